	.target	sm_100a

	.elftype	@"ET_EXEC"


//--------------------- .note.nv.tkinfo           --------------------------
	.section	.note.nv.tkinfo,"",@"SHT_NOTE"
	.sectionflags	@"SHF_NOTE_NV_TKINFO"
	.tkinfo
        /*0018*/ 	.word	0x00000002
        /*0030*/ 	.string	""
        /*0030*/ 	.string	"ptxas"
        /*0030*/ 	.string	"Cuda compilation tools, release 13.0, V13.0.88"
        /*0030*/ 	.string	"Build cuda_13.0.r13.0/compiler.36424714_0"
        /*0030*/ 	.string	"-arch sm_100a -m 64 "



//--------------------- .note.nv.cuinfo           --------------------------
	.section	.note.nv.cuinfo,"",@"SHT_NOTE"
	.sectionflags	@"SHF_NOTE_NV_CUINFO"
        /*0018*/ 	.short	0x0002
        /*001a*/ 	.short	0x0064
        /*001c*/ 	.short	0x0082
	.zero		2


//--------------------- .nv.info                  --------------------------
	.section	.nv.info,"",@"SHT_CUDA_INFO"
	.align	4


	//----- nvinfo : EIATTR_REGCOUNT
	.align		4
        /*0000*/ 	.byte	0x04, 0x2f
        /*0002*/ 	.short	(.L_1 - .L_0)
	.align		4
.L_0:
        /*0004*/ 	.word	index@(_ZN10layer_norm31ln_parallel_residual_bwd_kernelINS_13Kernel_traitsIfffffjLj512ELj1ELj4ELj1ELj16ENS_18Kernel_traits_baseILj512EfffffjLj128EEEEELb1ELb1ELb1EEEvNS_9BwdParamsE)
        /*0008*/ 	.word	0x0000008f


	//----- nvinfo : EIATTR_FRAME_SIZE
	.align		4
.L_1:
        /*000c*/ 	.byte	0x04, 0x11
        /*000e*/ 	.short	(.L_3 - .L_2)
	.align		4
.L_2:
        /*0010*/ 	.word	index@(_ZN10layer_norm31ln_parallel_residual_bwd_kernelINS_13Kernel_traitsIfffffjLj512ELj1ELj4ELj1ELj16ENS_18Kernel_traits_baseILj512EfffffjLj128EEEEELb1ELb1ELb1EEEvNS_9BwdParamsE)
        /*0014*/ 	.word	0x00000000


	//----- nvinfo : EIATTR_REGCOUNT
	.align		4
.L_3:
        /*0018*/ 	.byte	0x04, 0x2f
        /*001a*/ 	.short	(.L_5 - .L_4)
	.align		4
.L_4:
        /*001c*/ 	.word	index@(_ZN10layer_norm40ln_parallel_residual_bwd_finalize_kernelINS_22Kernel_traits_finalizeILj512EfffffjLb0ELj1024ELj4ENS_18Kernel_traits_baseILj512EfffffjLj1024EEEEELb1EEEvNS_9BwdParamsE)
        /*0020*/ 	.word	0x00000020


	//----- nvinfo : EIATTR_FRAME_SIZE
	.align		4
.L_5:
        /*0024*/ 	.byte	0x04, 0x11
        /*0026*/ 	.short	(.L_7 - .L_6)
	.align		4
.L_6:
        /*0028*/ 	.word	index@(_ZN10layer_norm40ln_parallel_residual_bwd_finalize_kernelINS_22Kernel_traits_finalizeILj512EfffffjLb0ELj1024ELj4ENS_18Kernel_traits_baseILj512EfffffjLj1024EEEEELb1EEEvNS_9BwdParamsE)
        /*002c*/ 	.word	0x00000000


	//----- nvinfo : EIATTR_REGCOUNT
	.align		4
.L_7:
        /*0030*/ 	.byte	0x04, 0x2f
        /*0032*/ 	.short	(.L_9 - .L_8)
	.align		4
.L_8:
        /*0034*/ 	.word	index@(_ZN10layer_norm22ln_bwd_finalize_kernelINS_22Kernel_traits_finalizeILj512EfffffjLb0ELj1024ELj4ENS_18Kernel_traits_baseILj512EfffffjLj1024EEEEELb0ELb1EEEvNS_9BwdParamsE)
        /*0038*/ 	.word	0x0000003f


	//----- nvinfo : EIATTR_FRAME_SIZE
	.align		4
.L_9:
        /*003c*/ 	.byte	0x04, 0x11
        /*003e*/ 	.short	(.L_11 - .L_10)
	.align		4
.L_10:
        /*0040*/ 	.word	index@(_ZN10layer_norm22ln_bwd_finalize_kernelINS_22Kernel_traits_finalizeILj512EfffffjLb0ELj1024ELj4ENS_18Kernel_traits_baseILj512EfffffjLj1024EEEEELb0ELb1EEEvNS_9BwdParamsE)
        /*0044*/ 	.word	0x00000000


	//----- nvinfo : EIATTR_REGCOUNT
	.align		4
.L_11:
        /*0048*/ 	.byte	0x04, 0x2f
        /*004a*/ 	.short	(.L_13 - .L_12)
	.align		4
.L_12:
        /*004c*/ 	.word	index@(_ZN10layer_norm31ln_parallel_residual_bwd_kernelINS_13Kernel_traitsIfffffjLj512ELj1ELj4ELj1ELj16ENS_18Kernel_traits_baseILj512EfffffjLj128EEEEELb1ELb1ELb0EEEvNS_9BwdParamsE)
        /*0050*/ 	.word	0x0000008d


	//----- nvinfo : EIATTR_FRAME_SIZE
	.align		4
.L_13:
        /*0054*/ 	.byte	0x04, 0x11
        /*0056*/ 	.short	(.L_15 - .L_14)
	.align		4
.L_14:
        /*0058*/ 	.word	index@(_ZN10layer_norm31ln_parallel_residual_bwd_kernelINS_13Kernel_traitsIfffffjLj512ELj1ELj4ELj1ELj16ENS_18Kernel_traits_baseILj512EfffffjLj128EEEEELb1ELb1ELb0EEEvNS_9BwdParamsE)
        /*005c*/ 	.word	0x00000000


	//----- nvinfo : EIATTR_REGCOUNT
	.align		4
.L_15:
        /*0060*/ 	.byte	0x04, 0x2f
        /*0062*/ 	.short	(.L_17 - .L_16)
	.align		4
.L_16:
        /*0064*/ 	.word	index@(_ZN10layer_norm40ln_parallel_residual_bwd_finalize_kernelINS_22Kernel_traits_finalizeILj512EfffffjLb0ELj1024ELj4ENS_18Kernel_traits_baseILj512EfffffjLj1024EEEEELb0EEEvNS_9BwdParamsE)
        /*0068*/ 	.word	0x00000020


	//----- nvinfo : EIATTR_FRAME_SIZE
	.align		4
.L_17:
        /*006c*/ 	.byte	0x04, 0x11
        /*006e*/ 	.short	(.L_19 - .L_18)
	.align		4
.L_18:
        /*0070*/ 	.word	index@(_ZN10layer_norm40ln_parallel_residual_bwd_finalize_kernelINS_22Kernel_traits_finalizeILj512EfffffjLb0ELj1024ELj4ENS_18Kernel_traits_baseILj512EfffffjLj1024EEEEELb0EEEvNS_9BwdParamsE)
        /*0074*/ 	.word	0x00000000


	//----- nvinfo : EIATTR_REGCOUNT
	.align		4
.L_19:
        /*0078*/ 	.byte	0x04, 0x2f
        /*007a*/ 	.short	(.L_21 - .L_20)
	.align		4
.L_20:
        /*007c*/ 	.word	index@(_ZN10layer_norm22ln_bwd_finalize_kernelINS_22Kernel_traits_finalizeILj512EfffffjLb0ELj1024ELj4ENS_18Kernel_traits_baseILj512EfffffjLj1024EEEEELb0ELb0EEEvNS_9BwdParamsE)
        /*0080*/ 	.word	0x0000003f


	//----- nvinfo : EIATTR_FRAME_SIZE
	.align		4
.L_21:
        /*0084*/ 	.byte	0x04, 0x11
        /*0086*/ 	.short	(.L_23 - .L_22)
	.align		4
.L_22:
        /*0088*/ 	.word	index@(_ZN10layer_norm22ln_bwd_finalize_kernelINS_22Kernel_traits_finalizeILj512EfffffjLb0ELj1024ELj4ENS_18Kernel_traits_baseILj512EfffffjLj1024EEEEELb0ELb0EEEvNS_9BwdParamsE)
        /*008c*/ 	.word	0x00000000


	//----- nvinfo : EIATTR_REGCOUNT
	.align		4
.L_23:
        /*0090*/ 	.byte	0x04, 0x2f
        /*0092*/ 	.short	(.L_25 - .L_24)
	.align		4
.L_24:
        /*0094*/ 	.word	index@(_ZN10layer_norm31ln_parallel_residual_bwd_kernelINS_13Kernel_traitsIfffffjLj512ELj1ELj4ELj1ELj16ENS_18Kernel_traits_baseILj512EfffffjLj128EEEEELb1ELb0ELb1EEEvNS_9BwdParamsE)
        /*0098*/ 	.word	0x000000d2


	//----- nvinfo : EIATTR_FRAME_SIZE
	.align		4
.L_25:
        /*009c*/ 	.byte	0x04, 0x11
        /*009e*/ 	.short	(.L_27 - .L_26)
	.align		4
.L_26:
        /*00a0*/ 	.word	index@(_ZN10layer_norm31ln_parallel_residual_bwd_kernelINS_13Kernel_traitsIfffffjLj512ELj1ELj4ELj1ELj16ENS_18Kernel_traits_baseILj512EfffffjLj128EEEEELb1ELb0ELb1EEEvNS_9BwdParamsE)
        /*00a4*/ 	.word	0x00000000


	//----- nvinfo : EIATTR_REGCOUNT
	.align		4
.L_27:
        /*00a8*/ 	.byte	0x04, 0x2f
        /*00aa*/ 	.short	(.L_29 - .L_28)
	.align		4
.L_28:
        /*00ac*/ 	.word	index@(_ZN10layer_norm31ln_parallel_residual_bwd_kernelINS_13Kernel_traitsIfffffjLj512ELj1ELj4ELj1ELj16ENS_18Kernel_traits_baseILj512EfffffjLj128EEEEELb1ELb0ELb0EEEvNS_9BwdParamsE)
        /*00b0*/ 	.word	0x000000bd


	//----- nvinfo : EIATTR_FRAME_SIZE
	.align		4
.L_29:
        /*00b4*/ 	.byte	0x04, 0x11
        /*00b6*/ 	.short	(.L_31 - .L_30)
	.align		4
.L_30:
        /*00b8*/ 	.word	index@(_ZN10layer_norm31ln_parallel_residual_bwd_kernelINS_13Kernel_traitsIfffffjLj512ELj1ELj4ELj1ELj16ENS_18Kernel_traits_baseILj512EfffffjLj128EEEEELb1ELb0ELb0EEEvNS_9BwdParamsE)
        /*00bc*/ 	.word	0x00000000


	//----- nvinfo : EIATTR_REGCOUNT
	.align		4
.L_31:
        /*00c0*/ 	.byte	0x04, 0x2f
        /*00c2*/ 	.short	(.L_33 - .L_32)
	.align		4
.L_32:
        /*00c4*/ 	.word	index@(_ZN10layer_norm31ln_parallel_residual_bwd_kernelINS_13Kernel_traitsIfffffjLj512ELj1ELj4ELj1ELj16ENS_18Kernel_traits_baseILj512EfffffjLj128EEEEELb0ELb1ELb1EEEvNS_9BwdParamsE)
        /*00c8*/ 	.word	0x0000009c


	//----- nvinfo : EIATTR_FRAME_SIZE
	.align		4
.L_33:
        /*00cc*/ 	.byte	0x04, 0x11
        /*00ce*/ 	.short	(.L_35 - .L_34)
	.align		4
.L_34:
        /*00d0*/ 	.word	index@(_ZN10layer_norm31ln_parallel_residual_bwd_kernelINS_13Kernel_traitsIfffffjLj512ELj1ELj4ELj1ELj16ENS_18Kernel_traits_baseILj512EfffffjLj128EEEEELb0ELb1ELb1EEEvNS_9BwdParamsE)
        /*00d4*/ 	.word	0x00000000


	//----- nvinfo : EIATTR_REGCOUNT
	.align		4
.L_35:
        /*00d8*/ 	.byte	0x04, 0x2f
        /*00da*/ 	.short	(.L_37 - .L_36)
	.align		4
.L_36:
        /*00dc*/ 	.word	index@(_ZN10layer_norm31ln_parallel_residual_bwd_kernelINS_13Kernel_traitsIfffffjLj512ELj1ELj4ELj1ELj16ENS_18Kernel_traits_baseILj512EfffffjLj128EEEEELb0ELb1ELb0EEEvNS_9BwdParamsE)
        /*00e0*/ 	.word	0x00000080


	//----- nvinfo : EIATTR_FRAME_SIZE
	.align		4
.L_37:
        /*00e4*/ 	.byte	0x04, 0x11
        /*00e6*/ 	.short	(.L_39 - .L_38)
	.align		4
.L_38:
        /*00e8*/ 	.word	index@(_ZN10layer_norm31ln_parallel_residual_bwd_kernelINS_13Kernel_traitsIfffffjLj512ELj1ELj4ELj1ELj16ENS_18Kernel_traits_baseILj512EfffffjLj128EEEEELb0ELb1ELb0EEEvNS_9BwdParamsE)
        /*00ec*/ 	.word	0x00000000


	//----- nvinfo : EIATTR_REGCOUNT
	.align		4
.L_39:
        /*00f0*/ 	.byte	0x04, 0x2f
        /*00f2*/ 	.short	(.L_41 - .L_40)
	.align		4
.L_40:
        /*00f4*/ 	.word	index@(_ZN10layer_norm31ln_parallel_residual_bwd_kernelINS_13Kernel_traitsIfffffjLj512ELj1ELj4ELj1ELj16ENS_18Kernel_traits_baseILj512EfffffjLj128EEEEELb0ELb0ELb1EEEvNS_9BwdParamsE)
        /*00f8*/ 	.word	0x000000b8


	//----- nvinfo : EIATTR_FRAME_SIZE
	.align		4
.L_41:
        /*00fc*/ 	.byte	0x04, 0x11
        /*00fe*/ 	.short	(.L_43 - .L_42)
	.align		4
.L_42:
        /*0100*/ 	.word	index@(_ZN10layer_norm31ln_parallel_residual_bwd_kernelINS_13Kernel_traitsIfffffjLj512ELj1ELj4ELj1ELj16ENS_18Kernel_traits_baseILj512EfffffjLj128EEEEELb0ELb0ELb1EEEvNS_9BwdParamsE)
        /*0104*/ 	.word	0x00000000


	//----- nvinfo : EIATTR_REGCOUNT
	.align		4
.L_43:
        /*0108*/ 	.byte	0x04, 0x2f
        /*010a*/ 	.short	(.L_45 - .L_44)
	.align		4
.L_44:
        /*010c*/ 	.word	index@(_ZN10layer_norm31ln_parallel_residual_bwd_kernelINS_13Kernel_traitsIfffffjLj512ELj1ELj4ELj1ELj16ENS_18Kernel_traits_baseILj512EfffffjLj128EEEEELb0ELb0ELb0EEEvNS_9BwdParamsE)
        /*0110*/ 	.word	0x000000b1


	//----- nvinfo : EIATTR_FRAME_SIZE
	.align		4
.L_45:
        /*0114*/ 	.byte	0x04, 0x11
        /*0116*/ 	.short	(.L_47 - .L_46)
	.align		4
.L_46:
        /*0118*/ 	.word	index@(_ZN10layer_norm31ln_parallel_residual_bwd_kernelINS_13Kernel_traitsIfffffjLj512ELj1ELj4ELj1ELj16ENS_18Kernel_traits_baseILj512EfffffjLj128EEEEELb0ELb0ELb0EEEvNS_9BwdParamsE)
        /*011c*/ 	.word	0x00000000


	//----- nvinfo : EIATTR_REGCOUNT
	.align		4
.L_47:
        /*0120*/ 	.byte	0x04, 0x2f
        /*0122*/ 	.short	(.L_49 - .L_48)
	.align		4
.L_48:
        /*0124*/ 	.word	index@(_ZN10layer_norm31ln_parallel_residual_bwd_kernelINS_13Kernel_traitsI6__halfffffjLj512ELj1ELj4ELj1ELj16ENS_18Kernel_traits_baseILj512ES2_ffffjLj128EEEEELb1ELb1ELb1EEEvNS_9BwdParamsE)
        /*0128*/ 	.word	0x00000095


	//----- nvinfo : EIATTR_FRAME_SIZE
	.align		4
.L_49:
        /*012c*/ 	.byte	0x04, 0x11
        /*012e*/ 	.short	(.L_51 - .L_50)
	.align		4
.L_50:
        /*0130*/ 	.word	index@(_ZN10layer_norm31ln_parallel_residual_bwd_kernelINS_13Kernel_traitsI6__halfffffjLj512ELj1ELj4ELj1ELj16ENS_18Kernel_traits_baseILj512ES2_ffffjLj128EEEEELb1ELb1ELb1EEEvNS_9BwdParamsE)
        /*0134*/ 	.word	0x00000000


	//----- nvinfo : EIATTR_REGCOUNT
	.align		4
.L_51:
        /*0138*/ 	.byte	0x04, 0x2f
        /*013a*/ 	.short	(.L_53 - .L_52)
	.align		4
.L_52:
        /*013c*/ 	.word	index@(_ZN10layer_norm40ln_parallel_residual_bwd_finalize_kernelINS_22Kernel_traits_finalizeILj512E6__halfffffjLb0ELj1024ELj4ENS_18Kernel_traits_baseILj512ES2_ffffjLj1024EEEEELb1EEEvNS_9BwdParamsE)
        /*0140*/ 	.word	0x00000020


	//----- nvinfo : EIATTR_FRAME_SIZE
	.align		4
.L_53:
        /*0144*/ 	.byte	0x04, 0x11
        /*0146*/ 	.short	(.L_55 - .L_54)
	.align		4
.L_54:
        /*0148*/ 	.word	index@(_ZN10layer_norm40ln_parallel_residual_bwd_finalize_kernelINS_22Kernel_traits_finalizeILj512E6__halfffffjLb0ELj1024ELj4ENS_18Kernel_traits_baseILj512ES2_ffffjLj1024EEEEELb1EEEvNS_9BwdParamsE)
        /*014c*/ 	.word	0x00000000


	//----- nvinfo : EIATTR_REGCOUNT
	.align		4
.L_55:
        /*0150*/ 	.byte	0x04, 0x2f
        /*0152*/ 	.short	(.L_57 - .L_56)
	.align		4
.L_56:
        /*0154*/ 	.word	index@(_ZN10layer_norm22ln_bwd_finalize_kernelINS_22Kernel_traits_finalizeILj512E6__halfffffjLb0ELj1024ELj4ENS_18Kernel_traits_baseILj512ES2_ffffjLj1024EEEEELb0ELb1EEEvNS_9BwdParamsE)
        /*0158*/ 	.word	0x0000003f


	//----- nvinfo : EIATTR_FRAME_SIZE
	.align		4
.L_57:
        /*015c*/ 	.byte	0x04, 0x11
        /*015e*/ 	.short	(.L_59 - .L_58)
	.align		4
.L_58:
        /*0160*/ 	.word	index@(_ZN10layer_norm22ln_bwd_finalize_kernelINS_22Kernel_traits_finalizeILj512E6__halfffffjLb0ELj1024ELj4ENS_18Kernel_traits_baseILj512ES2_ffffjLj1024EEEEELb0ELb1EEEvNS_9BwdParamsE)
        /*0164*/ 	.word	0x00000000


	//----- nvinfo : EIATTR_REGCOUNT
	.align		4
.L_59:
        /*0168*/ 	.byte	0x04, 0x2f
        /*016a*/ 	.short	(.L_61 - .L_60)
	.align		4
.L_60:
        /*016c*/ 	.word	index@(_ZN10layer_norm31ln_parallel_residual_bwd_kernelINS_13Kernel_traitsI6__halfffffjLj512ELj1ELj4ELj1ELj16ENS_18Kernel_traits_baseILj512ES2_ffffjLj128EEEEELb1ELb1ELb0EEEvNS_9BwdParamsE)
        /*0170*/ 	.word	0x00000080


	//----- nvinfo : EIATTR_FRAME_SIZE
	.align		4
.L_61:
        /*0174*/ 	.byte	0x04, 0x11
        /*0176*/ 	.short	(.L_63 - .L_62)
	.align		4
.L_62:
        /*0178*/ 	.word	index@(_ZN10layer_norm31ln_parallel_residual_bwd_kernelINS_13Kernel_traitsI6__halfffffjLj512ELj1ELj4ELj1ELj16ENS_18Kernel_traits_baseILj512ES2_ffffjLj128EEEEELb1ELb1ELb0EEEvNS_9BwdParamsE)
        /*017c*/ 	.word	0x00000000


	//----- nvinfo : EIATTR_REGCOUNT
	.align		4
.L_63:
        /*0180*/ 	.byte	0x04, 0x2f
        /*0182*/ 	.short	(.L_65 - .L_64)
	.align		4
.L_64:
        /*0184*/ 	.word	index@(_ZN10layer_norm40ln_parallel_residual_bwd_finalize_kernelINS_22Kernel_traits_finalizeILj512E6__halfffffjLb0ELj1024ELj4ENS_18Kernel_traits_baseILj512ES2_ffffjLj1024EEEEELb0EEEvNS_9BwdParamsE)
        /*0188*/ 	.word	0x00000020


	//----- nvinfo : EIATTR_FRAME_SIZE
	.align		4
.L_65:
        /*018c*/ 	.byte	0x04, 0x11
        /*018e*/ 	.short	(.L_67 - .L_66)
	.align		4
.L_66:
        /*0190*/ 	.word	index@(_ZN10layer_norm40ln_parallel_residual_bwd_finalize_kernelINS_22Kernel_traits_finalizeILj512E6__halfffffjLb0ELj1024ELj4ENS_18Kernel_traits_baseILj512ES2_ffffjLj1024EEEEELb0EEEvNS_9BwdParamsE)
        /*0194*/ 	.word	0x00000000


	//----- nvinfo : EIATTR_REGCOUNT
	.align		4
.L_67:
        /*0198*/ 	.byte	0x04, 0x2f
        /*019a*/ 	.short	(.L_69 - .L_68)
	.align		4
.L_68:
        /*019c*/ 	.word	index@(_ZN10layer_norm22ln_bwd_finalize_kernelINS_22Kernel_traits_finalizeILj512E6__halfffffjLb0ELj1024ELj4ENS_18Kernel_traits_baseILj512ES2_ffffjLj1024EEEEELb0ELb0EEEvNS_9BwdParamsE)
        /*01a0*/ 	.word	0x0000003f


	//----- nvinfo : EIATTR_FRAME_SIZE
	.align		4
.L_69:
        /*01a4*/ 	.byte	0x04, 0x11
        /*01a6*/ 	.short	(.L_71 - .L_70)
	.align		4
.L_70:
        /*01a8*/ 	.word	index@(_ZN10layer_norm22ln_bwd_finalize_kernelINS_22Kernel_traits_finalizeILj512E6__halfffffjLb0ELj1024ELj4ENS_18Kernel_traits_baseILj512ES2_ffffjLj1024EEEEELb0ELb0EEEvNS_9BwdParamsE)
        /*01ac*/ 	.word	0x00000000


	//----- nvinfo : EIATTR_REGCOUNT
	.align		4
.L_71:
        /*01b0*/ 	.byte	0x04, 0x2f
        /*01b2*/ 	.short	(.L_73 - .L_72)
	.align		4
.L_72:
        /*01b4*/ 	.word	index@(_ZN10layer_norm31ln_parallel_residual_bwd_kernelINS_13Kernel_traitsI6__halfffffjLj512ELj1ELj4ELj1ELj16ENS_18Kernel_traits_baseILj512ES2_ffffjLj128EEEEELb1ELb0ELb1EEEvNS_9BwdParamsE)
        /*01b8*/ 	.word	0x000000d6


	//----- nvinfo : EIATTR_FRAME_SIZE
	.align		4
.L_73:
        /*01bc*/ 	.byte	0x04, 0x11
        /*01be*/ 	.short	(.L_75 - .L_74)
	.align		4
.L_74:
        /*01c0*/ 	.word	index@(_ZN10layer_norm31ln_parallel_residual_bwd_kernelINS_13Kernel_traitsI6__halfffffjLj512ELj1ELj4ELj1ELj16ENS_18Kernel_traits_baseILj512ES2_ffffjLj128EEEEELb1ELb0ELb1EEEvNS_9BwdParamsE)
        /*01c4*/ 	.word	0x00000000


	//----- nvinfo : EIATTR_REGCOUNT
	.align		4
.L_75:
        /*01c8*/ 	.byte	0x04, 0x2f
        /*01ca*/ 	.short	(.L_77 - .L_76)
	.align		4
.L_76:
        /*01cc*/ 	.word	index@(_ZN10layer_norm31ln_parallel_residual_bwd_kernelINS_13Kernel_traitsI6__halfffffjLj512ELj1ELj4ELj1ELj16ENS_18Kernel_traits_baseILj512ES2_ffffjLj128EEEEELb1ELb0ELb0EEEvNS_9BwdParamsE)
        /*01d0*/ 	.word	0x000000b0


	//----- nvinfo : EIATTR_FRAME_SIZE
	.align		4
.L_77:
        /*01d4*/ 	.byte	0x04, 0x11
        /*01d6*/ 	.short	(.L_79 - .L_78)
	.align		4
.L_78:
        /*01d8*/ 	.word	index@(_ZN10layer_norm31ln_parallel_residual_bwd_kernelINS_13Kernel_traitsI6__halfffffjLj512ELj1ELj4ELj1ELj16ENS_18Kernel_traits_baseILj512ES2_ffffjLj128EEEEELb1ELb0ELb0EEEvNS_9BwdParamsE)
        /*01dc*/ 	.word	0x00000000


	//----- nvinfo : EIATTR_REGCOUNT
	.align		4
.L_79:
        /*01e0*/ 	.byte	0x04, 0x2f
        /*01e2*/ 	.short	(.L_81 - .L_80)
	.align		4
.L_80:
        /*01e4*/ 	.word	index@(_ZN10layer_norm31ln_parallel_residual_bwd_kernelINS_13Kernel_traitsI6__halfffffjLj512ELj1ELj4ELj1ELj16ENS_18Kernel_traits_baseILj512ES2_ffffjLj128EEEEELb0ELb1ELb1EEEvNS_9BwdParamsE)
        /*01e8*/ 	.word	0x00000099


	//----- nvinfo : EIATTR_FRAME_SIZE
	.align		4
.L_81:
        /*01ec*/ 	.byte	0x04, 0x11
        /*01ee*/ 	.short	(.L_83 - .L_82)
	.align		4
.L_82:
        /*01f0*/ 	.word	index@(_ZN10layer_norm31ln_parallel_residual_bwd_kernelINS_13Kernel_traitsI6__halfffffjLj512ELj1ELj4ELj1ELj16ENS_18Kernel_traits_baseILj512ES2_ffffjLj128EEEEELb0ELb1ELb1EEEvNS_9BwdParamsE)
        /*01f4*/ 	.word	0x00000000


	//----- nvinfo : EIATTR_REGCOUNT
	.align		4
.L_83:
        /*01f8*/ 	.byte	0x04, 0x2f
        /*01fa*/ 	.short	(.L_85 - .L_84)
	.align		4
.L_84:
        /*01fc*/ 	.word	index@(_ZN10layer_norm31ln_parallel_residual_bwd_kernelINS_13Kernel_traitsI6__halfffffjLj512ELj1ELj4ELj1ELj16ENS_18Kernel_traits_baseILj512ES2_ffffjLj128EEEEELb0ELb1ELb0EEEvNS_9BwdParamsE)
        /*0200*/ 	.word	0x00000079


	//----- nvinfo : EIATTR_FRAME_SIZE
	.align		4
.L_85:
        /*0204*/ 	.byte	0x04, 0x11
        /*0206*/ 	.short	(.L_87 - .L_86)
	.align		4
.L_86:
        /*0208*/ 	.word	index@(_ZN10layer_norm31ln_parallel_residual_bwd_kernelINS_13Kernel_traitsI6__halfffffjLj512ELj1ELj4ELj1ELj16ENS_18Kernel_traits_baseILj512ES2_ffffjLj128EEEEELb0ELb1ELb0EEEvNS_9BwdParamsE)
        /*020c*/ 	.word	0x00000000


	//----- nvinfo : EIATTR_REGCOUNT
	.align		4
.L_87:
        /*0210*/ 	.byte	0x04, 0x2f
        /*0212*/ 	.short	(.L_89 - .L_88)
	.align		4
.L_88:
        /*0214*/ 	.word	index@(_ZN10layer_norm31ln_parallel_residual_bwd_kernelINS_13Kernel_traitsI6__halfffffjLj512ELj1ELj4ELj1ELj16ENS_18Kernel_traits_baseILj512ES2_ffffjLj128EEEEELb0ELb0ELb1EEEvNS_9BwdParamsE)
        /*0218*/ 	.word	0x000000b6


	//----- nvinfo : EIATTR_FRAME_SIZE
	.align		4
.L_89:
        /*021c*/ 	.byte	0x04, 0x11
        /*021e*/ 	.short	(.L_91 - .L_90)
	.align		4
.L_90:
        /*0220*/ 	.word	index@(_ZN10layer_norm31ln_parallel_residual_bwd_kernelINS_13Kernel_traitsI6__halfffffjLj512ELj1ELj4ELj1ELj16ENS_18Kernel_traits_baseILj512ES2_ffffjLj128EEEEELb0ELb0ELb1EEEvNS_9BwdParamsE)
        /*0224*/ 	.word	0x00000000


	//----- nvinfo : EIATTR_REGCOUNT
	.align		4
.L_91:
        /*0228*/ 	.byte	0x04, 0x2f
        /*022a*/ 	.short	(.L_93 - .L_92)
	.align		4
.L_92:
        /*022c*/ 	.word	index@(_ZN10layer_norm31ln_parallel_residual_bwd_kernelINS_13Kernel_traitsI6__halfffffjLj512ELj1ELj4ELj1ELj16ENS_18Kernel_traits_baseILj512ES2_ffffjLj128EEEEELb0ELb0ELb0EEEvNS_9BwdParamsE)
        /*0230*/ 	.word	0x000000a4


	//----- nvinfo : EIATTR_FRAME_SIZE
	.align		4
.L_93:
        /*0234*/ 	.byte	0x04, 0x11
        /*0236*/ 	.short	(.L_95 - .L_94)
	.align		4
.L_94:
        /*0238*/ 	.word	index@(_ZN10layer_norm31ln_parallel_residual_bwd_kernelINS_13Kernel_traitsI6__halfffffjLj512ELj1ELj4ELj1ELj16ENS_18Kernel_traits_baseILj512ES2_ffffjLj128EEEEELb0ELb0ELb0EEEvNS_9BwdParamsE)
        /*023c*/ 	.word	0x00000000


	//----- nvinfo : EIATTR_REGCOUNT
	.align		4
.L_95:
        /*0240*/ 	.byte	0x04, 0x2f
        /*0242*/ 	.short	(.L_97 - .L_96)
	.align		4
.L_96:
        /*0244*/ 	.word	index@(_ZN10layer_norm31ln_parallel_residual_bwd_kernelINS_13Kernel_traitsIf6__halffS2_fjLj512ELj1ELj4ELj1ELj16ENS_18Kernel_traits_baseILj512EfS2_fS2_fjLj128EEEEELb1ELb1ELb1EEEvNS_9BwdParamsE)
        /*0248*/ 	.word	0x00000092


	//----- nvinfo : EIATTR_FRAME_SIZE
	.align		4
.L_97:
        /*024c*/ 	.byte	0x04, 0x11
        /*024e*/ 	.short	(.L_99 - .L_98)
	.align		4
.L_98:
        /*0250*/ 	.word	index@(_ZN10layer_norm31ln_parallel_residual_bwd_kernelINS_13Kernel_traitsIf6__halffS2_fjLj512ELj1ELj4ELj1ELj16ENS_18Kernel_traits_baseILj512EfS2_fS2_fjLj128EEEEELb1ELb1ELb1EEEvNS_9BwdParamsE)
        /*0254*/ 	.word	0x00000000


	//----- nvinfo : EIATTR_REGCOUNT
	.align		4
.L_99:
        /*0258*/ 	.byte	0x04, 0x2f
        /*025a*/ 	.short	(.L_101 - .L_100)
	.align		4
.L_100:
        /*025c*/ 	.word	index@(_ZN10layer_norm40ln_parallel_residual_bwd_finalize_kernelINS_22Kernel_traits_finalizeILj512Ef6__halffS2_fjLb0ELj1024ELj4ENS_18Kernel_traits_baseILj512EfS2_fS2_fjLj1024EEEEELb1EEEvNS_9BwdParamsE)
        /*0260*/ 	.word	0x00000020


	//----- nvinfo : EIATTR_FRAME_SIZE
	.align		4
.L_101:
        /*0264*/ 	.byte	0x04, 0x11
        /*0266*/ 	.short	(.L_103 - .L_102)
	.align		4
.L_102:
        /*0268*/ 	.word	index@(_ZN10layer_norm40ln_parallel_residual_bwd_finalize_kernelINS_22Kernel_traits_finalizeILj512Ef6__halffS2_fjLb0ELj1024ELj4ENS_18Kernel_traits_baseILj512EfS2_fS2_fjLj1024EEEEELb1EEEvNS_9BwdParamsE)
        /*026c*/ 	.word	0x00000000


	//----- nvinfo : EIATTR_REGCOUNT
	.align		4
.L_103:
        /*0270*/ 	.byte	0x04, 0x2f
        /*0272*/ 	.short	(.L_105 - .L_104)
	.align		4
.L_104:
        /*0274*/ 	.word	index@(_ZN10layer_norm22ln_bwd_finalize_kernelINS_22Kernel_traits_finalizeILj512Ef6__halffS2_fjLb0ELj1024ELj4ENS_18Kernel_traits_baseILj512EfS2_fS2_fjLj1024EEEEELb0ELb1EEEvNS_9BwdParamsE)
        /*0278*/ 	.word	0x0000003f


	//----- nvinfo : EIATTR_FRAME_SIZE
	.align		4
.L_105:
        /*027c*/ 	.byte	0x04, 0x11
        /*027e*/ 	.short	(.L_107 - .L_106)
	.align		4
.L_106:
        /*0280*/ 	.word	index@(_ZN10layer_norm22ln_bwd_finalize_kernelINS_22Kernel_traits_finalizeILj512Ef6__halffS2_fjLb0ELj1024ELj4ENS_18Kernel_traits_baseILj512EfS2_fS2_fjLj1024EEEEELb0ELb1EEEvNS_9BwdParamsE)
        /*0284*/ 	.word	0x00000000


	//----- nvinfo : EIATTR_REGCOUNT
	.align		4
.L_107:
        /*0288*/ 	.byte	0x04, 0x2f
        /*028a*/ 	.short	(.L_109 - .L_108)
	.align		4
.L_108:
        /*028c*/ 	.word	index@(_ZN10layer_norm31ln_parallel_residual_bwd_kernelINS_13Kernel_traitsIf6__halffS2_fjLj512ELj1ELj4ELj1ELj16ENS_18Kernel_traits_baseILj512EfS2_fS2_fjLj128EEEEELb1ELb1ELb0EEEvNS_9BwdParamsE)
        /*0290*/ 	.word	0x0000008e


	//----- nvinfo : EIATTR_FRAME_SIZE
	.align		4
.L_109:
        /*0294*/ 	.byte	0x04, 0x11
        /*0296*/ 	.short	(.L_111 - .L_110)
	.align		4
.L_110:
        /*0298*/ 	.word	index@(_ZN10layer_norm31ln_parallel_residual_bwd_kernelINS_13Kernel_traitsIf6__halffS2_fjLj512ELj1ELj4ELj1ELj16ENS_18Kernel_traits_baseILj512EfS2_fS2_fjLj128EEEEELb1ELb1ELb0EEEvNS_9BwdParamsE)
        /*029c*/ 	.word	0x00000000


	//----- nvinfo : EIATTR_REGCOUNT
	.align		4
.L_111:
        /*02a0*/ 	.byte	0x04, 0x2f
        /*02a2*/ 	.short	(.L_113 - .L_112)
	.align		4
.L_112:
        /*02a4*/ 	.word	index@(_ZN10layer_norm40ln_parallel_residual_bwd_finalize_kernelINS_22Kernel_traits_finalizeILj512Ef6__halffS2_fjLb0ELj1024ELj4ENS_18Kernel_traits_baseILj512EfS2_fS2_fjLj1024EEEEELb0EEEvNS_9BwdParamsE)
        /*02a8*/ 	.word	0x00000020


	//----- nvinfo : EIATTR_FRAME_SIZE
	.align		4
.L_113:
        /*02ac*/ 	.byte	0x04, 0x11
        /*02ae*/ 	.short	(.L_115 - .L_114)
	.align		4
.L_114:
        /*02b0*/ 	.word	index@(_ZN10layer_norm40ln_parallel_residual_bwd_finalize_kernelINS_22Kernel_traits_finalizeILj512Ef6__halffS2_fjLb0ELj1024ELj4ENS_18Kernel_traits_baseILj512EfS2_fS2_fjLj1024EEEEELb0EEEvNS_9BwdParamsE)
        /*02b4*/ 	.word	0x00000000


	//----- nvinfo : EIATTR_REGCOUNT
	.align		4
.L_115:
        /*02b8*/ 	.byte	0x04, 0x2f
        /*02ba*/ 	.short	(.L_117 - .L_116)
	.align		4
.L_116:
        /*02bc*/ 	.word	index@(_ZN10layer_norm22ln_bwd_finalize_kernelINS_22Kernel_traits_finalizeILj512Ef6__halffS2_fjLb0ELj1024ELj4ENS_18Kernel_traits_baseILj512EfS2_fS2_fjLj1024EEEEELb0ELb0EEEvNS_9BwdParamsE)
        /*02c0*/ 	.word	0x0000003f


	//----- nvinfo : EIATTR_FRAME_SIZE
	.align		4
.L_117:
        /*02c4*/ 	.byte	0x04, 0x11
        /*02c6*/ 	.short	(.L_119 - .L_118)
	.align		4
.L_118:
        /*02c8*/ 	.word	index@(_ZN10layer_norm22ln_bwd_finalize_kernelINS_22Kernel_traits_finalizeILj512Ef6__halffS2_fjLb0ELj1024ELj4ENS_18Kernel_traits_baseILj512EfS2_fS2_fjLj1024EEEEELb0ELb0EEEvNS_9BwdParamsE)
        /*02cc*/ 	.word	0x00000000


	//----- nvinfo : EIATTR_REGCOUNT
	.align		4
.L_119:
        /*02d0*/ 	.byte	0x04, 0x2f
        /*02d2*/ 	.short	(.L_121 - .L_120)
	.align		4
.L_120:
        /*02d4*/ 	.word	index@(_ZN10layer_norm31ln_parallel_residual_bwd_kernelINS_13Kernel_traitsIf6__halffS2_fjLj512ELj1ELj4ELj1ELj16ENS_18Kernel_traits_baseILj512EfS2_fS2_fjLj128EEEEELb1ELb0ELb1EEEvNS_9BwdParamsE)
        /*02d8*/ 	.word	0x000000c0


	//----- nvinfo : EIATTR_FRAME_SIZE
	.align		4
.L_121:
        /*02dc*/ 	.byte	0x04, 0x11
        /*02de*/ 	.short	(.L_123 - .L_122)
	.align		4
.L_122:
        /*02e0*/ 	.word	index@(_ZN10layer_norm31ln_parallel_residual_bwd_kernelINS_13Kernel_traitsIf6__halffS2_fjLj512ELj1ELj4ELj1ELj16ENS_18Kernel_traits_baseILj512EfS2_fS2_fjLj128EEEEELb1ELb0ELb1EEEvNS_9BwdParamsE)
        /*02e4*/ 	.word	0x00000000


	//----- nvinfo : EIATTR_REGCOUNT
	.align		4
.L_123:
        /*02e8*/ 	.byte	0x04, 0x2f
        /*02ea*/ 	.short	(.L_125 - .L_124)
	.align		4
.L_124:
        /*02ec*/ 	.word	index@(_ZN10layer_norm31ln_parallel_residual_bwd_kernelINS_13Kernel_traitsIf6__halffS2_fjLj512ELj1ELj4ELj1ELj16ENS_18Kernel_traits_baseILj512EfS2_fS2_fjLj128EEEEELb1ELb0ELb0EEEvNS_9BwdParamsE)
        /*02f0*/ 	.word	0x000000c5


	//----- nvinfo : EIATTR_FRAME_SIZE
	.align		4
.L_125:
        /*02f4*/ 	.byte	0x04, 0x11
        /*02f6*/ 	.short	(.L_127 - .L_126)
	.align		4
.L_126:
        /*02f8*/ 	.word	index@(_ZN10layer_norm31ln_parallel_residual_bwd_kernelINS_13Kernel_traitsIf6__halffS2_fjLj512ELj1ELj4ELj1ELj16ENS_18Kernel_traits_baseILj512EfS2_fS2_fjLj128EEEEELb1ELb0ELb0EEEvNS_9BwdParamsE)
        /*02fc*/ 	.word	0x00000000


	//----- nvinfo : EIATTR_REGCOUNT
	.align		4
.L_127:
        /*0300*/ 	.byte	0x04, 0x2f
        /*0302*/ 	.short	(.L_129 - .L_128)
	.align		4
.L_128:
        /*0304*/ 	.word	index@(_ZN10layer_norm31ln_parallel_residual_bwd_kernelINS_13Kernel_traitsIf6__halffS2_fjLj512ELj1ELj4ELj1ELj16ENS_18Kernel_traits_baseILj512EfS2_fS2_fjLj128EEEEELb0ELb1ELb1EEEvNS_9BwdParamsE)
        /*0308*/ 	.word	0x00000080


	//----- nvinfo : EIATTR_FRAME_SIZE
	.align		4
.L_129:
        /*030c*/ 	.byte	0x04, 0x11
        /*030e*/ 	.short	(.L_131 - .L_130)
	.align		4
.L_130:
        /*0310*/ 	.word	index@(_ZN10layer_norm31ln_parallel_residual_bwd_kernelINS_13Kernel_traitsIf6__halffS2_fjLj512ELj1ELj4ELj1ELj16ENS_18Kernel_traits_baseILj512EfS2_fS2_fjLj128EEEEELb0ELb1ELb1EEEvNS_9BwdParamsE)
        /*0314*/ 	.word	0x00000000


	//----- nvinfo : EIATTR_REGCOUNT
	.align		4
.L_131:
        /*0318*/ 	.byte	0x04, 0x2f
        /*031a*/ 	.short	(.L_133 - .L_132)
	.align		4
.L_132:
        /*031c*/ 	.word	index@(_ZN10layer_norm31ln_parallel_residual_bwd_kernelINS_13Kernel_traitsIf6__halffS2_fjLj512ELj1ELj4ELj1ELj16ENS_18Kernel_traits_baseILj512EfS2_fS2_fjLj128EEEEELb0ELb1ELb0EEEvNS_9BwdParamsE)
        /*0320*/ 	.word	0x00000080


	//----- nvinfo : EIATTR_FRAME_SIZE
	.align		4
.L_133:
        /*0324*/ 	.byte	0x04, 0x11
        /*0326*/ 	.short	(.L_135 - .L_134)
	.align		4
.L_134:
        /*0328*/ 	.word	index@(_ZN10layer_norm31ln_parallel_residual_bwd_kernelINS_13Kernel_traitsIf6__halffS2_fjLj512ELj1ELj4ELj1ELj16ENS_18Kernel_traits_baseILj512EfS2_fS2_fjLj128EEEEELb0ELb1ELb0EEEvNS_9BwdParamsE)
        /*032c*/ 	.word	0x00000000


	//----- nvinfo : EIATTR_REGCOUNT
	.align		4
.L_135:
        /*0330*/ 	.byte	0x04, 0x2f
        /*0332*/ 	.short	(.L_137 - .L_136)
	.align		4
.L_136:
        /*0334*/ 	.word	index@(_ZN10layer_norm31ln_parallel_residual_bwd_kernelINS_13Kernel_traitsIf6__halffS2_fjLj512ELj1ELj4ELj1ELj16ENS_18Kernel_traits_baseILj512EfS2_fS2_fjLj128EEEEELb0ELb0ELb1EEEvNS_9BwdParamsE)
        /*0338*/ 	.word	0x000000b2


	//----- nvinfo : EIATTR_FRAME_SIZE
	.align		4
.L_137:
        /*033c*/ 	.byte	0x04, 0x11
        /*033e*/ 	.short	(.L_139 - .L_138)
	.align		4
.L_138:
        /*0340*/ 	.word	index@(_ZN10layer_norm31ln_parallel_residual_bwd_kernelINS_13Kernel_traitsIf6__halffS2_fjLj512ELj1ELj4ELj1ELj16ENS_18Kernel_traits_baseILj512EfS2_fS2_fjLj128EEEEELb0ELb0ELb1EEEvNS_9BwdParamsE)
        /*0344*/ 	.word	0x00000000


	//----- nvinfo : EIATTR_REGCOUNT
	.align		4
.L_139:
        /*0348*/ 	.byte	0x04, 0x2f
        /*034a*/ 	.short	(.L_141 - .L_140)
	.align		4
.L_140:
        /*034c*/ 	.word	index@(_ZN10layer_norm31ln_parallel_residual_bwd_kernelINS_13Kernel_traitsIf6__halffS2_fjLj512ELj1ELj4ELj1ELj16ENS_18Kernel_traits_baseILj512EfS2_fS2_fjLj128EEEEELb0ELb0ELb0EEEvNS_9BwdParamsE)
        /*0350*/ 	.word	0x000000bb


	//----- nvinfo : EIATTR_FRAME_SIZE
	.align		4
.L_141:
        /*0354*/ 	.byte	0x04, 0x11
        /*0356*/ 	.short	(.L_143 - .L_142)
	.align		4
.L_142:
        /*0358*/ 	.word	index@(_ZN10layer_norm31ln_parallel_residual_bwd_kernelINS_13Kernel_traitsIf6__halffS2_fjLj512ELj1ELj4ELj1ELj16ENS_18Kernel_traits_baseILj512EfS2_fS2_fjLj128EEEEELb0ELb0ELb0EEEvNS_9BwdParamsE)
        /*035c*/ 	.word	0x00000000


	//----- nvinfo : EIATTR_REGCOUNT
	.align		4
.L_143:
        /*0360*/ 	.byte	0x04, 0x2f
        /*0362*/ 	.short	(.L_145 - .L_144)
	.align		4
.L_144:
        /*0364*/ 	.word	index@(_ZN10layer_norm31ln_parallel_residual_bwd_kernelINS_13Kernel_traitsI6__halfS2_fS2_fjLj512ELj1ELj4ELj1ELj16ENS_18Kernel_traits_baseILj512ES2_S2_fS2_fjLj128EEEEELb1ELb1ELb1EEEvNS_9BwdParamsE)
        /*0368*/ 	.word	0x0000009c


	//----- nvinfo : EIATTR_FRAME_SIZE
	.align		4
.L_145:
        /*036c*/ 	.byte	0x04, 0x11
        /*036e*/ 	.short	(.L_147 - .L_146)
	.align		4
.L_146:
        /*0370*/ 	.word	index@(_ZN10layer_norm31ln_parallel_residual_bwd_kernelINS_13Kernel_traitsI6__halfS2_fS2_fjLj512ELj1ELj4ELj1ELj16ENS_18Kernel_traits_baseILj512ES2_S2_fS2_fjLj128EEEEELb1ELb1ELb1EEEvNS_9BwdParamsE)
        /*0374*/ 	.word	0x00000000


	//----- nvinfo : EIATTR_REGCOUNT
	.align		4
.L_147:
        /*0378*/ 	.byte	0x04, 0x2f
        /*037a*/ 	.short	(.L_149 - .L_148)
	.align		4
.L_148:
        /*037c*/ 	.word	index@(_ZN10layer_norm40ln_parallel_residual_bwd_finalize_kernelINS_22Kernel_traits_finalizeILj512E6__halfS2_fS2_fjLb0ELj1024ELj4ENS_18Kernel_traits_baseILj512ES2_S2_fS2_fjLj1024EEEEELb1EEEvNS_9BwdParamsE)
        /*0380*/ 	.word	0x00000020


	//----- nvinfo : EIATTR_FRAME_SIZE
	.align		4
.L_149:
        /*0384*/ 	.byte	0x04, 0x11
        /*0386*/ 	.short	(.L_151 - .L_150)
	.align		4
.L_150:
        /*0388*/ 	.word	index@(_ZN10layer_norm40ln_parallel_residual_bwd_finalize_kernelINS_22Kernel_traits_finalizeILj512E6__halfS2_fS2_fjLb0ELj1024ELj4ENS_18Kernel_traits_baseILj512ES2_S2_fS2_fjLj1024EEEEELb1EEEvNS_9BwdParamsE)
        /*038c*/ 	.word	0x00000000


	//----- nvinfo : EIATTR_REGCOUNT
	.align		4
.L_151:
        /*0390*/ 	.byte	0x04, 0x2f
        /*0392*/ 	.short	(.L_153 - .L_152)
	.align		4
.L_152:
        /*0394*/ 	.word	index@(_ZN10layer_norm22ln_bwd_finalize_kernelINS_22Kernel_traits_finalizeILj512E6__halfS2_fS2_fjLb0ELj1024ELj4ENS_18Kernel_traits_baseILj512ES2_S2_fS2_fjLj1024EEEEELb0ELb1EEEvNS_9BwdParamsE)
        /*0398*/ 	.word	0x0000003f


	//----- nvinfo : EIATTR_FRAME_SIZE
	.align		4
.L_153:
        /*039c*/ 	.byte	0x04, 0x11
        /*039e*/ 	.short	(.L_155 - .L_154)
	.align		4
.L_154:
        /*03a0*/ 	.word	index@(_ZN10layer_norm22ln_bwd_finalize_kernelINS_22Kernel_traits_finalizeILj512E6__halfS2_fS2_fjLb0ELj1024ELj4ENS_18Kernel_traits_baseILj512ES2_S2_fS2_fjLj1024EEEEELb0ELb1EEEvNS_9BwdParamsE)
        /*03a4*/ 	.word	0x00000000


	//----- nvinfo : EIATTR_REGCOUNT
	.align		4
.L_155:
        /*03a8*/ 	.byte	0x04, 0x2f
        /*03aa*/ 	.short	(.L_157 - .L_156)
	.align		4
.L_156:
        /*03ac*/ 	.word	index@(_ZN10layer_norm31ln_parallel_residual_bwd_kernelINS_13Kernel_traitsI6__halfS2_fS2_fjLj512ELj1ELj4ELj1ELj16ENS_18Kernel_traits_baseILj512ES2_S2_fS2_fjLj128EEEEELb1ELb1ELb0EEEvNS_9BwdParamsE)
        /*03b0*/ 	.word	0x00000086


	//----- nvinfo : EIATTR_FRAME_SIZE
	.align		4
.L_157:
        /*03b4*/ 	.byte	0x04, 0x11
        /*03b6*/ 	.short	(.L_159 - .L_158)
	.align		4
.L_158:
        /*03b8*/ 	.word	index@(_ZN10layer_norm31ln_parallel_residual_bwd_kernelINS_13Kernel_traitsI6__halfS2_fS2_fjLj512ELj1ELj4ELj1ELj16ENS_18Kernel_traits_baseILj512ES2_S2_fS2_fjLj128EEEEELb1ELb1ELb0EEEvNS_9BwdParamsE)
        /*03bc*/ 	.word	0x00000000


	//----- nvinfo : EIATTR_REGCOUNT
	.align		4
.L_159:
        /*03c0*/ 	.byte	0x04, 0x2f
        /*03c2*/ 	.short	(.L_161 - .L_160)
	.align		4
.L_160:
        /*03c4*/ 	.word	index@(_ZN10layer_norm40ln_parallel_residual_bwd_finalize_kernelINS_22Kernel_traits_finalizeILj512E6__halfS2_fS2_fjLb0ELj1024ELj4ENS_18Kernel_traits_baseILj512ES2_S2_fS2_fjLj1024EEEEELb0EEEvNS_9BwdParamsE)
        /*03c8*/ 	.word	0x00000020


	//----- nvinfo : EIATTR_FRAME_SIZE
	.align		4
.L_161:
        /*03cc*/ 	.byte	0x04, 0x11
        /*03ce*/ 	.short	(.L_163 - .L_162)
	.align		4
.L_162:
        /*03d0*/ 	.word	index@(_ZN10layer_norm40ln_parallel_residual_bwd_finalize_kernelINS_22Kernel_traits_finalizeILj512E6__halfS2_fS2_fjLb0ELj1024ELj4ENS_18Kernel_traits_baseILj512ES2_S2_fS2_fjLj1024EEEEELb0EEEvNS_9BwdParamsE)
        /*03d4*/ 	.word	0x00000000


	//----- nvinfo : EIATTR_REGCOUNT
	.align		4
.L_163:
        /*03d8*/ 	.byte	0x04, 0x2f
        /*03da*/ 	.short	(.L_165 - .L_164)
	.align		4
.L_164:
        /*03dc*/ 	.word	index@(_ZN10layer_norm22ln_bwd_finalize_kernelINS_22Kernel_traits_finalizeILj512E6__halfS2_fS2_fjLb0ELj1024ELj4ENS_18Kernel_traits_baseILj512ES2_S2_fS2_fjLj1024EEEEELb0ELb0EEEvNS_9BwdParamsE)
        /*03e0*/ 	.word	0x0000003f


	//----- nvinfo : EIATTR_FRAME_SIZE
	.align		4
.L_165:
        /*03e4*/ 	.byte	0x04, 0x11
        /*03e6*/ 	.short	(.L_167 - .L_166)
	.align		4
.L_166:
        /*03e8*/ 	.word	index@(_ZN10layer_norm22ln_bwd_finalize_kernelINS_22Kernel_traits_finalizeILj512E6__halfS2_fS2_fjLb0ELj1024ELj4ENS_18Kernel_traits_baseILj512ES2_S2_fS2_fjLj1024EEEEELb0ELb0EEEvNS_9BwdParamsE)
        /*03ec*/ 	.word	0x00000000


	//----- nvinfo : EIATTR_REGCOUNT
	.align		4
.L_167:
        /*03f0*/ 	.byte	0x04, 0x2f
        /*03f2*/ 	.short	(.L_169 - .L_168)
	.align		4
.L_168:
        /*03f4*/ 	.word	index@(_ZN10layer_norm31ln_parallel_residual_bwd_kernelINS_13Kernel_traitsI6__halfS2_fS2_fjLj512ELj1ELj4ELj1ELj16ENS_18Kernel_traits_baseILj512ES2_S2_fS2_fjLj128EEEEELb1ELb0ELb1EEEvNS_9BwdParamsE)
        /*03f8*/ 	.word	0x000000c0


	//----- nvinfo : EIATTR_FRAME_SIZE
	.align		4
.L_169:
        /*03fc*/ 	.byte	0x04, 0x11
        /*03fe*/ 	.short	(.L_171 - .L_170)
	.align		4
.L_170:
        /*0400*/ 	.word	index@(_ZN10layer_norm31ln_parallel_residual_bwd_kernelINS_13Kernel_traitsI6__halfS2_fS2_fjLj512ELj1ELj4ELj1ELj16ENS_18Kernel_traits_baseILj512ES2_S2_fS2_fjLj128EEEEELb1ELb0ELb1EEEvNS_9BwdParamsE)
        /*0404*/ 	.word	0x00000000


	//----- nvinfo : EIATTR_REGCOUNT
	.align		4
.L_171:
        /*0408*/ 	.byte	0x04, 0x2f
        /*040a*/ 	.short	(.L_173 - .L_172)
	.align		4
.L_172:
        /*040c*/ 	.word	index@(_ZN10layer_norm31ln_parallel_residual_bwd_kernelINS_13Kernel_traitsI6__halfS2_fS2_fjLj512ELj1ELj4ELj1ELj16ENS_18Kernel_traits_baseILj512ES2_S2_fS2_fjLj128EEEEELb1ELb0ELb0EEEvNS_9BwdParamsE)
        /*0410*/ 	.word	0x000000b2


	//----- nvinfo : EIATTR_FRAME_SIZE
	.align		4
.L_173:
        /*0414*/ 	.byte	0x04, 0x11
        /*0416*/ 	.short	(.L_175 - .L_174)
	.align		4
.L_174:
        /*0418*/ 	.word	index@(_ZN10layer_norm31ln_parallel_residual_bwd_kernelINS_13Kernel_traitsI6__halfS2_fS2_fjLj512ELj1ELj4ELj1ELj16ENS_18Kernel_traits_baseILj512ES2_S2_fS2_fjLj128EEEEELb1ELb0ELb0EEEvNS_9BwdParamsE)
        /*041c*/ 	.word	0x00000000


	//----- nvinfo : EIATTR_REGCOUNT
	.align		4
.L_175:
        /*0420*/ 	.byte	0x04, 0x2f
        /*0422*/ 	.short	(.L_177 - .L_176)
	.align		4
.L_176:
        /*0424*/ 	.word	index@(_ZN10layer_norm31ln_parallel_residual_bwd_kernelINS_13Kernel_traitsI6__halfS2_fS2_fjLj512ELj1ELj4ELj1ELj16ENS_18Kernel_traits_baseILj512ES2_S2_fS2_fjLj128EEEEELb0ELb1ELb1EEEvNS_9BwdParamsE)
        /*0428*/ 	.word	0x00000080


	//----- nvinfo : EIATTR_FRAME_SIZE
	.align		4
.L_177:
        /*042c*/ 	.byte	0x04, 0x11
        /*042e*/ 	.short	(.L_179 - .L_178)
	.align		4
.L_178:
        /*0430*/ 	.word	index@(_ZN10layer_norm31ln_parallel_residual_bwd_kernelINS_13Kernel_traitsI6__halfS2_fS2_fjLj512ELj1ELj4ELj1ELj16ENS_18Kernel_traits_baseILj512ES2_S2_fS2_fjLj128EEEEELb0ELb1ELb1EEEvNS_9BwdParamsE)
        /*0434*/ 	.word	0x00000000


	//----- nvinfo : EIATTR_REGCOUNT
	.align		4
.L_179:
        /*0438*/ 	.byte	0x04, 0x2f
        /*043a*/ 	.short	(.L_181 - .L_180)
	.align		4
.L_180:
        /*043c*/ 	.word	index@(_ZN10layer_norm31ln_parallel_residual_bwd_kernelINS_13Kernel_traitsI6__halfS2_fS2_fjLj512ELj1ELj4ELj1ELj16ENS_18Kernel_traits_baseILj512ES2_S2_fS2_fjLj128EEEEELb0ELb1ELb0EEEvNS_9BwdParamsE)
        /*0440*/ 	.word	0x0000007b


	//----- nvinfo : EIATTR_FRAME_SIZE
	.align		4
.L_181:
        /*0444*/ 	.byte	0x04, 0x11
        /*0446*/ 	.short	(.L_183 - .L_182)
	.align		4
.L_182:
        /*0448*/ 	.word	index@(_ZN10layer_norm31ln_parallel_residual_bwd_kernelINS_13Kernel_traitsI6__halfS2_fS2_fjLj512ELj1ELj4ELj1ELj16ENS_18Kernel_traits_baseILj512ES2_S2_fS2_fjLj128EEEEELb0ELb1ELb0EEEvNS_9BwdParamsE)
        /*044c*/ 	.word	0x00000000


	//----- nvinfo : EIATTR_REGCOUNT
	.align		4
.L_183:
        /*0450*/ 	.byte	0x04, 0x2f
        /*0452*/ 	.short	(.L_185 - .L_184)
	.align		4
.L_184:
        /*0454*/ 	.word	index@(_ZN10layer_norm31ln_parallel_residual_bwd_kernelINS_13Kernel_traitsI6__halfS2_fS2_fjLj512ELj1ELj4ELj1ELj16ENS_18Kernel_traits_baseILj512ES2_S2_fS2_fjLj128EEEEELb0ELb0ELb1EEEvNS_9BwdParamsE)
        /*0458*/ 	.word	0x000000b2


	//----- nvinfo : EIATTR_FRAME_SIZE
	.align		4
.L_185:
        /*045c*/ 	.byte	0x04, 0x11
        /*045e*/ 	.short	(.L_187 - .L_186)
	.align		4
.L_186:
        /*0460*/ 	.word	index@(_ZN10layer_norm31ln_parallel_residual_bwd_kernelINS_13Kernel_traitsI6__halfS2_fS2_fjLj512ELj1ELj4ELj1ELj16ENS_18Kernel_traits_baseILj512ES2_S2_fS2_fjLj128EEEEELb0ELb0ELb1EEEvNS_9BwdParamsE)
        /*0464*/ 	.word	0x00000000


	//----- nvinfo : EIATTR_REGCOUNT
	.align		4
.L_187:
        /*0468*/ 	.byte	0x04, 0x2f
        /*046a*/ 	.short	(.L_189 - .L_188)
	.align		4
.L_188:
        /*046c*/ 	.word	index@(_ZN10layer_norm31ln_parallel_residual_bwd_kernelINS_13Kernel_traitsI6__halfS2_fS2_fjLj512ELj1ELj4ELj1ELj16ENS_18Kernel_traits_baseILj512ES2_S2_fS2_fjLj128EEEEELb0ELb0ELb0EEEvNS_9BwdParamsE)
        /*0470*/ 	.word	0x000000a9


	//----- nvinfo : EIATTR_FRAME_SIZE
	.align		4
.L_189:
        /*0474*/ 	.byte	0x04, 0x11
        /*0476*/ 	.short	(.L_191 - .L_190)
	.align		4
.L_190:
        /*0478*/ 	.word	index@(_ZN10layer_norm31ln_parallel_residual_bwd_kernelINS_13Kernel_traitsI6__halfS2_fS2_fjLj512ELj1ELj4ELj1ELj16ENS_18Kernel_traits_baseILj512ES2_S2_fS2_fjLj128EEEEELb0ELb0ELb0EEEvNS_9BwdParamsE)
        /*047c*/ 	.word	0x00000000


	//----- nvinfo : EIATTR_REGCOUNT
	.align		4
.L_191:
        /*0480*/ 	.byte	0x04, 0x2f
        /*0482*/ 	.short	(.L_193 - .L_192)
	.align		4
.L_192:
        /*0484*/ 	.word	index@(_ZN10layer_norm31ln_parallel_residual_bwd_kernelINS_13Kernel_traitsIf6__halfS2_S2_fjLj512ELj1ELj4ELj1ELj16ENS_18Kernel_traits_baseILj512EfS2_S2_S2_fjLj128EEEEELb1ELb1ELb1EEEvNS_9BwdParamsE)
        /*0488*/ 	.word	0x00000080


	//----- nvinfo : EIATTR_FRAME_SIZE
	.align		4
.L_193:
        /*048c*/ 	.byte	0x04, 0x11
        /*048e*/ 	.short	(.L_195 - .L_194)
	.align		4
.L_194:
        /*0490*/ 	.word	index@(_ZN10layer_norm31ln_parallel_residual_bwd_kernelINS_13Kernel_traitsIf6__halfS2_S2_fjLj512ELj1ELj4ELj1ELj16ENS_18Kernel_traits_baseILj512EfS2_S2_S2_fjLj128EEEEELb1ELb1ELb1EEEvNS_9BwdParamsE)
        /*0494*/ 	.word	0x00000000


	//----- nvinfo : EIATTR_REGCOUNT
	.align		4
.L_195:
        /*0498*/ 	.byte	0x04, 0x2f
        /*049a*/ 	.short	(.L_197 - .L_196)
	.align		4
.L_196:
        /*049c*/ 	.word	index@(_ZN10layer_norm40ln_parallel_residual_bwd_finalize_kernelINS_22Kernel_traits_finalizeILj512Ef6__halfS2_S2_fjLb0ELj1024ELj4ENS_18Kernel_traits_baseILj512EfS2_S2_S2_fjLj1024EEEEELb1EEEvNS_9BwdParamsE)
        /*04a0*/ 	.word	0x00000020


	//----- nvinfo : EIATTR_FRAME_SIZE
	.align		4
.L_197:
        /*04a4*/ 	.byte	0x04, 0x11
        /*04a6*/ 	.short	(.L_199 - .L_198)
	.align		4
.L_198:
        /*04a8*/ 	.word	index@(_ZN10layer_norm40ln_parallel_residual_bwd_finalize_kernelINS_22Kernel_traits_finalizeILj512Ef6__halfS2_S2_fjLb0ELj1024ELj4ENS_18Kernel_traits_baseILj512EfS2_S2_S2_fjLj1024EEEEELb1EEEvNS_9BwdParamsE)
        /*04ac*/ 	.word	0x00000000


	//----- nvinfo : EIATTR_REGCOUNT
	.align		4
.L_199:
        /*04b0*/ 	.byte	0x04, 0x2f
        /*04b2*/ 	.short	(.L_201 - .L_200)
	.align		4
.L_200:
        /*04b4*/ 	.word	index@(_ZN10layer_norm22ln_bwd_finalize_kernelINS_22Kernel_traits_finalizeILj512Ef6__halfS2_S2_fjLb0ELj1024ELj4ENS_18Kernel_traits_baseILj512EfS2_S2_S2_fjLj1024EEEEELb0ELb1EEEvNS_9BwdParamsE)
        /*04b8*/ 	.word	0x0000003f


	//----- nvinfo : EIATTR_FRAME_SIZE
	.align		4
.L_201:
        /*04bc*/ 	.byte	0x04, 0x11
        /*04be*/ 	.short	(.L_203 - .L_202)
	.align		4
.L_202:
        /*04c0*/ 	.word	index@(_ZN10layer_norm22ln_bwd_finalize_kernelINS_22Kernel_traits_finalizeILj512Ef6__halfS2_S2_fjLb0ELj1024ELj4ENS_18Kernel_traits_baseILj512EfS2_S2_S2_fjLj1024EEEEELb0ELb1EEEvNS_9BwdParamsE)
        /*04c4*/ 	.word	0x00000000


	//----- nvinfo : EIATTR_REGCOUNT
	.align		4
.L_203:
        /*04c8*/ 	.byte	0x04, 0x2f
        /*04ca*/ 	.short	(.L_205 - .L_204)
	.align		4
.L_204:
        /*04cc*/ 	.word	index@(_ZN10layer_norm31ln_parallel_residual_bwd_kernelINS_13Kernel_traitsIf6__halfS2_S2_fjLj512ELj1ELj4ELj1ELj16ENS_18Kernel_traits_baseILj512EfS2_S2_S2_fjLj128EEEEELb1ELb1ELb0EEEvNS_9BwdParamsE)
        /*04d0*/ 	.word	0x00000080


	//----- nvinfo : EIATTR_FRAME_SIZE
	.align		4
.L_205:
        /*04d4*/ 	.byte	0x04, 0x11
        /*04d6*/ 	.short	(.L_207 - .L_206)
	.align		4
.L_206:
        /*04d8*/ 	.word	index@(_ZN10layer_norm31ln_parallel_residual_bwd_kernelINS_13Kernel_traitsIf6__halfS2_S2_fjLj512ELj1ELj4ELj1ELj16ENS_18Kernel_traits_baseILj512EfS2_S2_S2_fjLj128EEEEELb1ELb1ELb0EEEvNS_9BwdParamsE)
        /*04dc*/ 	.word	0x00000000


	//----- nvinfo : EIATTR_REGCOUNT
	.align		4
.L_207:
        /*04e0*/ 	.byte	0x04, 0x2f
        /*04e2*/ 	.short	(.L_209 - .L_208)
	.align		4
.L_208:
        /*04e4*/ 	.word	index@(_ZN10layer_norm40ln_parallel_residual_bwd_finalize_kernelINS_22Kernel_traits_finalizeILj512Ef6__halfS2_S2_fjLb0ELj1024ELj4ENS_18Kernel_traits_baseILj512EfS2_S2_S2_fjLj1024EEEEELb0EEEvNS_9BwdParamsE)
        /*04e8*/ 	.word	0x00000020


	//----- nvinfo : EIATTR_FRAME_SIZE
	.align		4
.L_209:
        /*04ec*/ 	.byte	0x04, 0x11
        /*04ee*/ 	.short	(.L_211 - .L_210)
	.align		4
.L_210:
        /*04f0*/ 	.word	index@(_ZN10layer_norm40ln_parallel_residual_bwd_finalize_kernelINS_22Kernel_traits_finalizeILj512Ef6__halfS2_S2_fjLb0ELj1024ELj4ENS_18Kernel_traits_baseILj512EfS2_S2_S2_fjLj1024EEEEELb0EEEvNS_9BwdParamsE)
        /*04f4*/ 	.word	0x00000000


	//----- nvinfo : EIATTR_REGCOUNT
	.align		4
.L_211:
        /*04f8*/ 	.byte	0x04, 0x2f
        /*04fa*/ 	.short	(.L_213 - .L_212)
	.align		4
.L_212:
        /*04fc*/ 	.word	index@(_ZN10layer_norm22ln_bwd_finalize_kernelINS_22Kernel_traits_finalizeILj512Ef6__halfS2_S2_fjLb0ELj1024ELj4ENS_18Kernel_traits_baseILj512EfS2_S2_S2_fjLj1024EEEEELb0ELb0EEEvNS_9BwdParamsE)
        /*0500*/ 	.word	0x0000003f


	//----- nvinfo : EIATTR_FRAME_SIZE
	.align		4
.L_213:
        /*0504*/ 	.byte	0x04, 0x11
        /*0506*/ 	.short	(.L_215 - .L_214)
	.align		4
.L_214:
        /*0508*/ 	.word	index@(_ZN10layer_norm22ln_bwd_finalize_kernelINS_22Kernel_traits_finalizeILj512Ef6__halfS2_S2_fjLb0ELj1024ELj4ENS_18Kernel_traits_baseILj512EfS2_S2_S2_fjLj1024EEEEELb0ELb0EEEvNS_9BwdParamsE)
        /*050c*/ 	.word	0x00000000


	//----- nvinfo : EIATTR_REGCOUNT
	.align		4
.L_215:
        /*0510*/ 	.byte	0x04, 0x2f
        /*0512*/ 	.short	(.L_217 - .L_216)
	.align		4
.L_216:
        /*0514*/ 	.word	index@(_ZN10layer_norm31ln_parallel_residual_bwd_kernelINS_13Kernel_traitsIf6__halfS2_S2_fjLj512ELj1ELj4ELj1ELj16ENS_18Kernel_traits_baseILj512EfS2_S2_S2_fjLj128EEEEELb1ELb0ELb1EEEvNS_9BwdParamsE)
        /*0518*/ 	.word	0x000000b0


	//----- nvinfo : EIATTR_FRAME_SIZE
	.align		4
.L_217:
        /*051c*/ 	.byte	0x04, 0x11
        /*051e*/ 	.short	(.L_219 - .L_218)
	.align		4
.L_218:
        /*0520*/ 	.word	index@(_ZN10layer_norm31ln_parallel_residual_bwd_kernelINS_13Kernel_traitsIf6__halfS2_S2_fjLj512ELj1ELj4ELj1ELj16ENS_18Kernel_traits_baseILj512EfS2_S2_S2_fjLj128EEEEELb1ELb0ELb1EEEvNS_9BwdParamsE)
        /*0524*/ 	.word	0x00000000


	//----- nvinfo : EIATTR_REGCOUNT
	.align		4
.L_219:
        /*0528*/ 	.byte	0x04, 0x2f
        /*052a*/ 	.short	(.L_221 - .L_220)
	.align		4
.L_220:
        /*052c*/ 	.word	index@(_ZN10layer_norm31ln_parallel_residual_bwd_kernelINS_13Kernel_traitsIf6__halfS2_S2_fjLj512ELj1ELj4ELj1ELj16ENS_18Kernel_traits_baseILj512EfS2_S2_S2_fjLj128EEEEELb1ELb0ELb0EEEvNS_9BwdParamsE)
        /*0530*/ 	.word	0x000000ba


	//----- nvinfo : EIATTR_FRAME_SIZE
	.align		4
.L_221:
        /*0534*/ 	.byte	0x04, 0x11
        /*0536*/ 	.short	(.L_223 - .L_222)
	.align		4
.L_222:
        /*0538*/ 	.word	index@(_ZN10layer_norm31ln_parallel_residual_bwd_kernelINS_13Kernel_traitsIf6__halfS2_S2_fjLj512ELj1ELj4ELj1ELj16ENS_18Kernel_traits_baseILj512EfS2_S2_S2_fjLj128EEEEELb1ELb0ELb0EEEvNS_9BwdParamsE)
        /*053c*/ 	.word	0x00000000


	//----- nvinfo : EIATTR_REGCOUNT
	.align		4
.L_223:
        /*0540*/ 	.byte	0x04, 0x2f
        /*0542*/ 	.short	(.L_225 - .L_224)
	.align		4
.L_224:
        /*0544*/ 	.word	index@(_ZN10layer_norm31ln_parallel_residual_bwd_kernelINS_13Kernel_traitsIf6__halfS2_S2_fjLj512ELj1ELj4ELj1ELj16ENS_18Kernel_traits_baseILj512EfS2_S2_S2_fjLj128EEEEELb0ELb1ELb1EEEvNS_9BwdParamsE)
        /*0548*/ 	.word	0x0000008e


	//----- nvinfo : EIATTR_FRAME_SIZE
	.align		4
.L_225:
        /*054c*/ 	.byte	0x04, 0x11
        /*054e*/ 	.short	(.L_227 - .L_226)
	.align		4
.L_226:
        /*0550*/ 	.word	index@(_ZN10layer_norm31ln_parallel_residual_bwd_kernelINS_13Kernel_traitsIf6__halfS2_S2_fjLj512ELj1ELj4ELj1ELj16ENS_18Kernel_traits_baseILj512EfS2_S2_S2_fjLj128EEEEELb0ELb1ELb1EEEvNS_9BwdParamsE)
        /*0554*/ 	.word	0x00000000


	//----- nvinfo : EIATTR_REGCOUNT
	.align		4
.L_227:
        /*0558*/ 	.byte	0x04, 0x2f
        /*055a*/ 	.short	(.L_229 - .L_228)
	.align		4
.L_228:
        /*055c*/ 	.word	index@(_ZN10layer_norm31ln_parallel_residual_bwd_kernelINS_13Kernel_traitsIf6__halfS2_S2_fjLj512ELj1ELj4ELj1ELj16ENS_18Kernel_traits_baseILj512EfS2_S2_S2_fjLj128EEEEELb0ELb1ELb0EEEvNS_9BwdParamsE)
        /*0560*/ 	.word	0x00000079


	//----- nvinfo : EIATTR_FRAME_SIZE
	.align		4
.L_229:
        /*0564*/ 	.byte	0x04, 0x11
        /*0566*/ 	.short	(.L_231 - .L_230)
	.align		4
.L_230:
        /*0568*/ 	.word	index@(_ZN10layer_norm31ln_parallel_residual_bwd_kernelINS_13Kernel_traitsIf6__halfS2_S2_fjLj512ELj1ELj4ELj1ELj16ENS_18Kernel_traits_baseILj512EfS2_S2_S2_fjLj128EEEEELb0ELb1ELb0EEEvNS_9BwdParamsE)
        /*056c*/ 	.word	0x00000000


	//----- nvinfo : EIATTR_REGCOUNT
	.align		4
.L_231:
        /*0570*/ 	.byte	0x04, 0x2f
        /*0572*/ 	.short	(.L_233 - .L_232)
	.align		4
.L_232:
        /*0574*/ 	.word	index@(_ZN10layer_norm31ln_parallel_residual_bwd_kernelINS_13Kernel_traitsIf6__halfS2_S2_fjLj512ELj1ELj4ELj1ELj16ENS_18Kernel_traits_baseILj512EfS2_S2_S2_fjLj128EEEEELb0ELb0ELb1EEEvNS_9BwdParamsE)
        /*0578*/ 	.word	0x000000a5


	//----- nvinfo : EIATTR_FRAME_SIZE
	.align		4
.L_233:
        /*057c*/ 	.byte	0x04, 0x11
        /*057e*/ 	.short	(.L_235 - .L_234)
	.align		4
.L_234:
        /*0580*/ 	.word	index@(_ZN10layer_norm31ln_parallel_residual_bwd_kernelINS_13Kernel_traitsIf6__halfS2_S2_fjLj512ELj1ELj4ELj1ELj16ENS_18Kernel_traits_baseILj512EfS2_S2_S2_fjLj128EEEEELb0ELb0ELb1EEEvNS_9BwdParamsE)
        /*0584*/ 	.word	0x00000000


	//----- nvinfo : EIATTR_REGCOUNT
	.align		4
.L_235:
        /*0588*/ 	.byte	0x04, 0x2f
        /*058a*/ 	.short	(.L_237 - .L_236)
	.align		4
.L_236:
        /*058c*/ 	.word	index@(_ZN10layer_norm31ln_parallel_residual_bwd_kernelINS_13Kernel_traitsIf6__halfS2_S2_fjLj512ELj1ELj4ELj1ELj16ENS_18Kernel_traits_baseILj512EfS2_S2_S2_fjLj128EEEEELb0ELb0ELb0EEEvNS_9BwdParamsE)
        /*0590*/ 	.word	0x000000a7


	//----- nvinfo : EIATTR_FRAME_SIZE
	.align		4
.L_237:
        /*0594*/ 	.byte	0x04, 0x11
        /*0596*/ 	.short	(.L_239 - .L_238)
	.align		4
.L_238:
        /*0598*/ 	.word	index@(_ZN10layer_norm31ln_parallel_residual_bwd_kernelINS_13Kernel_traitsIf6__halfS2_S2_fjLj512ELj1ELj4ELj1ELj16ENS_18Kernel_traits_baseILj512EfS2_S2_S2_fjLj128EEEEELb0ELb0ELb0EEEvNS_9BwdParamsE)
        /*059c*/ 	.word	0x00000000


	//----- nvinfo : EIATTR_REGCOUNT
	.align		4
.L_239:
        /*05a0*/ 	.byte	0x04, 0x2f
        /*05a2*/ 	.short	(.L_241 - .L_240)
	.align		4
.L_240:
        /*05a4*/ 	.word	index@(_ZN10layer_norm31ln_parallel_residual_bwd_kernelINS_13Kernel_traitsIf13__nv_bfloat16fS2_fjLj512ELj1ELj4ELj1ELj16ENS_18Kernel_traits_baseILj512EfS2_fS2_fjLj128EEEEELb1ELb1ELb1EEEvNS_9BwdParamsE)
        /*05a8*/ 	.word	0x0000008c


	//----- nvinfo : EIATTR_FRAME_SIZE
	.align		4
.L_241:
        /*05ac*/ 	.byte	0x04, 0x11
        /*05ae*/ 	.short	(.L_243 - .L_242)
	.align		4
.L_242:
        /*05b0*/ 	.word	index@(_ZN10layer_norm31ln_parallel_residual_bwd_kernelINS_13Kernel_traitsIf13__nv_bfloat16fS2_fjLj512ELj1ELj4ELj1ELj16ENS_18Kernel_traits_baseILj512EfS2_fS2_fjLj128EEEEELb1ELb1ELb1EEEvNS_9BwdParamsE)
        /*05b4*/ 	.word	0x00000000


	//----- nvinfo : EIATTR_REGCOUNT
	.align		4
.L_243:
        /*05b8*/ 	.byte	0x04, 0x2f
        /*05ba*/ 	.short	(.L_245 - .L_244)
	.align		4
.L_244:
        /*05bc*/ 	.word	index@(_ZN10layer_norm40ln_parallel_residual_bwd_finalize_kernelINS_22Kernel_traits_finalizeILj512Ef13__nv_bfloat16fS2_fjLb0ELj1024ELj4ENS_18Kernel_traits_baseILj512EfS2_fS2_fjLj1024EEEEELb1EEEvNS_9BwdParamsE)
        /*05c0*/ 	.word	0x00000020


	//----- nvinfo : EIATTR_FRAME_SIZE
	.align		4
.L_245:
        /*05c4*/ 	.byte	0x04, 0x11
        /*05c6*/ 	.short	(.L_247 - .L_246)
	.align		4
.L_246:
        /*05c8*/ 	.word	index@(_ZN10layer_norm40ln_parallel_residual_bwd_finalize_kernelINS_22Kernel_traits_finalizeILj512Ef13__nv_bfloat16fS2_fjLb0ELj1024ELj4ENS_18Kernel_traits_baseILj512EfS2_fS2_fjLj1024EEEEELb1EEEvNS_9BwdParamsE)
        /*05cc*/ 	.word	0x00000000


	//----- nvinfo : EIATTR_REGCOUNT
	.align		4
.L_247:
        /*05d0*/ 	.byte	0x04, 0x2f
        /*05d2*/ 	.short	(.L_249 - .L_248)
	.align		4
.L_248:
        /*05d4*/ 	.word	index@(_ZN10layer_norm22ln_bwd_finalize_kernelINS_22Kernel_traits_finalizeILj512Ef13__nv_bfloat16fS2_fjLb0ELj1024ELj4ENS_18Kernel_traits_baseILj512EfS2_fS2_fjLj1024EEEEELb0ELb1EEEvNS_9BwdParamsE)
        /*05d8*/ 	.word	0x0000003f


	//----- nvinfo : EIATTR_FRAME_SIZE
	.align		4
.L_249:
        /*05dc*/ 	.byte	0x04, 0x11
        /*05de*/ 	.short	(.L_251 - .L_250)
	.align		4
.L_250:
        /*05e0*/ 	.word	index@(_ZN10layer_norm22ln_bwd_finalize_kernelINS_22Kernel_traits_finalizeILj512Ef13__nv_bfloat16fS2_fjLb0ELj1024ELj4ENS_18Kernel_traits_baseILj512EfS2_fS2_fjLj1024EEEEELb0ELb1EEEvNS_9BwdParamsE)
        /*05e4*/ 	.word	0x00000000


	//----- nvinfo : EIATTR_REGCOUNT
	.align		4
.L_251:
        /*05e8*/ 	.byte	0x04, 0x2f
        /*05ea*/ 	.short	(.L_253 - .L_252)
	.align		4
.L_252:
        /*05ec*/ 	.word	index@(_ZN10layer_norm31ln_parallel_residual_bwd_kernelINS_13Kernel_traitsIf13__nv_bfloat16fS2_fjLj512ELj1ELj4ELj1ELj16ENS_18Kernel_traits_baseILj512EfS2_fS2_fjLj128EEEEELb1ELb1ELb0EEEvNS_9BwdParamsE)
        /*05f0*/ 	.word	0x0000008e


	//----- nvinfo : EIATTR_FRAME_SIZE
	.align		4
.L_253:
        /*05f4*/ 	.byte	0x04, 0x11
        /*05f6*/ 	.short	(.L_255 - .L_254)
	.align		4
.L_254:
        /*05f8*/ 	.word	index@(_ZN10layer_norm31ln_parallel_residual_bwd_kernelINS_13Kernel_traitsIf13__nv_bfloat16fS2_fjLj512ELj1ELj4ELj1ELj16ENS_18Kernel_traits_baseILj512EfS2_fS2_fjLj128EEEEELb1ELb1ELb0EEEvNS_9BwdParamsE)
        /*05fc*/ 	.word	0x00000000


	//----- nvinfo : EIATTR_REGCOUNT
	.align		4
.L_255:
        /*0600*/ 	.byte	0x04, 0x2f
        /*0602*/ 	.short	(.L_257 - .L_256)
	.align		4
.L_256:
        /*0604*/ 	.word	index@(_ZN10layer_norm40ln_parallel_residual_bwd_finalize_kernelINS_22Kernel_traits_finalizeILj512Ef13__nv_bfloat16fS2_fjLb0ELj1024ELj4ENS_18Kernel_traits_baseILj512EfS2_fS2_fjLj1024EEEEELb0EEEvNS_9BwdParamsE)
        /*0608*/ 	.word	0x00000020


	//----- nvinfo : EIATTR_FRAME_SIZE
	.align		4
.L_257:
        /*060c*/ 	.byte	0x04, 0x11
        /*060e*/ 	.short	(.L_259 - .L_258)
	.align		4
.L_258:
        /*0610*/ 	.word	index@(_ZN10layer_norm40ln_parallel_residual_bwd_finalize_kernelINS_22Kernel_traits_finalizeILj512Ef13__nv_bfloat16fS2_fjLb0ELj1024ELj4ENS_18Kernel_traits_baseILj512EfS2_fS2_fjLj1024EEEEELb0EEEvNS_9BwdParamsE)
        /*0614*/ 	.word	0x00000000


	//----- nvinfo : EIATTR_REGCOUNT
	.align		4
.L_259:
        /*0618*/ 	.byte	0x04, 0x2f
        /*061a*/ 	.short	(.L_261 - .L_260)
	.align		4
.L_260:
        /*061c*/ 	.word	index@(_ZN10layer_norm22ln_bwd_finalize_kernelINS_22Kernel_traits_finalizeILj512Ef13__nv_bfloat16fS2_fjLb0ELj1024ELj4ENS_18Kernel_traits_baseILj512EfS2_fS2_fjLj1024EEEEELb0ELb0EEEvNS_9BwdParamsE)
        /*0620*/ 	.word	0x0000003f


	//----- nvinfo : EIATTR_FRAME_SIZE
	.align		4
.L_261:
        /*0624*/ 	.byte	0x04, 0x11
        /*0626*/ 	.short	(.L_263 - .L_262)
	.align		4
.L_262:
        /*0628*/ 	.word	index@(_ZN10layer_norm22ln_bwd_finalize_kernelINS_22Kernel_traits_finalizeILj512Ef13__nv_bfloat16fS2_fjLb0ELj1024ELj4ENS_18Kernel_traits_baseILj512EfS2_fS2_fjLj1024EEEEELb0ELb0EEEvNS_9BwdParamsE)
        /*062c*/ 	.word	0x00000000


	//----- nvinfo : EIATTR_REGCOUNT
	.align		4
.L_263:
        /*0630*/ 	.byte	0x04, 0x2f
        /*0632*/ 	.short	(.L_265 - .L_264)
	.align		4
.L_264:
        /*0634*/ 	.word	index@(_ZN10layer_norm31ln_parallel_residual_bwd_kernelINS_13Kernel_traitsIf13__nv_bfloat16fS2_fjLj512ELj1ELj4ELj1ELj16ENS_18Kernel_traits_baseILj512EfS2_fS2_fjLj128EEEEELb1ELb0ELb1EEEvNS_9BwdParamsE)
        /*0638*/ 	.word	0x000000c2


	//----- nvinfo : EIATTR_FRAME_SIZE
	.align		4
.L_265:
        /*063c*/ 	.byte	0x04, 0x11
        /*063e*/ 	.short	(.L_267 - .L_266)
	.align		4
.L_266:
        /*0640*/ 	.word	index@(_ZN10layer_norm31ln_parallel_residual_bwd_kernelINS_13Kernel_traitsIf13__nv_bfloat16fS2_fjLj512ELj1ELj4ELj1ELj16ENS_18Kernel_traits_baseILj512EfS2_fS2_fjLj128EEEEELb1ELb0ELb1EEEvNS_9BwdParamsE)
        /*0644*/ 	.word	0x00000000


	//----- nvinfo : EIATTR_REGCOUNT
	.align		4
.L_267:
        /*0648*/ 	.byte	0x04, 0x2f
        /*064a*/ 	.short	(.L_269 - .L_268)
	.align		4
.L_268:
        /*064c*/ 	.word	index@(_ZN10layer_norm31ln_parallel_residual_bwd_kernelINS_13Kernel_traitsIf13__nv_bfloat16fS2_fjLj512ELj1ELj4ELj1ELj16ENS_18Kernel_traits_baseILj512EfS2_fS2_fjLj128EEEEELb1ELb0ELb0EEEvNS_9BwdParamsE)
        /*0650*/ 	.word	0x000000c3


	//----- nvinfo : EIATTR_FRAME_SIZE
	.align		4
.L_269:
        /*0654*/ 	.byte	0x04, 0x11
        /*0656*/ 	.short	(.L_271 - .L_270)
	.align		4
.L_270:
        /*0658*/ 	.word	index@(_ZN10layer_norm31ln_parallel_residual_bwd_kernelINS_13Kernel_traitsIf13__nv_bfloat16fS2_fjLj512ELj1ELj4ELj1ELj16ENS_18Kernel_traits_baseILj512EfS2_fS2_fjLj128EEEEELb1ELb0ELb0EEEvNS_9BwdParamsE)
        /*065c*/ 	.word	0x00000000


	//----- nvinfo : EIATTR_REGCOUNT
	.align		4
.L_271:
        /*0660*/ 	.byte	0x04, 0x2f
        /*0662*/ 	.short	(.L_273 - .L_272)
	.align		4
.L_272:
        /*0664*/ 	.word	index@(_ZN10layer_norm31ln_parallel_residual_bwd_kernelINS_13Kernel_traitsIf13__nv_bfloat16fS2_fjLj512ELj1ELj4ELj1ELj16ENS_18Kernel_traits_baseILj512EfS2_fS2_fjLj128EEEEELb0ELb1ELb1EEEvNS_9BwdParamsE)
        /*0668*/ 	.word	0x00000080


	//----- nvinfo : EIATTR_FRAME_SIZE
	.align		4
.L_273:
        /*066c*/ 	.byte	0x04, 0x11
        /*066e*/ 	.short	(.L_275 - .L_274)
	.align		4
.L_274:
        /*0670*/ 	.word	index@(_ZN10layer_norm31ln_parallel_residual_bwd_kernelINS_13Kernel_traitsIf13__nv_bfloat16fS2_fjLj512ELj1ELj4ELj1ELj16ENS_18Kernel_traits_baseILj512EfS2_fS2_fjLj128EEEEELb0ELb1ELb1EEEvNS_9BwdParamsE)
        /*0674*/ 	.word	0x00000000


	//----- nvinfo : EIATTR_REGCOUNT
	.align		4
.L_275:
        /*0678*/ 	.byte	0x04, 0x2f
        /*067a*/ 	.short	(.L_277 - .L_276)
	.align		4
.L_276:
        /*067c*/ 	.word	index@(_ZN10layer_norm31ln_parallel_residual_bwd_kernelINS_13Kernel_traitsIf13__nv_bfloat16fS2_fjLj512ELj1ELj4ELj1ELj16ENS_18Kernel_traits_baseILj512EfS2_fS2_fjLj128EEEEELb0ELb1ELb0EEEvNS_9BwdParamsE)
        /*0680*/ 	.word	0x00000080


	//----- nvinfo : EIATTR_FRAME_SIZE
	.align		4
.L_277:
        /*0684*/ 	.byte	0x04, 0x11
        /*0686*/ 	.short	(.L_279 - .L_278)
	.align		4
.L_278:
        /*0688*/ 	.word	index@(_ZN10layer_norm31ln_parallel_residual_bwd_kernelINS_13Kernel_traitsIf13__nv_bfloat16fS2_fjLj512ELj1ELj4ELj1ELj16ENS_18Kernel_traits_baseILj512EfS2_fS2_fjLj128EEEEELb0ELb1ELb0EEEvNS_9BwdParamsE)
        /*068c*/ 	.word	0x00000000


	//----- nvinfo : EIATTR_REGCOUNT
	.align		4
.L_279:
        /*0690*/ 	.byte	0x04, 0x2f
        /*0692*/ 	.short	(.L_281 - .L_280)
	.align		4
.L_280:
        /*0694*/ 	.word	index@(_ZN10layer_norm31ln_parallel_residual_bwd_kernelINS_13Kernel_traitsIf13__nv_bfloat16fS2_fjLj512ELj1ELj4ELj1ELj16ENS_18Kernel_traits_baseILj512EfS2_fS2_fjLj128EEEEELb0ELb0ELb1EEEvNS_9BwdParamsE)
        /*0698*/ 	.word	0x000000b2


	//----- nvinfo : EIATTR_FRAME_SIZE
	.align		4
.L_281:
        /*069c*/ 	.byte	0x04, 0x11
        /*069e*/ 	.short	(.L_283 - .L_282)
	.align		4
.L_282:
        /*06a0*/ 	.word	index@(_ZN10layer_norm31ln_parallel_residual_bwd_kernelINS_13Kernel_traitsIf13__nv_bfloat16fS2_fjLj512ELj1ELj4ELj1ELj16ENS_18Kernel_traits_baseILj512EfS2_fS2_fjLj128EEEEELb0ELb0ELb1EEEvNS_9BwdParamsE)
        /*06a4*/ 	.word	0x00000000


	//----- nvinfo : EIATTR_REGCOUNT
	.align		4
.L_283:
        /*06a8*/ 	.byte	0x04, 0x2f
        /*06aa*/ 	.short	(.L_285 - .L_284)
	.align		4
.L_284:
        /*06ac*/ 	.word	index@(_ZN10layer_norm31ln_parallel_residual_bwd_kernelINS_13Kernel_traitsIf13__nv_bfloat16fS2_fjLj512ELj1ELj4ELj1ELj16ENS_18Kernel_traits_baseILj512EfS2_fS2_fjLj128EEEEELb0ELb0ELb0EEEvNS_9BwdParamsE)
        /*06b0*/ 	.word	0x000000bb


	//----- nvinfo : EIATTR_FRAME_SIZE
	.align		4
.L_285:
        /*06b4*/ 	.byte	0x04, 0x11
        /*06b6*/ 	.short	(.L_287 - .L_286)
	.align		4
.L_286:
        /*06b8*/ 	.word	index@(_ZN10layer_norm31ln_parallel_residual_bwd_kernelINS_13Kernel_traitsIf13__nv_bfloat16fS2_fjLj512ELj1ELj4ELj1ELj16ENS_18Kernel_traits_baseILj512EfS2_fS2_fjLj128EEEEELb0ELb0ELb0EEEvNS_9BwdParamsE)
        /*06bc*/ 	.word	0x00000000


	//----- nvinfo : EIATTR_REGCOUNT
	.align		4
.L_287:
        /*06c0*/ 	.byte	0x04, 0x2f
        /*06c2*/ 	.short	(.L_289 - .L_288)
	.align		4
.L_288:
        /*06c4*/ 	.word	index@(_ZN10layer_norm31ln_parallel_residual_bwd_kernelINS_13Kernel_traitsI13__nv_bfloat16S2_fS2_fjLj512ELj1ELj4ELj1ELj16ENS_18Kernel_traits_baseILj512ES2_S2_fS2_fjLj128EEEEELb1ELb1ELb1EEEvNS_9BwdParamsE)
        /*06c8*/ 	.word	0x00000090


	//----- nvinfo : EIATTR_FRAME_SIZE
	.align		4
.L_289:
        /*06cc*/ 	.byte	0x04, 0x11
        /*06ce*/ 	.short	(.L_291 - .L_290)
	.align		4
.L_290:
        /*06d0*/ 	.word	index@(_ZN10layer_norm31ln_parallel_residual_bwd_kernelINS_13Kernel_traitsI13__nv_bfloat16S2_fS2_fjLj512ELj1ELj4ELj1ELj16ENS_18Kernel_traits_baseILj512ES2_S2_fS2_fjLj128EEEEELb1ELb1ELb1EEEvNS_9BwdParamsE)
        /*06d4*/ 	.word	0x00000000


	//----- nvinfo : EIATTR_REGCOUNT
	.align		4
.L_291:
        /*06d8*/ 	.byte	0x04, 0x2f
        /*06da*/ 	.short	(.L_293 - .L_292)
	.align		4
.L_292:
        /*06dc*/ 	.word	index@(_ZN10layer_norm40ln_parallel_residual_bwd_finalize_kernelINS_22Kernel_traits_finalizeILj512E13__nv_bfloat16S2_fS2_fjLb0ELj1024ELj4ENS_18Kernel_traits_baseILj512ES2_S2_fS2_fjLj1024EEEEELb1EEEvNS_9BwdParamsE)
        /*06e0*/ 	.word	0x00000020


	//----- nvinfo : EIATTR_FRAME_SIZE
	.align		4
.L_293:
        /*06e4*/ 	.byte	0x04, 0x11
        /*06e6*/ 	.short	(.L_295 - .L_294)
	.align		4
.L_294:
        /*06e8*/ 	.word	index@(_ZN10layer_norm40ln_parallel_residual_bwd_finalize_kernelINS_22Kernel_traits_finalizeILj512E13__nv_bfloat16S2_fS2_fjLb0ELj1024ELj4ENS_18Kernel_traits_baseILj512ES2_S2_fS2_fjLj1024EEEEELb1EEEvNS_9BwdParamsE)
        /*06ec*/ 	.word	0x00000000


	//----- nvinfo : EIATTR_REGCOUNT
	.align		4
.L_295:
        /*06f0*/ 	.byte	0x04, 0x2f
        /*06f2*/ 	.short	(.L_297 - .L_296)
	.align		4
.L_296:
        /*06f4*/ 	.word	index@(_ZN10layer_norm22ln_bwd_finalize_kernelINS_22Kernel_traits_finalizeILj512E13__nv_bfloat16S2_fS2_fjLb0ELj1024ELj4ENS_18Kernel_traits_baseILj512ES2_S2_fS2_fjLj1024EEEEELb0ELb1EEEvNS_9BwdParamsE)
        /*06f8*/ 	.word	0x0000003f


	//----- nvinfo : EIATTR_FRAME_SIZE
	.align		4
.L_297:
        /*06fc*/ 	.byte	0x04, 0x11
        /*06fe*/ 	.short	(.L_299 - .L_298)
	.align		4
.L_298:
        /*0700*/ 	.word	index@(_ZN10layer_norm22ln_bwd_finalize_kernelINS_22Kernel_traits_finalizeILj512E13__nv_bfloat16S2_fS2_fjLb0ELj1024ELj4ENS_18Kernel_traits_baseILj512ES2_S2_fS2_fjLj1024EEEEELb0ELb1EEEvNS_9BwdParamsE)
        /*0704*/ 	.word	0x00000000


	//----- nvinfo : EIATTR_REGCOUNT
	.align		4
.L_299:
        /*0708*/ 	.byte	0x04, 0x2f
        /*070a*/ 	.short	(.L_301 - .L_300)
	.align		4
.L_300:
        /*070c*/ 	.word	index@(_ZN10layer_norm31ln_parallel_residual_bwd_kernelINS_13Kernel_traitsI13__nv_bfloat16S2_fS2_fjLj512ELj1ELj4ELj1ELj16ENS_18Kernel_traits_baseILj512ES2_S2_fS2_fjLj128EEEEELb1ELb1ELb0EEEvNS_9BwdParamsE)
        /*0710*/ 	.word	0x0000008c


	//----- nvinfo : EIATTR_FRAME_SIZE
	.align		4
.L_301:
        /*0714*/ 	.byte	0x04, 0x11
        /*0716*/ 	.short	(.L_303 - .L_302)
	.align		4
.L_302:
        /*0718*/ 	.word	index@(_ZN10layer_norm31ln_parallel_residual_bwd_kernelINS_13Kernel_traitsI13__nv_bfloat16S2_fS2_fjLj512ELj1ELj4ELj1ELj16ENS_18Kernel_traits_baseILj512ES2_S2_fS2_fjLj128EEEEELb1ELb1ELb0EEEvNS_9BwdParamsE)
        /*071c*/ 	.word	0x00000000


	//----- nvinfo : EIATTR_REGCOUNT
	.align		4
.L_303:
        /*0720*/ 	.byte	0x04, 0x2f
        /*0722*/ 	.short	(.L_305 - .L_304)
	.align		4
.L_304:
        /*0724*/ 	.word	index@(_ZN10layer_norm40ln_parallel_residual_bwd_finalize_kernelINS_22Kernel_traits_finalizeILj512E13__nv_bfloat16S2_fS2_fjLb0ELj1024ELj4ENS_18Kernel_traits_baseILj512ES2_S2_fS2_fjLj1024EEEEELb0EEEvNS_9BwdParamsE)
        /*0728*/ 	.word	0x00000020


	//----- nvinfo : EIATTR_FRAME_SIZE
	.align		4
.L_305:
        /*072c*/ 	.byte	0x04, 0x11
        /*072e*/ 	.short	(.L_307 - .L_306)
	.align		4
.L_306:
        /*0730*/ 	.word	index@(_ZN10layer_norm40ln_parallel_residual_bwd_finalize_kernelINS_22Kernel_traits_finalizeILj512E13__nv_bfloat16S2_fS2_fjLb0ELj1024ELj4ENS_18Kernel_traits_baseILj512ES2_S2_fS2_fjLj1024EEEEELb0EEEvNS_9BwdParamsE)
        /*0734*/ 	.word	0x00000000


	//----- nvinfo : EIATTR_REGCOUNT
	.align		4
.L_307:
        /*0738*/ 	.byte	0x04, 0x2f
        /*073a*/ 	.short	(.L_309 - .L_308)
	.align		4
.L_308:
        /*073c*/ 	.word	index@(_ZN10layer_norm22ln_bwd_finalize_kernelINS_22Kernel_traits_finalizeILj512E13__nv_bfloat16S2_fS2_fjLb0ELj1024ELj4ENS_18Kernel_traits_baseILj512ES2_S2_fS2_fjLj1024EEEEELb0ELb0EEEvNS_9BwdParamsE)
        /*0740*/ 	.word	0x0000003f


	//----- nvinfo : EIATTR_FRAME_SIZE
	.align		4
.L_309:
        /*0744*/ 	.byte	0x04, 0x11
        /*0746*/ 	.short	(.L_311 - .L_310)
	.align		4
.L_310:
        /*0748*/ 	.word	index@(_ZN10layer_norm22ln_bwd_finalize_kernelINS_22Kernel_traits_finalizeILj512E13__nv_bfloat16S2_fS2_fjLb0ELj1024ELj4ENS_18Kernel_traits_baseILj512ES2_S2_fS2_fjLj1024EEEEELb0ELb0EEEvNS_9BwdParamsE)
        /*074c*/ 	.word	0x00000000


	//----- nvinfo : EIATTR_REGCOUNT
	.align		4
.L_311:
        /*0750*/ 	.byte	0x04, 0x2f
        /*0752*/ 	.short	(.L_313 - .L_312)
	.align		4
.L_312:
        /*0754*/ 	.word	index@(_ZN10layer_norm31ln_parallel_residual_bwd_kernelINS_13Kernel_traitsI13__nv_bfloat16S2_fS2_fjLj512ELj1ELj4ELj1ELj16ENS_18Kernel_traits_baseILj512ES2_S2_fS2_fjLj128EEEEELb1ELb0ELb1EEEvNS_9BwdParamsE)
        /*0758*/ 	.word	0x000000be


	//----- nvinfo : EIATTR_FRAME_SIZE
	.align		4
.L_313:
        /*075c*/ 	.byte	0x04, 0x11
        /*075e*/ 	.short	(.L_315 - .L_314)
	.align		4
.L_314:
        /*0760*/ 	.word	index@(_ZN10layer_norm31ln_parallel_residual_bwd_kernelINS_13Kernel_traitsI13__nv_bfloat16S2_fS2_fjLj512ELj1ELj4ELj1ELj16ENS_18Kernel_traits_baseILj512ES2_S2_fS2_fjLj128EEEEELb1ELb0ELb1EEEvNS_9BwdParamsE)
        /*0764*/ 	.word	0x00000000


	//----- nvinfo : EIATTR_REGCOUNT
	.align		4
.L_315:
        /*0768*/ 	.byte	0x04, 0x2f
        /*076a*/ 	.short	(.L_317 - .L_316)
	.align		4
.L_316:
        /*076c*/ 	.word	index@(_ZN10layer_norm31ln_parallel_residual_bwd_kernelINS_13Kernel_traitsI13__nv_bfloat16S2_fS2_fjLj512ELj1ELj4ELj1ELj16ENS_18Kernel_traits_baseILj512ES2_S2_fS2_fjLj128EEEEELb1ELb0ELb0EEEvNS_9BwdParamsE)
        /*0770*/ 	.word	0x000000ca


	//----- nvinfo : EIATTR_FRAME_SIZE
	.align		4
.L_317:
        /*0774*/ 	.byte	0x04, 0x11
        /*0776*/ 	.short	(.L_319 - .L_318)
	.align		4
.L_318:
        /*0778*/ 	.word	index@(_ZN10layer_norm31ln_parallel_residual_bwd_kernelINS_13Kernel_traitsI13__nv_bfloat16S2_fS2_fjLj512ELj1ELj4ELj1ELj16ENS_18Kernel_traits_baseILj512ES2_S2_fS2_fjLj128EEEEELb1ELb0ELb0EEEvNS_9BwdParamsE)
        /*077c*/ 	.word	0x00000000


	//----- nvinfo : EIATTR_REGCOUNT
	.align		4
.L_319:
        /*0780*/ 	.byte	0x04, 0x2f
        /*0782*/ 	.short	(.L_321 - .L_320)
	.align		4
.L_320:
        /*0784*/ 	.word	index@(_ZN10layer_norm31ln_parallel_residual_bwd_kernelINS_13Kernel_traitsI13__nv_bfloat16S2_fS2_fjLj512ELj1ELj4ELj1ELj16ENS_18Kernel_traits_baseILj512ES2_S2_fS2_fjLj128EEEEELb0ELb1ELb1EEEvNS_9BwdParamsE)
        /*0788*/ 	.word	0x00000080


	//----- nvinfo : EIATTR_FRAME_SIZE
	.align		4
.L_321:
        /*078c*/ 	.byte	0x04, 0x11
        /*078e*/ 	.short	(.L_323 - .L_322)
	.align		4
.L_322:
        /*0790*/ 	.word	index@(_ZN10layer_norm31ln_parallel_residual_bwd_kernelINS_13Kernel_traitsI13__nv_bfloat16S2_fS2_fjLj512ELj1ELj4ELj1ELj16ENS_18Kernel_traits_baseILj512ES2_S2_fS2_fjLj128EEEEELb0ELb1ELb1EEEvNS_9BwdParamsE)
        /*0794*/ 	.word	0x00000000


	//----- nvinfo : EIATTR_REGCOUNT
	.align		4
.L_323:
        /*0798*/ 	.byte	0x04, 0x2f
        /*079a*/ 	.short	(.L_325 - .L_324)
	.align		4
.L_324:
        /*079c*/ 	.word	index@(_ZN10layer_norm31ln_parallel_residual_bwd_kernelINS_13Kernel_traitsI13__nv_bfloat16S2_fS2_fjLj512ELj1ELj4ELj1ELj16ENS_18Kernel_traits_baseILj512ES2_S2_fS2_fjLj128EEEEELb0ELb1ELb0EEEvNS_9BwdParamsE)
        /*07a0*/ 	.word	0x0000007b


	//----- nvinfo : EIATTR_FRAME_SIZE
	.align		4
.L_325:
        /*07a4*/ 	.byte	0x04, 0x11
        /*07a6*/ 	.short	(.L_327 - .L_326)
	.align		4
.L_326:
        /*07a8*/ 	.word	index@(_ZN10layer_norm31ln_parallel_residual_bwd_kernelINS_13Kernel_traitsI13__nv_bfloat16S2_fS2_fjLj512ELj1ELj4ELj1ELj16ENS_18Kernel_traits_baseILj512ES2_S2_fS2_fjLj128EEEEELb0ELb1ELb0EEEvNS_9BwdParamsE)
        /*07ac*/ 	.word	0x00000000


	//----- nvinfo : EIATTR_REGCOUNT
	.align		4
.L_327:
        /*07b0*/ 	.byte	0x04, 0x2f
        /*07b2*/ 	.short	(.L_329 - .L_328)
	.align		4
.L_328:
        /*07b4*/ 	.word	index@(_ZN10layer_norm31ln_parallel_residual_bwd_kernelINS_13Kernel_traitsI13__nv_bfloat16S2_fS2_fjLj512ELj1ELj4ELj1ELj16ENS_18Kernel_traits_baseILj512ES2_S2_fS2_fjLj128EEEEELb0ELb0ELb1EEEvNS_9BwdParamsE)
        /*07b8*/ 	.word	0x000000b6


	//----- nvinfo : EIATTR_FRAME_SIZE
	.align		4
.L_329:
        /*07bc*/ 	.byte	0x04, 0x11
        /*07be*/ 	.short	(.L_331 - .L_330)
	.align		4
.L_330:
        /*07c0*/ 	.word	index@(_ZN10layer_norm31ln_parallel_residual_bwd_kernelINS_13Kernel_traitsI13__nv_bfloat16S2_fS2_fjLj512ELj1ELj4ELj1ELj16ENS_18Kernel_traits_baseILj512ES2_S2_fS2_fjLj128EEEEELb0ELb0ELb1EEEvNS_9BwdParamsE)
        /*07c4*/ 	.word	0x00000000


	//----- nvinfo : EIATTR_REGCOUNT
	.align		4
.L_331:
        /*07c8*/ 	.byte	0x04, 0x2f
        /*07ca*/ 	.short	(.L_333 - .L_332)
	.align		4
.L_332:
        /*07cc*/ 	.word	index@(_ZN10layer_norm31ln_parallel_residual_bwd_kernelINS_13Kernel_traitsI13__nv_bfloat16S2_fS2_fjLj512ELj1ELj4ELj1ELj16ENS_18Kernel_traits_baseILj512ES2_S2_fS2_fjLj128EEEEELb0ELb0ELb0EEEvNS_9BwdParamsE)
        /*07d0*/ 	.word	0x000000b2


	//----- nvinfo : EIATTR_FRAME_SIZE
	.align		4
.L_333:
        /*07d4*/ 	.byte	0x04, 0x11
        /*07d6*/ 	.short	(.L_335 - .L_334)
	.align		4
.L_334:
        /*07d8*/ 	.word	index@(_ZN10layer_norm31ln_parallel_residual_bwd_kernelINS_13Kernel_traitsI13__nv_bfloat16S2_fS2_fjLj512ELj1ELj4ELj1ELj16ENS_18Kernel_traits_baseILj512ES2_S2_fS2_fjLj128EEEEELb0ELb0ELb0EEEvNS_9BwdParamsE)
        /*07dc*/ 	.word	0x00000000


	//----- nvinfo : EIATTR_REGCOUNT
	.align		4
.L_335:
        /*07e0*/ 	.byte	0x04, 0x2f
        /*07e2*/ 	.short	(.L_337 - .L_336)
	.align		4
.L_336:
        /*07e4*/ 	.word	index@(_ZN10layer_norm31ln_parallel_residual_bwd_kernelINS_13Kernel_traitsIf13__nv_bfloat16S2_S2_fjLj512ELj1ELj4ELj1ELj16ENS_18Kernel_traits_baseILj512EfS2_S2_S2_fjLj128EEEEELb1ELb1ELb1EEEvNS_9BwdParamsE)
        /*07e8*/ 	.word	0x00000080


	//----- nvinfo : EIATTR_FRAME_SIZE
	.align		4
.L_337:
        /*07ec*/ 	.byte	0x04, 0x11
        /*07ee*/ 	.short	(.L_339 - .L_338)
	.align		4
.L_338:
        /*07f0*/ 	.word	index@(_ZN10layer_norm31ln_parallel_residual_bwd_kernelINS_13Kernel_traitsIf13__nv_bfloat16S2_S2_fjLj512ELj1ELj4ELj1ELj16ENS_18Kernel_traits_baseILj512EfS2_S2_S2_fjLj128EEEEELb1ELb1ELb1EEEvNS_9BwdParamsE)
        /*07f4*/ 	.word	0x00000000


	//----- nvinfo : EIATTR_REGCOUNT
	.align		4
.L_339:
        /*07f8*/ 	.byte	0x04, 0x2f
        /*07fa*/ 	.short	(.L_341 - .L_340)
	.align		4
.L_340:
        /*07fc*/ 	.word	index@(_ZN10layer_norm40ln_parallel_residual_bwd_finalize_kernelINS_22Kernel_traits_finalizeILj512Ef13__nv_bfloat16S2_S2_fjLb0ELj1024ELj4ENS_18Kernel_traits_baseILj512EfS2_S2_S2_fjLj1024EEEEELb1EEEvNS_9BwdParamsE)
        /*0800*/ 	.word	0x00000020


	//----- nvinfo : EIATTR_FRAME_SIZE
	.align		4
.L_341:
        /*0804*/ 	.byte	0x04, 0x11
        /*0806*/ 	.short	(.L_343 - .L_342)
	.align		4
.L_342:
        /*0808*/ 	.word	index@(_ZN10layer_norm40ln_parallel_residual_bwd_finalize_kernelINS_22Kernel_traits_finalizeILj512Ef13__nv_bfloat16S2_S2_fjLb0ELj1024ELj4ENS_18Kernel_traits_baseILj512EfS2_S2_S2_fjLj1024EEEEELb1EEEvNS_9BwdParamsE)
        /*080c*/ 	.word	0x00000000


	//----- nvinfo : EIATTR_REGCOUNT
	.align		4
.L_343:
        /*0810*/ 	.byte	0x04, 0x2f
        /*0812*/ 	.short	(.L_345 - .L_344)
	.align		4
.L_344:
        /*0814*/ 	.word	index@(_ZN10layer_norm22ln_bwd_finalize_kernelINS_22Kernel_traits_finalizeILj512Ef13__nv_bfloat16S2_S2_fjLb0ELj1024ELj4ENS_18Kernel_traits_baseILj512EfS2_S2_S2_fjLj1024EEEEELb0ELb1EEEvNS_9BwdParamsE)
        /*0818*/ 	.word	0x0000003f


	//----- nvinfo : EIATTR_FRAME_SIZE
	.align		4
.L_345:
        /*081c*/ 	.byte	0x04, 0x11
        /*081e*/ 	.short	(.L_347 - .L_346)
	.align		4
.L_346:
        /*0820*/ 	.word	index@(_ZN10layer_norm22ln_bwd_finalize_kernelINS_22Kernel_traits_finalizeILj512Ef13__nv_bfloat16S2_S2_fjLb0ELj1024ELj4ENS_18Kernel_traits_baseILj512EfS2_S2_S2_fjLj1024EEEEELb0ELb1EEEvNS_9BwdParamsE)
        /*0824*/ 	.word	0x00000000


	//----- nvinfo : EIATTR_REGCOUNT
	.align		4
.L_347:
        /*0828*/ 	.byte	0x04, 0x2f
        /*082a*/ 	.short	(.L_349 - .L_348)
	.align		4
.L_348:
        /*082c*/ 	.word	index@(_ZN10layer_norm31ln_parallel_residual_bwd_kernelINS_13Kernel_traitsIf13__nv_bfloat16S2_S2_fjLj512ELj1ELj4ELj1ELj16ENS_18Kernel_traits_baseILj512EfS2_S2_S2_fjLj128EEEEELb1ELb1ELb0EEEvNS_9BwdParamsE)
        /*0830*/ 	.word	0x00000080


	//----- nvinfo : EIATTR_FRAME_SIZE
	.align		4
.L_349:
        /*0834*/ 	.byte	0x04, 0x11
        /*0836*/ 	.short	(.L_351 - .L_350)
	.align		4
.L_350:
        /*0838*/ 	.word	index@(_ZN10layer_norm31ln_parallel_residual_bwd_kernelINS_13Kernel_traitsIf13__nv_bfloat16S2_S2_fjLj512ELj1ELj4ELj1ELj16ENS_18Kernel_traits_baseILj512EfS2_S2_S2_fjLj128EEEEELb1ELb1ELb0EEEvNS_9BwdParamsE)
        /*083c*/ 	.word	0x00000000


	//----- nvinfo : EIATTR_REGCOUNT
	.align		4
.L_351:
        /*0840*/ 	.byte	0x04, 0x2f
        /*0842*/ 	.short	(.L_353 - .L_352)
	.align		4
.L_352:
        /*0844*/ 	.word	index@(_ZN10layer_norm40ln_parallel_residual_bwd_finalize_kernelINS_22Kernel_traits_finalizeILj512Ef13__nv_bfloat16S2_S2_fjLb0ELj1024ELj4ENS_18Kernel_traits_baseILj512EfS2_S2_S2_fjLj1024EEEEELb0EEEvNS_9BwdParamsE)
        /*0848*/ 	.word	0x00000020


	//----- nvinfo : EIATTR_FRAME_SIZE
	.align		4
.L_353:
        /*084c*/ 	.byte	0x04, 0x11
        /*084e*/ 	.short	(.L_355 - .L_354)
	.align		4
.L_354:
        /*0850*/ 	.word	index@(_ZN10layer_norm40ln_parallel_residual_bwd_finalize_kernelINS_22Kernel_traits_finalizeILj512Ef13__nv_bfloat16S2_S2_fjLb0ELj1024ELj4ENS_18Kernel_traits_baseILj512EfS2_S2_S2_fjLj1024EEEEELb0EEEvNS_9BwdParamsE)
        /*0854*/ 	.word	0x00000000


	//----- nvinfo : EIATTR_REGCOUNT
	.align		4
.L_355:
        /*0858*/ 	.byte	0x04, 0x2f
        /*085a*/ 	.short	(.L_357 - .L_356)
	.align		4
.L_356:
        /*085c*/ 	.word	index@(_ZN10layer_norm22ln_bwd_finalize_kernelINS_22Kernel_traits_finalizeILj512Ef13__nv_bfloat16S2_S2_fjLb0ELj1024ELj4ENS_18Kernel_traits_baseILj512EfS2_S2_S2_fjLj1024EEEEELb0ELb0EEEvNS_9BwdParamsE)
        /*0860*/ 	.word	0x0000003f


	//----- nvinfo : EIATTR_FRAME_SIZE
	.align		4
.L_357:
        /*0864*/ 	.byte	0x04, 0x11
        /*0866*/ 	.short	(.L_359 - .L_358)
	.align		4
.L_358:
        /*0868*/ 	.word	index@(_ZN10layer_norm22ln_bwd_finalize_kernelINS_22Kernel_traits_finalizeILj512Ef13__nv_bfloat16S2_S2_fjLb0ELj1024ELj4ENS_18Kernel_traits_baseILj512EfS2_S2_S2_fjLj1024EEEEELb0ELb0EEEvNS_9BwdParamsE)
        /*086c*/ 	.word	0x00000000


	//----- nvinfo : EIATTR_REGCOUNT
	.align		4
.L_359:
        /*0870*/ 	.byte	0x04, 0x2f
        /*0872*/ 	.short	(.L_361 - .L_360)
	.align		4
.L_360:
        /*0874*/ 	.word	index@(_ZN10layer_norm31ln_parallel_residual_bwd_kernelINS_13Kernel_traitsIf13__nv_bfloat16S2_S2_fjLj512ELj1ELj4ELj1ELj16ENS_18Kernel_traits_baseILj512EfS2_S2_S2_fjLj128EEEEELb1ELb0ELb1EEEvNS_9BwdParamsE)
        /*0878*/ 	.word	0x000000b9


	//----- nvinfo : EIATTR_FRAME_SIZE
	.align		4
.L_361:
        /*087c*/ 	.byte	0x04, 0x11
        /*087e*/ 	.short	(.L_363 - .L_362)
	.align		4
.L_362:
        /*0880*/ 	.word	index@(_ZN10layer_norm31ln_parallel_residual_bwd_kernelINS_13Kernel_traitsIf13__nv_bfloat16S2_S2_fjLj512ELj1ELj4ELj1ELj16ENS_18Kernel_traits_baseILj512EfS2_S2_S2_fjLj128EEEEELb1ELb0ELb1EEEvNS_9BwdParamsE)
        /*0884*/ 	.word	0x00000000


	//----- nvinfo : EIATTR_REGCOUNT
	.align		4
.L_363:
        /*0888*/ 	.byte	0x04, 0x2f
        /*088a*/ 	.short	(.L_365 - .L_364)
	.align		4
.L_364:
        /*088c*/ 	.word	index@(_ZN10layer_norm31ln_parallel_residual_bwd_kernelINS_13Kernel_traitsIf13__nv_bfloat16S2_S2_fjLj512ELj1ELj4ELj1ELj16ENS_18Kernel_traits_baseILj512EfS2_S2_S2_fjLj128EEEEELb1ELb0ELb0EEEvNS_9BwdParamsE)
        /*0890*/ 	.word	0x000000ba


	//----- nvinfo : EIATTR_FRAME_SIZE
	.align		4
.L_365:
        /*0894*/ 	.byte	0x04, 0x11
        /*0896*/ 	.short	(.L_367 - .L_366)
	.align		4
.L_366:
        /*0898*/ 	.word	index@(_ZN10layer_norm31ln_parallel_residual_bwd_kernelINS_13Kernel_traitsIf13__nv_bfloat16S2_S2_fjLj512ELj1ELj4ELj1ELj16ENS_18Kernel_traits_baseILj512EfS2_S2_S2_fjLj128EEEEELb1ELb0ELb0EEEvNS_9BwdParamsE)
        /*089c*/ 	.word	0x00000000


	//----- nvinfo : EIATTR_REGCOUNT
	.align		4
.L_367:
        /*08a0*/ 	.byte	0x04, 0x2f
        /*08a2*/ 	.short	(.L_369 - .L_368)
	.align		4
.L_368:
        /*08a4*/ 	.word	index@(_ZN10layer_norm31ln_parallel_residual_bwd_kernelINS_13Kernel_traitsIf13__nv_bfloat16S2_S2_fjLj512ELj1ELj4ELj1ELj16ENS_18Kernel_traits_baseILj512EfS2_S2_S2_fjLj128EEEEELb0ELb1ELb1EEEvNS_9BwdParamsE)
        /*08a8*/ 	.word	0x0000008c


	//----- nvinfo : EIATTR_FRAME_SIZE
	.align		4
.L_369:
        /*08ac*/ 	.byte	0x04, 0x11
        /*08ae*/ 	.short	(.L_371 - .L_370)
	.align		4
.L_370:
        /*08b0*/ 	.word	index@(_ZN10layer_norm31ln_parallel_residual_bwd_kernelINS_13Kernel_traitsIf13__nv_bfloat16S2_S2_fjLj512ELj1ELj4ELj1ELj16ENS_18Kernel_traits_baseILj512EfS2_S2_S2_fjLj128EEEEELb0ELb1ELb1EEEvNS_9BwdParamsE)
        /*08b4*/ 	.word	0x00000000


	//----- nvinfo : EIATTR_REGCOUNT
	.align		4
.L_371:
        /*08b8*/ 	.byte	0x04, 0x2f
        /*08ba*/ 	.short	(.L_373 - .L_372)
	.align		4
.L_372:
        /*08bc*/ 	.word	index@(_ZN10layer_norm31ln_parallel_residual_bwd_kernelINS_13Kernel_traitsIf13__nv_bfloat16S2_S2_fjLj512ELj1ELj4ELj1ELj16ENS_18Kernel_traits_baseILj512EfS2_S2_S2_fjLj128EEEEELb0ELb1ELb0EEEvNS_9BwdParamsE)
        /*08c0*/ 	.word	0x00000079


	//----- nvinfo : EIATTR_FRAME_SIZE
	.align		4
.L_373:
        /*08c4*/ 	.byte	0x04, 0x11
        /*08c6*/ 	.short	(.L_375 - .L_374)
	.align		4
.L_374:
        /*08c8*/ 	.word	index@(_ZN10layer_norm31ln_parallel_residual_bwd_kernelINS_13Kernel_traitsIf13__nv_bfloat16S2_S2_fjLj512ELj1ELj4ELj1ELj16ENS_18Kernel_traits_baseILj512EfS2_S2_S2_fjLj128EEEEELb0ELb1ELb0EEEvNS_9BwdParamsE)
        /*08cc*/ 	.word	0x00000000


	//----- nvinfo : EIATTR_REGCOUNT
	.align		4
.L_375:
        /*08d0*/ 	.byte	0x04, 0x2f
        /*08d2*/ 	.short	(.L_377 - .L_376)
	.align		4
.L_376:
        /*08d4*/ 	.word	index@(_ZN10layer_norm31ln_parallel_residual_bwd_kernelINS_13Kernel_traitsIf13__nv_bfloat16S2_S2_fjLj512ELj1ELj4ELj1ELj16ENS_18Kernel_traits_baseILj512EfS2_S2_S2_fjLj128EEEEELb0ELb0ELb1EEEvNS_9BwdParamsE)
        /*08d8*/ 	.word	0x000000a5


	//----- nvinfo : EIATTR_FRAME_SIZE
	.align		4
.L_377:
        /*08dc*/ 	.byte	0x04, 0x11
        /*08de*/ 	.short	(.L_379 - .L_378)
	.align		4
.L_378:
        /*08e0*/ 	.word	index@(_ZN10layer_norm31ln_parallel_residual_bwd_kernelINS_13Kernel_traitsIf13__nv_bfloat16S2_S2_fjLj512ELj1ELj4ELj1ELj16ENS_18Kernel_traits_baseILj512EfS2_S2_S2_fjLj128EEEEELb0ELb0ELb1EEEvNS_9BwdParamsE)
        /*08e4*/ 	.word	0x00000000


	//----- nvinfo : EIATTR_REGCOUNT
	.align		4
.L_379:
        /*08e8*/ 	.byte	0x04, 0x2f
        /*08ea*/ 	.short	(.L_381 - .L_380)
	.align		4
.L_380:
        /*08ec*/ 	.word	index@(_ZN10layer_norm31ln_parallel_residual_bwd_kernelINS_13Kernel_traitsIf13__nv_bfloat16S2_S2_fjLj512ELj1ELj4ELj1ELj16ENS_18Kernel_traits_baseILj512EfS2_S2_S2_fjLj128EEEEELb0ELb0ELb0EEEvNS_9BwdParamsE)
        /*08f0*/ 	.word	0x000000a8


	//----- nvinfo : EIATTR_FRAME_SIZE
	.align		4
.L_381:
        /*08f4*/ 	.byte	0x04, 0x11
        /*08f6*/ 	.short	(.L_383 - .L_382)
	.align		4
.L_382:
        /*08f8*/ 	.word	index@(_ZN10layer_norm31ln_parallel_residual_bwd_kernelINS_13Kernel_traitsIf13__nv_bfloat16S2_S2_fjLj512ELj1ELj4ELj1ELj16ENS_18Kernel_traits_baseILj512EfS2_S2_S2_fjLj128EEEEELb0ELb0ELb0EEEvNS_9BwdParamsE)
        /*08fc*/ 	.word	0x00000000


	//----- nvinfo : EIATTR_REGCOUNT
	.align		4
.L_383:
        /*0900*/ 	.byte	0x04, 0x2f
        /*0902*/ 	.short	(.L_385 - .L_384)
	.align		4
.L_384:
        /*0904*/ 	.word	index@(_ZN10layer_norm31ln_parallel_residual_bwd_kernelINS_13Kernel_traitsI6__halfS2_S2_S2_fjLj512ELj1ELj4ELj1ELj16ENS_18Kernel_traits_baseILj512ES2_S2_S2_S2_fjLj128EEEEELb1ELb1ELb1EEEvNS_9BwdParamsE)
        /*0908*/ 	.word	0x00000080


	//----- nvinfo : EIATTR_FRAME_SIZE
	.align		4
.L_385:
        /*090c*/ 	.byte	0x04, 0x11
        /*090e*/ 	.short	(.L_387 - .L_386)
	.align		4
.L_386:
        /*0910*/ 	.word	index@(_ZN10layer_norm31ln_parallel_residual_bwd_kernelINS_13Kernel_traitsI6__halfS2_S2_S2_fjLj512ELj1ELj4ELj1ELj16ENS_18Kernel_traits_baseILj512ES2_S2_S2_S2_fjLj128EEEEELb1ELb1ELb1EEEvNS_9BwdParamsE)
        /*0914*/ 	.word	0x00000000


	//----- nvinfo : EIATTR_REGCOUNT
	.align		4
.L_387:
        /*0918*/ 	.byte	0x04, 0x2f
        /*091a*/ 	.short	(.L_389 - .L_388)
	.align		4
.L_388:
        /*091c*/ 	.word	index@(_ZN10layer_norm40ln_parallel_residual_bwd_finalize_kernelINS_22Kernel_traits_finalizeILj512E6__halfS2_S2_S2_fjLb0ELj1024ELj4ENS_18Kernel_traits_baseILj512ES2_S2_S2_S2_fjLj1024EEEEELb1EEEvNS_9BwdParamsE)
        /*0920*/ 	.word	0x00000020


	//----- nvinfo : EIATTR_FRAME_SIZE
	.align		4
.L_389:
        /*0924*/ 	.byte	0x04, 0x11
        /*0926*/ 	.short	(.L_391 - .L_390)
	.align		4
.L_390:
        /*0928*/ 	.word	index@(_ZN10layer_norm40ln_parallel_residual_bwd_finalize_kernelINS_22Kernel_traits_finalizeILj512E6__halfS2_S2_S2_fjLb0ELj1024ELj4ENS_18Kernel_traits_baseILj512ES2_S2_S2_S2_fjLj1024EEEEELb1EEEvNS_9BwdParamsE)
        /*092c*/ 	.word	0x00000000


	//----- nvinfo : EIATTR_REGCOUNT
	.align		4
.L_391:
        /*0930*/ 	.byte	0x04, 0x2f
        /*0932*/ 	.short	(.L_393 - .L_392)
	.align		4
.L_392:
        /*0934*/ 	.word	index@(_ZN10layer_norm22ln_bwd_finalize_kernelINS_22Kernel_traits_finalizeILj512E6__halfS2_S2_S2_fjLb0ELj1024ELj4ENS_18Kernel_traits_baseILj512ES2_S2_S2_S2_fjLj1024EEEEELb0ELb1EEEvNS_9BwdParamsE)
        /*0938*/ 	.word	0x0000003f


	//----- nvinfo : EIATTR_FRAME_SIZE
	.align		4
.L_393:
        /*093c*/ 	.byte	0x04, 0x11
        /*093e*/ 	.short	(.L_395 - .L_394)
	.align		4
.L_394:
        /*0940*/ 	.word	index@(_ZN10layer_norm22ln_bwd_finalize_kernelINS_22Kernel_traits_finalizeILj512E6__halfS2_S2_S2_fjLb0ELj1024ELj4ENS_18Kernel_traits_baseILj512ES2_S2_S2_S2_fjLj1024EEEEELb0ELb1EEEvNS_9BwdParamsE)
        /*0944*/ 	.word	0x00000000


	//----- nvinfo : EIATTR_REGCOUNT
	.align		4
.L_395:
        /*0948*/ 	.byte	0x04, 0x2f
        /*094a*/ 	.short	(.L_397 - .L_396)
	.align		4
.L_396:
        /*094c*/ 	.word	index@(_ZN10layer_norm31ln_parallel_residual_bwd_kernelINS_13Kernel_traitsI6__halfS2_S2_S2_fjLj512ELj1ELj4ELj1ELj16ENS_18Kernel_traits_baseILj512ES2_S2_S2_S2_fjLj128EEEEELb1ELb1ELb0EEEvNS_9BwdParamsE)
        /*0950*/ 	.word	0x0000007b


	//----- nvinfo : EIATTR_FRAME_SIZE
	.align		4
.L_397:
        /*0954*/ 	.byte	0x04, 0x11
        /*0956*/ 	.short	(.L_399 - .L_398)
	.align		4
.L_398:
        /*0958*/ 	.word	index@(_ZN10layer_norm31ln_parallel_residual_bwd_kernelINS_13Kernel_traitsI6__halfS2_S2_S2_fjLj512ELj1ELj4ELj1ELj16ENS_18Kernel_traits_baseILj512ES2_S2_S2_S2_fjLj128EEEEELb1ELb1ELb0EEEvNS_9BwdParamsE)
        /*095c*/ 	.word	0x00000000


	//----- nvinfo : EIATTR_REGCOUNT
	.align		4
.L_399:
        /*0960*/ 	.byte	0x04, 0x2f
        /*0962*/ 	.short	(.L_401 - .L_400)
	.align		4
.L_400:
        /*0964*/ 	.word	index@(_ZN10layer_norm40ln_parallel_residual_bwd_finalize_kernelINS_22Kernel_traits_finalizeILj512E6__halfS2_S2_S2_fjLb0ELj1024ELj4ENS_18Kernel_traits_baseILj512ES2_S2_S2_S2_fjLj1024EEEEELb0EEEvNS_9BwdParamsE)
        /*0968*/ 	.word	0x00000020


	//----- nvinfo : EIATTR_FRAME_SIZE
	.align		4
.L_401:
        /*096c*/ 	.byte	0x04, 0x11
        /*096e*/ 	.short	(.L_403 - .L_402)
	.align		4
.L_402:
        /*0970*/ 	.word	index@(_ZN10layer_norm40ln_parallel_residual_bwd_finalize_kernelINS_22Kernel_traits_finalizeILj512E6__halfS2_S2_S2_fjLb0ELj1024ELj4ENS_18Kernel_traits_baseILj512ES2_S2_S2_S2_fjLj1024EEEEELb0EEEvNS_9BwdParamsE)
        /*0974*/ 	.word	0x00000000


	//----- nvinfo : EIATTR_REGCOUNT
	.align		4
.L_403:
        /*0978*/ 	.byte	0x04, 0x2f
        /*097a*/ 	.short	(.L_405 - .L_404)
	.align		4
.L_404:
        /*097c*/ 	.word	index@(_ZN10layer_norm22ln_bwd_finalize_kernelINS_22Kernel_traits_finalizeILj512E6__halfS2_S2_S2_fjLb0ELj1024ELj4ENS_18Kernel_traits_baseILj512ES2_S2_S2_S2_fjLj1024EEEEELb0ELb0EEEvNS_9BwdParamsE)
        /*0980*/ 	.word	0x0000003f


	//----- nvinfo : EIATTR_FRAME_SIZE
	.align		4
.L_405:
        /*0984*/ 	.byte	0x04, 0x11
        /*0986*/ 	.short	(.L_407 - .L_406)
	.align		4
.L_406:
        /*0988*/ 	.word	index@(_ZN10layer_norm22ln_bwd_finalize_kernelINS_22Kernel_traits_finalizeILj512E6__halfS2_S2_S2_fjLb0ELj1024ELj4ENS_18Kernel_traits_baseILj512ES2_S2_S2_S2_fjLj1024EEEEELb0ELb0EEEvNS_9BwdParamsE)
        /*098c*/ 	.word	0x00000000


	//----- nvinfo : EIATTR_REGCOUNT
	.align		4
.L_407:
        /*0990*/ 	.byte	0x04, 0x2f
        /*0992*/ 	.short	(.L_409 - .L_408)
	.align		4
.L_408:
        /*0994*/ 	.word	index@(_ZN10layer_norm31ln_parallel_residual_bwd_kernelINS_13Kernel_traitsI6__halfS2_S2_S2_fjLj512ELj1ELj4ELj1ELj16ENS_18Kernel_traits_baseILj512ES2_S2_S2_S2_fjLj128EEEEELb1ELb0ELb1EEEvNS_9BwdParamsE)
        /*0998*/ 	.word	0x000000b2


	//----- nvinfo : EIATTR_FRAME_SIZE
	.align		4
.L_409:
        /*099c*/ 	.byte	0x04, 0x11
        /*099e*/ 	.short	(.L_411 - .L_410)
	.align		4
.L_410:
        /*09a0*/ 	.word	index@(_ZN10layer_norm31ln_parallel_residual_bwd_kernelINS_13Kernel_traitsI6__halfS2_S2_S2_fjLj512ELj1ELj4ELj1ELj16ENS_18Kernel_traits_baseILj512ES2_S2_S2_S2_fjLj128EEEEELb1ELb0ELb1EEEvNS_9BwdParamsE)
        /*09a4*/ 	.word	0x00000000


	//----- nvinfo : EIATTR_REGCOUNT
	.align		4
.L_411:
        /*09a8*/ 	.byte	0x04, 0x2f
        /*09aa*/ 	.short	(.L_413 - .L_412)
	.align		4
.L_412:
        /*09ac*/ 	.word	index@(_ZN10layer_norm31ln_parallel_residual_bwd_kernelINS_13Kernel_traitsI6__halfS2_S2_S2_fjLj512ELj1ELj4ELj1ELj16ENS_18Kernel_traits_baseILj512ES2_S2_S2_S2_fjLj128EEEEELb1ELb0ELb0EEEvNS_9BwdParamsE)
        /*09b0*/ 	.word	0x000000a2


	//----- nvinfo : EIATTR_FRAME_SIZE
	.align		4
.L_413:
        /*09b4*/ 	.byte	0x04, 0x11
        /*09b6*/ 	.short	(.L_415 - .L_414)
	.align		4
.L_414:
        /*09b8*/ 	.word	index@(_ZN10layer_norm31ln_parallel_residual_bwd_kernelINS_13Kernel_traitsI6__halfS2_S2_S2_fjLj512ELj1ELj4ELj1ELj16ENS_18Kernel_traits_baseILj512ES2_S2_S2_S2_fjLj128EEEEELb1ELb0ELb0EEEvNS_9BwdParamsE)
        /*09bc*/ 	.word	0x00000000


	//----- nvinfo : EIATTR_REGCOUNT
	.align		4
.L_415:
        /*09c0*/ 	.byte	0x04, 0x2f
        /*09c2*/ 	.short	(.L_417 - .L_416)
	.align		4
.L_416:
        /*09c4*/ 	.word	index@(_ZN10layer_norm31ln_parallel_residual_bwd_kernelINS_13Kernel_traitsI6__halfS2_S2_S2_fjLj512ELj1ELj4ELj1ELj16ENS_18Kernel_traits_baseILj512ES2_S2_S2_S2_fjLj128EEEEELb0ELb1ELb1EEEvNS_9BwdParamsE)
        /*09c8*/ 	.word	0x00000084


	//----- nvinfo : EIATTR_FRAME_SIZE
	.align		4
.L_417:
        /*09cc*/ 	.byte	0x04, 0x11
        /*09ce*/ 	.short	(.L_419 - .L_418)
	.align		4
.L_418:
        /*09d0*/ 	.word	index@(_ZN10layer_norm31ln_parallel_residual_bwd_kernelINS_13Kernel_traitsI6__halfS2_S2_S2_fjLj512ELj1ELj4ELj1ELj16ENS_18Kernel_traits_baseILj512ES2_S2_S2_S2_fjLj128EEEEELb0ELb1ELb1EEEvNS_9BwdParamsE)
        /*09d4*/ 	.word	0x00000000


	//----- nvinfo : EIATTR_REGCOUNT
	.align		4
.L_419:
        /*09d8*/ 	.byte	0x04, 0x2f
        /*09da*/ 	.short	(.L_421 - .L_420)
	.align		4
.L_420:
        /*09dc*/ 	.word	index@(_ZN10layer_norm31ln_parallel_residual_bwd_kernelINS_13Kernel_traitsI6__halfS2_S2_S2_fjLj512ELj1ELj4ELj1ELj16ENS_18Kernel_traits_baseILj512ES2_S2_S2_S2_fjLj128EEEEELb0ELb1ELb0EEEvNS_9BwdParamsE)
        /*09e0*/ 	.word	0x00000073


	//----- nvinfo : EIATTR_FRAME_SIZE
	.align		4
.L_421:
        /*09e4*/ 	.byte	0x04, 0x11
        /*09e6*/ 	.short	(.L_423 - .L_422)
	.align		4
.L_422:
        /*09e8*/ 	.word	index@(_ZN10layer_norm31ln_parallel_residual_bwd_kernelINS_13Kernel_traitsI6__halfS2_S2_S2_fjLj512ELj1ELj4ELj1ELj16ENS_18Kernel_traits_baseILj512ES2_S2_S2_S2_fjLj128EEEEELb0ELb1ELb0EEEvNS_9BwdParamsE)
        /*09ec*/ 	.word	0x00000000


	//----- nvinfo : EIATTR_REGCOUNT
	.align		4
.L_423:
        /*09f0*/ 	.byte	0x04, 0x2f
        /*09f2*/ 	.short	(.L_425 - .L_424)
	.align		4
.L_424:
        /*09f4*/ 	.word	index@(_ZN10layer_norm31ln_parallel_residual_bwd_kernelINS_13Kernel_traitsI6__halfS2_S2_S2_fjLj512ELj1ELj4ELj1ELj16ENS_18Kernel_traits_baseILj512ES2_S2_S2_S2_fjLj128EEEEELb0ELb0ELb1EEEvNS_9BwdParamsE)
        /*09f8*/ 	.word	0x000000a7


	//----- nvinfo : EIATTR_FRAME_SIZE
	.align		4
.L_425:
        /*09fc*/ 	.byte	0x04, 0x11
        /*09fe*/ 	.short	(.L_427 - .L_426)
	.align		4
.L_426:
        /*0a00*/ 	.word	index@(_ZN10layer_norm31ln_parallel_residual_bwd_kernelINS_13Kernel_traitsI6__halfS2_S2_S2_fjLj512ELj1ELj4ELj1ELj16ENS_18Kernel_traits_baseILj512ES2_S2_S2_S2_fjLj128EEEEELb0ELb0ELb1EEEvNS_9BwdParamsE)
        /*0a04*/ 	.word	0x00000000


	//----- nvinfo : EIATTR_REGCOUNT
	.align		4
.L_427:
        /*0a08*/ 	.byte	0x04, 0x2f
        /*0a0a*/ 	.short	(.L_429 - .L_428)
	.align		4
.L_428:
        /*0a0c*/ 	.word	index@(_ZN10layer_norm31ln_parallel_residual_bwd_kernelINS_13Kernel_traitsI6__halfS2_S2_S2_fjLj512ELj1ELj4ELj1ELj16ENS_18Kernel_traits_baseILj512ES2_S2_S2_S2_fjLj128EEEEELb0ELb0ELb0EEEvNS_9BwdParamsE)
        /*0a10*/ 	.word	0x000000a1


	//----- nvinfo : EIATTR_FRAME_SIZE
	.align		4
.L_429:
        /*0a14*/ 	.byte	0x04, 0x11
        /*0a16*/ 	.short	(.L_431 - .L_430)
	.align		4
.L_430:
        /*0a18*/ 	.word	index@(_ZN10layer_norm31ln_parallel_residual_bwd_kernelINS_13Kernel_traitsI6__halfS2_S2_S2_fjLj512ELj1ELj4ELj1ELj16ENS_18Kernel_traits_baseILj512ES2_S2_S2_S2_fjLj128EEEEELb0ELb0ELb0EEEvNS_9BwdParamsE)
        /*0a1c*/ 	.word	0x00000000


	//----- nvinfo : EIATTR_REGCOUNT
	.align		4
.L_431:
        /*0a20*/ 	.byte	0x04, 0x2f
        /*0a22*/ 	.short	(.L_433 - .L_432)
	.align		4
.L_432:
        /*0a24*/ 	.word	index@(_ZN10layer_norm31ln_parallel_residual_bwd_kernelINS_13Kernel_traitsI13__nv_bfloat16S2_S2_S2_fjLj512ELj1ELj4ELj1ELj16ENS_18Kernel_traits_baseILj512ES2_S2_S2_S2_fjLj128EEEEELb1ELb1ELb1EEEvNS_9BwdParamsE)
        /*0a28*/ 	.word	0x00000080


	//----- nvinfo : EIATTR_FRAME_SIZE
	.align		4
.L_433:
        /*0a2c*/ 	.byte	0x04, 0x11
        /*0a2e*/ 	.short	(.L_435 - .L_434)
	.align		4
.L_434:
        /*0a30*/ 	.word	index@(_ZN10layer_norm31ln_parallel_residual_bwd_kernelINS_13Kernel_traitsI13__nv_bfloat16S2_S2_S2_fjLj512ELj1ELj4ELj1ELj16ENS_18Kernel_traits_baseILj512ES2_S2_S2_S2_fjLj128EEEEELb1ELb1ELb1EEEvNS_9BwdParamsE)
        /*0a34*/ 	.word	0x00000000


	//----- nvinfo : EIATTR_REGCOUNT
	.align		4
.L_435:
        /*0a38*/ 	.byte	0x04, 0x2f
        /*0a3a*/ 	.short	(.L_437 - .L_436)
	.align		4
.L_436:
        /*0a3c*/ 	.word	index@(_ZN10layer_norm40ln_parallel_residual_bwd_finalize_kernelINS_22Kernel_traits_finalizeILj512E13__nv_bfloat16S2_S2_S2_fjLb0ELj1024ELj4ENS_18Kernel_traits_baseILj512ES2_S2_S2_S2_fjLj1024EEEEELb1EEEvNS_9BwdParamsE)
        /*0a40*/ 	.word	0x00000020


	//----- nvinfo : EIATTR_FRAME_SIZE
	.align		4
.L_437:
        /*0a44*/ 	.byte	0x04, 0x11
        /*0a46*/ 	.short	(.L_439 - .L_438)
	.align		4
.L_438:
        /*0a48*/ 	.word	index@(_ZN10layer_norm40ln_parallel_residual_bwd_finalize_kernelINS_22Kernel_traits_finalizeILj512E13__nv_bfloat16S2_S2_S2_fjLb0ELj1024ELj4ENS_18Kernel_traits_baseILj512ES2_S2_S2_S2_fjLj1024EEEEELb1EEEvNS_9BwdParamsE)
        /*0a4c*/ 	.word	0x00000000


	//----- nvinfo : EIATTR_REGCOUNT
	.align		4
.L_439:
        /*0a50*/ 	.byte	0x04, 0x2f
        /*0a52*/ 	.short	(.L_441 - .L_440)
	.align		4
.L_440:
        /*0a54*/ 	.word	index@(_ZN10layer_norm22ln_bwd_finalize_kernelINS_22Kernel_traits_finalizeILj512E13__nv_bfloat16S2_S2_S2_fjLb0ELj1024ELj4ENS_18Kernel_traits_baseILj512ES2_S2_S2_S2_fjLj1024EEEEELb0ELb1EEEvNS_9BwdParamsE)
        /*0a58*/ 	.word	0x0000003f


	//----- nvinfo : EIATTR_FRAME_SIZE
	.align		4
.L_441:
        /*0a5c*/ 	.byte	0x04, 0x11
        /*0a5e*/ 	.short	(.L_443 - .L_442)
	.align		4
.L_442:
        /*0a60*/ 	.word	index@(_ZN10layer_norm22ln_bwd_finalize_kernelINS_22Kernel_traits_finalizeILj512E13__nv_bfloat16S2_S2_S2_fjLb0ELj1024ELj4ENS_18Kernel_traits_baseILj512ES2_S2_S2_S2_fjLj1024EEEEELb0ELb1EEEvNS_9BwdParamsE)
        /*0a64*/ 	.word	0x00000000


	//----- nvinfo : EIATTR_REGCOUNT
	.align		4
.L_443:
        /*0a68*/ 	.byte	0x04, 0x2f
        /*0a6a*/ 	.short	(.L_445 - .L_444)
	.align		4
.L_444:
        /*0a6c*/ 	.word	index@(_ZN10layer_norm31ln_parallel_residual_bwd_kernelINS_13Kernel_traitsI13__nv_bfloat16S2_S2_S2_fjLj512ELj1ELj4ELj1ELj16ENS_18Kernel_traits_baseILj512ES2_S2_S2_S2_fjLj128EEEEELb1ELb1ELb0EEEvNS_9BwdParamsE)
        /*0a70*/ 	.word	0x00000079


	//----- nvinfo : EIATTR_FRAME_SIZE
	.align		4
.L_445:
        /*0a74*/ 	.byte	0x04, 0x11
        /*0a76*/ 	.short	(.L_447 - .L_446)
	.align		4
.L_446:
        /*0a78*/ 	.word	index@(_ZN10layer_norm31ln_parallel_residual_bwd_kernelINS_13Kernel_traitsI13__nv_bfloat16S2_S2_S2_fjLj512ELj1ELj4ELj1ELj16ENS_18Kernel_traits_baseILj512ES2_S2_S2_S2_fjLj128EEEEELb1ELb1ELb0EEEvNS_9BwdParamsE)
        /*0a7c*/ 	.word	0x00000000


	//----- nvinfo : EIATTR_REGCOUNT
	.align		4
.L_447:
        /*0a80*/ 	.byte	0x04, 0x2f
        /*0a82*/ 	.short	(.L_449 - .L_448)
	.align		4
.L_448:
        /*0a84*/ 	.word	index@(_ZN10layer_norm40ln_parallel_residual_bwd_finalize_kernelINS_22Kernel_traits_finalizeILj512E13__nv_bfloat16S2_S2_S2_fjLb0ELj1024ELj4ENS_18Kernel_traits_baseILj512ES2_S2_S2_S2_fjLj1024EEEEELb0EEEvNS_9BwdParamsE)
        /*0a88*/ 	.word	0x00000020


	//----- nvinfo : EIATTR_FRAME_SIZE
	.align		4
.L_449:
        /*0a8c*/ 	.byte	0x04, 0x11
        /*0a8e*/ 	.short	(.L_451 - .L_450)
	.align		4
.L_450:
        /*0a90*/ 	.word	index@(_ZN10layer_norm40ln_parallel_residual_bwd_finalize_kernelINS_22Kernel_traits_finalizeILj512E13__nv_bfloat16S2_S2_S2_fjLb0ELj1024ELj4ENS_18Kernel_traits_baseILj512ES2_S2_S2_S2_fjLj1024EEEEELb0EEEvNS_9BwdParamsE)
        /*0a94*/ 	.word	0x00000000


	//----- nvinfo : EIATTR_REGCOUNT
	.align		4
.L_451:
        /*0a98*/ 	.byte	0x04, 0x2f
        /*0a9a*/ 	.short	(.L_453 - .L_452)
	.align		4
.L_452:
        /*0a9c*/ 	.word	index@(_ZN10layer_norm22ln_bwd_finalize_kernelINS_22Kernel_traits_finalizeILj512E13__nv_bfloat16S2_S2_S2_fjLb0ELj1024ELj4ENS_18Kernel_traits_baseILj512ES2_S2_S2_S2_fjLj1024EEEEELb0ELb0EEEvNS_9BwdParamsE)
        /*0aa0*/ 	.word	0x0000003f


	//----- nvinfo : EIATTR_FRAME_SIZE
	.align		4
.L_453:
        /*0aa4*/ 	.byte	0x04, 0x11
        /*0aa6*/ 	.short	(.L_455 - .L_454)
	.align		4
.L_454:
        /*0aa8*/ 	.word	index@(_ZN10layer_norm22ln_bwd_finalize_kernelINS_22Kernel_traits_finalizeILj512E13__nv_bfloat16S2_S2_S2_fjLb0ELj1024ELj4ENS_18Kernel_traits_baseILj512ES2_S2_S2_S2_fjLj1024EEEEELb0ELb0EEEvNS_9BwdParamsE)
        /*0aac*/ 	.word	0x00000000


	//----- nvinfo : EIATTR_REGCOUNT
	.align		4
.L_455:
        /*0ab0*/ 	.byte	0x04, 0x2f
        /*0ab2*/ 	.short	(.L_457 - .L_456)
	.align		4
.L_456:
        /*0ab4*/ 	.word	index@(_ZN10layer_norm31ln_parallel_residual_bwd_kernelINS_13Kernel_traitsI13__nv_bfloat16S2_S2_S2_fjLj512ELj1ELj4ELj1ELj16ENS_18Kernel_traits_baseILj512ES2_S2_S2_S2_fjLj128EEEEELb1ELb0ELb1EEEvNS_9BwdParamsE)
        /*0ab8*/ 	.word	0x000000bb


	//----- nvinfo : EIATTR_FRAME_SIZE
	.align		4
.L_457:
        /*0abc*/ 	.byte	0x04, 0x11
        /*0abe*/ 	.short	(.L_459 - .L_458)
	.align		4
.L_458:
        /*0ac0*/ 	.word	index@(_ZN10layer_norm31ln_parallel_residual_bwd_kernelINS_13Kernel_traitsI13__nv_bfloat16S2_S2_S2_fjLj512ELj1ELj4ELj1ELj16ENS_18Kernel_traits_baseILj512ES2_S2_S2_S2_fjLj128EEEEELb1ELb0ELb1EEEvNS_9BwdParamsE)
        /*0ac4*/ 	.word	0x00000000


	//----- nvinfo : EIATTR_REGCOUNT
	.align		4
.L_459:
        /*0ac8*/ 	.byte	0x04, 0x2f
        /*0aca*/ 	.short	(.L_461 - .L_460)
	.align		4
.L_460:
        /*0acc*/ 	.word	index@(_ZN10layer_norm31ln_parallel_residual_bwd_kernelINS_13Kernel_traitsI13__nv_bfloat16S2_S2_S2_fjLj512ELj1ELj4ELj1ELj16ENS_18Kernel_traits_baseILj512ES2_S2_S2_S2_fjLj128EEEEELb1ELb0ELb0EEEvNS_9BwdParamsE)
        /*0ad0*/ 	.word	0x000000bc


	//----- nvinfo : EIATTR_FRAME_SIZE
	.align		4
.L_461:
        /*0ad4*/ 	.byte	0x04, 0x11
        /*0ad6*/ 	.short	(.L_463 - .L_462)
	.align		4
.L_462:
        /*0ad8*/ 	.word	index@(_ZN10layer_norm31ln_parallel_residual_bwd_kernelINS_13Kernel_traitsI13__nv_bfloat16S2_S2_S2_fjLj512ELj1ELj4ELj1ELj16ENS_18Kernel_traits_baseILj512ES2_S2_S2_S2_fjLj128EEEEELb1ELb0ELb0EEEvNS_9BwdParamsE)
        /*0adc*/ 	.word	0x00000000


	//----- nvinfo : EIATTR_REGCOUNT
	.align		4
.L_463:
        /*0ae0*/ 	.byte	0x04, 0x2f
        /*0ae2*/ 	.short	(.L_465 - .L_464)
	.align		4
.L_464:
        /*0ae4*/ 	.word	index@(_ZN10layer_norm31ln_parallel_residual_bwd_kernelINS_13Kernel_traitsI13__nv_bfloat16S2_S2_S2_fjLj512ELj1ELj4ELj1ELj16ENS_18Kernel_traits_baseILj512ES2_S2_S2_S2_fjLj128EEEEELb0ELb1ELb1EEEvNS_9BwdParamsE)
        /*0ae8*/ 	.word	0x0000008e


	//----- nvinfo : EIATTR_FRAME_SIZE
	.align		4
.L_465:
        /*0aec*/ 	.byte	0x04, 0x11
        /*0aee*/ 	.short	(.L_467 - .L_466)
	.align		4
.L_466:
        /*0af0*/ 	.word	index@(_ZN10layer_norm31ln_parallel_residual_bwd_kernelINS_13Kernel_traitsI13__nv_bfloat16S2_S2_S2_fjLj512ELj1ELj4ELj1ELj16ENS_18Kernel_traits_baseILj512ES2_S2_S2_S2_fjLj128EEEEELb0ELb1ELb1EEEvNS_9BwdParamsE)
        /*0af4*/ 	.word	0x00000000


	//----- nvinfo : EIATTR_REGCOUNT
	.align		4
.L_467:
        /*0af8*/ 	.byte	0x04, 0x2f
        /*0afa*/ 	.short	(.L_469 - .L_468)
	.align		4
.L_468:
        /*0afc*/ 	.word	index@(_ZN10layer_norm31ln_parallel_residual_bwd_kernelINS_13Kernel_traitsI13__nv_bfloat16S2_S2_S2_fjLj512ELj1ELj4ELj1ELj16ENS_18Kernel_traits_baseILj512ES2_S2_S2_S2_fjLj128EEEEELb0ELb1ELb0EEEvNS_9BwdParamsE)
        /*0b00*/ 	.word	0x0000007a


	//----- nvinfo : EIATTR_FRAME_SIZE
	.align		4
.L_469:
        /*0b04*/ 	.byte	0x04, 0x11
        /*0b06*/ 	.short	(.L_471 - .L_470)
	.align		4
.L_470:
        /*0b08*/ 	.word	index@(_ZN10layer_norm31ln_parallel_residual_bwd_kernelINS_13Kernel_traitsI13__nv_bfloat16S2_S2_S2_fjLj512ELj1ELj4ELj1ELj16ENS_18Kernel_traits_baseILj512ES2_S2_S2_S2_fjLj128EEEEELb0ELb1ELb0EEEvNS_9BwdParamsE)
        /*0b0c*/ 	.word	0x00000000


	//----- nvinfo : EIATTR_REGCOUNT
	.align		4
.L_471:
        /*0b10*/ 	.byte	0x04, 0x2f
        /*0b12*/ 	.short	(.L_473 - .L_472)
	.align		4
.L_472:
        /*0b14*/ 	.word	index@(_ZN10layer_norm31ln_parallel_residual_bwd_kernelINS_13Kernel_traitsI13__nv_bfloat16S2_S2_S2_fjLj512ELj1ELj4ELj1ELj16ENS_18Kernel_traits_baseILj512ES2_S2_S2_S2_fjLj128EEEEELb0ELb0ELb1EEEvNS_9BwdParamsE)
        /*0b18*/ 	.word	0x000000a7


	//----- nvinfo : EIATTR_FRAME_SIZE
	.align		4
.L_473:
        /*0b1c*/ 	.byte	0x04, 0x11
        /*0b1e*/ 	.short	(.L_475 - .L_474)
	.align		4
.L_474:
        /*0b20*/ 	.word	index@(_ZN10layer_norm31ln_parallel_residual_bwd_kernelINS_13Kernel_traitsI13__nv_bfloat16S2_S2_S2_fjLj512ELj1ELj4ELj1ELj16ENS_18Kernel_traits_baseILj512ES2_S2_S2_S2_fjLj128EEEEELb0ELb0ELb1EEEvNS_9BwdParamsE)
        /*0b24*/ 	.word	0x00000000


	//----- nvinfo : EIATTR_REGCOUNT
	.align		4
.L_475:
        /*0b28*/ 	.byte	0x04, 0x2f
        /*0b2a*/ 	.short	(.L_477 - .L_476)
	.align		4
.L_476:
        /*0b2c*/ 	.word	index@(_ZN10layer_norm31ln_parallel_residual_bwd_kernelINS_13Kernel_traitsI13__nv_bfloat16S2_S2_S2_fjLj512ELj1ELj4ELj1ELj16ENS_18Kernel_traits_baseILj512ES2_S2_S2_S2_fjLj128EEEEELb0ELb0ELb0EEEvNS_9BwdParamsE)
        /*0b30*/ 	.word	0x000000a7


	//----- nvinfo : EIATTR_FRAME_SIZE
	.align		4
.L_477:
        /*0b34*/ 	.byte	0x04, 0x11
        /*0b36*/ 	.short	(.L_479 - .L_478)
	.align		4
.L_478:
        /*0b38*/ 	.word	index@(_ZN10layer_norm31ln_parallel_residual_bwd_kernelINS_13Kernel_traitsI13__nv_bfloat16S2_S2_S2_fjLj512ELj1ELj4ELj1ELj16ENS_18Kernel_traits_baseILj512ES2_S2_S2_S2_fjLj128EEEEELb0ELb0ELb0EEEvNS_9BwdParamsE)
        /*0b3c*/ 	.word	0x00000000


	//----- nvinfo : EIATTR_MIN_STACK_SIZE
	.align		4
.L_479:
        /*0b40*/ 	.byte	0x04, 0x12
        /*0b42*/ 	.short	(.L_481 - .L_480)
	.align		4
.L_480:
        /*0b44*/ 	.word	index@(_ZN10layer_norm31ln_parallel_residual_bwd_kernelINS_13Kernel_traitsI13__nv_bfloat16S2_S2_S2_fjLj512ELj1ELj4ELj1ELj16ENS_18Kernel_traits_baseILj512ES2_S2_S2_S2_fjLj128EEEEELb0ELb0ELb0EEEvNS_9BwdParamsE)
        /*0b48*/ 	.word	0x00000000


	//----- nvinfo : EIATTR_MIN_STACK_SIZE
	.align		4
.L_481:
        /*0b4c*/ 	.byte	0x04, 0x12
        /*0b4e*/ 	.short	(.L_483 - .L_482)
	.align		4
.L_482:
        /*0b50*/ 	.word	index@(_ZN10layer_norm31ln_parallel_residual_bwd_kernelINS_13Kernel_traitsI13__nv_bfloat16S2_S2_S2_fjLj512ELj1ELj4ELj1ELj16ENS_18Kernel_traits_baseILj512ES2_S2_S2_S2_fjLj128EEEEELb0ELb0ELb1EEEvNS_9BwdParamsE)
        /*0b54*/ 	.word	0x00000000


	//----- nvinfo : EIATTR_MIN_STACK_SIZE
	.align		4
.L_483:
        /*0b58*/ 	.byte	0x04, 0x12
        /*0b5a*/ 	.short	(.L_485 - .L_484)
	.align		4
.L_484:
        /*0b5c*/ 	.word	index@(_ZN10layer_norm31ln_parallel_residual_bwd_kernelINS_13Kernel_traitsI13__nv_bfloat16S2_S2_S2_fjLj512ELj1ELj4ELj1ELj16ENS_18Kernel_traits_baseILj512ES2_S2_S2_S2_fjLj128EEEEELb0ELb1ELb0EEEvNS_9BwdParamsE)
        /*0b60*/ 	.word	0x00000000


	//----- nvinfo : EIATTR_MIN_STACK_SIZE
	.align		4
.L_485:
        /*0b64*/ 	.byte	0x04, 0x12
        /*0b66*/ 	.short	(.L_487 - .L_486)
	.align		4
.L_486:
        /*0b68*/ 	.word	index@(_ZN10layer_norm31ln_parallel_residual_bwd_kernelINS_13Kernel_traitsI13__nv_bfloat16S2_S2_S2_fjLj512ELj1ELj4ELj1ELj16ENS_18Kernel_traits_baseILj512ES2_S2_S2_S2_fjLj128EEEEELb0ELb1ELb1EEEvNS_9BwdParamsE)
        /*0b6c*/ 	.word	0x00000000


	//----- nvinfo : EIATTR_MIN_STACK_SIZE
	.align		4
.L_487:
        /*0b70*/ 	.byte	0x04, 0x12
        /*0b72*/ 	.short	(.L_489 - .L_488)
	.align		4
.L_488:
        /*0b74*/ 	.word	index@(_ZN10layer_norm31ln_parallel_residual_bwd_kernelINS_13Kernel_traitsI13__nv_bfloat16S2_S2_S2_fjLj512ELj1ELj4ELj1ELj16ENS_18Kernel_traits_baseILj512ES2_S2_S2_S2_fjLj128EEEEELb1ELb0ELb0EEEvNS_9BwdParamsE)
        /*0b78*/ 	.word	0x00000000


	//----- nvinfo : EIATTR_MIN_STACK_SIZE
	.align		4
.L_489:
        /*0b7c*/ 	.byte	0x04, 0x12
        /*0b7e*/ 	.short	(.L_491 - .L_490)
	.align		4
.L_490:
        /*0b80*/ 	.word	index@(_ZN10layer_norm31ln_parallel_residual_bwd_kernelINS_13Kernel_traitsI13__nv_bfloat16S2_S2_S2_fjLj512ELj1ELj4ELj1ELj16ENS_18Kernel_traits_baseILj512ES2_S2_S2_S2_fjLj128EEEEELb1ELb0ELb1EEEvNS_9BwdParamsE)
        /*0b84*/ 	.word	0x00000000


	//----- nvinfo : EIATTR_MIN_STACK_SIZE
	.align		4
.L_491:
        /*0b88*/ 	.byte	0x04, 0x12
        /*0b8a*/ 	.short	(.L_493 - .L_492)
	.align		4
.L_492:
        /*0b8c*/ 	.word	index@(_ZN10layer_norm22ln_bwd_finalize_kernelINS_22Kernel_traits_finalizeILj512E13__nv_bfloat16S2_S2_S2_fjLb0ELj1024ELj4ENS_18Kernel_traits_baseILj512ES2_S2_S2_S2_fjLj1024EEEEELb0ELb0EEEvNS_9BwdParamsE)
        /*0b90*/ 	.word	0x00000000


	//----- nvinfo : EIATTR_MIN_STACK_SIZE
	.align		4
.L_493:
        /*0b94*/ 	.byte	0x04, 0x12
        /*0b96*/ 	.short	(.L_495 - .L_494)
	.align		4
.L_494:
        /*0b98*/ 	.word	index@(_ZN10layer_norm40ln_parallel_residual_bwd_finalize_kernelINS_22Kernel_traits_finalizeILj512E13__nv_bfloat16S2_S2_S2_fjLb0ELj1024ELj4ENS_18Kernel_traits_baseILj512ES2_S2_S2_S2_fjLj1024EEEEELb0EEEvNS_9BwdParamsE)
        /*0b9c*/ 	.word	0x00000000


	//----- nvinfo : EIATTR_MIN_STACK_SIZE
	.align		4
.L_495:
        /*0ba0*/ 	.byte	0x04, 0x12
        /*0ba2*/ 	.short	(.L_497 - .L_496)
	.align		4
.L_496:
        /*0ba4*/ 	.word	index@(_ZN10layer_norm31ln_parallel_residual_bwd_kernelINS_13Kernel_traitsI13__nv_bfloat16S2_S2_S2_fjLj512ELj1ELj4ELj1ELj16ENS_18Kernel_traits_baseILj512ES2_S2_S2_S2_fjLj128EEEEELb1ELb1ELb0EEEvNS_9BwdParamsE)
        /*0ba8*/ 	.word	0x00000000


	//----- nvinfo : EIATTR_MIN_STACK_SIZE
	.align		4
.L_497:
        /*0bac*/ 	.byte	0x04, 0x12
        /*0bae*/ 	.short	(.L_499 - .L_498)
	.align		4
.L_498:
        /*0bb0*/ 	.word	index@(_ZN10layer_norm22ln_bwd_finalize_kernelINS_22Kernel_traits_finalizeILj512E13__nv_bfloat16S2_S2_S2_fjLb0ELj1024ELj4ENS_18Kernel_traits_baseILj512ES2_S2_S2_S2_fjLj1024EEEEELb0ELb1EEEvNS_9BwdParamsE)
        /*0bb4*/ 	.word	0x00000000


	//----- nvinfo : EIATTR_MIN_STACK_SIZE
	.align		4
.L_499:
        /*0bb8*/ 	.byte	0x04, 0x12
        /*0bba*/ 	.short	(.L_501 - .L_500)
	.align		4
.L_500:
        /*0bbc*/ 	.word	index@(_ZN10layer_norm40ln_parallel_residual_bwd_finalize_kernelINS_22Kernel_traits_finalizeILj512E13__nv_bfloat16S2_S2_S2_fjLb0ELj1024ELj4ENS_18Kernel_traits_baseILj512ES2_S2_S2_S2_fjLj1024EEEEELb1EEEvNS_9BwdParamsE)
        /*0bc0*/ 	.word	0x00000000


	//----- nvinfo : EIATTR_MIN_STACK_SIZE
	.align		4
.L_501:
        /*0bc4*/ 	.byte	0x04, 0x12
        /*0bc6*/ 	.short	(.L_503 - .L_502)
	.align		4
.L_502:
        /*0bc8*/ 	.word	index@(_ZN10layer_norm31ln_parallel_residual_bwd_kernelINS_13Kernel_traitsI13__nv_bfloat16S2_S2_S2_fjLj512ELj1ELj4ELj1ELj16ENS_18Kernel_traits_baseILj512ES2_S2_S2_S2_fjLj128EEEEELb1ELb1ELb1EEEvNS_9BwdParamsE)
        /*0bcc*/ 	.word	0x00000000


	//----- nvinfo : EIATTR_MIN_STACK_SIZE
	.align		4
.L_503:
        /*0bd0*/ 	.byte	0x04, 0x12
        /*0bd2*/ 	.short	(.L_505 - .L_504)
	.align		4
.L_504:
        /*0bd4*/ 	.word	index@(_ZN10layer_norm31ln_parallel_residual_bwd_kernelINS_13Kernel_traitsI6__halfS2_S2_S2_fjLj512ELj1ELj4ELj1ELj16ENS_18Kernel_traits_baseILj512ES2_S2_S2_S2_fjLj128EEEEELb0ELb0ELb0EEEvNS_9BwdParamsE)
        /*0bd8*/ 	.word	0x00000000


	//----- nvinfo : EIATTR_MIN_STACK_SIZE
	.align		4
.L_505:
        /*0bdc*/ 	.byte	0x04, 0x12
        /*0bde*/ 	.short	(.L_507 - .L_506)
	.align		4
.L_506:
        /*0be0*/ 	.word	index@(_ZN10layer_norm31ln_parallel_residual_bwd_kernelINS_13Kernel_traitsI6__halfS2_S2_S2_fjLj512ELj1ELj4ELj1ELj16ENS_18Kernel_traits_baseILj512ES2_S2_S2_S2_fjLj128EEEEELb0ELb0ELb1EEEvNS_9BwdParamsE)
        /*0be4*/ 	.word	0x00000000


	//----- nvinfo : EIATTR_MIN_STACK_SIZE
	.align		4
.L_507:
        /*0be8*/ 	.byte	0x04, 0x12
        /*0bea*/ 	.short	(.L_509 - .L_508)
	.align		4
.L_508:
        /*0bec*/ 	.word	index@(_ZN10layer_norm31ln_parallel_residual_bwd_kernelINS_13Kernel_traitsI6__halfS2_S2_S2_fjLj512ELj1ELj4ELj1ELj16ENS_18Kernel_traits_baseILj512ES2_S2_S2_S2_fjLj128EEEEELb0ELb1ELb0EEEvNS_9BwdParamsE)
        /*0bf0*/ 	.word	0x00000000


	//----- nvinfo : EIATTR_MIN_STACK_SIZE
	.align		4
.L_509:
        /*0bf4*/ 	.byte	0x04, 0x12
        /*0bf6*/ 	.short	(.L_511 - .L_510)
	.align		4
.L_510:
        /*0bf8*/ 	.word	index@(_ZN10layer_norm31ln_parallel_residual_bwd_kernelINS_13Kernel_traitsI6__halfS2_S2_S2_fjLj512ELj1ELj4ELj1ELj16ENS_18Kernel_traits_baseILj512ES2_S2_S2_S2_fjLj128EEEEELb0ELb1ELb1EEEvNS_9BwdParamsE)
        /*0bfc*/ 	.word	0x00000000


	//----- nvinfo : EIATTR_MIN_STACK_SIZE
	.align		4
.L_511:
        /*0c00*/ 	.byte	0x04, 0x12
        /*0c02*/ 	.short	(.L_513 - .L_512)
	.align		4
.L_512:
        /*0c04*/ 	.word	index@(_ZN10layer_norm31ln_parallel_residual_bwd_kernelINS_13Kernel_traitsI6__halfS2_S2_S2_fjLj512ELj1ELj4ELj1ELj16ENS_18Kernel_traits_baseILj512ES2_S2_S2_S2_fjLj128EEEEELb1ELb0ELb0EEEvNS_9BwdParamsE)
        /*0c08*/ 	.word	0x00000000


	//----- nvinfo : EIATTR_MIN_STACK_SIZE
	.align		4
.L_513:
        /*0c0c*/ 	.byte	0x04, 0x12
        /*0c0e*/ 	.short	(.L_515 - .L_514)
	.align		4
.L_514:
        /*0c10*/ 	.word	index@(_ZN10layer_norm31ln_parallel_residual_bwd_kernelINS_13Kernel_traitsI6__halfS2_S2_S2_fjLj512ELj1ELj4ELj1ELj16ENS_18Kernel_traits_baseILj512ES2_S2_S2_S2_fjLj128EEEEELb1ELb0ELb1EEEvNS_9BwdParamsE)
        /*0c14*/ 	.word	0x00000000


	//----- nvinfo : EIATTR_MIN_STACK_SIZE
	.align		4
.L_515:
        /*0c18*/ 	.byte	0x04, 0x12
        /*0c1a*/ 	.short	(.L_517 - .L_516)
	.align		4
.L_516:
        /*0c1c*/ 	.word	index@(_ZN10layer_norm22ln_bwd_finalize_kernelINS_22Kernel_traits_finalizeILj512E6__halfS2_S2_S2_fjLb0ELj1024ELj4ENS_18Kernel_traits_baseILj512ES2_S2_S2_S2_fjLj1024EEEEELb0ELb0EEEvNS_9BwdParamsE)
        /*0c20*/ 	.word	0x00000000


	//----- nvinfo : EIATTR_MIN_STACK_SIZE
	.align		4
.L_517:
        /*0c24*/ 	.byte	0x04, 0x12
        /*0c26*/ 	.short	(.L_519 - .L_518)
	.align		4
.L_518:
        /*0c28*/ 	.word	index@(_ZN10layer_norm40ln_parallel_residual_bwd_finalize_kernelINS_22Kernel_traits_finalizeILj512E6__halfS2_S2_S2_fjLb0ELj1024ELj4ENS_18Kernel_traits_baseILj512ES2_S2_S2_S2_fjLj1024EEEEELb0EEEvNS_9BwdParamsE)
        /*0c2c*/ 	.word	0x00000000


	//----- nvinfo : EIATTR_MIN_STACK_SIZE
	.align		4
.L_519:
        /*0c30*/ 	.byte	0x04, 0x12
        /*0c32*/ 	.short	(.L_521 - .L_520)
	.align		4
.L_520:
        /*0c34*/ 	.word	index@(_ZN10layer_norm31ln_parallel_residual_bwd_kernelINS_13Kernel_traitsI6__halfS2_S2_S2_fjLj512ELj1ELj4ELj1ELj16ENS_18Kernel_traits_baseILj512ES2_S2_S2_S2_fjLj128EEEEELb1ELb1ELb0EEEvNS_9BwdParamsE)
        /*0c38*/ 	.word	0x00000000


	//----- nvinfo : EIATTR_MIN_STACK_SIZE
	.align		4
.L_521:
        /*0c3c*/ 	.byte	0x04, 0x12
        /*0c3e*/ 	.short	(.L_523 - .L_522)
	.align		4
.L_522:
        /*0c40*/ 	.word	index@(_ZN10layer_norm22ln_bwd_finalize_kernelINS_22Kernel_traits_finalizeILj512E6__halfS2_S2_S2_fjLb0ELj1024ELj4ENS_18Kernel_traits_baseILj512ES2_S2_S2_S2_fjLj1024EEEEELb0ELb1EEEvNS_9BwdParamsE)
        /*0c44*/ 	.word	0x00000000


	//----- nvinfo : EIATTR_MIN_STACK_SIZE
	.align		4
.L_523:
        /*0c48*/ 	.byte	0x04, 0x12
        /*0c4a*/ 	.short	(.L_525 - .L_524)
	.align		4
.L_524:
        /*0c4c*/ 	.word	index@(_ZN10layer_norm40ln_parallel_residual_bwd_finalize_kernelINS_22Kernel_traits_finalizeILj512E6__halfS2_S2_S2_fjLb0ELj1024ELj4ENS_18Kernel_traits_baseILj512ES2_S2_S2_S2_fjLj1024EEEEELb1EEEvNS_9BwdParamsE)
        /*0c50*/ 	.word	0x00000000


	//----- nvinfo : EIATTR_MIN_STACK_SIZE
	.align		4
.L_525:
        /*0c54*/ 	.byte	0x04, 0x12
        /*0c56*/ 	.short	(.L_527 - .L_526)
	.align		4
.L_526:
        /*0c58*/ 	.word	index@(_ZN10layer_norm31ln_parallel_residual_bwd_kernelINS_13Kernel_traitsI6__halfS2_S2_S2_fjLj512ELj1ELj4ELj1ELj16ENS_18Kernel_traits_baseILj512ES2_S2_S2_S2_fjLj128EEEEELb1ELb1ELb1EEEvNS_9BwdParamsE)
        /*0c5c*/ 	.word	0x00000000


	//----- nvinfo : EIATTR_MIN_STACK_SIZE
	.align		4
.L_527:
        /*0c60*/ 	.byte	0x04, 0x12
        /*0c62*/ 	.short	(.L_529 - .L_528)
	.align		4
.L_528:
        /*0c64*/ 	.word	index@(_ZN10layer_norm31ln_parallel_residual_bwd_kernelINS_13Kernel_traitsIf13__nv_bfloat16S2_S2_fjLj512ELj1ELj4ELj1ELj16ENS_18Kernel_traits_baseILj512EfS2_S2_S2_fjLj128EEEEELb0ELb0ELb0EEEvNS_9BwdParamsE)
        /*0c68*/ 	.word	0x00000000


	//----- nvinfo : EIATTR_MIN_STACK_SIZE
	.align		4
.L_529:
        /*0c6c*/ 	.byte	0x04, 0x12
        /*0c6e*/ 	.short	(.L_531 - .L_530)
	.align		4
.L_530:
        /*0c70*/ 	.word	index@(_ZN10layer_norm31ln_parallel_residual_bwd_kernelINS_13Kernel_traitsIf13__nv_bfloat16S2_S2_fjLj512ELj1ELj4ELj1ELj16ENS_18Kernel_traits_baseILj512EfS2_S2_S2_fjLj128EEEEELb0ELb0ELb1EEEvNS_9BwdParamsE)
        /*0c74*/ 	.word	0x00000000


	//----- nvinfo : EIATTR_MIN_STACK_SIZE
	.align		4
.L_531:
        /*0c78*/ 	.byte	0x04, 0x12
        /*0c7a*/ 	.short	(.L_533 - .L_532)
	.align		4
.L_532:
        /*0c7c*/ 	.word	index@(_ZN10layer_norm31ln_parallel_residual_bwd_kernelINS_13Kernel_traitsIf13__nv_bfloat16S2_S2_fjLj512ELj1ELj4ELj1ELj16ENS_18Kernel_traits_baseILj512EfS2_S2_S2_fjLj128EEEEELb0ELb1ELb0EEEvNS_9BwdParamsE)
        /*0c80*/ 	.word	0x00000000


	//----- nvinfo : EIATTR_MIN_STACK_SIZE
	.align		4
.L_533:
        /*0c84*/ 	.byte	0x04, 0x12
        /*0c86*/ 	.short	(.L_535 - .L_534)
	.align		4
.L_534:
        /*0c88*/ 	.word	index@(_ZN10layer_norm31ln_parallel_residual_bwd_kernelINS_13Kernel_traitsIf13__nv_bfloat16S2_S2_fjLj512ELj1ELj4ELj1ELj16ENS_18Kernel_traits_baseILj512EfS2_S2_S2_fjLj128EEEEELb0ELb1ELb1EEEvNS_9BwdParamsE)
        /*0c8c*/ 	.word	0x00000000


	//----- nvinfo : EIATTR_MIN_STACK_SIZE
	.align		4
.L_535:
        /*0c90*/ 	.byte	0x04, 0x12
        /*0c92*/ 	.short	(.L_537 - .L_536)
	.align		4
.L_536:
        /*0c94*/ 	.word	index@(_ZN10layer_norm31ln_parallel_residual_bwd_kernelINS_13Kernel_traitsIf13__nv_bfloat16S2_S2_fjLj512ELj1ELj4ELj1ELj16ENS_18Kernel_traits_baseILj512EfS2_S2_S2_fjLj128EEEEELb1ELb0ELb0EEEvNS_9BwdParamsE)
        /*0c98*/ 	.word	0x00000000


	//----- nvinfo : EIATTR_MIN_STACK_SIZE
	.align		4
.L_537:
        /*0c9c*/ 	.byte	0x04, 0x12
        /*0c9e*/ 	.short	(.L_539 - .L_538)
	.align		4
.L_538:
        /*0ca0*/ 	.word	index@(_ZN10layer_norm31ln_parallel_residual_bwd_kernelINS_13Kernel_traitsIf13__nv_bfloat16S2_S2_fjLj512ELj1ELj4ELj1ELj16ENS_18Kernel_traits_baseILj512EfS2_S2_S2_fjLj128EEEEELb1ELb0ELb1EEEvNS_9BwdParamsE)
        /*0ca4*/ 	.word	0x00000000


	//----- nvinfo : EIATTR_MIN_STACK_SIZE
	.align		4
.L_539:
        /*0ca8*/ 	.byte	0x04, 0x12
        /*0caa*/ 	.short	(.L_541 - .L_540)
	.align		4
.L_540:
        /*0cac*/ 	.word	index@(_ZN10layer_norm22ln_bwd_finalize_kernelINS_22Kernel_traits_finalizeILj512Ef13__nv_bfloat16S2_S2_fjLb0ELj1024ELj4ENS_18Kernel_traits_baseILj512EfS2_S2_S2_fjLj1024EEEEELb0ELb0EEEvNS_9BwdParamsE)
        /*0cb0*/ 	.word	0x00000000


	//----- nvinfo : EIATTR_MIN_STACK_SIZE
	.align		4
.L_541:
        /*0cb4*/ 	.byte	0x04, 0x12
        /*0cb6*/ 	.short	(.L_543 - .L_542)
	.align		4
.L_542:
        /*0cb8*/ 	.word	index@(_ZN10layer_norm40ln_parallel_residual_bwd_finalize_kernelINS_22Kernel_traits_finalizeILj512Ef13__nv_bfloat16S2_S2_fjLb0ELj1024ELj4ENS_18Kernel_traits_baseILj512EfS2_S2_S2_fjLj1024EEEEELb0EEEvNS_9BwdParamsE)
        /*0cbc*/ 	.word	0x00000000


	//----- nvinfo : EIATTR_MIN_STACK_SIZE
	.align		4
.L_543:
        /*0cc0*/ 	.byte	0x04, 0x12
        /*0cc2*/ 	.short	(.L_545 - .L_544)
	.align		4
.L_544:
        /*0cc4*/ 	.word	index@(_ZN10layer_norm31ln_parallel_residual_bwd_kernelINS_13Kernel_traitsIf13__nv_bfloat16S2_S2_fjLj512ELj1ELj4ELj1ELj16ENS_18Kernel_traits_baseILj512EfS2_S2_S2_fjLj128EEEEELb1ELb1ELb0EEEvNS_9BwdParamsE)
        /*0cc8*/ 	.word	0x00000000


	//----- nvinfo : EIATTR_MIN_STACK_SIZE
	.align		4
.L_545:
        /*0ccc*/ 	.byte	0x04, 0x12
        /*0cce*/ 	.short	(.L_547 - .L_546)
	.align		4
.L_546:
        /*0cd0*/ 	.word	index@(_ZN10layer_norm22ln_bwd_finalize_kernelINS_22Kernel_traits_finalizeILj512Ef13__nv_bfloat16S2_S2_fjLb0ELj1024ELj4ENS_18Kernel_traits_baseILj512EfS2_S2_S2_fjLj1024EEEEELb0ELb1EEEvNS_9BwdParamsE)
        /*0cd4*/ 	.word	0x00000000


	//----- nvinfo : EIATTR_MIN_STACK_SIZE
	.align		4
.L_547:
        /*0cd8*/ 	.byte	0x04, 0x12
        /*0cda*/ 	.short	(.L_549 - .L_548)
	.align		4
.L_548:
        /*0cdc*/ 	.word	index@(_ZN10layer_norm40ln_parallel_residual_bwd_finalize_kernelINS_22Kernel_traits_finalizeILj512Ef13__nv_bfloat16S2_S2_fjLb0ELj1024ELj4ENS_18Kernel_traits_baseILj512EfS2_S2_S2_fjLj1024EEEEELb1EEEvNS_9BwdParamsE)
        /*0ce0*/ 	.word	0x00000000


	//----- nvinfo : EIATTR_MIN_STACK_SIZE
	.align		4
.L_549:
        /*0ce4*/ 	.byte	0x04, 0x12
        /*0ce6*/ 	.short	(.L_551 - .L_550)
	.align		4
.L_550:
        /*0ce8*/ 	.word	index@(_ZN10layer_norm31ln_parallel_residual_bwd_kernelINS_13Kernel_traitsIf13__nv_bfloat16S2_S2_fjLj512ELj1ELj4ELj1ELj16ENS_18Kernel_traits_baseILj512EfS2_S2_S2_fjLj128EEEEELb1ELb1ELb1EEEvNS_9BwdParamsE)
        /*0cec*/ 	.word	0x00000000


	//----- nvinfo : EIATTR_MIN_STACK_SIZE
	.align		4
.L_551:
        /*0cf0*/ 	.byte	0x04, 0x12
        /*0cf2*/ 	.short	(.L_553 - .L_552)
	.align		4
.L_552:
        /*0cf4*/ 	.word	index@(_ZN10layer_norm31ln_parallel_residual_bwd_kernelINS_13Kernel_traitsI13__nv_bfloat16S2_fS2_fjLj512ELj1ELj4ELj1ELj16ENS_18Kernel_traits_baseILj512ES2_S2_fS2_fjLj128EEEEELb0ELb0ELb0EEEvNS_9BwdParamsE)
        /*0cf8*/ 	.word	0x00000000


	//----- nvinfo : EIATTR_MIN_STACK_SIZE
	.align		4
.L_553:
        /*0cfc*/ 	.byte	0x04, 0x12
        /*0cfe*/ 	.short	(.L_555 - .L_554)
	.align		4
.L_554:
        /*0d00*/ 	.word	index@(_ZN10layer_norm31ln_parallel_residual_bwd_kernelINS_13Kernel_traitsI13__nv_bfloat16S2_fS2_fjLj512ELj1ELj4ELj1ELj16ENS_18Kernel_traits_baseILj512ES2_S2_fS2_fjLj128EEEEELb0ELb0ELb1EEEvNS_9BwdParamsE)
        /*0d04*/ 	.word	0x00000000


	//----- nvinfo : EIATTR_MIN_STACK_SIZE
	.align		4
.L_555:
        /*0d08*/ 	.byte	0x04, 0x12
        /*0d0a*/ 	.short	(.L_557 - .L_556)
	.align		4
.L_556:
        /*0d0c*/ 	.word	index@(_ZN10layer_norm31ln_parallel_residual_bwd_kernelINS_13Kernel_traitsI13__nv_bfloat16S2_fS2_fjLj512ELj1ELj4ELj1ELj16ENS_18Kernel_traits_baseILj512ES2_S2_fS2_fjLj128EEEEELb0ELb1ELb0EEEvNS_9BwdParamsE)
        /*0d10*/ 	.word	0x00000000


	//----- nvinfo : EIATTR_MIN_STACK_SIZE
	.align		4
.L_557:
        /*0d14*/ 	.byte	0x04, 0x12
        /*0d16*/ 	.short	(.L_559 - .L_558)
	.align		4
.L_558:
        /*0d18*/ 	.word	index@(_ZN10layer_norm31ln_parallel_residual_bwd_kernelINS_13Kernel_traitsI13__nv_bfloat16S2_fS2_fjLj512ELj1ELj4ELj1ELj16ENS_18Kernel_traits_baseILj512ES2_S2_fS2_fjLj128EEEEELb0ELb1ELb1EEEvNS_9BwdParamsE)
        /*0d1c*/ 	.word	0x00000000


	//----- nvinfo : EIATTR_MIN_STACK_SIZE
	.align		4
.L_559:
        /*0d20*/ 	.byte	0x04, 0x12
        /*0d22*/ 	.short	(.L_561 - .L_560)
	.align		4
.L_560:
        /*0d24*/ 	.word	index@(_ZN10layer_norm31ln_parallel_residual_bwd_kernelINS_13Kernel_traitsI13__nv_bfloat16S2_fS2_fjLj512ELj1ELj4ELj1ELj16ENS_18Kernel_traits_baseILj512ES2_S2_fS2_fjLj128EEEEELb1ELb0ELb0EEEvNS_9BwdParamsE)
        /*0d28*/ 	.word	0x00000000


	//----- nvinfo : EIATTR_MIN_STACK_SIZE
	.align		4
.L_561:
        /*0d2c*/ 	.byte	0x04, 0x12
        /*0d2e*/ 	.short	(.L_563 - .L_562)
	.align		4
.L_562:
        /*0d30*/ 	.word	index@(_ZN10layer_norm31ln_parallel_residual_bwd_kernelINS_13Kernel_traitsI13__nv_bfloat16S2_fS2_fjLj512ELj1ELj4ELj1ELj16ENS_18Kernel_traits_baseILj512ES2_S2_fS2_fjLj128EEEEELb1ELb0ELb1EEEvNS_9BwdParamsE)
        /*0d34*/ 	.word	0x00000000


	//----- nvinfo : EIATTR_MIN_STACK_SIZE
	.align		4
.L_563:
        /*0d38*/ 	.byte	0x04, 0x12
        /*0d3a*/ 	.short	(.L_565 - .L_564)
	.align		4
.L_564:
        /*0d3c*/ 	.word	index@(_ZN10layer_norm22ln_bwd_finalize_kernelINS_22Kernel_traits_finalizeILj512E13__nv_bfloat16S2_fS2_fjLb0ELj1024ELj4ENS_18Kernel_traits_baseILj512ES2_S2_fS2_fjLj1024EEEEELb0ELb0EEEvNS_9BwdParamsE)
        /*0d40*/ 	.word	0x00000000


	//----- nvinfo : EIATTR_MIN_STACK_SIZE
	.align		4
.L_565:
        /*0d44*/ 	.byte	0x04, 0x12
        /*0d46*/ 	.short	(.L_567 - .L_566)
	.align		4
.L_566:
        /*0d48*/ 	.word	index@(_ZN10layer_norm40ln_parallel_residual_bwd_finalize_kernelINS_22Kernel_traits_finalizeILj512E13__nv_bfloat16S2_fS2_fjLb0ELj1024ELj4ENS_18Kernel_traits_baseILj512ES2_S2_fS2_fjLj1024EEEEELb0EEEvNS_9BwdParamsE)
        /*0d4c*/ 	.word	0x00000000


	//----- nvinfo : EIATTR_MIN_STACK_SIZE
	.align		4
.L_567:
        /*0d50*/ 	.byte	0x04, 0x12
        /*0d52*/ 	.short	(.L_569 - .L_568)
	.align		4
.L_568:
        /*0d54*/ 	.word	index@(_ZN10layer_norm31ln_parallel_residual_bwd_kernelINS_13Kernel_traitsI13__nv_bfloat16S2_fS2_fjLj512ELj1ELj4ELj1ELj16ENS_18Kernel_traits_baseILj512ES2_S2_fS2_fjLj128EEEEELb1ELb1ELb0EEEvNS_9BwdParamsE)
        /*0d58*/ 	.word	0x00000000


	//----- nvinfo : EIATTR_MIN_STACK_SIZE
	.align		4
.L_569:
        /*0d5c*/ 	.byte	0x04, 0x12
        /*0d5e*/ 	.short	(.L_571 - .L_570)
	.align		4
.L_570:
        /*0d60*/ 	.word	index@(_ZN10layer_norm22ln_bwd_finalize_kernelINS_22Kernel_traits_finalizeILj512E13__nv_bfloat16S2_fS2_fjLb0ELj1024ELj4ENS_18Kernel_traits_baseILj512ES2_S2_fS2_fjLj1024EEEEELb0ELb1EEEvNS_9BwdParamsE)
        /*0d64*/ 	.word	0x00000000


	//----- nvinfo : EIATTR_MIN_STACK_SIZE
	.align		4
.L_571:
        /*0d68*/ 	.byte	0x04, 0x12
        /*0d6a*/ 	.short	(.L_573 - .L_572)
	.align		4
.L_572:
        /*0d6c*/ 	.word	index@(_ZN10layer_norm40ln_parallel_residual_bwd_finalize_kernelINS_22Kernel_traits_finalizeILj512E13__nv_bfloat16S2_fS2_fjLb0ELj1024ELj4ENS_18Kernel_traits_baseILj512ES2_S2_fS2_fjLj1024EEEEELb1EEEvNS_9BwdParamsE)
        /*0d70*/ 	.word	0x00000000


	//----- nvinfo : EIATTR_MIN_STACK_SIZE
	.align		4
.L_573:
        /*0d74*/ 	.byte	0x04, 0x12
        /*0d76*/ 	.short	(.L_575 - .L_574)
	.align		4
.L_574:
        /*0d78*/ 	.word	index@(_ZN10layer_norm31ln_parallel_residual_bwd_kernelINS_13Kernel_traitsI13__nv_bfloat16S2_fS2_fjLj512ELj1ELj4ELj1ELj16ENS_18Kernel_traits_baseILj512ES2_S2_fS2_fjLj128EEEEELb1ELb1ELb1EEEvNS_9BwdParamsE)
        /*0d7c*/ 	.word	0x00000000


	//----- nvinfo : EIATTR_MIN_STACK_SIZE
	.align		4
.L_575:
        /*0d80*/ 	.byte	0x04, 0x12
        /*0d82*/ 	.short	(.L_577 - .L_576)
	.align		4
.L_576:
        /*0d84*/ 	.word	index@(_ZN10layer_norm31ln_parallel_residual_bwd_kernelINS_13Kernel_traitsIf13__nv_bfloat16fS2_fjLj512ELj1ELj4ELj1ELj16ENS_18Kernel_traits_baseILj512EfS2_fS2_fjLj128EEEEELb0ELb0ELb0EEEvNS_9BwdParamsE)
        /*0d88*/ 	.word	0x00000000


	//----- nvinfo : EIATTR_MIN_STACK_SIZE
	.align		4
.L_577:
        /*0d8c*/ 	.byte	0x04, 0x12
        /*0d8e*/ 	.short	(.L_579 - .L_578)
	.align		4
.L_578:
        /*0d90*/ 	.word	index@(_ZN10layer_norm31ln_parallel_residual_bwd_kernelINS_13Kernel_traitsIf13__nv_bfloat16fS2_fjLj512ELj1ELj4ELj1ELj16ENS_18Kernel_traits_baseILj512EfS2_fS2_fjLj128EEEEELb0ELb0ELb1EEEvNS_9BwdParamsE)
        /*0d94*/ 	.word	0x00000000


	//----- nvinfo : EIATTR_MIN_STACK_SIZE
	.align		4
.L_579:
        /*0d98*/ 	.byte	0x04, 0x12
        /*0d9a*/ 	.short	(.L_581 - .L_580)
	.align		4
.L_580:
        /*0d9c*/ 	.word	index@(_ZN10layer_norm31ln_parallel_residual_bwd_kernelINS_13Kernel_traitsIf13__nv_bfloat16fS2_fjLj512ELj1ELj4ELj1ELj16ENS_18Kernel_traits_baseILj512EfS2_fS2_fjLj128EEEEELb0ELb1ELb0EEEvNS_9BwdParamsE)
        /*0da0*/ 	.word	0x00000000


	//----- nvinfo : EIATTR_MIN_STACK_SIZE
	.align		4
.L_581:
        /*0da4*/ 	.byte	0x04, 0x12
        /*0da6*/ 	.short	(.L_583 - .L_582)
	.align		4
.L_582:
        /*0da8*/ 	.word	index@(_ZN10layer_norm31ln_parallel_residual_bwd_kernelINS_13Kernel_traitsIf13__nv_bfloat16fS2_fjLj512ELj1ELj4ELj1ELj16ENS_18Kernel_traits_baseILj512EfS2_fS2_fjLj128EEEEELb0ELb1ELb1EEEvNS_9BwdParamsE)
        /*0dac*/ 	.word	0x00000000


	//----- nvinfo : EIATTR_MIN_STACK_SIZE
	.align		4
.L_583:
        /*0db0*/ 	.byte	0x04, 0x12
        /*0db2*/ 	.short	(.L_585 - .L_584)
	.align		4
.L_584:
        /*0db4*/ 	.word	index@(_ZN10layer_norm31ln_parallel_residual_bwd_kernelINS_13Kernel_traitsIf13__nv_bfloat16fS2_fjLj512ELj1ELj4ELj1ELj16ENS_18Kernel_traits_baseILj512EfS2_fS2_fjLj128EEEEELb1ELb0ELb0EEEvNS_9BwdParamsE)
        /*0db8*/ 	.word	0x00000000


	//----- nvinfo : EIATTR_MIN_STACK_SIZE
	.align		4
.L_585:
        /*0dbc*/ 	.byte	0x04, 0x12
        /*0dbe*/ 	.short	(.L_587 - .L_586)
	.align		4
.L_586:
        /*0dc0*/ 	.word	index@(_ZN10layer_norm31ln_parallel_residual_bwd_kernelINS_13Kernel_traitsIf13__nv_bfloat16fS2_fjLj512ELj1ELj4ELj1ELj16ENS_18Kernel_traits_baseILj512EfS2_fS2_fjLj128EEEEELb1ELb0ELb1EEEvNS_9BwdParamsE)
        /*0dc4*/ 	.word	0x00000000


	//----- nvinfo : EIATTR_MIN_STACK_SIZE
	.align		4
.L_587:
        /*0dc8*/ 	.byte	0x04, 0x12
        /*0dca*/ 	.short	(.L_589 - .L_588)
	.align		4
.L_588:
        /*0dcc*/ 	.word	index@(_ZN10layer_norm22ln_bwd_finalize_kernelINS_22Kernel_traits_finalizeILj512Ef13__nv_bfloat16fS2_fjLb0ELj1024ELj4ENS_18Kernel_traits_baseILj512EfS2_fS2_fjLj1024EEEEELb0ELb0EEEvNS_9BwdParamsE)
        /*0dd0*/ 	.word	0x00000000


	//----- nvinfo : EIATTR_MIN_STACK_SIZE
	.align		4
.L_589:
        /*0dd4*/ 	.byte	0x04, 0x12
        /*0dd6*/ 	.short	(.L_591 - .L_590)
	.align		4
.L_590:
        /*0dd8*/ 	.word	index@(_ZN10layer_norm40ln_parallel_residual_bwd_finalize_kernelINS_22Kernel_traits_finalizeILj512Ef13__nv_bfloat16fS2_fjLb0ELj1024ELj4ENS_18Kernel_traits_baseILj512EfS2_fS2_fjLj1024EEEEELb0EEEvNS_9BwdParamsE)
        /*0ddc*/ 	.word	0x00000000


	//----- nvinfo : EIATTR_MIN_STACK_SIZE
	.align		4
.L_591:
        /*0de0*/ 	.byte	0x04, 0x12
        /*0de2*/ 	.short	(.L_593 - .L_592)
	.align		4
.L_592:
        /*0de4*/ 	.word	index@(_ZN10layer_norm31ln_parallel_residual_bwd_kernelINS_13Kernel_traitsIf13__nv_bfloat16fS2_fjLj512ELj1ELj4ELj1ELj16ENS_18Kernel_traits_baseILj512EfS2_fS2_fjLj128EEEEELb1ELb1ELb0EEEvNS_9BwdParamsE)
        /*0de8*/ 	.word	0x00000000


	//----- nvinfo : EIATTR_MIN_STACK_SIZE
	.align		4
.L_593:
        /*0dec*/ 	.byte	0x04, 0x12
        /*0dee*/ 	.short	(.L_595 - .L_594)
	.align		4
.L_594:
        /*0df0*/ 	.word	index@(_ZN10layer_norm22ln_bwd_finalize_kernelINS_22Kernel_traits_finalizeILj512Ef13__nv_bfloat16fS2_fjLb0ELj1024ELj4ENS_18Kernel_traits_baseILj512EfS2_fS2_fjLj1024EEEEELb0ELb1EEEvNS_9BwdParamsE)
        /*0df4*/ 	.word	0x00000000


	//----- nvinfo : EIATTR_MIN_STACK_SIZE
	.align		4
.L_595:
        /*0df8*/ 	.byte	0x04, 0x12
        /*0dfa*/ 	.short	(.L_597 - .L_596)
	.align		4
.L_596:
        /*0dfc*/ 	.word	index@(_ZN10layer_norm40ln_parallel_residual_bwd_finalize_kernelINS_22Kernel_traits_finalizeILj512Ef13__nv_bfloat16fS2_fjLb0ELj1024ELj4ENS_18Kernel_traits_baseILj512EfS2_fS2_fjLj1024EEEEELb1EEEvNS_9BwdParamsE)
        /*0e00*/ 	.word	0x00000000


	//----- nvinfo : EIATTR_MIN_STACK_SIZE
	.align		4
.L_597:
        /*0e04*/ 	.byte	0x04, 0x12
        /*0e06*/ 	.short	(.L_599 - .L_598)
	.align		4
.L_598:
        /*0e08*/ 	.word	index@(_ZN10layer_norm31ln_parallel_residual_bwd_kernelINS_13Kernel_traitsIf13__nv_bfloat16fS2_fjLj512ELj1ELj4ELj1ELj16ENS_18Kernel_traits_baseILj512EfS2_fS2_fjLj128EEEEELb1ELb1ELb1EEEvNS_9BwdParamsE)
        /*0e0c*/ 	.word	0x00000000


	//----- nvinfo : EIATTR_MIN_STACK_SIZE
	.align		4
.L_599:
        /*0e10*/ 	.byte	0x04, 0x12
        /*0e12*/ 	.short	(.L_601 - .L_600)
	.align		4
.L_600:
        /*0e14*/ 	.word	index@(_ZN10layer_norm31ln_parallel_residual_bwd_kernelINS_13Kernel_traitsIf6__halfS2_S2_fjLj512ELj1ELj4ELj1ELj16ENS_18Kernel_traits_baseILj512EfS2_S2_S2_fjLj128EEEEELb0ELb0ELb0EEEvNS_9BwdParamsE)
        /*0e18*/ 	.word	0x00000000


	//----- nvinfo : EIATTR_MIN_STACK_SIZE
	.align		4
.L_601:
        /*0e1c*/ 	.byte	0x04, 0x12
        /*0e1e*/ 	.short	(.L_603 - .L_602)
	.align		4
.L_602:
        /*0e20*/ 	.word	index@(_ZN10layer_norm31ln_parallel_residual_bwd_kernelINS_13Kernel_traitsIf6__halfS2_S2_fjLj512ELj1ELj4ELj1ELj16ENS_18Kernel_traits_baseILj512EfS2_S2_S2_fjLj128EEEEELb0ELb0ELb1EEEvNS_9BwdParamsE)
        /*0e24*/ 	.word	0x00000000


	//----- nvinfo : EIATTR_MIN_STACK_SIZE
	.align		4
.L_603:
        /*0e28*/ 	.byte	0x04, 0x12
        /*0e2a*/ 	.short	(.L_605 - .L_604)
	.align		4
.L_604:
        /*0e2c*/ 	.word	index@(_ZN10layer_norm31ln_parallel_residual_bwd_kernelINS_13Kernel_traitsIf6__halfS2_S2_fjLj512ELj1ELj4ELj1ELj16ENS_18Kernel_traits_baseILj512EfS2_S2_S2_fjLj128EEEEELb0ELb1ELb0EEEvNS_9BwdParamsE)
        /*0e30*/ 	.word	0x00000000


	//----- nvinfo : EIATTR_MIN_STACK_SIZE
	.align		4
.L_605:
        /*0e34*/ 	.byte	0x04, 0x12
        /*0e36*/ 	.short	(.L_607 - .L_606)
	.align		4
.L_606:
        /*0e38*/ 	.word	index@(_ZN10layer_norm31ln_parallel_residual_bwd_kernelINS_13Kernel_traitsIf6__halfS2_S2_fjLj512ELj1ELj4ELj1ELj16ENS_18Kernel_traits_baseILj512EfS2_S2_S2_fjLj128EEEEELb0ELb1ELb1EEEvNS_9BwdParamsE)
        /*0e3c*/ 	.word	0x00000000


	//----- nvinfo : EIATTR_MIN_STACK_SIZE
	.align		4
.L_607:
        /*0e40*/ 	.byte	0x04, 0x12
        /*0e42*/ 	.short	(.L_609 - .L_608)
	.align		4
.L_608:
        /*0e44*/ 	.word	index@(_ZN10layer_norm31ln_parallel_residual_bwd_kernelINS_13Kernel_traitsIf6__halfS2_S2_fjLj512ELj1ELj4ELj1ELj16ENS_18Kernel_traits_baseILj512EfS2_S2_S2_fjLj128EEEEELb1ELb0ELb0EEEvNS_9BwdParamsE)
        /*0e48*/ 	.word	0x00000000


	//----- nvinfo : EIATTR_MIN_STACK_SIZE
	.align		4
.L_609:
        /*0e4c*/ 	.byte	0x04, 0x12
        /*0e4e*/ 	.short	(.L_611 - .L_610)
	.align		4
.L_610:
        /*0e50*/ 	.word	index@(_ZN10layer_norm31ln_parallel_residual_bwd_kernelINS_13Kernel_traitsIf6__halfS2_S2_fjLj512ELj1ELj4ELj1ELj16ENS_18Kernel_traits_baseILj512EfS2_S2_S2_fjLj128EEEEELb1ELb0ELb1EEEvNS_9BwdParamsE)
        /*0e54*/ 	.word	0x00000000


	//----- nvinfo : EIATTR_MIN_STACK_SIZE
	.align		4
.L_611:
        /*0e58*/ 	.byte	0x04, 0x12
        /*0e5a*/ 	.short	(.L_613 - .L_612)
	.align		4
.L_612:
        /*0e5c*/ 	.word	index@(_ZN10layer_norm22ln_bwd_finalize_kernelINS_22Kernel_traits_finalizeILj512Ef6__halfS2_S2_fjLb0ELj1024ELj4ENS_18Kernel_traits_baseILj512EfS2_S2_S2_fjLj1024EEEEELb0ELb0EEEvNS_9BwdParamsE)
        /*0e60*/ 	.word	0x00000000


	//----- nvinfo : EIATTR_MIN_STACK_SIZE
	.align		4
.L_613:
        /*0e64*/ 	.byte	0x04, 0x12
        /*0e66*/ 	.short	(.L_615 - .L_614)
	.align		4
.L_614:
        /*0e68*/ 	.word	index@(_ZN10layer_norm40ln_parallel_residual_bwd_finalize_kernelINS_22Kernel_traits_finalizeILj512Ef6__halfS2_S2_fjLb0ELj1024ELj4ENS_18Kernel_traits_baseILj512EfS2_S2_S2_fjLj1024EEEEELb0EEEvNS_9BwdParamsE)
        /*0e6c*/ 	.word	0x00000000


	//----- nvinfo : EIATTR_MIN_STACK_SIZE
	.align		4
.L_615:
        /*0e70*/ 	.byte	0x04, 0x12
        /*0e72*/ 	.short	(.L_617 - .L_616)
	.align		4
.L_616:
        /*0e74*/ 	.word	index@(_ZN10layer_norm31ln_parallel_residual_bwd_kernelINS_13Kernel_traitsIf6__halfS2_S2_fjLj512ELj1ELj4ELj1ELj16ENS_18Kernel_traits_baseILj512EfS2_S2_S2_fjLj128EEEEELb1ELb1ELb0EEEvNS_9BwdParamsE)
        /*0e78*/ 	.word	0x00000000


	//----- nvinfo : EIATTR_MIN_STACK_SIZE
	.align		4
.L_617:
        /*0e7c*/ 	.byte	0x04, 0x12
        /*0e7e*/ 	.short	(.L_619 - .L_618)
	.align		4
.L_618:
        /*0e80*/ 	.word	index@(_ZN10layer_norm22ln_bwd_finalize_kernelINS_22Kernel_traits_finalizeILj512Ef6__halfS2_S2_fjLb0ELj1024ELj4ENS_18Kernel_traits_baseILj512EfS2_S2_S2_fjLj1024EEEEELb0ELb1EEEvNS_9BwdParamsE)
        /*0e84*/ 	.word	0x00000000


	//----- nvinfo : EIATTR_MIN_STACK_SIZE
	.align		4
.L_619:
        /*0e88*/ 	.byte	0x04, 0x12
        /*0e8a*/ 	.short	(.L_621 - .L_620)
	.align		4
.L_620:
        /*0e8c*/ 	.word	index@(_ZN10layer_norm40ln_parallel_residual_bwd_finalize_kernelINS_22Kernel_traits_finalizeILj512Ef6__halfS2_S2_fjLb0ELj1024ELj4ENS_18Kernel_traits_baseILj512EfS2_S2_S2_fjLj1024EEEEELb1EEEvNS_9BwdParamsE)
        /*0e90*/ 	.word	0x00000000


	//----- nvinfo : EIATTR_MIN_STACK_SIZE
	.align		4
.L_621:
        /*0e94*/ 	.byte	0x04, 0x12
        /*0e96*/ 	.short	(.L_623 - .L_622)
	.align		4
.L_622:
        /*0e98*/ 	.word	index@(_ZN10layer_norm31ln_parallel_residual_bwd_kernelINS_13Kernel_traitsIf6__halfS2_S2_fjLj512ELj1ELj4ELj1ELj16ENS_18Kernel_traits_baseILj512EfS2_S2_S2_fjLj128EEEEELb1ELb1ELb1EEEvNS_9BwdParamsE)
        /*0e9c*/ 	.word	0x00000000


	//----- nvinfo : EIATTR_MIN_STACK_SIZE
	.align		4
.L_623:
        /*0ea0*/ 	.byte	0x04, 0x12
        /*0ea2*/ 	.short	(.L_625 - .L_624)
	.align		4
.L_624:
        /*0ea4*/ 	.word	index@(_ZN10layer_norm31ln_parallel_residual_bwd_kernelINS_13Kernel_traitsI6__halfS2_fS2_fjLj512ELj1ELj4ELj1ELj16ENS_18Kernel_traits_baseILj512ES2_S2_fS2_fjLj128EEEEELb0ELb0ELb0EEEvNS_9BwdParamsE)
        /*0ea8*/ 	.word	0x00000000


	//----- nvinfo : EIATTR_MIN_STACK_SIZE
	.align		4
.L_625:
        /*0eac*/ 	.byte	0x04, 0x12
        /*0eae*/ 	.short	(.L_627 - .L_626)
	.align		4
.L_626:
        /*0eb0*/ 	.word	index@(_ZN10layer_norm31ln_parallel_residual_bwd_kernelINS_13Kernel_traitsI6__halfS2_fS2_fjLj512ELj1ELj4ELj1ELj16ENS_18Kernel_traits_baseILj512ES2_S2_fS2_fjLj128EEEEELb0ELb0ELb1EEEvNS_9BwdParamsE)
        /*0eb4*/ 	.word	0x00000000


	//----- nvinfo : EIATTR_MIN_STACK_SIZE
	.align		4
.L_627:
        /*0eb8*/ 	.byte	0x04, 0x12
        /*0eba*/ 	.short	(.L_629 - .L_628)
	.align		4
.L_628:
        /*0ebc*/ 	.word	index@(_ZN10layer_norm31ln_parallel_residual_bwd_kernelINS_13Kernel_traitsI6__halfS2_fS2_fjLj512ELj1ELj4ELj1ELj16ENS_18Kernel_traits_baseILj512ES2_S2_fS2_fjLj128EEEEELb0ELb1ELb0EEEvNS_9BwdParamsE)
        /*0ec0*/ 	.word	0x00000000


	//----- nvinfo : EIATTR_MIN_STACK_SIZE
	.align		4
.L_629:
        /*0ec4*/ 	.byte	0x04, 0x12
        /*0ec6*/ 	.short	(.L_631 - .L_630)
	.align		4
.L_630:
        /*0ec8*/ 	.word	index@(_ZN10layer_norm31ln_parallel_residual_bwd_kernelINS_13Kernel_traitsI6__halfS2_fS2_fjLj512ELj1ELj4ELj1ELj16ENS_18Kernel_traits_baseILj512ES2_S2_fS2_fjLj128EEEEELb0ELb1ELb1EEEvNS_9BwdParamsE)
        /*0ecc*/ 	.word	0x00000000


	//----- nvinfo : EIATTR_MIN_STACK_SIZE
	.align		4
.L_631:
        /*0ed0*/ 	.byte	0x04, 0x12
        /*0ed2*/ 	.short	(.L_633 - .L_632)
	.align		4
.L_632:
        /*0ed4*/ 	.word	index@(_ZN10layer_norm31ln_parallel_residual_bwd_kernelINS_13Kernel_traitsI6__halfS2_fS2_fjLj512ELj1ELj4ELj1ELj16ENS_18Kernel_traits_baseILj512ES2_S2_fS2_fjLj128EEEEELb1ELb0ELb0EEEvNS_9BwdParamsE)
        /*0ed8*/ 	.word	0x00000000


	//----- nvinfo : EIATTR_MIN_STACK_SIZE
	.align		4
.L_633:
        /*0edc*/ 	.byte	0x04, 0x12
        /*0ede*/ 	.short	(.L_635 - .L_634)
	.align		4
.L_634:
        /*0ee0*/ 	.word	index@(_ZN10layer_norm31ln_parallel_residual_bwd_kernelINS_13Kernel_traitsI6__halfS2_fS2_fjLj512ELj1ELj4ELj1ELj16ENS_18Kernel_traits_baseILj512ES2_S2_fS2_fjLj128EEEEELb1ELb0ELb1EEEvNS_9BwdParamsE)
        /*0ee4*/ 	.word	0x00000000


	//----- nvinfo : EIATTR_MIN_STACK_SIZE
	.align		4
.L_635:
        /*0ee8*/ 	.byte	0x04, 0x12
        /*0eea*/ 	.short	(.L_637 - .L_636)
	.align		4
.L_636:
        /*0eec*/ 	.word	index@(_ZN10layer_norm22ln_bwd_finalize_kernelINS_22Kernel_traits_finalizeILj512E6__halfS2_fS2_fjLb0ELj1024ELj4ENS_18Kernel_traits_baseILj512ES2_S2_fS2_fjLj1024EEEEELb0ELb0EEEvNS_9BwdParamsE)
        /*0ef0*/ 	.word	0x00000000


	//----- nvinfo : EIATTR_MIN_STACK_SIZE
	.align		4
.L_637:
        /*0ef4*/ 	.byte	0x04, 0x12
        /*0ef6*/ 	.short	(.L_639 - .L_638)
	.align		4
.L_638:
        /*0ef8*/ 	.word	index@(_ZN10layer_norm40ln_parallel_residual_bwd_finalize_kernelINS_22Kernel_traits_finalizeILj512E6__halfS2_fS2_fjLb0ELj1024ELj4ENS_18Kernel_traits_baseILj512ES2_S2_fS2_fjLj1024EEEEELb0EEEvNS_9BwdParamsE)
        /*0efc*/ 	.word	0x00000000


	//----- nvinfo : EIATTR_MIN_STACK_SIZE
	.align		4
.L_639:
        /*0f00*/ 	.byte	0x04, 0x12
        /*0f02*/ 	.short	(.L_641 - .L_640)
	.align		4
.L_640:
        /*0f04*/ 	.word	index@(_ZN10layer_norm31ln_parallel_residual_bwd_kernelINS_13Kernel_traitsI6__halfS2_fS2_fjLj512ELj1ELj4ELj1ELj16ENS_18Kernel_traits_baseILj512ES2_S2_fS2_fjLj128EEEEELb1ELb1ELb0EEEvNS_9BwdParamsE)
        /*0f08*/ 	.word	0x00000000


	//----- nvinfo : EIATTR_MIN_STACK_SIZE
	.align		4
.L_641:
        /*0f0c*/ 	.byte	0x04, 0x12
        /*0f0e*/ 	.short	(.L_643 - .L_642)
	.align		4
.L_642:
        /*0f10*/ 	.word	index@(_ZN10layer_norm22ln_bwd_finalize_kernelINS_22Kernel_traits_finalizeILj512E6__halfS2_fS2_fjLb0ELj1024ELj4ENS_18Kernel_traits_baseILj512ES2_S2_fS2_fjLj1024EEEEELb0ELb1EEEvNS_9BwdParamsE)
        /*0f14*/ 	.word	0x00000000


	//----- nvinfo : EIATTR_MIN_STACK_SIZE
	.align		4
.L_643:
        /*0f18*/ 	.byte	0x04, 0x12
        /*0f1a*/ 	.short	(.L_645 - .L_644)
	.align		4
.L_644:
        /*0f1c*/ 	.word	index@(_ZN10layer_norm40ln_parallel_residual_bwd_finalize_kernelINS_22Kernel_traits_finalizeILj512E6__halfS2_fS2_fjLb0ELj1024ELj4ENS_18Kernel_traits_baseILj512ES2_S2_fS2_fjLj1024EEEEELb1EEEvNS_9BwdParamsE)
        /*0f20*/ 	.word	0x00000000


	//----- nvinfo : EIATTR_MIN_STACK_SIZE
	.align		4
.L_645:
        /*0f24*/ 	.byte	0x04, 0x12
        /*0f26*/ 	.short	(.L_647 - .L_646)
	.align		4
.L_646:
        /*0f28*/ 	.word	index@(_ZN10layer_norm31ln_parallel_residual_bwd_kernelINS_13Kernel_traitsI6__halfS2_fS2_fjLj512ELj1ELj4ELj1ELj16ENS_18Kernel_traits_baseILj512ES2_S2_fS2_fjLj128EEEEELb1ELb1ELb1EEEvNS_9BwdParamsE)
        /*0f2c*/ 	.word	0x00000000


	//----- nvinfo : EIATTR_MIN_STACK_SIZE
	.align		4
.L_647:
        /*0f30*/ 	.byte	0x04, 0x12
        /*0f32*/ 	.short	(.L_649 - .L_648)
	.align		4
.L_648:
        /*0f34*/ 	.word	index@(_ZN10layer_norm31ln_parallel_residual_bwd_kernelINS_13Kernel_traitsIf6__halffS2_fjLj512ELj1ELj4ELj1ELj16ENS_18Kernel_traits_baseILj512EfS2_fS2_fjLj128EEEEELb0ELb0ELb0EEEvNS_9BwdParamsE)
        /*0f38*/ 	.word	0x00000000


	//----- nvinfo : EIATTR_MIN_STACK_SIZE
	.align		4
.L_649:
        /*0f3c*/ 	.byte	0x04, 0x12
        /*0f3e*/ 	.short	(.L_651 - .L_650)
	.align		4
.L_650:
        /*0f40*/ 	.word	index@(_ZN10layer_norm31ln_parallel_residual_bwd_kernelINS_13Kernel_traitsIf6__halffS2_fjLj512ELj1ELj4ELj1ELj16ENS_18Kernel_traits_baseILj512EfS2_fS2_fjLj128EEEEELb0ELb0ELb1EEEvNS_9BwdParamsE)
        /*0f44*/ 	.word	0x00000000


	//----- nvinfo : EIATTR_MIN_STACK_SIZE
	.align		4
.L_651:
        /*0f48*/ 	.byte	0x04, 0x12
        /*0f4a*/ 	.short	(.L_653 - .L_652)
	.align		4
.L_652:
        /*0f4c*/ 	.word	index@(_ZN10layer_norm31ln_parallel_residual_bwd_kernelINS_13Kernel_traitsIf6__halffS2_fjLj512ELj1ELj4ELj1ELj16ENS_18Kernel_traits_baseILj512EfS2_fS2_fjLj128EEEEELb0ELb1ELb0EEEvNS_9BwdParamsE)
        /*0f50*/ 	.word	0x00000000


	//----- nvinfo : EIATTR_MIN_STACK_SIZE
	.align		4
.L_653:
        /*0f54*/ 	.byte	0x04, 0x12
        /*0f56*/ 	.short	(.L_655 - .L_654)
	.align		4
.L_654:
        /*0f58*/ 	.word	index@(_ZN10layer_norm31ln_parallel_residual_bwd_kernelINS_13Kernel_traitsIf6__halffS2_fjLj512ELj1ELj4ELj1ELj16ENS_18Kernel_traits_baseILj512EfS2_fS2_fjLj128EEEEELb0ELb1ELb1EEEvNS_9BwdParamsE)
        /*0f5c*/ 	.word	0x00000000


	//----- nvinfo : EIATTR_MIN_STACK_SIZE
	.align		4
.L_655:
        /*0f60*/ 	.byte	0x04, 0x12
        /*0f62*/ 	.short	(.L_657 - .L_656)
	.align		4
.L_656:
        /*0f64*/ 	.word	index@(_ZN10layer_norm31ln_parallel_residual_bwd_kernelINS_13Kernel_traitsIf6__halffS2_fjLj512ELj1ELj4ELj1ELj16ENS_18Kernel_traits_baseILj512EfS2_fS2_fjLj128EEEEELb1ELb0ELb0EEEvNS_9BwdParamsE)
        /*0f68*/ 	.word	0x00000000


	//----- nvinfo : EIATTR_MIN_STACK_SIZE
	.align		4
.L_657:
        /*0f6c*/ 	.byte	0x04, 0x12
        /*0f6e*/ 	.short	(.L_659 - .L_658)
	.align		4
.L_658:
        /*0f70*/ 	.word	index@(_ZN10layer_norm31ln_parallel_residual_bwd_kernelINS_13Kernel_traitsIf6__halffS2_fjLj512ELj1ELj4ELj1ELj16ENS_18Kernel_traits_baseILj512EfS2_fS2_fjLj128EEEEELb1ELb0ELb1EEEvNS_9BwdParamsE)
        /*0f74*/ 	.word	0x00000000


	//----- nvinfo : EIATTR_MIN_STACK_SIZE
	.align		4
.L_659:
        /*0f78*/ 	.byte	0x04, 0x12
        /*0f7a*/ 	.short	(.L_661 - .L_660)
	.align		4
.L_660:
        /*0f7c*/ 	.word	index@(_ZN10layer_norm22ln_bwd_finalize_kernelINS_22Kernel_traits_finalizeILj512Ef6__halffS2_fjLb0ELj1024ELj4ENS_18Kernel_traits_baseILj512EfS2_fS2_fjLj1024EEEEELb0ELb0EEEvNS_9BwdParamsE)
        /*0f80*/ 	.word	0x00000000


	//----- nvinfo : EIATTR_MIN_STACK_SIZE
	.align		4
.L_661:
        /*0f84*/ 	.byte	0x04, 0x12
        /*0f86*/ 	.short	(.L_663 - .L_662)
	.align		4
.L_662:
        /*0f88*/ 	.word	index@(_ZN10layer_norm40ln_parallel_residual_bwd_finalize_kernelINS_22Kernel_traits_finalizeILj512Ef6__halffS2_fjLb0ELj1024ELj4ENS_18Kernel_traits_baseILj512EfS2_fS2_fjLj1024EEEEELb0EEEvNS_9BwdParamsE)
        /*0f8c*/ 	.word	0x00000000


	//----- nvinfo : EIATTR_MIN_STACK_SIZE
	.align		4
.L_663:
        /*0f90*/ 	.byte	0x04, 0x12
        /*0f92*/ 	.short	(.L_665 - .L_664)
	.align		4
.L_664:
        /*0f94*/ 	.word	index@(_ZN10layer_norm31ln_parallel_residual_bwd_kernelINS_13Kernel_traitsIf6__halffS2_fjLj512ELj1ELj4ELj1ELj16ENS_18Kernel_traits_baseILj512EfS2_fS2_fjLj128EEEEELb1ELb1ELb0EEEvNS_9BwdParamsE)
        /*0f98*/ 	.word	0x00000000


	//----- nvinfo : EIATTR_MIN_STACK_SIZE
	.align		4
.L_665:
        /*0f9c*/ 	.byte	0x04, 0x12
        /*0f9e*/ 	.short	(.L_667 - .L_666)
	.align		4
.L_666:
        /*0fa0*/ 	.word	index@(_ZN10layer_norm22ln_bwd_finalize_kernelINS_22Kernel_traits_finalizeILj512Ef6__halffS2_fjLb0ELj1024ELj4ENS_18Kernel_traits_baseILj512EfS2_fS2_fjLj1024EEEEELb0ELb1EEEvNS_9BwdParamsE)
        /*0fa4*/ 	.word	0x00000000


	//----- nvinfo : EIATTR_MIN_STACK_SIZE
	.align		4
.L_667:
        /*0fa8*/ 	.byte	0x04, 0x12
        /*0faa*/ 	.short	(.L_669 - .L_668)
	.align		4
.L_668:
        /*0fac*/ 	.word	index@(_ZN10layer_norm40ln_parallel_residual_bwd_finalize_kernelINS_22Kernel_traits_finalizeILj512Ef6__halffS2_fjLb0ELj1024ELj4ENS_18Kernel_traits_baseILj512EfS2_fS2_fjLj1024EEEEELb1EEEvNS_9BwdParamsE)
        /*0fb0*/ 	.word	0x00000000


	//----- nvinfo : EIATTR_MIN_STACK_SIZE
	.align		4
.L_669:
        /*0fb4*/ 	.byte	0x04, 0x12
        /*0fb6*/ 	.short	(.L_671 - .L_670)
	.align		4
.L_670:
        /*0fb8*/ 	.word	index@(_ZN10layer_norm31ln_parallel_residual_bwd_kernelINS_13Kernel_traitsIf6__halffS2_fjLj512ELj1ELj4ELj1ELj16ENS_18Kernel_traits_baseILj512EfS2_fS2_fjLj128EEEEELb1ELb1ELb1EEEvNS_9BwdParamsE)
        /*0fbc*/ 	.word	0x00000000


	//----- nvinfo : EIATTR_MIN_STACK_SIZE
	.align		4
.L_671:
        /*0fc0*/ 	.byte	0x04, 0x12
        /*0fc2*/ 	.short	(.L_673 - .L_672)
	.align		4
.L_672:
        /*0fc4*/ 	.word	index@(_ZN10layer_norm31ln_parallel_residual_bwd_kernelINS_13Kernel_traitsI6__halfffffjLj512ELj1ELj4ELj1ELj16ENS_18Kernel_traits_baseILj512ES2_ffffjLj128EEEEELb0ELb0ELb0EEEvNS_9BwdParamsE)
        /*0fc8*/ 	.word	0x00000000


	//----- nvinfo : EIATTR_MIN_STACK_SIZE
	.align		4
.L_673:
        /*0fcc*/ 	.byte	0x04, 0x12
        /*0fce*/ 	.short	(.L_675 - .L_674)
	.align		4
.L_674:
        /*0fd0*/ 	.word	index@(_ZN10layer_norm31ln_parallel_residual_bwd_kernelINS_13Kernel_traitsI6__halfffffjLj512ELj1ELj4ELj1ELj16ENS_18Kernel_traits_baseILj512ES2_ffffjLj128EEEEELb0ELb0ELb1EEEvNS_9BwdParamsE)
        /*0fd4*/ 	.word	0x00000000


	//----- nvinfo : EIATTR_MIN_STACK_SIZE
	.align		4
.L_675:
        /*0fd8*/ 	.byte	0x04, 0x12
        /*0fda*/ 	.short	(.L_677 - .L_676)
	.align		4
.L_676:
        /*0fdc*/ 	.word	index@(_ZN10layer_norm31ln_parallel_residual_bwd_kernelINS_13Kernel_traitsI6__halfffffjLj512ELj1ELj4ELj1ELj16ENS_18Kernel_traits_baseILj512ES2_ffffjLj128EEEEELb0ELb1ELb0EEEvNS_9BwdParamsE)
        /*0fe0*/ 	.word	0x00000000


	//----- nvinfo : EIATTR_MIN_STACK_SIZE
	.align		4
.L_677:
        /*0fe4*/ 	.byte	0x04, 0x12
        /*0fe6*/ 	.short	(.L_679 - .L_678)
	.align		4
.L_678:
        /*0fe8*/ 	.word	index@(_ZN10layer_norm31ln_parallel_residual_bwd_kernelINS_13Kernel_traitsI6__halfffffjLj512ELj1ELj4ELj1ELj16ENS_18Kernel_traits_baseILj512ES2_ffffjLj128EEEEELb0ELb1ELb1EEEvNS_9BwdParamsE)
        /*0fec*/ 	.word	0x00000000


	//----- nvinfo : EIATTR_MIN_STACK_SIZE
	.align		4
.L_679:
        /*0ff0*/ 	.byte	0x04, 0x12
        /*0ff2*/ 	.short	(.L_681 - .L_680)
	.align		4
.L_680:
        /*0ff4*/ 	.word	index@(_ZN10layer_norm31ln_parallel_residual_bwd_kernelINS_13Kernel_traitsI6__halfffffjLj512ELj1ELj4ELj1ELj16ENS_18Kernel_traits_baseILj512ES2_ffffjLj128EEEEELb1ELb0ELb0EEEvNS_9BwdParamsE)
        /*0ff8*/ 	.word	0x00000000


	//----- nvinfo : EIATTR_MIN_STACK_SIZE
	.align		4
.L_681:
        /*0ffc*/ 	.byte	0x04, 0x12
        /*0ffe*/ 	.short	(.L_683 - .L_682)
	.align		4
.L_682:
        /*1000*/ 	.word	index@(_ZN10layer_norm31ln_parallel_residual_bwd_kernelINS_13Kernel_traitsI6__halfffffjLj512ELj1ELj4ELj1ELj16ENS_18Kernel_traits_baseILj512ES2_ffffjLj128EEEEELb1ELb0ELb1EEEvNS_9BwdParamsE)
        /*1004*/ 	.word	0x00000000


	//----- nvinfo : EIATTR_MIN_STACK_SIZE
	.align		4
.L_683:
        /*1008*/ 	.byte	0x04, 0x12
        /*100a*/ 	.short	(.L_685 - .L_684)
	.align		4
.L_684:
        /*100c*/ 	.word	index@(_ZN10layer_norm22ln_bwd_finalize_kernelINS_22Kernel_traits_finalizeILj512E6__halfffffjLb0ELj1024ELj4ENS_18Kernel_traits_baseILj512ES2_ffffjLj1024EEEEELb0ELb0EEEvNS_9BwdParamsE)
        /*1010*/ 	.word	0x00000000


	//----- nvinfo : EIATTR_MIN_STACK_SIZE
	.align		4
.L_685:
        /*1014*/ 	.byte	0x04, 0x12
        /*1016*/ 	.short	(.L_687 - .L_686)
	.align		4
.L_686:
        /*1018*/ 	.word	index@(_ZN10layer_norm40ln_parallel_residual_bwd_finalize_kernelINS_22Kernel_traits_finalizeILj512E6__halfffffjLb0ELj1024ELj4ENS_18Kernel_traits_baseILj512ES2_ffffjLj1024EEEEELb0EEEvNS_9BwdParamsE)
        /*101c*/ 	.word	0x00000000


	//----- nvinfo : EIATTR_MIN_STACK_SIZE
	.align		4
.L_687:
        /*1020*/ 	.byte	0x04, 0x12
        /*1022*/ 	.short	(.L_689 - .L_688)
	.align		4
.L_688:
        /*1024*/ 	.word	index@(_ZN10layer_norm31ln_parallel_residual_bwd_kernelINS_13Kernel_traitsI6__halfffffjLj512ELj1ELj4ELj1ELj16ENS_18Kernel_traits_baseILj512ES2_ffffjLj128EEEEELb1ELb1ELb0EEEvNS_9BwdParamsE)
        /*1028*/ 	.word	0x00000000


	//----- nvinfo : EIATTR_MIN_STACK_SIZE
	.align		4
.L_689:
        /*102c*/ 	.byte	0x04, 0x12
        /*102e*/ 	.short	(.L_691 - .L_690)
	.align		4
.L_690:
        /*1030*/ 	.word	index@(_ZN10layer_norm22ln_bwd_finalize_kernelINS_22Kernel_traits_finalizeILj512E6__halfffffjLb0ELj1024ELj4ENS_18Kernel_traits_baseILj512ES2_ffffjLj1024EEEEELb0ELb1EEEvNS_9BwdParamsE)
        /*1034*/ 	.word	0x00000000


	//----- nvinfo : EIATTR_MIN_STACK_SIZE
	.align		4
.L_691:
        /*1038*/ 	.byte	0x04, 0x12
        /*103a*/ 	.short	(.L_693 - .L_692)
	.align		4
.L_692:
        /*103c*/ 	.word	index@(_ZN10layer_norm40ln_parallel_residual_bwd_finalize_kernelINS_22Kernel_traits_finalizeILj512E6__halfffffjLb0ELj1024ELj4ENS_18Kernel_traits_baseILj512ES2_ffffjLj1024EEEEELb1EEEvNS_9BwdParamsE)
        /*1040*/ 	.word	0x00000000


	//----- nvinfo : EIATTR_MIN_STACK_SIZE
	.align		4
.L_693:
        /*1044*/ 	.byte	0x04, 0x12
        /*1046*/ 	.short	(.L_695 - .L_694)
	.align		4
.L_694:
        /*1048*/ 	.word	index@(_ZN10layer_norm31ln_parallel_residual_bwd_kernelINS_13Kernel_traitsI6__halfffffjLj512ELj1ELj4ELj1ELj16ENS_18Kernel_traits_baseILj512ES2_ffffjLj128EEEEELb1ELb1ELb1EEEvNS_9BwdParamsE)
        /*104c*/ 	.word	0x00000000


	//----- nvinfo : EIATTR_MIN_STACK_SIZE
	.align		4
.L_695:
        /*1050*/ 	.byte	0x04, 0x12
        /*1052*/ 	.short	(.L_697 - .L_696)
	.align		4
.L_696:
        /*1054*/ 	.word	index@(_ZN10layer_norm31ln_parallel_residual_bwd_kernelINS_13Kernel_traitsIfffffjLj512ELj1ELj4ELj1ELj16ENS_18Kernel_traits_baseILj512EfffffjLj128EEEEELb0ELb0ELb0EEEvNS_9BwdParamsE)
        /*1058*/ 	.word	0x00000000


	//----- nvinfo : EIATTR_MIN_STACK_SIZE
	.align		4
.L_697:
        /*105c*/ 	.byte	0x04, 0x12
        /*105e*/ 	.short	(.L_699 - .L_698)
	.align		4
.L_698:
        /*1060*/ 	.word	index@(_ZN10layer_norm31ln_parallel_residual_bwd_kernelINS_13Kernel_traitsIfffffjLj512ELj1ELj4ELj1ELj16ENS_18Kernel_traits_baseILj512EfffffjLj128EEEEELb0ELb0ELb1EEEvNS_9BwdParamsE)
        /*1064*/ 	.word	0x00000000


	//----- nvinfo : EIATTR_MIN_STACK_SIZE
	.align		4
.L_699:
        /*1068*/ 	.byte	0x04, 0x12
        /*106a*/ 	.short	(.L_701 - .L_700)
	.align		4
.L_700:
        /*106c*/ 	.word	index@(_ZN10layer_norm31ln_parallel_residual_bwd_kernelINS_13Kernel_traitsIfffffjLj512ELj1ELj4ELj1ELj16ENS_18Kernel_traits_baseILj512EfffffjLj128EEEEELb0ELb1ELb0EEEvNS_9BwdParamsE)
        /*1070*/ 	.word	0x00000000


	//----- nvinfo : EIATTR_MIN_STACK_SIZE
	.align		4
.L_701:
        /*1074*/ 	.byte	0x04, 0x12
        /*1076*/ 	.short	(.L_703 - .L_702)
	.align		4
.L_702:
        /*1078*/ 	.word	index@(_ZN10layer_norm31ln_parallel_residual_bwd_kernelINS_13Kernel_traitsIfffffjLj512ELj1ELj4ELj1ELj16ENS_18Kernel_traits_baseILj512EfffffjLj128EEEEELb0ELb1ELb1EEEvNS_9BwdParamsE)
        /*107c*/ 	.word	0x00000000


	//----- nvinfo : EIATTR_MIN_STACK_SIZE
	.align		4
.L_703:
        /*1080*/ 	.byte	0x04, 0x12
        /*1082*/ 	.short	(.L_705 - .L_704)
	.align		4
.L_704:
        /*1084*/ 	.word	index@(_ZN10layer_norm31ln_parallel_residual_bwd_kernelINS_13Kernel_traitsIfffffjLj512ELj1ELj4ELj1ELj16ENS_18Kernel_traits_baseILj512EfffffjLj128EEEEELb1ELb0ELb0EEEvNS_9BwdParamsE)
        /*1088*/ 	.word	0x00000000


	//----- nvinfo : EIATTR_MIN_STACK_SIZE
	.align		4
.L_705:
        /*108c*/ 	.byte	0x04, 0x12
        /*108e*/ 	.short	(.L_707 - .L_706)
	.align		4
.L_706:
        /*1090*/ 	.word	index@(_ZN10layer_norm31ln_parallel_residual_bwd_kernelINS_13Kernel_traitsIfffffjLj512ELj1ELj4ELj1ELj16ENS_18Kernel_traits_baseILj512EfffffjLj128EEEEELb1ELb0ELb1EEEvNS_9BwdParamsE)
        /*1094*/ 	.word	0x00000000


	//----- nvinfo : EIATTR_MIN_STACK_SIZE
	.align		4
.L_707:
        /*1098*/ 	.byte	0x04, 0x12
        /*109a*/ 	.short	(.L_709 - .L_708)
	.align		4
.L_708:
        /*109c*/ 	.word	index@(_ZN10layer_norm22ln_bwd_finalize_kernelINS_22Kernel_traits_finalizeILj512EfffffjLb0ELj1024ELj4ENS_18Kernel_traits_baseILj512EfffffjLj1024EEEEELb0ELb0EEEvNS_9BwdParamsE)
        /*10a0*/ 	.word	0x00000000


	//----- nvinfo : EIATTR_MIN_STACK_SIZE
	.align		4
.L_709:
        /*10a4*/ 	.byte	0x04, 0x12
        /*10a6*/ 	.short	(.L_711 - .L_710)
	.align		4
.L_710:
        /*10a8*/ 	.word	index@(_ZN10layer_norm40ln_parallel_residual_bwd_finalize_kernelINS_22Kernel_traits_finalizeILj512EfffffjLb0ELj1024ELj4ENS_18Kernel_traits_baseILj512EfffffjLj1024EEEEELb0EEEvNS_9BwdParamsE)
        /*10ac*/ 	.word	0x00000000


	//----- nvinfo : EIATTR_MIN_STACK_SIZE
	.align		4
.L_711:
        /*10b0*/ 	.byte	0x04, 0x12
        /*10b2*/ 	.short	(.L_713 - .L_712)
	.align		4
.L_712:
        /*10b4*/ 	.word	index@(_ZN10layer_norm31ln_parallel_residual_bwd_kernelINS_13Kernel_traitsIfffffjLj512ELj1ELj4ELj1ELj16ENS_18Kernel_traits_baseILj512EfffffjLj128EEEEELb1ELb1ELb0EEEvNS_9BwdParamsE)
        /*10b8*/ 	.word	0x00000000


	//----- nvinfo : EIATTR_MIN_STACK_SIZE
	.align		4
.L_713:
        /*10bc*/ 	.byte	0x04, 0x12
        /*10be*/ 	.short	(.L_715 - .L_714)
	.align		4
.L_714:
        /*10c0*/ 	.word	index@(_ZN10layer_norm22ln_bwd_finalize_kernelINS_22Kernel_traits_finalizeILj512EfffffjLb0ELj1024ELj4ENS_18Kernel_traits_baseILj512EfffffjLj1024EEEEELb0ELb1EEEvNS_9BwdParamsE)
        /*10c4*/ 	.word	0x00000000


	//----- nvinfo : EIATTR_MIN_STACK_SIZE
	.align		4
.L_715:
        /*10c8*/ 	.byte	0x04, 0x12
        /*10ca*/ 	.short	(.L_717 - .L_716)
	.align		4
.L_716:
        /*10cc*/ 	.word	index@(_ZN10layer_norm40ln_parallel_residual_bwd_finalize_kernelINS_22Kernel_traits_finalizeILj512EfffffjLb0ELj1024ELj4ENS_18Kernel_traits_baseILj512EfffffjLj1024EEEEELb1EEEvNS_9BwdParamsE)
        /*10d0*/ 	.word	0x00000000


	//----- nvinfo : EIATTR_MIN_STACK_SIZE
	.align		4
.L_717:
        /*10d4*/ 	.byte	0x04, 0x12
        /*10d6*/ 	.short	(.L_719 - .L_718)
	.align		4
.L_718:
        /*10d8*/ 	.word	index@(_ZN10layer_norm31ln_parallel_residual_bwd_kernelINS_13Kernel_traitsIfffffjLj512ELj1ELj4ELj1ELj16ENS_18Kernel_traits_baseILj512EfffffjLj128EEEEELb1ELb1ELb1EEEvNS_9BwdParamsE)
        /*10dc*/ 	.word	0x00000000
.L_719:


//--------------------- .nv.compat                --------------------------
	.section	.nv.compat,"",@"SHT_CUDA_COMPAT_INFO"
	.align	4
        /*0000*/ 	.byte	0x02, 0x09, 0x01, 0x00, 0x02, 0x02, 0x01, 0x00, 0x02, 0x05, 0x05, 0x00, 0x03, 0x07, 0x01, 0x01
        /*0010*/ 	.byte	0x02, 0x03, 0x00, 0x00, 0x02, 0x06, 0x01, 0x00, 0x04, 0x0b, 0x08, 0x00, 0x09, 0x00, 0x00, 0x00
        /*0020*/ 	.byte	0x00, 0x00, 0x00, 0x00


//--------------------- .nv.info._ZN10layer_norm31ln_parallel_residual_bwd_kernelINS_13Kernel_traitsI13__nv_bfloat16S2_S2_S2_fjLj512ELj1ELj4ELj1ELj16ENS_18Kernel_traits_baseILj512ES2_S2_S2_S2_fjLj128EEEEELb0ELb0ELb0EEEvNS_9BwdParamsE --------------------------
	.section	.nv.info._ZN10layer_norm31ln_parallel_residual_bwd_kernelINS_13Kernel_traitsI13__nv_bfloat16S2_S2_S2_fjLj512ELj1ELj4ELj1ELj16ENS_18Kernel_traits_baseILj512ES2_S2_S2_S2_fjLj128EEEEELb0ELb0ELb0EEEvNS_9BwdParamsE,"",@"SHT_CUDA_INFO"
	.sectionflags	@""
	.align	4


	//----- nvinfo : EIATTR_CUDA_API_VERSION
	.align		4
        /*0000*/ 	.byte	0x04, 0x37
        /*0002*/ 	.short	(.L_721 - .L_720)
.L_720:
        /*0004*/ 	.word	0x00000082


	//----- nvinfo : EIATTR_KPARAM_INFO
	.align		4
.L_721:
        /*0008*/ 	.byte	0x04, 0x17
        /*000a*/ 	.short	(.L_723 - .L_722)
.L_722:
        /*000c*/ 	.word	0x00000000
        /*0010*/ 	.short	0x0000
        /*0012*/ 	.short	0x0000
        /*0014*/ 	.byte	0x00, 0xf0, 0xa1, 0x04


	//----- nvinfo : EIATTR_SPARSE_MMA_MASK
	.align		4
.L_723:
        /*0018*/ 	.byte	0x03, 0x50
        /*001a*/ 	.short	0x0000


	//----- nvinfo : EIATTR_MAXREG_COUNT
	.align		4
        /*001c*/ 	.byte	0x03, 0x1b
        /*001e*/ 	.short	0x00ff


	//----- nvinfo : EIATTR_NUM_BARRIERS
	.align		4
        /*0020*/ 	.byte	0x02, 0x4c
        /*0022*/ 	.byte	0x01
	.zero		1


	//----- nvinfo : EIATTR_MERCURY_ISA_VERSION
	.align		4
        /*0024*/ 	.byte	0x03, 0x5f
        /*0026*/ 	.short	0x0101


	//----- nvinfo : EIATTR_COOP_GROUP_MASK_REGIDS
	.align		4
        /*0028*/ 	.byte	0x04, 0x29
        /*002a*/ 	.short	(.L_725 - .L_724)


	//   ....[0]....
.L_724:
        /*002c*/ 	.word	0xffffffff


	//   ....[1]....
        /*0030*/ 	.word	0xffffffff


	//   ....[2]....
        /*0034*/ 	.word	0xffffffff


	//   ....[3]....
        /*0038*/ 	.word	0xffffffff


	//   ....[4]....
        /*003c*/ 	.word	0xffffffff


	//   ....[5]....
        /*0040*/ 	.word	0xffffffff


	//   ....[6]....
        /*0044*/ 	.word	0xffffffff


	//   ....[7]....
        /*0048*/ 	.word	0xffffffff


	//   ....[8]....
        /*004c*/ 	.word	0xffffffff


	//   ....[9]....
        /*0050*/ 	.word	0xffffffff


	//   ....[10]....
        /*0054*/ 	.word	0x05000078


	//   ....[11]....
        /*0058*/ 	.word	0x05000078


	//   ....[12]....
        /*005c*/ 	.word	0x05000078


	//   ....[13]....
        /*0060*/ 	.word	0x05000078


	//   ....[14]....
        /*0064*/ 	.word	0x05000078


	//   ....[15]....
        /*0068*/ 	.word	0x05000078


	//   ....[16]....
        /*006c*/ 	.word	0x05000078


	//   ....[17]....
        /*0070*/ 	.word	0x05000078


	//   ....[18]....
        /*0074*/ 	.word	0x05000078


	//   ....[19]....
        /*0078*/ 	.word	0x05000078


	//----- nvinfo : EIATTR_COOP_GROUP_INSTR_OFFSETS
	.align		4
.L_725:
        /*007c*/ 	.byte	0x04, 0x28
        /*007e*/ 	.short	(.L_727 - .L_726)


	//   ....[0]....
.L_726:
        /*0080*/ 	.word	0x00001ba0


	//   ....[1]....
        /*0084*/ 	.word	0x00001bb0


	//   ....[2]....
        /*0088*/ 	.word	0x00001be0


	//   ....[3]....
        /*008c*/ 	.word	0x00001bf0


	//   ....[4]....
        /*0090*/ 	.word	0x00001c20


	//   ....[5]....
        /*0094*/ 	.word	0x00001c30


	//   ....[6]....
        /*0098*/ 	.word	0x00001c60


	//   ....[7]....
        /*009c*/ 	.word	0x00001c70


	//   ....[8]....
        /*00a0*/ 	.word	0x00001ca0


	//   ....[9]....
        /*00a4*/ 	.word	0x00001cb0


	//   ....[10]....
        /*00a8*/ 	.word	0x000059d0


	//   ....[11]....
        /*00ac*/ 	.word	0x00005a70


	//   ....[12]....
        /*00b0*/ 	.word	0x00005ad0


	//   ....[13]....
        /*00b4*/ 	.word	0x00005b30


	//   ....[14]....
        /*00b8*/ 	.word	0x00005ba0


	//   ....[15]....
        /*00bc*/ 	.word	0x00005c00


	//   ....[16]....
        /*00c0*/ 	.word	0x00005c70


	//   ....[17]....
        /*00c4*/ 	.word	0x00005cd0


	//   ....[18]....
        /*00c8*/ 	.word	0x00005d40


	//   ....[19]....
        /*00cc*/ 	.word	0x00005da0


	//----- nvinfo : EIATTR_VRC_CTA_INIT_COUNT
	.align		4
.L_727:
        /*00d0*/ 	.byte	0x02, 0x4a
	.zero		1
	.zero		1


	//----- nvinfo : EIATTR_EXIT_INSTR_OFFSETS
	.align		4
        /*00d4*/ 	.byte	0x04, 0x1c
        /*00d6*/ 	.short	(.L_729 - .L_728)


	//   ....[0]....
.L_728:
        /*00d8*/ 	.word	0x00005900


	//   ....[1]....
        /*00dc*/ 	.word	0x00005970


	//----- nvinfo : EIATTR_MAX_THREADS
	.align		4
.L_729:
        /*00e0*/ 	.byte	0x04, 0x05
        /*00e2*/ 	.short	(.L_731 - .L_730)
.L_730:
        /*00e4*/ 	.word	0x00000080
        /*00e8*/ 	.word	0x00000001
        /*00ec*/ 	.word	0x00000001


	//----- nvinfo : EIATTR_CRS_STACK_SIZE
	.align		4
.L_731:
        /*00f0*/ 	.byte	0x04, 0x1e
        /*00f2*/ 	.short	(.L_733 - .L_732)
.L_732:
        /*00f4*/ 	.word	0x00000000


	//----- nvinfo : EIATTR_CBANK_PARAM_SIZE
	.align		4
.L_733:
        /*00f8*/ 	.byte	0x03, 0x19
        /*00fa*/ 	.short	0x0128


	//----- nvinfo : EIATTR_PARAM_CBANK
	.align		4
        /*00fc*/ 	.byte	0x04, 0x0a
        /*00fe*/ 	.short	(.L_735 - .L_734)
	.align		4
.L_734:
        /*0100*/ 	.word	index@(.nv.constant0._ZN10layer_norm31ln_parallel_residual_bwd_kernelINS_13Kernel_traitsI13__nv_bfloat16S2_S2_S2_fjLj512ELj1ELj4ELj1ELj16ENS_18Kernel_traits_baseILj512ES2_S2_S2_S2_fjLj128EEEEELb0ELb0ELb0EEEvNS_9BwdParamsE)
        /*0104*/ 	.short	0x0380
        /*0106*/ 	.short	0x0128


	//----- nvinfo : EIATTR_SW_WAR
	.align		4
.L_735:
        /*0108*/ 	.byte	0x04, 0x36
        /*010a*/ 	.short	(.L_737 - .L_736)
.L_736:
        /*010c*/ 	.word	0x00000008
.L_737:


//--------------------- .nv.info._ZN10layer_norm31ln_parallel_residual_bwd_kernelINS_13Kernel_traitsI13__nv_bfloat16S2_S2_S2_fjLj512ELj1ELj4ELj1ELj16ENS_18Kernel_traits_baseILj512ES2_S2_S2_S2_fjLj128EEEEELb0ELb0ELb1EEEvNS_9BwdParamsE --------------------------
	.section	.nv.info._ZN10layer_norm31ln_parallel_residual_bwd_kernelINS_13Kernel_traitsI13__nv_bfloat16S2_S2_S2_fjLj512ELj1ELj4ELj1ELj16ENS_18Kernel_traits_baseILj512ES2_S2_S2_S2_fjLj128EEEEELb0ELb0ELb1EEEvNS_9BwdParamsE,"",@"SHT_CUDA_INFO"
	.sectionflags	@""
	.align	4


	//----- nvinfo : EIATTR_CUDA_API_VERSION
	.align		4
        /*0000*/ 	.byte	0x04, 0x37
        /*0002*/ 	.short	(.L_739 - .L_738)
.L_738:
        /*0004*/ 	.word	0x00000082


	//----- nvinfo : EIATTR_KPARAM_INFO
	.align		4
.L_739:
        /*0008*/ 	.byte	0x04, 0x17
        /*000a*/ 	.short	(.L_741 - .L_740)
.L_740:
        /*000c*/ 	.word	0x00000000
        /*0010*/ 	.short	0x0000
        /*0012*/ 	.short	0x0000
        /*0014*/ 	.byte	0x00, 0xf0, 0xa1, 0x04


	//----- nvinfo : EIATTR_SPARSE_MMA_MASK
	.align		4
.L_741:
        /*0018*/ 	.byte	0x03, 0x50
        /*001a*/ 	.short	0x0000


	//----- nvinfo : EIATTR_MAXREG_COUNT
	.align		4
        /*001c*/ 	.byte	0x03, 0x1b
        /*001e*/ 	.short	0x00ff


	//----- nvinfo : EIATTR_NUM_BARRIERS
	.align		4
        /*0020*/ 	.byte	0x02, 0x4c
        /*0022*/ 	.byte	0x01
	.zero		1


	//----- nvinfo : EIATTR_MERCURY_ISA_VERSION
	.align		4
        /*0024*/ 	.byte	0x03, 0x5f
        /*0026*/ 	.short	0x0101


	//----- nvinfo : EIATTR_COOP_GROUP_MASK_REGIDS
	.align		4
        /*0028*/ 	.byte	0x04, 0x29
        /*002a*/ 	.short	(.L_743 - .L_742)


	//   ....[0]....
.L_742:
        /*002c*/ 	.word	0xffffffff


	//   ....[1]....
        /*0030*/ 	.word	0xffffffff


	//   ....[2]....
        /*0034*/ 	.word	0xffffffff


	//   ....[3]....
        /*0038*/ 	.word	0xffffffff


	//   ....[4]....
        /*003c*/ 	.word	0xffffffff


	//   ....[5]....
        /*0040*/ 	.word	0xffffffff


	//   ....[6]....
        /*0044*/ 	.word	0xffffffff


	//   ....[7]....
        /*0048*/ 	.word	0xffffffff


	//   ....[8]....
        /*004c*/ 	.word	0xffffffff


	//   ....[9]....
        /*0050*/ 	.word	0xffffffff


	//   ....[10]....
        /*0054*/ 	.word	0x0500009c


	//   ....[11]....
        /*0058*/ 	.word	0x0500009c


	//   ....[12]....
        /*005c*/ 	.word	0x0500009c


	//   ....[13]....
        /*0060*/ 	.word	0x0500009c


	//   ....[14]....
        /*0064*/ 	.word	0x0500009c


	//   ....[15]....
        /*0068*/ 	.word	0x0500009c


	//   ....[16]....
        /*006c*/ 	.word	0x0500009c


	//   ....[17]....
        /*0070*/ 	.word	0x0500009c


	//   ....[18]....
        /*0074*/ 	.word	0x0500009c


	//   ....[19]....
        /*0078*/ 	.word	0x0500009c


	//----- nvinfo : EIATTR_COOP_GROUP_INSTR_OFFSETS
	.align		4
.L_743:
        /*007c*/ 	.byte	0x04, 0x28
        /*007e*/ 	.short	(.L_745 - .L_744)


	//   ....[0]....
.L_744:
        /*0080*/ 	.word	0x000019c0


	//   ....[1]....
        /*0084*/ 	.word	0x000019d0


	//   ....[2]....
        /*0088*/ 	.word	0x00001a00


	//   ....[3]....
        /*008c*/ 	.word	0x00001a10


	//   ....[4]....
        /*0090*/ 	.word	0x00001a40


	//   ....[5]....
        /*0094*/ 	.word	0x00001a50


	//   ....[6]....
        /*0098*/ 	.word	0x00001a80


	//   ....[7]....
        /*009c*/ 	.word	0x00001a90


	//   ....[8]....
        /*00a0*/ 	.word	0x00001ac0


	//   ....[9]....
        /*00a4*/ 	.word	0x00001ad0


	//   ....[10]....
        /*00a8*/ 	.word	0x00005630


	//   ....[11]....
        /*00ac*/ 	.word	0x000056c0


	//   ....[12]....
        /*00b0*/ 	.word	0x00005720


	//   ....[13]....
        /*00b4*/ 	.word	0x00005780


	//   ....[14]....
        /*00b8*/ 	.word	0x000057e0


	//   ....[15]....
        /*00bc*/ 	.word	0x00005840


	//   ....[16]....
        /*00c0*/ 	.word	0x000058a0


	//   ....[17]....
        /*00c4*/ 	.word	0x00005900


	//   ....[18]....
        /*00c8*/ 	.word	0x00005960


	//   ....[19]....
        /*00cc*/ 	.word	0x000059c0


	//----- nvinfo : EIATTR_VRC_CTA_INIT_COUNT
	.align		4
.L_745:
        /*00d0*/ 	.byte	0x02, 0x4a
	.zero		1
	.zero		1


	//----- nvinfo : EIATTR_EXIT_INSTR_OFFSETS
	.align		4
        /*00d4*/ 	.byte	0x04, 0x1c
        /*00d6*/ 	.short	(.L_747 - .L_746)


	//   ....[0]....
.L_746:
        /*00d8*/ 	.word	0x000055d0


	//----- nvinfo : EIATTR_MAX_THREADS
	.align		4
.L_747:
        /*00dc*/ 	.byte	0x04, 0x05
        /*00de*/ 	.short	(.L_749 - .L_748)
.L_748:
        /*00e0*/ 	.word	0x00000080
        /*00e4*/ 	.word	0x00000001
        /*00e8*/ 	.word	0x00000001


	//----- nvinfo : EIATTR_CRS_STACK_SIZE
	.align		4
.L_749:
        /*00ec*/ 	.byte	0x04, 0x1e
        /*00ee*/ 	.short	(.L_751 - .L_750)
.L_750:
        /*00f0*/ 	.word	0x00000000


	//----- nvinfo : EIATTR_CBANK_PARAM_SIZE
	.align		4
.L_751:
        /*00f4*/ 	.byte	0x03, 0x19
        /*00f6*/ 	.short	0x0128


	//----- nvinfo : EIATTR_PARAM_CBANK
	.align		4
        /*00f8*/ 	.byte	0x04, 0x0a
        /*00fa*/ 	.short	(.L_753 - .L_752)
	.align		4
.L_752:
        /*00fc*/ 	.word	index@(.nv.constant0._ZN10layer_norm31ln_parallel_residual_bwd_kernelINS_13Kernel_traitsI13__nv_bfloat16S2_S2_S2_fjLj512ELj1ELj4ELj1ELj16ENS_18Kernel_traits_baseILj512ES2_S2_S2_S2_fjLj128EEEEELb0ELb0ELb1EEEvNS_9BwdParamsE)
        /*0100*/ 	.short	0x0380
        /*0102*/ 	.short	0x0128


	//----- nvinfo : EIATTR_SW_WAR
	.align		4
.L_753:
        /*0104*/ 	.byte	0x04, 0x36
        /*0106*/ 	.short	(.L_755 - .L_754)
.L_754:
        /*0108*/ 	.word	0x00000008
.L_755:


//--------------------- .nv.info._ZN10layer_norm31ln_parallel_residual_bwd_kernelINS_13Kernel_traitsI13__nv_bfloat16S2_S2_S2_fjLj512ELj1ELj4ELj1ELj16ENS_18Kernel_traits_baseILj512ES2_S2_S2_S2_fjLj128EEEEELb0ELb1ELb0EEEvNS_9BwdParamsE --------------------------
	.section	.nv.info._ZN10layer_norm31ln_parallel_residual_bwd_kernelINS_13Kernel_traitsI13__nv_bfloat16S2_S2_S2_fjLj512ELj1ELj4ELj1ELj16ENS_18Kernel_traits_baseILj512ES2_S2_S2_S2_fjLj128EEEEELb0ELb1ELb0EEEvNS_9BwdParamsE,"",@"SHT_CUDA_INFO"
	.sectionflags	@""
	.align	4


	//----- nvinfo : EIATTR_CUDA_API_VERSION
	.align		4
        /*0000*/ 	.byte	0x04, 0x37
        /*0002*/ 	.short	(.L_757 - .L_756)
.L_756:
        /*0004*/ 	.word	0x00000082


	//----- nvinfo : EIATTR_KPARAM_INFO
	.align		4
.L_757:
        /*0008*/ 	.byte	0x04, 0x17
        /*000a*/ 	.short	(.L_759 - .L_758)
.L_758:
        /*000c*/ 	.word	0x00000000
        /*0010*/ 	.short	0x0000
        /*0012*/ 	.short	0x0000
        /*0014*/ 	.byte	0x00, 0xf0, 0xa1, 0x04


	//----- nvinfo : EIATTR_SPARSE_MMA_MASK
	.align		4
.L_759:
        /*0018*/ 	.byte	0x03, 0x50
        /*001a*/ 	.short	0x0000


	//----- nvinfo : EIATTR_MAXREG_COUNT
	.align		4
        /*001c*/ 	.byte	0x03, 0x1b
        /*001e*/ 	.short	0x00ff


	//----- nvinfo : EIATTR_NUM_BARRIERS
	.align		4
        /*0020*/ 	.byte	0x02, 0x4c
        /*0022*/ 	.byte	0x01
	.zero		1


	//----- nvinfo : EIATTR_MERCURY_ISA_VERSION
	.align		4
        /*0024*/ 	.byte	0x03, 0x5f
        /*0026*/ 	.short	0x0101


	//----- nvinfo : EIATTR_COOP_GROUP_MASK_REGIDS
	.align		4
        /*0028*/ 	.byte	0x04, 0x29
        /*002a*/ 	.short	(.L_761 - .L_760)


	//   ....[0]....
.L_760:
        /*002c*/ 	.word	0xffffffff


	//   ....[1]....
        /*0030*/ 	.word	0xffffffff


	//   ....[2]....
        /*0034*/ 	.word	0xffffffff


	//   ....[3]....
        /*0038*/ 	.word	0xffffffff


	//   ....[4]....
        /*003c*/ 	.word	0xffffffff


	//   ....[5]....
        /*0040*/ 	.word	0xffffffff


	//   ....[6]....
        /*0044*/ 	.word	0xffffffff


	//   ....[7]....
        /*0048*/ 	.word	0xffffffff


	//   ....[8]....
        /*004c*/ 	.word	0xffffffff


	//   ....[9]....
        /*0050*/ 	.word	0xffffffff


	//   ....[10]....
        /*0054*/ 	.word	0x0500006e


	//   ....[11]....
        /*0058*/ 	.word	0x0500006e


	//   ....[12]....
        /*005c*/ 	.word	0x0500006e


	//   ....[13]....
        /*0060*/ 	.word	0x0500006e


	//   ....[14]....
        /*0064*/ 	.word	0x0500006e


	//   ....[15]....
        /*0068*/ 	.word	0x0500006e


	//   ....[16]....
        /*006c*/ 	.word	0x0500006e


	//   ....[17]....
        /*0070*/ 	.word	0x0500006e


	//   ....[18]....
        /*0074*/ 	.word	0x0500006e


	//   ....[19]....
        /*0078*/ 	.word	0x0500006e


	//----- nvinfo : EIATTR_COOP_GROUP_INSTR_OFFSETS
	.align		4
.L_761:
        /*007c*/ 	.byte	0x04, 0x28
        /*007e*/ 	.short	(.L_763 - .L_762)


	//   ....[0]....
.L_762:
        /*0080*/ 	.word	0x00001f50


	//   ....[1]....
        /*0084*/ 	.word	0x00001f60


	//   ....[2]....
        /*0088*/ 	.word	0x00001f90


	//   ....[3]....
        /*008c*/ 	.word	0x00001fa0


	//   ....[4]....
        /*0090*/ 	.word	0x00001fd0


	//   ....[5]....
        /*0094*/ 	.word	0x00001fe0


	//   ....[6]....
        /*0098*/ 	.word	0x00002010


	//   ....[7]....
        /*009c*/ 	.word	0x00002020


	//   ....[8]....
        /*00a0*/ 	.word	0x00002050


	//   ....[9]....
        /*00a4*/ 	.word	0x00002060


	//   ....[10]....
        /*00a8*/ 	.word	0x000055a0


	//   ....[11]....
        /*00ac*/ 	.word	0x00005640


	//   ....[12]....
        /*00b0*/ 	.word	0x000056a0


	//   ....[13]....
        /*00b4*/ 	.word	0x00005700


	//   ....[14]....
        /*00b8*/ 	.word	0x00005770


	//   ....[15]....
        /*00bc*/ 	.word	0x000057d0


	//   ....[16]....
        /*00c0*/ 	.word	0x00005840


	//   ....[17]....
        /*00c4*/ 	.word	0x000058a0


	//   ....[18]....
        /*00c8*/ 	.word	0x00005910


	//   ....[19]....
        /*00cc*/ 	.word	0x00005970


	//----- nvinfo : EIATTR_VRC_CTA_INIT_COUNT
	.align		4
.L_763:
        /*00d0*/ 	.byte	0x02, 0x4a
	.zero		1
	.zero		1


	//----- nvinfo : EIATTR_EXIT_INSTR_OFFSETS
	.align		4
        /*00d4*/ 	.byte	0x04, 0x1c
        /*00d6*/ 	.short	(.L_765 - .L_764)


	//   ....[0]....
.L_764:
        /*00d8*/ 	.word	0x00005510


	//   ....[1]....
        /*00dc*/ 	.word	0x00005540


	//----- nvinfo : EIATTR_MAX_THREADS
	.align		4
.L_765:
        /*00e0*/ 	.byte	0x04, 0x05
        /*00e2*/ 	.short	(.L_767 - .L_766)
.L_766:
        /*00e4*/ 	.word	0x00000080
        /*00e8*/ 	.word	0x00000001
        /*00ec*/ 	.word	0x00000001


	//----- nvinfo : EIATTR_CRS_STACK_SIZE
	.align		4
.L_767:
        /*00f0*/ 	.byte	0x04, 0x1e
        /*00f2*/ 	.short	(.L_769 - .L_768)
.L_768:
        /*00f4*/ 	.word	0x00000000


	//----- nvinfo : EIATTR_CBANK_PARAM_SIZE
	.align		4
.L_769:
        /*00f8*/ 	.byte	0x03, 0x19
        /*00fa*/ 	.short	0x0128


	//----- nvinfo : EIATTR_PARAM_CBANK
	.align		4
        /*00fc*/ 	.byte	0x04, 0x0a
        /*00fe*/ 	.short	(.L_771 - .L_770)
	.align		4
.L_770:
        /*0100*/ 	.word	index@(.nv.constant0._ZN10layer_norm31ln_parallel_residual_bwd_kernelINS_13Kernel_traitsI13__nv_bfloat16S2_S2_S2_fjLj512ELj1ELj4ELj1ELj16ENS_18Kernel_traits_baseILj512ES2_S2_S2_S2_fjLj128EEEEELb0ELb1ELb0EEEvNS_9BwdParamsE)
        /*0104*/ 	.short	0x0380
        /*0106*/ 	.short	0x0128


	//----- nvinfo : EIATTR_SW_WAR
	.align		4
.L_771:
        /*0108*/ 	.byte	0x04, 0x36
        /*010a*/ 	.short	(.L_773 - .L_772)
.L_772:
        /*010c*/ 	.word	0x00000008
.L_773:


//--------------------- .nv.info._ZN10layer_norm31ln_parallel_residual_bwd_kernelINS_13Kernel_traitsI13__nv_bfloat16S2_S2_S2_fjLj512ELj1ELj4ELj1ELj16ENS_18Kernel_traits_baseILj512ES2_S2_S2_S2_fjLj128EEEEELb0ELb1ELb1EEEvNS_9BwdParamsE --------------------------
	.section	.nv.info._ZN10layer_norm31ln_parallel_residual_bwd_kernelINS_13Kernel_traitsI13__nv_bfloat16S2_S2_S2_fjLj512ELj1ELj4ELj1ELj16ENS_18Kernel_traits_baseILj512ES2_S2_S2_S2_fjLj128EEEEELb0ELb1ELb1EEEvNS_9BwdParamsE,"",@"SHT_CUDA_INFO"
	.sectionflags	@""
	.align	4


	//----- nvinfo : EIATTR_CUDA_API_VERSION
	.align		4
        /*0000*/ 	.byte	0x04, 0x37
        /*0002*/ 	.short	(.L_775 - .L_774)
.L_774:
        /*0004*/ 	.word	0x00000082


	//----- nvinfo : EIATTR_KPARAM_INFO
	.align		4
.L_775:
        /*0008*/ 	.byte	0x04, 0x17
        /*000a*/ 	.short	(.L_777 - .L_776)
.L_776:
        /*000c*/ 	.word	0x00000000
        /*0010*/ 	.short	0x0000
        /*0012*/ 	.short	0x0000
        /*0014*/ 	.byte	0x00, 0xf0, 0xa1, 0x04


	//----- nvinfo : EIATTR_SPARSE_MMA_MASK
	.align		4
.L_777:
        /*0018*/ 	.byte	0x03, 0x50
        /*001a*/ 	.short	0x0000


	//----- nvinfo : EIATTR_MAXREG_COUNT
	.align		4
        /*001c*/ 	.byte	0x03, 0x1b
        /*001e*/ 	.short	0x00ff


	//----- nvinfo : EIATTR_NUM_BARRIERS
	.align		4
        /*0020*/ 	.byte	0x02, 0x4c
        /*0022*/ 	.byte	0x01
	.zero		1


	//----- nvinfo : EIATTR_MERCURY_ISA_VERSION
	.align		4
        /*0024*/ 	.byte	0x03, 0x5f
        /*0026*/ 	.short	0x0101


	//----- nvinfo : EIATTR_COOP_GROUP_MASK_REGIDS
	.align		4
        /*0028*/ 	.byte	0x04, 0x29
        /*002a*/ 	.short	(.L_779 - .L_778)


	//   ....[0]....
.L_778:
        /*002c*/ 	.word	0xffffffff


	//   ....[1]....
        /*0030*/ 	.word	0xffffffff


	//   ....[2]....
        /*0034*/ 	.word	0xffffffff


	//   ....[3]....
        /*0038*/ 	.word	0xffffffff


	//   ....[4]....
        /*003c*/ 	.word	0xffffffff


	//   ....[5]....
        /*0040*/ 	.word	0xffffffff


	//   ....[6]....
        /*0044*/ 	.word	0xffffffff


	//   ....[7]....
        /*0048*/ 	.word	0xffffffff


	//   ....[8]....
        /*004c*/ 	.word	0xffffffff


	//   ....[9]....
        /*0050*/ 	.word	0xffffffff


	//   ....[10]....
        /*0054*/ 	.word	0x05000069


	//   ....[11]....
        /*0058*/ 	.word	0x05000069


	//   ....[12]....
        /*005c*/ 	.word	0x05000069


	//   ....[13]....
        /*0060*/ 	.word	0x05000069


	//   ....[14]....
        /*0064*/ 	.word	0x05000069


	//   ....[15]....
        /*0068*/ 	.word	0x05000069


	//   ....[16]....
        /*006c*/ 	.word	0x05000069


	//   ....[17]....
        /*0070*/ 	.word	0x05000069


	//   ....[18]....
        /*0074*/ 	.word	0x05000069


	//   ....[19]....
        /*0078*/ 	.word	0x05000069


	//----- nvinfo : EIATTR_COOP_GROUP_INSTR_OFFSETS
	.align		4
.L_779:
        /*007c*/ 	.byte	0x04, 0x28
        /*007e*/ 	.short	(.L_781 - .L_780)


	//   ....[0]....
.L_780:
        /*0080*/ 	.word	0x00001d70


	//   ....[1]....
        /*0084*/ 	.word	0x00001da0


	//   ....[2]....
        /*0088*/ 	.word	0x00001dd0


	//   ....[3]....
        /*008c*/ 	.word	0x00001de0


	//   ....[4]....
        /*0090*/ 	.word	0x00001e20


	//   ....[5]....
        /*0094*/ 	.word	0x00001e40


	//   ....[6]....
        /*0098*/ 	.word	0x00001e80


	//   ....[7]....
        /*009c*/ 	.word	0x00001e90


	//   ....[8]....
        /*00a0*/ 	.word	0x00001ed0


	//   ....[9]....
        /*00a4*/ 	.word	0x00001ef0


	//   ....[10]....
        /*00a8*/ 	.word	0x000051f0


	//   ....[11]....
        /*00ac*/ 	.word	0x00005280


	//   ....[12]....
        /*00b0*/ 	.word	0x000052f0


	//   ....[13]....
        /*00b4*/ 	.word	0x00005350


	//   ....[14]....
        /*00b8*/ 	.word	0x000053d0


	//   ....[15]....
        /*00bc*/ 	.word	0x00005440


	//   ....[16]....
        /*00c0*/ 	.word	0x000054c0


	//   ....[17]....
        /*00c4*/ 	.word	0x00005520


	//   ....[18]....
        /*00c8*/ 	.word	0x000055a0


	//   ....[19]....
        /*00cc*/ 	.word	0x00005610


	//----- nvinfo : EIATTR_VRC_CTA_INIT_COUNT
	.align		4
.L_781:
        /*00d0*/ 	.byte	0x02, 0x4a
	.zero		1
	.zero		1


	//----- nvinfo : EIATTR_EXIT_INSTR_OFFSETS
	.align		4
        /*00d4*/ 	.byte	0x04, 0x1c
        /*00d6*/ 	.short	(.L_783 - .L_782)


	//   ....[0]....
.L_782:
        /*00d8*/ 	.word	0x00005180


	//----- nvinfo : EIATTR_MAX_THREADS
	.align		4
.L_783:
        /*00dc*/ 	.byte	0x04, 0x05
        /*00de*/ 	.short	(.L_785 - .L_784)
.L_784:
        /*00e0*/ 	.word	0x00000080
        /*00e4*/ 	.word	0x00000001
        /*00e8*/ 	.word	0x00000001


	//----- nvinfo : EIATTR_CRS_STACK_SIZE
	.align		4
.L_785:
        /*00ec*/ 	.byte	0x04, 0x1e
        /*00ee*/ 	.short	(.L_787 - .L_786)
.L_786:
        /*00f0*/ 	.word	0x00000000


	//----- nvinfo : EIATTR_CBANK_PARAM_SIZE
	.align		4
.L_787:
        /*00f4*/ 	.byte	0x03, 0x19
        /*00f6*/ 	.short	0x0128


	//----- nvinfo : EIATTR_PARAM_CBANK
	.align		4
        /*00f8*/ 	.byte	0x04, 0x0a
        /*00fa*/ 	.short	(.L_789 - .L_788)
	.align		4
.L_788:
        /*00fc*/ 	.word	index@(.nv.constant0._ZN10layer_norm31ln_parallel_residual_bwd_kernelINS_13Kernel_traitsI13__nv_bfloat16S2_S2_S2_fjLj512ELj1ELj4ELj1ELj16ENS_18Kernel_traits_baseILj512ES2_S2_S2_S2_fjLj128EEEEELb0ELb1ELb1EEEvNS_9BwdParamsE)
        /*0100*/ 	.short	0x0380
        /*0102*/ 	.short	0x0128


	//----- nvinfo : EIATTR_SW_WAR
	.align		4
.L_789:
        /*0104*/ 	.byte	0x04, 0x36
        /*0106*/ 	.short	(.L_791 - .L_790)
.L_790:
        /*0108*/ 	.word	0x00000008
.L_791:


//--------------------- .nv.info._ZN10layer_norm31ln_parallel_residual_bwd_kernelINS_13Kernel_traitsI13__nv_bfloat16S2_S2_S2_fjLj512ELj1ELj4ELj1ELj16ENS_18Kernel_traits_baseILj512ES2_S2_S2_S2_fjLj128EEEEELb1ELb0ELb0EEEvNS_9BwdParamsE --------------------------
	.section	.nv.info._ZN10layer_norm31ln_parallel_residual_bwd_kernelINS_13Kernel_traitsI13__nv_bfloat16S2_S2_S2_fjLj512ELj1ELj4ELj1ELj16ENS_18Kernel_traits_baseILj512ES2_S2_S2_S2_fjLj128EEEEELb1ELb0ELb0EEEvNS_9BwdParamsE,"",@"SHT_CUDA_INFO"
	.sectionflags	@""
	.align	4


	//----- nvinfo : EIATTR_CUDA_API_VERSION
	.align		4
        /*0000*/ 	.byte	0x04, 0x37
        /*0002*/ 	.short	(.L_793 - .L_792)
.L_792:
        /*0004*/ 	.word	0x00000082


	//----- nvinfo : EIATTR_KPARAM_INFO
	.align		4
.L_793:
        /*0008*/ 	.byte	0x04, 0x17
        /*000a*/ 	.short	(.L_795 - .L_794)
.L_794:
        /*000c*/ 	.word	0x00000000
        /*0010*/ 	.short	0x0000
        /*0012*/ 	.short	0x0000
        /*0014*/ 	.byte	0x00, 0xf0, 0xa1, 0x04


	//----- nvinfo : EIATTR_SPARSE_MMA_MASK
	.align		4
.L_795:
        /*0018*/ 	.byte	0x03, 0x50
        /*001a*/ 	.short	0x0000


	//----- nvinfo : EIATTR_MAXREG_COUNT
	.align		4
        /*001c*/ 	.byte	0x03, 0x1b
        /*001e*/ 	.short	0x00ff


	//----- nvinfo : EIATTR_NUM_BARRIERS
	.align		4
        /*0020*/ 	.byte	0x02, 0x4c
        /*0022*/ 	.byte	0x01
	.zero		1


	//----- nvinfo : EIATTR_MERCURY_ISA_VERSION
	.align		4
        /*0024*/ 	.byte	0x03, 0x5f
        /*0026*/ 	.short	0x0101


	//----- nvinfo : EIATTR_COOP_GROUP_MASK_REGIDS
	.align		4
        /*0028*/ 	.byte	0x04, 0x29
        /*002a*/ 	.short	(.L_797 - .L_796)


	//   ....[0]....
.L_796:
        /*002c*/ 	.word	0xffffffff


	//   ....[1]....
        /*0030*/ 	.word	0xffffffff


	//   ....[2]....
        /*0034*/ 	.word	0xffffffff


	//   ....[3]....
        /*0038*/ 	.word	0xffffffff


	//   ....[4]....
        /*003c*/ 	.word	0xffffffff


	//   ....[5]....
        /*0040*/ 	.word	0xffffffff


	//   ....[6]....
        /*0044*/ 	.word	0xffffffff


	//   ....[7]....
        /*0048*/ 	.word	0xffffffff


	//   ....[8]....
        /*004c*/ 	.word	0xffffffff


	//   ....[9]....
        /*0050*/ 	.word	0xffffffff


	//   ....[10]....
        /*0054*/ 	.word	0x050000b2


	//   ....[11]....
        /*0058*/ 	.word	0x050000b2


	//   ....[12]....
        /*005c*/ 	.word	0x050000b2


	//   ....[13]....
        /*0060*/ 	.word	0x050000b2


	//   ....[14]....
        /*0064*/ 	.word	0x050000b2


	//   ....[15]....
        /*0068*/ 	.word	0x050000b2


	//   ....[16]....
        /*006c*/ 	.word	0x050000b2


	//   ....[17]....
        /*0070*/ 	.word	0x050000b2


	//   ....[18]....
        /*0074*/ 	.word	0x050000b2


	//   ....[19]....
        /*0078*/ 	.word	0x050000b2


	//----- nvinfo : EIATTR_COOP_GROUP_INSTR_OFFSETS
	.align		4
.L_797:
        /*007c*/ 	.byte	0x04, 0x28
        /*007e*/ 	.short	(.L_799 - .L_798)


	//   ....[0]....
.L_798:
        /*0080*/ 	.word	0x00001d00


	//   ....[1]....
        /*0084*/ 	.word	0x00001d10


	//   ....[2]....
        /*0088*/ 	.word	0x00001d40


	//   ....[3]....
        /*008c*/ 	.word	0x00001d50


	//   ....[4]....
        /*0090*/ 	.word	0x00001d90


	//   ....[5]....
        /*0094*/ 	.word	0x00001db0


	//   ....[6]....
        /*0098*/ 	.word	0x00001df0


	//   ....[7]....
        /*009c*/ 	.word	0x00001e10


	//   ....[8]....
        /*00a0*/ 	.word	0x00001e40


	//   ....[9]....
        /*00a4*/ 	.word	0x00001e50


	//   ....[10]....
        /*00a8*/ 	.word	0x00007af0


	//   ....[11]....
        /*00ac*/ 	.word	0x00007b80


	//   ....[12]....
        /*00b0*/ 	.word	0x00007bf0


	//   ....[13]....
        /*00b4*/ 	.word	0x00007c50


	//   ....[14]....
        /*00b8*/ 	.word	0x00007cd0


	//   ....[15]....
        /*00bc*/ 	.word	0x00007d40


	//   ....[16]....
        /*00c0*/ 	.word	0x00007dc0


	//   ....[17]....
        /*00c4*/ 	.word	0x00007e30


	//   ....[18]....
        /*00c8*/ 	.word	0x00007ea0


	//   ....[19]....
        /*00cc*/ 	.word	0x00007f00


	//----- nvinfo : EIATTR_VRC_CTA_INIT_COUNT
	.align		4
.L_799:
        /*00d0*/ 	.byte	0x02, 0x4a
	.zero		1
	.zero		1


	//----- nvinfo : EIATTR_EXIT_INSTR_OFFSETS
	.align		4
        /*00d4*/ 	.byte	0x04, 0x1c
        /*00d6*/ 	.short	(.L_801 - .L_800)


	//   ....[0]....
.L_800:
        /*00d8*/ 	.word	0x000079c0


	//   ....[1]....
        /*00dc*/ 	.word	0x00007a80


	//----- nvinfo : EIATTR_MAX_THREADS
	.align		4
.L_801:
        /*00e0*/ 	.byte	0x04, 0x05
        /*00e2*/ 	.short	(.L_803 - .L_802)
.L_802:
        /*00e4*/ 	.word	0x00000080
        /*00e8*/ 	.word	0x00000001
        /*00ec*/ 	.word	0x00000001


	//----- nvinfo : EIATTR_CRS_STACK_SIZE
	.align		4
.L_803:
        /*00f0*/ 	.byte	0x04, 0x1e
        /*00f2*/ 	.short	(.L_805 - .L_804)
.L_804:
        /*00f4*/ 	.word	0x00000000


	//----- nvinfo : EIATTR_CBANK_PARAM_SIZE
	.align		4
.L_805:
        /*00f8*/ 	.byte	0x03, 0x19
        /*00fa*/ 	.short	0x0128


	//----- nvinfo : EIATTR_PARAM_CBANK
	.align		4
        /*00fc*/ 	.byte	0x04, 0x0a
        /*00fe*/ 	.short	(.L_807 - .L_806)
	.align		4
.L_806:
        /*0100*/ 	.word	index@(.nv.constant0._ZN10layer_norm31ln_parallel_residual_bwd_kernelINS_13Kernel_traitsI13__nv_bfloat16S2_S2_S2_fjLj512ELj1ELj4ELj1ELj16ENS_18Kernel_traits_baseILj512ES2_S2_S2_S2_fjLj128EEEEELb1ELb0ELb0EEEvNS_9BwdParamsE)
        /*0104*/ 	.short	0x0380
        /*0106*/ 	.short	0x0128


	//----- nvinfo : EIATTR_SW_WAR
	.align		4
.L_807:
        /*0108*/ 	.byte	0x04, 0x36
        /*010a*/ 	.short	(.L_809 - .L_808)
.L_808:
        /*010c*/ 	.word	0x00000008
.L_809:


//--------------------- .nv.info._ZN10layer_norm31ln_parallel_residual_bwd_kernelINS_13Kernel_traitsI13__nv_bfloat16S2_S2_S2_fjLj512ELj1ELj4ELj1ELj16ENS_18Kernel_traits_baseILj512ES2_S2_S2_S2_fjLj128EEEEELb1ELb0ELb1EEEvNS_9BwdParamsE --------------------------
	.section	.nv.info._ZN10layer_norm31ln_parallel_residual_bwd_kernelINS_13Kernel_traitsI13__nv_bfloat16S2_S2_S2_fjLj512ELj1ELj4ELj1ELj16ENS_18Kernel_traits_baseILj512ES2_S2_S2_S2_fjLj128EEEEELb1ELb0ELb1EEEvNS_9BwdParamsE,"",@"SHT_CUDA_INFO"
	.sectionflags	@""
	.align	4


	//----- nvinfo : EIATTR_CUDA_API_VERSION
	.align		4
        /*0000*/ 	.byte	0x04, 0x37
        /*0002*/ 	.short	(.L_811 - .L_810)
.L_810:
        /*0004*/ 	.word	0x00000082


	//----- nvinfo : EIATTR_KPARAM_INFO
	.align		4
.L_811:
        /*0008*/ 	.byte	0x04, 0x17
        /*000a*/ 	.short	(.L_813 - .L_812)
.L_812:
        /*000c*/ 	.word	0x00000000
        /*0010*/ 	.short	0x0000
        /*0012*/ 	.short	0x0000
        /*0014*/ 	.byte	0x00, 0xf0, 0xa1, 0x04


	//----- nvinfo : EIATTR_SPARSE_MMA_MASK
	.align		4
.L_813:
        /*0018*/ 	.byte	0x03, 0x50
        /*001a*/ 	.short	0x0000


	//----- nvinfo : EIATTR_MAXREG_COUNT
	.align		4
        /*001c*/ 	.byte	0x03, 0x1b
        /*001e*/ 	.short	0x00ff


	//----- nvinfo : EIATTR_NUM_BARRIERS
	.align		4
        /*0020*/ 	.byte	0x02, 0x4c
        /*0022*/ 	.byte	0x01
	.zero		1


	//----- nvinfo : EIATTR_MERCURY_ISA_VERSION
	.align		4
        /*0024*/ 	.byte	0x03, 0x5f
        /*0026*/ 	.short	0x0101


	//----- nvinfo : EIATTR_COOP_GROUP_MASK_REGIDS
	.align		4
        /*0028*/ 	.byte	0x04, 0x29
        /*002a*/ 	.short	(.L_815 - .L_814)


	//   ....[0]....
.L_814:
        /*002c*/ 	.word	0xffffffff


	//   ....[1]....
        /*0030*/ 	.word	0xffffffff


	//   ....[2]....
        /*0034*/ 	.word	0xffffffff


	//   ....[3]....
        /*0038*/ 	.word	0xffffffff


	//   ....[4]....
        /*003c*/ 	.word	0xffffffff


	//   ....[5]....
        /*0040*/ 	.word	0xffffffff


	//   ....[6]....
        /*0044*/ 	.word	0xffffffff


	//   ....[7]....
        /*0048*/ 	.word	0xffffffff


	//   ....[8]....
        /*004c*/ 	.word	0xffffffff


	//   ....[9]....
        /*0050*/ 	.word	0xffffffff


	//   ....[10]....
        /*0054*/ 	.word	0x050000b3


	//   ....[11]....
        /*0058*/ 	.word	0x050000b3


	//   ....[12]....
        /*005c*/ 	.word	0x050000b3


	//   ....[13]....
        /*0060*/ 	.word	0x050000b3


	//   ....[14]....
        /*0064*/ 	.word	0x050000b3


	//   ....[15]....
        /*0068*/ 	.word	0x050000b3


	//   ....[16]....
        /*006c*/ 	.word	0x050000b3


	//   ....[17]....
        /*0070*/ 	.word	0x050000b3


	//   ....[18]....
        /*0074*/ 	.word	0x050000b3


	//   ....[19]....
        /*0078*/ 	.word	0x050000b3


	//----- nvinfo : EIATTR_COOP_GROUP_INSTR_OFFSETS
	.align		4
.L_815:
        /*007c*/ 	.byte	0x04, 0x28
        /*007e*/ 	.short	(.L_817 - .L_816)


	//   ....[0]....
.L_816:
        /*0080*/ 	.word	0x00001b40


	//   ....[1]....
        /*0084*/ 	.word	0x00001b50


	//   ....[2]....
        /*0088*/ 	.word	0x00001b80


	//   ....[3]....
        /*008c*/ 	.word	0x00001b90


	//   ....[4]....
        /*0090*/ 	.word	0x00001bc0


	//   ....[5]....
        /*0094*/ 	.word	0x00001bd0


	//   ....[6]....
        /*0098*/ 	.word	0x00001c00


	//   ....[7]....
        /*009c*/ 	.word	0x00001c10


	//   ....[8]....
        /*00a0*/ 	.word	0x00001c40


	//   ....[9]....
        /*00a4*/ 	.word	0x00001c50


	//   ....[10]....
        /*00a8*/ 	.word	0x00007530


	//   ....[11]....
        /*00ac*/ 	.word	0x000075c0


	//   ....[12]....
        /*00b0*/ 	.word	0x00007630


	//   ....[13]....
        /*00b4*/ 	.word	0x00007690


	//   ....[14]....
        /*00b8*/ 	.word	0x00007700


	//   ....[15]....
        /*00bc*/ 	.word	0x00007760


	//   ....[16]....
        /*00c0*/ 	.word	0x000077d0


	//   ....[17]....
        /*00c4*/ 	.word	0x00007830


	//   ....[18]....
        /*00c8*/ 	.word	0x000078a0


	//   ....[19]....
        /*00cc*/ 	.word	0x00007900


	//----- nvinfo : EIATTR_VRC_CTA_INIT_COUNT
	.align		4
.L_817:
        /*00d0*/ 	.byte	0x02, 0x4a
	.zero		1
	.zero		1


	//----- nvinfo : EIATTR_EXIT_INSTR_OFFSETS
	.align		4
        /*00d4*/ 	.byte	0x04, 0x1c
        /*00d6*/ 	.short	(.L_819 - .L_818)


	//   ....[0]....
.L_818:
        /*00d8*/ 	.word	0x000074c0


	//----- nvinfo : EIATTR_MAX_THREADS
	.align		4
.L_819:
        /*00dc*/ 	.byte	0x04, 0x05
        /*00de*/ 	.short	(.L_821 - .L_820)
.L_820:
        /*00e0*/ 	.word	0x00000080
        /*00e4*/ 	.word	0x00000001
        /*00e8*/ 	.word	0x00000001


	//----- nvinfo : EIATTR_CRS_STACK_SIZE
	.align		4
.L_821:
        /*00ec*/ 	.byte	0x04, 0x1e
        /*00ee*/ 	.short	(.L_823 - .L_822)
.L_822:
        /*00f0*/ 	.word	0x00000000


	//----- nvinfo : EIATTR_CBANK_PARAM_SIZE
	.align		4
.L_823:
        /*00f4*/ 	.byte	0x03, 0x19
        /*00f6*/ 	.short	0x0128


	//----- nvinfo : EIATTR_PARAM_CBANK
	.align		4
        /*00f8*/ 	.byte	0x04, 0x0a
        /*00fa*/ 	.short	(.L_825 - .L_824)
	.align		4
.L_824:
        /*00fc*/ 	.word	index@(.nv.constant0._ZN10layer_norm31ln_parallel_residual_bwd_kernelINS_13Kernel_traitsI13__nv_bfloat16S2_S2_S2_fjLj512ELj1ELj4ELj1ELj16ENS_18Kernel_traits_baseILj512ES2_S2_S2_S2_fjLj128EEEEELb1ELb0ELb1EEEvNS_9BwdParamsE)
        /*0100*/ 	.short	0x0380
        /*0102*/ 	.short	0x0128


	//----- nvinfo : EIATTR_SW_WAR
	.align		4
.L_825:
        /*0104*/ 	.byte	0x04, 0x36
        /*0106*/ 	.short	(.L_827 - .L_826)
.L_826:
        /*0108*/ 	.word	0x00000008
.L_827:


//--------------------- .nv.info._ZN10layer_norm22ln_bwd_finalize_kernelINS_22Kernel_traits_finalizeILj512E13__nv_bfloat16S2_S2_S2_fjLb0ELj1024ELj4ENS_18Kernel_traits_baseILj512ES2_S2_S2_S2_fjLj1024EEEEELb0ELb0EEEvNS_9BwdParamsE --------------------------
	.section	.nv.info._ZN10layer_norm22ln_bwd_finalize_kernelINS_22Kernel_traits_finalizeILj512E13__nv_bfloat16S2_S2_S2_fjLb0ELj1024ELj4ENS_18Kernel_traits_baseILj512ES2_S2_S2_S2_fjLj1024EEEEELb0ELb0EEEvNS_9BwdParamsE,"",@"SHT_CUDA_INFO"
	.sectionflags	@""
	.align	4


	//----- nvinfo : EIATTR_CUDA_API_VERSION
	.align		4
        /*0000*/ 	.byte	0x04, 0x37
        /*0002*/ 	.short	(.L_829 - .L_828)
.L_828:
        /*0004*/ 	.word	0x00000082


	//----- nvinfo : EIATTR_KPARAM_INFO
	.align		4
.L_829:
        /*0008*/ 	.byte	0x04, 0x17
        /*000a*/ 	.short	(.L_831 - .L_830)
.L_830:
        /*000c*/ 	.word	0x00000000
        /*0010*/ 	.short	0x0000
        /*0012*/ 	.short	0x0000
        /*0014*/ 	.byte	0x00, 0xf0, 0xa1, 0x04


	//----- nvinfo : EIATTR_SPARSE_MMA_MASK
	.align		4
.L_831:
        /*0018*/ 	.byte	0x03, 0x50
        /*001a*/ 	.short	0x0000


	//----- nvinfo : EIATTR_MAXREG_COUNT
	.align		4
        /*001c*/ 	.byte	0x03, 0x1b
        /*001e*/ 	.short	0x0040


	//----- nvinfo : EIATTR_NUM_BARRIERS
	.align		4
        /*0020*/ 	.byte	0x02, 0x4c
        /*0022*/ 	.byte	0x01
	.zero		1


	//----- nvinfo : EIATTR_MERCURY_ISA_VERSION
	.align		4
        /*0024*/ 	.byte	0x03, 0x5f
        /*0026*/ 	.short	0x0101


	//----- nvinfo : EIATTR_COOP_GROUP_MASK_REGIDS
	.align		4
        /*0028*/ 	.byte	0x04, 0x29
        /*002a*/ 	.short	(.L_833 - .L_832)


	//   ....[0]....
.L_832:
        /*002c*/ 	.word	0xffffffff


	//   ....[1]....
        /*0030*/ 	.word	0xffffffff


	//   ....[2]....
        /*0034*/ 	.word	0xffffffff


	//   ....[3]....
        /*0038*/ 	.word	0xffffffff


	//   ....[4]....
        /*003c*/ 	.word	0xffffffff


	//   ....[5]....
        /*0040*/ 	.word	0xffffffff


	//   ....[6]....
        /*0044*/ 	.word	0xffffffff


	//   ....[7]....
        /*0048*/ 	.word	0xffffffff


	//   ....[8]....
        /*004c*/ 	.word	0xffffffff


	//   ....[9]....
        /*0050*/ 	.word	0xffffffff


	//----- nvinfo : EIATTR_COOP_GROUP_INSTR_OFFSETS
	.align		4
.L_833:
        /*0054*/ 	.byte	0x04, 0x28
        /*0056*/ 	.short	(.L_835 - .L_834)


	//   ....[0]....
.L_834:
        /*0058*/ 	.word	0x00001540


	//   ....[1]....
        /*005c*/ 	.word	0x00001550


	//   ....[2]....
        /*0060*/ 	.word	0x00001580


	//   ....[3]....
        /*0064*/ 	.word	0x00001590


	//   ....[4]....
        /*0068*/ 	.word	0x000015c0


	//   ....[5]....
        /*006c*/ 	.word	0x000015d0


	//   ....[6]....
        /*0070*/ 	.word	0x00001610


	//   ....[7]....
        /*0074*/ 	.word	0x00001630


	//   ....[8]....
        /*0078*/ 	.word	0x00001680


	//   ....[9]....
        /*007c*/ 	.word	0x00001690


	//----- nvinfo : EIATTR_VRC_CTA_INIT_COUNT
	.align		4
.L_835:
        /*0080*/ 	.byte	0x02, 0x4a
	.zero		1
	.zero		1


	//----- nvinfo : EIATTR_EXIT_INSTR_OFFSETS
	.align		4
        /*0084*/ 	.byte	0x04, 0x1c
        /*0086*/ 	.short	(.L_837 - .L_836)


	//   ....[0]....
.L_836:
        /*0088*/ 	.word	0x00000060


	//   ....[1]....
        /*008c*/ 	.word	0x000016f0


	//   ....[2]....
        /*0090*/ 	.word	0x00001720


	//   ....[3]....
        /*0094*/ 	.word	0x000017e0


	//----- nvinfo : EIATTR_MAX_THREADS
	.align		4
.L_837:
        /*0098*/ 	.byte	0x04, 0x05
        /*009a*/ 	.short	(.L_839 - .L_838)
.L_838:
        /*009c*/ 	.word	0x00000400
        /*00a0*/ 	.word	0x00000001
        /*00a4*/ 	.word	0x00000001


	//----- nvinfo : EIATTR_CRS_STACK_SIZE
	.align		4
.L_839:
        /*00a8*/ 	.byte	0x04, 0x1e
        /*00aa*/ 	.short	(.L_841 - .L_840)
.L_840:
        /*00ac*/ 	.word	0x00000000


	//----- nvinfo : EIATTR_CBANK_PARAM_SIZE
	.align		4
.L_841:
        /*00b0*/ 	.byte	0x03, 0x19
        /*00b2*/ 	.short	0x0128


	//----- nvinfo : EIATTR_PARAM_CBANK
	.align		4
        /*00b4*/ 	.byte	0x04, 0x0a
        /*00b6*/ 	.short	(.L_843 - .L_842)
	.align		4
.L_842:
        /*00b8*/ 	.word	index@(.nv.constant0._ZN10layer_norm22ln_bwd_finalize_kernelINS_22Kernel_traits_finalizeILj512E13__nv_bfloat16S2_S2_S2_fjLb0ELj1024ELj4ENS_18Kernel_traits_baseILj512ES2_S2_S2_S2_fjLj1024EEEEELb0ELb0EEEvNS_9BwdParamsE)
        /*00bc*/ 	.short	0x0380
        /*00be*/ 	.short	0x0128


	//----- nvinfo : EIATTR_SW_WAR
	.align		4
.L_843:
        /*00c0*/ 	.byte	0x04, 0x36
        /*00c2*/ 	.short	(.L_845 - .L_844)
.L_844:
        /*00c4*/ 	.word	0x00000008
.L_845:


//--------------------- .nv.info._ZN10layer_norm40ln_parallel_residual_bwd_finalize_kernelINS_22Kernel_traits_finalizeILj512E13__nv_bfloat16S2_S2_S2_fjLb0ELj1024ELj4ENS_18Kernel_traits_baseILj512ES2_S2_S2_S2_fjLj1024EEEEELb0EEEvNS_9BwdParamsE --------------------------
	.section	.nv.info._ZN10layer_norm40ln_parallel_residual_bwd_finalize_kernelINS_22Kernel_traits_finalizeILj512E13__nv_bfloat16S2_S2_S2_fjLb0ELj1024ELj4ENS_18Kernel_traits_baseILj512ES2_S2_S2_S2_fjLj1024EEEEELb0EEEvNS_9BwdParamsE,"",@"SHT_CUDA_INFO"
	.sectionflags	@""
	.align	4


	//----- nvinfo : EIATTR_CUDA_API_VERSION
	.align		4
        /*0000*/ 	.byte	0x04, 0x37
        /*0002*/ 	.short	(.L_847 - .L_846)
.L_846:
        /*0004*/ 	.word	0x00000082


	//----- nvinfo : EIATTR_KPARAM_INFO
	.align		4
.L_847:
        /*0008*/ 	.byte	0x04, 0x17
        /*000a*/ 	.short	(.L_849 - .L_848)
.L_848:
        /*000c*/ 	.word	0x00000000
        /*0010*/ 	.short	0x0000
        /*0012*/ 	.short	0x0000
        /*0014*/ 	.byte	0x00, 0xf0, 0xa1, 0x04


	//----- nvinfo : EIATTR_SPARSE_MMA_MASK
	.align		4
.L_849:
        /*0018*/ 	.byte	0x03, 0x50
        /*001a*/ 	.short	0x0000


	//----- nvinfo : EIATTR_MAXREG_COUNT
	.align		4
        /*001c*/ 	.byte	0x03, 0x1b
        /*001e*/ 	.short	0x0040


	//----- nvinfo : EIATTR_NUM_BARRIERS
	.align		4
        /*0020*/ 	.byte	0x02, 0x4c
        /*0022*/ 	.byte	0x01
	.zero		1


	//----- nvinfo : EIATTR_MERCURY_ISA_VERSION
	.align		4
        /*0024*/ 	.byte	0x03, 0x5f
        /*0026*/ 	.short	0x0101


	//----- nvinfo : EIATTR_COOP_GROUP_MASK_REGIDS
	.align		4
        /*0028*/ 	.byte	0x04, 0x29
        /*002a*/ 	.short	(.L_851 - .L_850)


	//   ....[0]....
.L_850:
        /*002c*/ 	.word	0xffffffff


	//   ....[1]....
        /*0030*/ 	.word	0xffffffff


	//   ....[2]....
        /*0034*/ 	.word	0xffffffff


	//   ....[3]....
        /*0038*/ 	.word	0xffffffff


	//   ....[4]....
        /*003c*/ 	.word	0xffffffff


	//   ....[5]....
        /*0040*/ 	.word	0xffffffff


	//   ....[6]....
        /*0044*/ 	.word	0xffffffff


	//   ....[7]....
        /*0048*/ 	.word	0xffffffff


	//   ....[8]....
        /*004c*/ 	.word	0xffffffff


	//   ....[9]....
        /*0050*/ 	.word	0xffffffff


	//   ....[10]....
        /*0054*/ 	.word	0xffffffff


	//   ....[11]....
        /*0058*/ 	.word	0xffffffff


	//   ....[12]....
        /*005c*/ 	.word	0xffffffff


	//   ....[13]....
        /*0060*/ 	.word	0xffffffff


	//   ....[14]....
        /*0064*/ 	.word	0xffffffff


	//   ....[15]....
        /*0068*/ 	.word	0xffffffff


	//   ....[16]....
        /*006c*/ 	.word	0xffffffff


	//   ....[17]....
        /*0070*/ 	.word	0xffffffff


	//   ....[18]....
        /*0074*/ 	.word	0xffffffff


	//   ....[19]....
        /*0078*/ 	.word	0xffffffff


	//----- nvinfo : EIATTR_COOP_GROUP_INSTR_OFFSETS
	.align		4
.L_851:
        /*007c*/ 	.byte	0x04, 0x28
        /*007e*/ 	.short	(.L_853 - .L_852)


	//   ....[0]....
.L_852:
        /*0080*/ 	.word	0x000013a0


	//   ....[1]....
        /*0084*/ 	.word	0x000013b0


	//   ....[2]....
        /*0088*/ 	.word	0x000013c0


	//   ....[3]....
        /*008c*/ 	.word	0x000013d0


	//   ....[4]....
        /*0090*/ 	.word	0x00001400


	//   ....[5]....
        /*0094*/ 	.word	0x00001430


	//   ....[6]....
        /*0098*/ 	.word	0x00001440


	//   ....[7]....
        /*009c*/ 	.word	0x00001450


	//   ....[8]....
        /*00a0*/ 	.word	0x00001470


	//   ....[9]....
        /*00a4*/ 	.word	0x000014b0


	//   ....[10]....
        /*00a8*/ 	.word	0x000014e0


	//   ....[11]....
        /*00ac*/ 	.word	0x000014f0


	//   ....[12]....
        /*00b0*/ 	.word	0x00001510


	//   ....[13]....
        /*00b4*/ 	.word	0x00001540


	//   ....[14]....
        /*00b8*/ 	.word	0x00001560


	//   ....[15]....
        /*00bc*/ 	.word	0x00001570


	//   ....[16]....
        /*00c0*/ 	.word	0x000015b0


	//   ....[17]....
        /*00c4*/ 	.word	0x000015e0


	//   ....[18]....
        /*00c8*/ 	.word	0x00001600


	//   ....[19]....
        /*00cc*/ 	.word	0x00001610


	//----- nvinfo : EIATTR_VRC_CTA_INIT_COUNT
	.align		4
.L_853:
        /*00d0*/ 	.byte	0x02, 0x4a
	.zero		1
	.zero		1


	//----- nvinfo : EIATTR_EXIT_INSTR_OFFSETS
	.align		4
        /*00d4*/ 	.byte	0x04, 0x1c
        /*00d6*/ 	.short	(.L_855 - .L_854)


	//   ....[0]....
.L_854:
        /*00d8*/ 	.word	0x00000060


	//   ....[1]....
        /*00dc*/ 	.word	0x000016c0


	//   ....[2]....
        /*00e0*/ 	.word	0x000016f0


	//   ....[3]....
        /*00e4*/ 	.word	0x00001850


	//----- nvinfo : EIATTR_MAX_THREADS
	.align		4
.L_855:
        /*00e8*/ 	.byte	0x04, 0x05
        /*00ea*/ 	.short	(.L_857 - .L_856)
.L_856:
        /*00ec*/ 	.word	0x00000400
        /*00f0*/ 	.word	0x00000001
        /*00f4*/ 	.word	0x00000001


	//----- nvinfo : EIATTR_CRS_STACK_SIZE
	.align		4
.L_857:
        /*00f8*/ 	.byte	0x04, 0x1e
        /*00fa*/ 	.short	(.L_859 - .L_858)
.L_858:
        /*00fc*/ 	.word	0x00000000


	//----- nvinfo : EIATTR_CBANK_PARAM_SIZE
	.align		4
.L_859:
        /*0100*/ 	.byte	0x03, 0x19
        /*0102*/ 	.short	0x0128


	//----- nvinfo : EIATTR_PARAM_CBANK
	.align		4
        /*0104*/ 	.byte	0x04, 0x0a
        /*0106*/ 	.short	(.L_861 - .L_860)
	.align		4
.L_860:
        /*0108*/ 	.word	index@(.nv.constant0._ZN10layer_norm40ln_parallel_residual_bwd_finalize_kernelINS_22Kernel_traits_finalizeILj512E13__nv_bfloat16S2_S2_S2_fjLb0ELj1024ELj4ENS_18Kernel_traits_baseILj512ES2_S2_S2_S2_fjLj1024EEEEELb0EEEvNS_9BwdParamsE)
        /*010c*/ 	.short	0x0380
        /*010e*/ 	.short	0x0128


	//----- nvinfo : EIATTR_SW_WAR
	.align		4
.L_861:
        /*0110*/ 	.byte	0x04, 0x36
        /*0112*/ 	.short	(.L_863 - .L_862)
.L_862:
        /*0114*/ 	.word	0x00000008
.L_863:


//--------------------- .nv.info._ZN10layer_norm31ln_parallel_residual_bwd_kernelINS_13Kernel_traitsI13__nv_bfloat16S2_S2_S2_fjLj512ELj1ELj4ELj1ELj16ENS_18Kernel_traits_baseILj512ES2_S2_S2_S2_fjLj128EEEEELb1ELb1ELb0EEEvNS_9BwdParamsE --------------------------
	.section	.nv.info._ZN10layer_norm31ln_parallel_residual_bwd_kernelINS_13Kernel_traitsI13__nv_bfloat16S2_S2_S2_fjLj512ELj1ELj4ELj1ELj16ENS_18Kernel_traits_baseILj512ES2_S2_S2_S2_fjLj128EEEEELb1ELb1ELb0EEEvNS_9BwdParamsE,"",@"SHT_CUDA_INFO"
	.sectionflags	@""
	.align	4


	//----- nvinfo : EIATTR_CUDA_API_VERSION
	.align		4
        /*0000*/ 	.byte	0x04, 0x37
        /*0002*/ 	.short	(.L_865 - .L_864)
.L_864:
        /*0004*/ 	.word	0x00000082


	//----- nvinfo : EIATTR_KPARAM_INFO
	.align		4
.L_865:
        /*0008*/ 	.byte	0x04, 0x17
        /*000a*/ 	.short	(.L_867 - .L_866)
.L_866:
        /*000c*/ 	.word	0x00000000
        /*0010*/ 	.short	0x0000
        /*0012*/ 	.short	0x0000
        /*0014*/ 	.byte	0x00, 0xf0, 0xa1, 0x04


	//----- nvinfo : EIATTR_SPARSE_MMA_MASK
	.align		4
.L_867:
        /*0018*/ 	.byte	0x03, 0x50
        /*001a*/ 	.short	0x0000


	//----- nvinfo : EIATTR_MAXREG_COUNT
	.align		4
        /*001c*/ 	.byte	0x03, 0x1b
        /*001e*/ 	.short	0x00ff


	//----- nvinfo : EIATTR_NUM_BARRIERS
	.align		4
        /*0020*/ 	.byte	0x02, 0x4c
        /*0022*/ 	.byte	0x01
	.zero		1


	//----- nvinfo : EIATTR_MERCURY_ISA_VERSION
	.align		4
        /*0024*/ 	.byte	0x03, 0x5f
        /*0026*/ 	.short	0x0101


	//----- nvinfo : EIATTR_COOP_GROUP_MASK_REGIDS
	.align		4
        /*0028*/ 	.byte	0x04, 0x29
        /*002a*/ 	.short	(.L_869 - .L_868)


	//   ....[0]....
.L_868:
        /*002c*/ 	.word	0xffffffff


	//   ....[1]....
        /*0030*/ 	.word	0xffffffff


	//   ....[2]....
        /*0034*/ 	.word	0xffffffff


	//   ....[3]....
        /*0038*/ 	.word	0xffffffff


	//   ....[4]....
        /*003c*/ 	.word	0xffffffff


	//   ....[5]....
        /*0040*/ 	.word	0xffffffff


	//   ....[6]....
        /*0044*/ 	.word	0xffffffff


	//   ....[7]....
        /*0048*/ 	.word	0xffffffff


	//   ....[8]....
        /*004c*/ 	.word	0xffffffff


	//   ....[9]....
        /*0050*/ 	.word	0xffffffff


	//   ....[10]....
        /*0054*/ 	.word	0x0500006f


	//   ....[11]....
        /*0058*/ 	.word	0x0500006f


	//   ....[12]....
        /*005c*/ 	.word	0x0500006f


	//   ....[13]....
        /*0060*/ 	.word	0x0500006f


	//   ....[14]....
        /*0064*/ 	.word	0x0500006f


	//   ....[15]....
        /*0068*/ 	.word	0x0500006f


	//   ....[16]....
        /*006c*/ 	.word	0x0500006f


	//   ....[17]....
        /*0070*/ 	.word	0x0500006f


	//   ....[18]....
        /*0074*/ 	.word	0x0500006f


	//   ....[19]....
        /*0078*/ 	.word	0x0500006f


	//----- nvinfo : EIATTR_COOP_GROUP_INSTR_OFFSETS
	.align		4
.L_869:
        /*007c*/ 	.byte	0x04, 0x28
        /*007e*/ 	.short	(.L_871 - .L_870)


	//   ....[0]....
.L_870:
        /*0080*/ 	.word	0x000013e0


	//   ....[1]....
        /*0084*/ 	.word	0x000013f0


	//   ....[2]....
        /*0088*/ 	.word	0x00001420


	//   ....[3]....
        /*008c*/ 	.word	0x00001430


	//   ....[4]....
        /*0090*/ 	.word	0x00001460


	//   ....[5]....
        /*0094*/ 	.word	0x00001470


	//   ....[6]....
        /*0098*/ 	.word	0x000014a0


	//   ....[7]....
        /*009c*/ 	.word	0x000014b0


	//   ....[8]....
        /*00a0*/ 	.word	0x000014e0


	//   ....[9]....
        /*00a4*/ 	.word	0x000014f0


	//   ....[10]....
        /*00a8*/ 	.word	0x00006bd0


	//   ....[11]....
        /*00ac*/ 	.word	0x00006c60


	//   ....[12]....
        /*00b0*/ 	.word	0x00006cd0


	//   ....[13]....
        /*00b4*/ 	.word	0x00006d30


	//   ....[14]....
        /*00b8*/ 	.word	0x00006da0


	//   ....[15]....
        /*00bc*/ 	.word	0x00006e00


	//   ....[16]....
        /*00c0*/ 	.word	0x00006e70


	//   ....[17]....
        /*00c4*/ 	.word	0x00006ed0


	//   ....[18]....
        /*00c8*/ 	.word	0x00006f40


	//   ....[19]....
        /*00cc*/ 	.word	0x00006fa0


	//----- nvinfo : EIATTR_VRC_CTA_INIT_COUNT
	.align		4
.L_871:
        /*00d0*/ 	.byte	0x02, 0x4a
	.zero		1
	.zero		1


	//----- nvinfo : EIATTR_EXIT_INSTR_OFFSETS
	.align		4
        /*00d4*/ 	.byte	0x04, 0x1c
        /*00d6*/ 	.short	(.L_873 - .L_872)


	//   ....[0]....
.L_872:
        /*00d8*/ 	.word	0x00006b30


	//   ....[1]....
        /*00dc*/ 	.word	0x00006b60


	//----- nvinfo : EIATTR_MAX_THREADS
	.align		4
.L_873:
        /*00e0*/ 	.byte	0x04, 0x05
        /*00e2*/ 	.short	(.L_875 - .L_874)
.L_874:
        /*00e4*/ 	.word	0x00000080
        /*00e8*/ 	.word	0x00000001
        /*00ec*/ 	.word	0x00000001


	//----- nvinfo : EIATTR_CRS_STACK_SIZE
	.align		4
.L_875:
        /*00f0*/ 	.byte	0x04, 0x1e
        /*00f2*/ 	.short	(.L_877 - .L_876)
.L_876:
        /*00f4*/ 	.word	0x00000000


	//----- nvinfo : EIATTR_CBANK_PARAM_SIZE
	.align		4
.L_877:
        /*00f8*/ 	.byte	0x03, 0x19
        /*00fa*/ 	.short	0x0128


	//----- nvinfo : EIATTR_PARAM_CBANK
	.align		4
        /*00fc*/ 	.byte	0x04, 0x0a
        /*00fe*/ 	.short	(.L_879 - .L_878)
	.align		4
.L_878:
        /*0100*/ 	.word	index@(.nv.constant0._ZN10layer_norm31ln_parallel_residual_bwd_kernelINS_13Kernel_traitsI13__nv_bfloat16S2_S2_S2_fjLj512ELj1ELj4ELj1ELj16ENS_18Kernel_traits_baseILj512ES2_S2_S2_S2_fjLj128EEEEELb1ELb1ELb0EEEvNS_9BwdParamsE)
        /*0104*/ 	.short	0x0380
        /*0106*/ 	.short	0x0128


	//----- nvinfo : EIATTR_SW_WAR
	.align		4
.L_879:
        /*0108*/ 	.byte	0x04, 0x36
        /*010a*/ 	.short	(.L_881 - .L_880)
.L_880:
        /*010c*/ 	.word	0x00000008
.L_881:


//--------------------- .nv.info._ZN10layer_norm22ln_bwd_finalize_kernelINS_22Kernel_traits_finalizeILj512E13__nv_bfloat16S2_S2_S2_fjLb0ELj1024ELj4ENS_18Kernel_traits_baseILj512ES2_S2_S2_S2_fjLj1024EEEEELb0ELb1EEEvNS_9BwdParamsE --------------------------
	.section	.nv.info._ZN10layer_norm22ln_bwd_finalize_kernelINS_22Kernel_traits_finalizeILj512E13__nv_bfloat16S2_S2_S2_fjLb0ELj1024ELj4ENS_18Kernel_traits_baseILj512ES2_S2_S2_S2_fjLj1024EEEEELb0ELb1EEEvNS_9BwdParamsE,"",@"SHT_CUDA_INFO"
	.sectionflags	@""
	.align	4


	//----- nvinfo : EIATTR_CUDA_API_VERSION
	.align		4
        /*0000*/ 	.byte	0x04, 0x37
        /*0002*/ 	.short	(.L_883 - .L_882)
.L_882:
        /*0004*/ 	.word	0x00000082


	//----- nvinfo : EIATTR_KPARAM_INFO
	.align		4
.L_883:
        /*0008*/ 	.byte	0x04, 0x17
        /*000a*/ 	.short	(.L_885 - .L_884)
.L_884:
        /*000c*/ 	.word	0x00000000
        /*0010*/ 	.short	0x0000
        /*0012*/ 	.short	0x0000
        /*0014*/ 	.byte	0x00, 0xf0, 0xa1, 0x04


	//----- nvinfo : EIATTR_SPARSE_MMA_MASK
	.align		4
.L_885:
        /*0018*/ 	.byte	0x03, 0x50
        /*001a*/ 	.short	0x0000


	//----- nvinfo : EIATTR_MAXREG_COUNT
	.align		4
        /*001c*/ 	.byte	0x03, 0x1b
        /*001e*/ 	.short	0x0040


	//----- nvinfo : EIATTR_NUM_BARRIERS
	.align		4
        /*0020*/ 	.byte	0x02, 0x4c
        /*0022*/ 	.byte	0x01
	.zero		1


	//----- nvinfo : EIATTR_MERCURY_ISA_VERSION
	.align		4
        /*0024*/ 	.byte	0x03, 0x5f
        /*0026*/ 	.short	0x0101


	//----- nvinfo : EIATTR_COOP_GROUP_MASK_REGIDS
	.align		4
        /*0028*/ 	.byte	0x04, 0x29
        /*002a*/ 	.short	(.L_887 - .L_886)


	//   ....[0]....
.L_886:
        /*002c*/ 	.word	0xffffffff


	//   ....[1]....
        /*0030*/ 	.word	0xffffffff


	//   ....[2]....
        /*0034*/ 	.word	0xffffffff


	//   ....[3]....
        /*0038*/ 	.word	0xffffffff


	//   ....[4]....
        /*003c*/ 	.word	0xffffffff


	//   ....[5]....
        /*0040*/ 	.word	0xffffffff


	//   ....[6]....
        /*0044*/ 	.word	0xffffffff


	//   ....[7]....
        /*0048*/ 	.word	0xffffffff


	//   ....[8]....
        /*004c*/ 	.word	0xffffffff


	//   ....[9]....
        /*0050*/ 	.word	0xffffffff


	//----- nvinfo : EIATTR_COOP_GROUP_INSTR_OFFSETS
	.align		4
.L_887:
        /*0054*/ 	.byte	0x04, 0x28
        /*0056*/ 	.short	(.L_889 - .L_888)


	//   ....[0]....
.L_888:
        /*0058*/ 	.word	0x00001560


	//   ....[1]....
        /*005c*/ 	.word	0x00001570


	//   ....[2]....
        /*0060*/ 	.word	0x000015a0


	//   ....[3]....
        /*0064*/ 	.word	0x000015b0


	//   ....[4]....
        /*0068*/ 	.word	0x000015e0


	//   ....[5]....
        /*006c*/ 	.word	0x000015f0


	//   ....[6]....
        /*0070*/ 	.word	0x00001620


	//   ....[7]....
        /*0074*/ 	.word	0x00001640


	//   ....[8]....
        /*0078*/ 	.word	0x00001670


	//   ....[9]....
        /*007c*/ 	.word	0x00001680


	//----- nvinfo : EIATTR_VRC_CTA_INIT_COUNT
	.align		4
.L_889:
        /*0080*/ 	.byte	0x02, 0x4a
	.zero		1
	.zero		1


	//----- nvinfo : EIATTR_EXIT_INSTR_OFFSETS
	.align		4
        /*0084*/ 	.byte	0x04, 0x1c
        /*0086*/ 	.short	(.L_891 - .L_890)


	//   ....[0]....
.L_890:
        /*0088*/ 	.word	0x00000060


	//   ....[1]....
        /*008c*/ 	.word	0x000016e0


	//   ....[2]....
        /*0090*/ 	.word	0x000017d0


	//----- nvinfo : EIATTR_MAX_THREADS
	.align		4
.L_891:
        /*0094*/ 	.byte	0x04, 0x05
        /*0096*/ 	.short	(.L_893 - .L_892)
.L_892:
        /*0098*/ 	.word	0x00000400
        /*009c*/ 	.word	0x00000001
        /*00a0*/ 	.word	0x00000001


	//----- nvinfo : EIATTR_CRS_STACK_SIZE
	.align		4
.L_893:
        /*00a4*/ 	.byte	0x04, 0x1e
        /*00a6*/ 	.short	(.L_895 - .L_894)
.L_894:
        /*00a8*/ 	.word	0x00000000


	//----- nvinfo : EIATTR_CBANK_PARAM_SIZE
	.align		4
.L_895:
        /*00ac*/ 	.byte	0x03, 0x19
        /*00ae*/ 	.short	0x0128


	//----- nvinfo : EIATTR_PARAM_CBANK
	.align		4
        /*00b0*/ 	.byte	0x04, 0x0a
        /*00b2*/ 	.short	(.L_897 - .L_896)
	.align		4
.L_896:
        /*00b4*/ 	.word	index@(.nv.constant0._ZN10layer_norm22ln_bwd_finalize_kernelINS_22Kernel_traits_finalizeILj512E13__nv_bfloat16S2_S2_S2_fjLb0ELj1024ELj4ENS_18Kernel_traits_baseILj512ES2_S2_S2_S2_fjLj1024EEEEELb0ELb1EEEvNS_9BwdParamsE)
        /*00b8*/ 	.short	0x0380
        /*00ba*/ 	.short	0x0128


	//----- nvinfo : EIATTR_SW_WAR
	.align		4
.L_897:
        /*00bc*/ 	.byte	0x04, 0x36
        /*00be*/ 	.short	(.L_899 - .L_898)
.L_898:
        /*00c0*/ 	.word	0x00000008
.L_899:


//--------------------- .nv.info._ZN10layer_norm40ln_parallel_residual_bwd_finalize_kernelINS_22Kernel_traits_finalizeILj512E13__nv_bfloat16S2_S2_S2_fjLb0ELj1024ELj4ENS_18Kernel_traits_baseILj512ES2_S2_S2_S2_fjLj1024EEEEELb1EEEvNS_9BwdParamsE --------------------------
	.section	.nv.info._ZN10layer_norm40ln_parallel_residual_bwd_finalize_kernelINS_22Kernel_traits_finalizeILj512E13__nv_bfloat16S2_S2_S2_fjLb0ELj1024ELj4ENS_18Kernel_traits_baseILj512ES2_S2_S2_S2_fjLj1024EEEEELb1EEEvNS_9BwdParamsE,"",@"SHT_CUDA_INFO"
	.sectionflags	@""
	.align	4


	//----- nvinfo : EIATTR_CUDA_API_VERSION
	.align		4
        /*0000*/ 	.byte	0x04, 0x37
        /*0002*/ 	.short	(.L_901 - .L_900)
.L_900:
        /*0004*/ 	.word	0x00000082


	//----- nvinfo : EIATTR_KPARAM_INFO
	.align		4
.L_901:
        /*0008*/ 	.byte	0x04, 0x17
        /*000a*/ 	.short	(.L_903 - .L_902)
.L_902:
        /*000c*/ 	.word	0x00000000
        /*0010*/ 	.short	0x0000
        /*0012*/ 	.short	0x0000
        /*0014*/ 	.byte	0x00, 0xf0, 0xa1, 0x04


	//----- nvinfo : EIATTR_SPARSE_MMA_MASK
	.align		4
.L_903:
        /*0018*/ 	.byte	0x03, 0x50
        /*001a*/ 	.short	0x0000


	//----- nvinfo : EIATTR_MAXREG_COUNT
	.align		4
        /*001c*/ 	.byte	0x03, 0x1b
        /*001e*/ 	.short	0x0040


	//----- nvinfo : EIATTR_NUM_BARRIERS
	.align		4
        /*0020*/ 	.byte	0x02, 0x4c
        /*0022*/ 	.byte	0x01
	.zero		1


	//----- nvinfo : EIATTR_MERCURY_ISA_VERSION
	.align		4
        /*0024*/ 	.byte	0x03, 0x5f
        /*0026*/ 	.short	0x0101


	//----- nvinfo : EIATTR_COOP_GROUP_MASK_REGIDS
	.align		4
        /*0028*/ 	.byte	0x04, 0x29
        /*002a*/ 	.short	(.L_905 - .L_904)


	//   ....[0]....
.L_904:
        /*002c*/ 	.word	0xffffffff


	//   ....[1]....
        /*0030*/ 	.word	0xffffffff


	//   ....[2]....
        /*0034*/ 	.word	0xffffffff


	//   ....[3]....
        /*0038*/ 	.word	0xffffffff


	//   ....[4]....
        /*003c*/ 	.word	0xffffffff


	//   ....[5]....
        /*0040*/ 	.word	0xffffffff


	//   ....[6]....
        /*0044*/ 	.word	0xffffffff


	//   ....[7]....
        /*0048*/ 	.word	0xffffffff


	//   ....[8]....
        /*004c*/ 	.word	0xffffffff


	//   ....[9]....
        /*0050*/ 	.word	0xffffffff


	//   ....[10]....
        /*0054*/ 	.word	0xffffffff


	//   ....[11]....
        /*0058*/ 	.word	0xffffffff


	//   ....[12]....
        /*005c*/ 	.word	0xffffffff


	//   ....[13]....
        /*0060*/ 	.word	0xffffffff


	//   ....[14]....
        /*0064*/ 	.word	0xffffffff


	//   ....[15]....
        /*0068*/ 	.word	0xffffffff


	//   ....[16]....
        /*006c*/ 	.word	0xffffffff


	//   ....[17]....
        /*0070*/ 	.word	0xffffffff


	//   ....[18]....
        /*0074*/ 	.word	0xffffffff


	//   ....[19]....
        /*0078*/ 	.word	0xffffffff


	//----- nvinfo : EIATTR_COOP_GROUP_INSTR_OFFSETS
	.align		4
.L_905:
        /*007c*/ 	.byte	0x04, 0x28
        /*007e*/ 	.short	(.L_907 - .L_906)


	//   ....[0]....
.L_906:
        /*0080*/ 	.word	0x000013e0


	//   ....[1]....
        /*0084*/ 	.word	0x000013f0


	//   ....[2]....
        /*0088*/ 	.word	0x00001400


	//   ....[3]....
        /*008c*/ 	.word	0x00001410


	//   ....[4]....
        /*0090*/ 	.word	0x00001450


	//   ....[5]....
        /*0094*/ 	.word	0x00001470


	//   ....[6]....
        /*0098*/ 	.word	0x00001480


	//   ....[7]....
        /*009c*/ 	.word	0x00001490


	//   ....[8]....
        /*00a0*/ 	.word	0x000014d0


	//   ....[9]....
        /*00a4*/ 	.word	0x000014f0


	//   ....[10]....
        /*00a8*/ 	.word	0x00001500


	//   ....[11]....
        /*00ac*/ 	.word	0x00001510


	//   ....[12]....
        /*00b0*/ 	.word	0x00001540


	//   ....[13]....
        /*00b4*/ 	.word	0x00001560


	//   ....[14]....
        /*00b8*/ 	.word	0x00001580


	//   ....[15]....
        /*00bc*/ 	.word	0x00001590


	//   ....[16]....
        /*00c0*/ 	.word	0x000015c0


	//   ....[17]....
        /*00c4*/ 	.word	0x000015e0


	//   ....[18]....
        /*00c8*/ 	.word	0x00001600


	//   ....[19]....
        /*00cc*/ 	.word	0x00001610


	//----- nvinfo : EIATTR_VRC_CTA_INIT_COUNT
	.align		4
.L_907:
        /*00d0*/ 	.byte	0x02, 0x4a
	.zero		1
	.zero		1


	//----- nvinfo : EIATTR_EXIT_INSTR_OFFSETS
	.align		4
        /*00d4*/ 	.byte	0x04, 0x1c
        /*00d6*/ 	.short	(.L_909 - .L_908)


	//   ....[0]....
.L_908:
        /*00d8*/ 	.word	0x00000060


	//   ....[1]....
        /*00dc*/ 	.word	0x000016b0


	//   ....[2]....
        /*00e0*/ 	.word	0x00001840


	//----- nvinfo : EIATTR_MAX_THREADS
	.align		4
.L_909:
        /*00e4*/ 	.byte	0x04, 0x05
        /*00e6*/ 	.short	(.L_911 - .L_910)
.L_910:
        /*00e8*/ 	.word	0x00000400
        /*00ec*/ 	.word	0x00000001
        /*00f0*/ 	.word	0x00000001


	//----- nvinfo : EIATTR_CRS_STACK_SIZE
	.align		4
.L_911:
        /*00f4*/ 	.byte	0x04, 0x1e
        /*00f6*/ 	.short	(.L_913 - .L_912)
.L_912:
        /*00f8*/ 	.word	0x00000000


	//----- nvinfo : EIATTR_CBANK_PARAM_SIZE
	.align		4
.L_913:
        /*00fc*/ 	.byte	0x03, 0x19
        /*00fe*/ 	.short	0x0128


	//----- nvinfo : EIATTR_PARAM_CBANK
	.align		4
        /*0100*/ 	.byte	0x04, 0x0a
        /*0102*/ 	.short	(.L_915 - .L_914)
	.align		4
.L_914:
        /*0104*/ 	.word	index@(.nv.constant0._ZN10layer_norm40ln_parallel_residual_bwd_finalize_kernelINS_22Kernel_traits_finalizeILj512E13__nv_bfloat16S2_S2_S2_fjLb0ELj1024ELj4ENS_18Kernel_traits_baseILj512ES2_S2_S2_S2_fjLj1024EEEEELb1EEEvNS_9BwdParamsE)
        /*0108*/ 	.short	0x0380
        /*010a*/ 	.short	0x0128


	//----- nvinfo : EIATTR_SW_WAR
	.align		4
.L_915:
        /*010c*/ 	.byte	0x04, 0x36
        /*010e*/ 	.short	(.L_917 - .L_916)
.L_916:
        /*0110*/ 	.word	0x00000008
.L_917:


//--------------------- .nv.info._ZN10layer_norm31ln_parallel_residual_bwd_kernelINS_13Kernel_traitsI13__nv_bfloat16S2_S2_S2_fjLj512ELj1ELj4ELj1ELj16ENS_18Kernel_traits_baseILj512ES2_S2_S2_S2_fjLj128EEEEELb1ELb1ELb1EEEvNS_9BwdParamsE --------------------------
	.section	.nv.info._ZN10layer_norm31ln_parallel_residual_bwd_kernelINS_13Kernel_traitsI13__nv_bfloat16S2_S2_S2_fjLj512ELj1ELj4ELj1ELj16ENS_18Kernel_traits_baseILj512ES2_S2_S2_S2_fjLj128EEEEELb1ELb1ELb1EEEvNS_9BwdParamsE,"",@"SHT_CUDA_INFO"
	.sectionflags	@""
	.align	4


	//----- nvinfo : EIATTR_CUDA_API_VERSION
	.align		4
        /*0000*/ 	.byte	0x04, 0x37
        /*0002*/ 	.short	(.L_919 - .L_918)
.L_918:
        /*0004*/ 	.word	0x00000082


	//----- nvinfo : EIATTR_KPARAM_INFO
	.align		4
.L_919:
        /*0008*/ 	.byte	0x04, 0x17
        /*000a*/ 	.short	(.L_921 - .L_920)
.L_920:
        /*000c*/ 	.word	0x00000000
        /*0010*/ 	.short	0x0000
        /*0012*/ 	.short	0x0000
        /*0014*/ 	.byte	0x00, 0xf0, 0xa1, 0x04


	//----- nvinfo : EIATTR_SPARSE_MMA_MASK
	.align		4
.L_921:
        /*0018*/ 	.byte	0x03, 0x50
        /*001a*/ 	.short	0x0000


	//----- nvinfo : EIATTR_MAXREG_COUNT
	.align		4
        /*001c*/ 	.byte	0x03, 0x1b
        /*001e*/ 	.short	0x00ff


	//----- nvinfo : EIATTR_NUM_BARRIERS
	.align		4
        /*0020*/ 	.byte	0x02, 0x4c
        /*0022*/ 	.byte	0x01
	.zero		1


	//----- nvinfo : EIATTR_MERCURY_ISA_VERSION
	.align		4
        /*0024*/ 	.byte	0x03, 0x5f
        /*0026*/ 	.short	0x0101


	//----- nvinfo : EIATTR_COOP_GROUP_MASK_REGIDS
	.align		4
        /*0028*/ 	.byte	0x04, 0x29
        /*002a*/ 	.short	(.L_923 - .L_922)


	//   ....[0]....
.L_922:
        /*002c*/ 	.word	0xffffffff


	//   ....[1]....
        /*0030*/ 	.word	0xffffffff


	//   ....[2]....
        /*0034*/ 	.word	0xffffffff


	//   ....[3]....
        /*0038*/ 	.word	0xffffffff


	//   ....[4]....
        /*003c*/ 	.word	0xffffffff


	//   ....[5]....
        /*0040*/ 	.word	0xffffffff


	//   ....[6]....
        /*0044*/ 	.word	0xffffffff


	//   ....[7]....
        /*0048*/ 	.word	0xffffffff


	//   ....[8]....
        /*004c*/ 	.word	0xffffffff


	//   ....[9]....
        /*0050*/ 	.word	0xffffffff


	//   ....[10]....
        /*0054*/ 	.word	0x05000076


	//   ....[11]....
        /*0058*/ 	.word	0x05000076


	//   ....[12]....
        /*005c*/ 	.word	0x05000076


	//   ....[13]....
        /*0060*/ 	.word	0x05000076


	//   ....[14]....
        /*0064*/ 	.word	0x05000076


	//   ....[15]....
        /*0068*/ 	.word	0x05000076


	//   ....[16]....
        /*006c*/ 	.word	0x05000076


	//   ....[17]....
        /*0070*/ 	.word	0x05000076


	//   ....[18]....
        /*0074*/ 	.word	0x05000076


	//   ....[19]....
        /*0078*/ 	.word	0x05000076


	//----- nvinfo : EIATTR_COOP_GROUP_INSTR_OFFSETS
	.align		4
.L_923:
        /*007c*/ 	.byte	0x04, 0x28
        /*007e*/ 	.short	(.L_925 - .L_924)


	//   ....[0]....
.L_924:
        /*0080*/ 	.word	0x00001240


	//   ....[1]....
        /*0084*/ 	.word	0x00001250


	//   ....[2]....
        /*0088*/ 	.word	0x00001280


	//   ....[3]....
        /*008c*/ 	.word	0x00001290


	//   ....[4]....
        /*0090*/ 	.word	0x000012c0


	//   ....[5]....
        /*0094*/ 	.word	0x000012d0


	//   ....[6]....
        /*0098*/ 	.word	0x00001300


	//   ....[7]....
        /*009c*/ 	.word	0x00001310


	//   ....[8]....
        /*00a0*/ 	.word	0x00001340


	//   ....[9]....
        /*00a4*/ 	.word	0x00001350


	//   ....[10]....
        /*00a8*/ 	.word	0x000068e0


	//   ....[11]....
        /*00ac*/ 	.word	0x00006970


	//   ....[12]....
        /*00b0*/ 	.word	0x000069e0


	//   ....[13]....
        /*00b4*/ 	.word	0x00006a40


	//   ....[14]....
        /*00b8*/ 	.word	0x00006ab0


	//   ....[15]....
        /*00bc*/ 	.word	0x00006b10


	//   ....[16]....
        /*00c0*/ 	.word	0x00006b80


	//   ....[17]....
        /*00c4*/ 	.word	0x00006be0


	//   ....[18]....
        /*00c8*/ 	.word	0x00006c50


	//   ....[19]....
        /*00cc*/ 	.word	0x00006cb0


	//----- nvinfo : EIATTR_VRC_CTA_INIT_COUNT
	.align		4
.L_925:
        /*00d0*/ 	.byte	0x02, 0x4a
	.zero		1
	.zero		1


	//----- nvinfo : EIATTR_EXIT_INSTR_OFFSETS
	.align		4
        /*00d4*/ 	.byte	0x04, 0x1c
        /*00d6*/ 	.short	(.L_927 - .L_926)


	//   ....[0]....
.L_926:
        /*00d8*/ 	.word	0x00006870


	//----- nvinfo : EIATTR_MAX_THREADS
	.align		4
.L_927:
        /*00dc*/ 	.byte	0x04, 0x05
        /*00de*/ 	.short	(.L_929 - .L_928)
.L_928:
        /*00e0*/ 	.word	0x00000080
        /*00e4*/ 	.word	0x00000001
        /*00e8*/ 	.word	0x00000001


	//----- nvinfo : EIATTR_CRS_STACK_SIZE
	.align		4
.L_929:
        /*00ec*/ 	.byte	0x04, 0x1e
        /*00ee*/ 	.short	(.L_931 - .L_930)
.L_930:
        /*00f0*/ 	.word	0x00000000


	//----- nvinfo : EIATTR_CBANK_PARAM_SIZE
	.align		4
.L_931:
        /*00f4*/ 	.byte	0x03, 0x19
        /*00f6*/ 	.short	0x0128


	//----- nvinfo : EIATTR_PARAM_CBANK
	.align		4
        /*00f8*/ 	.byte	0x04, 0x0a
        /*00fa*/ 	.short	(.L_933 - .L_932)
	.align		4
.L_932:
        /*00fc*/ 	.word	index@(.nv.constant0._ZN10layer_norm31ln_parallel_residual_bwd_kernelINS_13Kernel_traitsI13__nv_bfloat16S2_S2_S2_fjLj512ELj1ELj4ELj1ELj16ENS_18Kernel_traits_baseILj512ES2_S2_S2_S2_fjLj128EEEEELb1ELb1ELb1EEEvNS_9BwdParamsE)
        /*0100*/ 	.short	0x0380
        /*0102*/ 	.short	0x0128


	//----- nvinfo : EIATTR_SW_WAR
	.align		4
.L_933:
        /*0104*/ 	.byte	0x04, 0x36
        /*0106*/ 	.short	(.L_935 - .L_934)
.L_934:
        /*0108*/ 	.word	0x00000008
.L_935:


//--------------------- .nv.info._ZN10layer_norm31ln_parallel_residual_bwd_kernelINS_13Kernel_traitsI6__halfS2_S2_S2_fjLj512ELj1ELj4ELj1ELj16ENS_18Kernel_traits_baseILj512ES2_S2_S2_S2_fjLj128EEEEELb0ELb0ELb0EEEvNS_9BwdParamsE --------------------------
	.section	.nv.info._ZN10layer_norm31ln_parallel_residual_bwd_kernelINS_13Kernel_traitsI6__halfS2_S2_S2_fjLj512ELj1ELj4ELj1ELj16ENS_18Kernel_traits_baseILj512ES2_S2_S2_S2_fjLj128EEEEELb0ELb0ELb0EEEvNS_9BwdParamsE,"",@"SHT_CUDA_INFO"
	.sectionflags	@""
	.align	4


	//----- nvinfo : EIATTR_CUDA_API_VERSION
	.align		4
        /*0000*/ 	.byte	0x04, 0x37
        /*0002*/ 	.short	(.L_937 - .L_936)
.L_936:
        /*0004*/ 	.word	0x00000082


	//----- nvinfo : EIATTR_KPARAM_INFO
	.align		4
.L_937:
        /*0008*/ 	.byte	0x04, 0x17
        /*000a*/ 	.short	(.L_939 - .L_938)
.L_938:
        /*000c*/ 	.word	0x00000000
        /*0010*/ 	.short	0x0000
        /*0012*/ 	.short	0x0000
        /*0014*/ 	.byte	0x00, 0xf0, 0xa1, 0x04


	//----- nvinfo : EIATTR_SPARSE_MMA_MASK
	.align		4
.L_939:
        /*0018*/ 	.byte	0x03, 0x50
        /*001a*/ 	.short	0x0000


	//----- nvinfo : EIATTR_MAXREG_COUNT
	.align		4
        /*001c*/ 	.byte	0x03, 0x1b
        /*001e*/ 	.short	0x00ff


	//----- nvinfo : EIATTR_NUM_BARRIERS
	.align		4
        /*0020*/ 	.byte	0x02, 0x4c
        /*0022*/ 	.byte	0x01
	.zero		1


	//----- nvinfo : EIATTR_MERCURY_ISA_VERSION
	.align		4
        /*0024*/ 	.byte	0x03, 0x5f
        /*0026*/ 	.short	0x0101


	//----- nvinfo : EIATTR_COOP_GROUP_MASK_REGIDS
	.align		4
        /*0028*/ 	.byte	0x04, 0x29
        /*002a*/ 	.short	(.L_941 - .L_940)


	//   ....[0]....
.L_940:
        /*002c*/ 	.word	0xffffffff


	//   ....[1]....
        /*0030*/ 	.word	0xffffffff


	//   ....[2]....
        /*0034*/ 	.word	0xffffffff


	//   ....[3]....
        /*0038*/ 	.word	0xffffffff


	//   ....[4]....
        /*003c*/ 	.word	0xffffffff


	//   ....[5]....
        /*0040*/ 	.word	0xffffffff


	//   ....[6]....
        /*0044*/ 	.word	0xffffffff


	//   ....[7]....
        /*0048*/ 	.word	0xffffffff


	//   ....[8]....
        /*004c*/ 	.word	0xffffffff


	//   ....[9]....
        /*0050*/ 	.word	0xffffffff


	//   ....[10]....
        /*0054*/ 	.word	0x0500008f


	//   ....[11]....
        /*0058*/ 	.word	0x0500008f


	//   ....[12]....
        /*005c*/ 	.word	0x0500008f


	//   ....[13]....
        /*0060*/ 	.word	0x0500008f


	//   ....[14]....
        /*0064*/ 	.word	0x0500008f


	//   ....[15]....
        /*0068*/ 	.word	0x0500008f


	//   ....[16]....
        /*006c*/ 	.word	0x0500008f


	//   ....[17]....
        /*0070*/ 	.word	0x0500008f


	//   ....[18]....
        /*0074*/ 	.word	0x0500008f


	//   ....[19]....
        /*0078*/ 	.word	0x0500008f


	//----- nvinfo : EIATTR_COOP_GROUP_INSTR_OFFSETS
	.align		4
.L_941:
        /*007c*/ 	.byte	0x04, 0x28
        /*007e*/ 	.short	(.L_943 - .L_942)


	//   ....[0]....
.L_942:
        /*0080*/ 	.word	0x00001910


	//   ....[1]....
        /*0084*/ 	.word	0x00001920


	//   ....[2]....
        /*0088*/ 	.word	0x00001950


	//   ....[3]....
        /*008c*/ 	.word	0x00001960


	//   ....[4]....
        /*0090*/ 	.word	0x00001990


	//   ....[5]....
        /*0094*/ 	.word	0x000019a0


	//   ....[6]....
        /*0098*/ 	.word	0x000019d0


	//   ....[7]....
        /*009c*/ 	.word	0x000019e0


	//   ....[8]....
        /*00a0*/ 	.word	0x00001a10


	//   ....[9]....
        /*00a4*/ 	.word	0x00001a20


	//   ....[10]....
        /*00a8*/ 	.word	0x00005550


	//   ....[11]....
        /*00ac*/ 	.word	0x000055e0


	//   ....[12]....
        /*00b0*/ 	.word	0x00005650


	//   ....[13]....
        /*00b4*/ 	.word	0x000056b0


	//   ....[14]....
        /*00b8*/ 	.word	0x00005720


	//   ....[15]....
        /*00bc*/ 	.word	0x00005780


	//   ....[16]....
        /*00c0*/ 	.word	0x000057f0


	//   ....[17]....
        /*00c4*/ 	.word	0x00005850


	//   ....[18]....
        /*00c8*/ 	.word	0x000058c0


	//   ....[19]....
        /*00cc*/ 	.word	0x00005920


	//----- nvinfo : EIATTR_VRC_CTA_INIT_COUNT
	.align		4
.L_943:
        /*00d0*/ 	.byte	0x02, 0x4a
	.zero		1
	.zero		1


	//----- nvinfo : EIATTR_EXIT_INSTR_OFFSETS
	.align		4
        /*00d4*/ 	.byte	0x04, 0x1c
        /*00d6*/ 	.short	(.L_945 - .L_944)


	//   ....[0]....
.L_944:
        /*00d8*/ 	.word	0x00005470


	//   ....[1]....
        /*00dc*/ 	.word	0x000054e0


	//----- nvinfo : EIATTR_MAX_THREADS
	.align		4
.L_945:
        /*00e0*/ 	.byte	0x04, 0x05
        /*00e2*/ 	.short	(.L_947 - .L_946)
.L_946:
        /*00e4*/ 	.word	0x00000080
        /*00e8*/ 	.word	0x00000001
        /*00ec*/ 	.word	0x00000001


	//----- nvinfo : EIATTR_CRS_STACK_SIZE
	.align		4
.L_947:
        /*00f0*/ 	.byte	0x04, 0x1e
        /*00f2*/ 	.short	(.L_949 - .L_948)
.L_948:
        /*00f4*/ 	.word	0x00000000


	//----- nvinfo : EIATTR_CBANK_PARAM_SIZE
	.align		4
.L_949:
        /*00f8*/ 	.byte	0x03, 0x19
        /*00fa*/ 	.short	0x0128


	//----- nvinfo : EIATTR_PARAM_CBANK
	.align		4
        /*00fc*/ 	.byte	0x04, 0x0a
        /*00fe*/ 	.short	(.L_951 - .L_950)
	.align		4
.L_950:
        /*0100*/ 	.word	index@(.nv.constant0._ZN10layer_norm31ln_parallel_residual_bwd_kernelINS_13Kernel_traitsI6__halfS2_S2_S2_fjLj512ELj1ELj4ELj1ELj16ENS_18Kernel_traits_baseILj512ES2_S2_S2_S2_fjLj128EEEEELb0ELb0ELb0EEEvNS_9BwdParamsE)
        /*0104*/ 	.short	0x0380
        /*0106*/ 	.short	0x0128


	//----- nvinfo : EIATTR_SW_WAR
	.align		4
.L_951:
        /*0108*/ 	.byte	0x04, 0x36
        /*010a*/ 	.short	(.L_953 - .L_952)
.L_952:
        /*010c*/ 	.word	0x00000008
.L_953:


//--------------------- .nv.info._ZN10layer_norm31ln_parallel_residual_bwd_kernelINS_13Kernel_traitsI6__halfS2_S2_S2_fjLj512ELj1ELj4ELj1ELj16ENS_18Kernel_traits_baseILj512ES2_S2_S2_S2_fjLj128EEEEELb0ELb0ELb1EEEvNS_9BwdParamsE --------------------------
	.section	.nv.info._ZN10layer_norm31ln_parallel_residual_bwd_kernelINS_13Kernel_traitsI6__halfS2_S2_S2_fjLj512ELj1ELj4ELj1ELj16ENS_18Kernel_traits_baseILj512ES2_S2_S2_S2_fjLj128EEEEELb0ELb0ELb1EEEvNS_9BwdParamsE,"",@"SHT_CUDA_INFO"
	.sectionflags	@""
	.align	4


	//----- nvinfo : EIATTR_CUDA_API_VERSION
	.align		4
        /*0000*/ 	.byte	0x04, 0x37
        /*0002*/ 	.short	(.L_955 - .L_954)
.L_954:
        /*0004*/ 	.word	0x00000082


	//----- nvinfo : EIATTR_KPARAM_INFO
	.align		4
.L_955:
        /*0008*/ 	.byte	0x04, 0x17
        /*000a*/ 	.short	(.L_957 - .L_956)
.L_956:
        /*000c*/ 	.word	0x00000000
        /*0010*/ 	.short	0x0000
        /*0012*/ 	.short	0x0000
        /*0014*/ 	.byte	0x00, 0xf0, 0xa1, 0x04


	//----- nvinfo : EIATTR_SPARSE_MMA_MASK
	.align		4
.L_957:
        /*0018*/ 	.byte	0x03, 0x50
        /*001a*/ 	.short	0x0000


	//----- nvinfo : EIATTR_MAXREG_COUNT
	.align		4
        /*001c*/ 	.byte	0x03, 0x1b
        /*001e*/ 	.short	0x00ff


	//----- nvinfo : EIATTR_NUM_BARRIERS
	.align		4
        /*0020*/ 	.byte	0x02, 0x4c
        /*0022*/ 	.byte	0x01
	.zero		1


	//----- nvinfo : EIATTR_MERCURY_ISA_VERSION
	.align		4
        /*0024*/ 	.byte	0x03, 0x5f
        /*0026*/ 	.short	0x0101


	//----- nvinfo : EIATTR_COOP_GROUP_MASK_REGIDS
	.align		4
        /*0028*/ 	.byte	0x04, 0x29
        /*002a*/ 	.short	(.L_959 - .L_958)


	//   ....[0]....
.L_958:
        /*002c*/ 	.word	0xffffffff


	//   ....[1]....
        /*0030*/ 	.word	0xffffffff


	//   ....[2]....
        /*0034*/ 	.word	0xffffffff


	//   ....[3]....
        /*0038*/ 	.word	0xffffffff


	//   ....[4]....
        /*003c*/ 	.word	0xffffffff


	//   ....[5]....
        /*0040*/ 	.word	0xffffffff


	//   ....[6]....
        /*0044*/ 	.word	0xffffffff


	//   ....[7]....
        /*0048*/ 	.word	0xffffffff


	//   ....[8]....
        /*004c*/ 	.word	0xffffffff


	//   ....[9]....
        /*0050*/ 	.word	0xffffffff


	//   ....[10]....
        /*0054*/ 	.word	0x0500009c


	//   ....[11]....
        /*0058*/ 	.word	0x0500009c


	//   ....[12]....
        /*005c*/ 	.word	0x0500009c


	//   ....[13]....
        /*0060*/ 	.word	0x0500009c


	//   ....[14]....
        /*0064*/ 	.word	0x0500009c


	//   ....[15]....
        /*0068*/ 	.word	0x0500009c


	//   ....[16]....
        /*006c*/ 	.word	0x0500009c


	//   ....[17]....
        /*0070*/ 	.word	0x0500009c


	//   ....[18]....
        /*0074*/ 	.word	0x0500009c


	//   ....[19]....
        /*0078*/ 	.word	0x0500009c


	//----- nvinfo : EIATTR_COOP_GROUP_INSTR_OFFSETS
	.align		4
.L_959:
        /*007c*/ 	.byte	0x04, 0x28
        /*007e*/ 	.short	(.L_961 - .L_960)


	//   ....[0]....
.L_960:
        /*0080*/ 	.word	0x00001740


	//   ....[1]....
        /*0084*/ 	.word	0x00001750


	//   ....[2]....
        /*0088*/ 	.word	0x00001780


	//   ....[3]....
        /*008c*/ 	.word	0x00001790


	//   ....[4]....
        /*0090*/ 	.word	0x000017c0


	//   ....[5]....
        /*0094*/ 	.word	0x000017d0


	//   ....[6]....
        /*0098*/ 	.word	0x00001800


	//   ....[7]....
        /*009c*/ 	.word	0x00001810


	//   ....[8]....
        /*00a0*/ 	.word	0x00001840


	//   ....[9]....
        /*00a4*/ 	.word	0x00001850


	//   ....[10]....
        /*00a8*/ 	.word	0x000051b0


	//   ....[11]....
        /*00ac*/ 	.word	0x00005240


	//   ....[12]....
        /*00b0*/ 	.word	0x000052a0


	//   ....[13]....
        /*00b4*/ 	.word	0x00005300


	//   ....[14]....
        /*00b8*/ 	.word	0x00005360


	//   ....[15]....
        /*00bc*/ 	.word	0x000053c0


	//   ....[16]....
        /*00c0*/ 	.word	0x00005420


	//   ....[17]....
        /*00c4*/ 	.word	0x00005480


	//   ....[18]....
        /*00c8*/ 	.word	0x000054e0


	//   ....[19]....
        /*00cc*/ 	.word	0x00005540


	//----- nvinfo : EIATTR_VRC_CTA_INIT_COUNT
	.align		4
.L_961:
        /*00d0*/ 	.byte	0x02, 0x4a
	.zero		1
	.zero		1


	//----- nvinfo : EIATTR_EXIT_INSTR_OFFSETS
	.align		4
        /*00d4*/ 	.byte	0x04, 0x1c
        /*00d6*/ 	.short	(.L_963 - .L_962)


	//   ....[0]....
.L_962:
        /*00d8*/ 	.word	0x00005150


	//----- nvinfo : EIATTR_MAX_THREADS
	.align		4
.L_963:
        /*00dc*/ 	.byte	0x04, 0x05
        /*00de*/ 	.short	(.L_965 - .L_964)
.L_964:
        /*00e0*/ 	.word	0x00000080
        /*00e4*/ 	.word	0x00000001
        /*00e8*/ 	.word	0x00000001


	//----- nvinfo : EIATTR_CRS_STACK_SIZE
	.align		4
.L_965:
        /*00ec*/ 	.byte	0x04, 0x1e
        /*00ee*/ 	.short	(.L_967 - .L_966)
.L_966:
        /*00f0*/ 	.word	0x00000000


	//----- nvinfo : EIATTR_CBANK_PARAM_SIZE
	.align		4
.L_967:
        /*00f4*/ 	.byte	0x03, 0x19
        /*00f6*/ 	.short	0x0128


	//----- nvinfo : EIATTR_PARAM_CBANK
	.align		4
        /*00f8*/ 	.byte	0x04, 0x0a
        /*00fa*/ 	.short	(.L_969 - .L_968)
	.align		4
.L_968:
        /*00fc*/ 	.word	index@(.nv.constant0._ZN10layer_norm31ln_parallel_residual_bwd_kernelINS_13Kernel_traitsI6__halfS2_S2_S2_fjLj512ELj1ELj4ELj1ELj16ENS_18Kernel_traits_baseILj512ES2_S2_S2_S2_fjLj128EEEEELb0ELb0ELb1EEEvNS_9BwdParamsE)
        /*0100*/ 	.short	0x0380
        /*0102*/ 	.short	0x0128


	//----- nvinfo : EIATTR_SW_WAR
	.align		4
.L_969:
        /*0104*/ 	.byte	0x04, 0x36
        /*0106*/ 	.short	(.L_971 - .L_970)
.L_970:
        /*0108*/ 	.word	0x00000008
.L_971:


//--------------------- .nv.info._ZN10layer_norm31ln_parallel_residual_bwd_kernelINS_13Kernel_traitsI6__halfS2_S2_S2_fjLj512ELj1ELj4ELj1ELj16ENS_18Kernel_traits_baseILj512ES2_S2_S2_S2_fjLj128EEEEELb0ELb1ELb0EEEvNS_9BwdParamsE --------------------------
	.section	.nv.info._ZN10layer_norm31ln_parallel_residual_bwd_kernelINS_13Kernel_traitsI6__halfS2_S2_S2_fjLj512ELj1ELj4ELj1ELj16ENS_18Kernel_traits_baseILj512ES2_S2_S2_S2_fjLj128EEEEELb0ELb1ELb0EEEvNS_9BwdParamsE,"",@"SHT_CUDA_INFO"
	.sectionflags	@""
	.align	4


	//----- nvinfo : EIATTR_CUDA_API_VERSION
	.align		4
        /*0000*/ 	.byte	0x04, 0x37
        /*0002*/ 	.short	(.L_973 - .L_972)
.L_972:
        /*0004*/ 	.word	0x00000082


	//----- nvinfo : EIATTR_KPARAM_INFO
	.align		4
.L_973:
        /*0008*/ 	.byte	0x04, 0x17
        /*000a*/ 	.short	(.L_975 - .L_974)
.L_974:
        /*000c*/ 	.word	0x00000000
        /*0010*/ 	.short	0x0000
        /*0012*/ 	.short	0x0000
        /*0014*/ 	.byte	0x00, 0xf0, 0xa1, 0x04


	//----- nvinfo : EIATTR_SPARSE_MMA_MASK
	.align		4
.L_975:
        /*0018*/ 	.byte	0x03, 0x50
        /*001a*/ 	.short	0x0000


	//----- nvinfo : EIATTR_MAXREG_COUNT
	.align		4
        /*001c*/ 	.byte	0x03, 0x1b
        /*001e*/ 	.short	0x00ff


	//----- nvinfo : EIATTR_NUM_BARRIERS
	.align		4
        /*0020*/ 	.byte	0x02, 0x4c
        /*0022*/ 	.byte	0x01
	.zero		1


	//----- nvinfo : EIATTR_MERCURY_ISA_VERSION
	.align		4
        /*0024*/ 	.byte	0x03, 0x5f
        /*0026*/ 	.short	0x0101


	//----- nvinfo : EIATTR_COOP_GROUP_MASK_REGIDS
	.align		4
        /*0028*/ 	.byte	0x04, 0x29
        /*002a*/ 	.short	(.L_977 - .L_976)


	//   ....[0]....
.L_976:
        /*002c*/ 	.word	0xffffffff


	//   ....[1]....
        /*0030*/ 	.word	0xffffffff


	//   ....[2]....
        /*0034*/ 	.word	0xffffffff


	//   ....[3]....
        /*0038*/ 	.word	0xffffffff


	//   ....[4]....
        /*003c*/ 	.word	0xffffffff


	//   ....[5]....
        /*0040*/ 	.word	0xffffffff


	//   ....[6]....
        /*0044*/ 	.word	0xffffffff


	//   ....[7]....
        /*0048*/ 	.word	0xffffffff


	//   ....[8]....
        /*004c*/ 	.word	0xffffffff


	//   ....[9]....
        /*0050*/ 	.word	0xffffffff


	//   ....[10]....
        /*0054*/ 	.word	0x05000067


	//   ....[11]....
        /*0058*/ 	.word	0x05000067


	//   ....[12]....
        /*005c*/ 	.word	0x05000067


	//   ....[13]....
        /*0060*/ 	.word	0x05000067


	//   ....[14]....
        /*0064*/ 	.word	0x05000067


	//   ....[15]....
        /*0068*/ 	.word	0x05000067


	//   ....[16]....
        /*006c*/ 	.word	0x05000067


	//   ....[17]....
        /*0070*/ 	.word	0x05000067


	//   ....[18]....
        /*0074*/ 	.word	0x05000067


	//   ....[19]....
        /*0078*/ 	.word	0x05000067


	//----- nvinfo : EIATTR_COOP_GROUP_INSTR_OFFSETS
	.align		4
.L_977:
        /*007c*/ 	.byte	0x04, 0x28
        /*007e*/ 	.short	(.L_979 - .L_978)


	//   ....[0]....
.L_978:
        /*0080*/ 	.word	0x00001cd0


	//   ....[1]....
        /*0084*/ 	.word	0x00001ce0


	//   ....[2]....
        /*0088*/ 	.word	0x00001d10


	//   ....[3]....
        /*008c*/ 	.word	0x00001d20


	//   ....[4]....
        /*0090*/ 	.word	0x00001d50


	//   ....[5]....
        /*0094*/ 	.word	0x00001d60


	//   ....[6]....
        /*0098*/ 	.word	0x00001d90


	//   ....[7]....
        /*009c*/ 	.word	0x00001da0


	//   ....[8]....
        /*00a0*/ 	.word	0x00001dd0


	//   ....[9]....
        /*00a4*/ 	.word	0x00001de0


	//   ....[10]....
        /*00a8*/ 	.word	0x000051c0


	//   ....[11]....
        /*00ac*/ 	.word	0x00005250


	//   ....[12]....
        /*00b0*/ 	.word	0x000052c0


	//   ....[13]....
        /*00b4*/ 	.word	0x00005320


	//   ....[14]....
        /*00b8*/ 	.word	0x00005390


	//   ....[15]....
        /*00bc*/ 	.word	0x000053f0


	//   ....[16]....
        /*00c0*/ 	.word	0x00005460


	//   ....[17]....
        /*00c4*/ 	.word	0x000054c0


	//   ....[18]....
        /*00c8*/ 	.word	0x00005530


	//   ....[19]....
        /*00cc*/ 	.word	0x00005590


	//----- nvinfo : EIATTR_VRC_CTA_INIT_COUNT
	.align		4
.L_979:
        /*00d0*/ 	.byte	0x02, 0x4a
	.zero		1
	.zero		1


	//----- nvinfo : EIATTR_EXIT_INSTR_OFFSETS
	.align		4
        /*00d4*/ 	.byte	0x04, 0x1c
        /*00d6*/ 	.short	(.L_981 - .L_980)


	//   ....[0]....
.L_980:
        /*00d8*/ 	.word	0x00005120


	//   ....[1]....
        /*00dc*/ 	.word	0x00005150


	//----- nvinfo : EIATTR_MAX_THREADS
	.align		4
.L_981:
        /*00e0*/ 	.byte	0x04, 0x05
        /*00e2*/ 	.short	(.L_983 - .L_982)
.L_982:
        /*00e4*/ 	.word	0x00000080
        /*00e8*/ 	.word	0x00000001
        /*00ec*/ 	.word	0x00000001


	//----- nvinfo : EIATTR_CRS_STACK_SIZE
	.align		4
.L_983:
        /*00f0*/ 	.byte	0x04, 0x1e
        /*00f2*/ 	.short	(.L_985 - .L_984)
.L_984:
        /*00f4*/ 	.word	0x00000000


	//----- nvinfo : EIATTR_CBANK_PARAM_SIZE
	.align		4
.L_985:
        /*00f8*/ 	.byte	0x03, 0x19
        /*00fa*/ 	.short	0x0128


	//----- nvinfo : EIATTR_PARAM_CBANK
	.align		4
        /*00fc*/ 	.byte	0x04, 0x0a
        /*00fe*/ 	.short	(.L_987 - .L_986)
	.align		4
.L_986:
        /*0100*/ 	.word	index@(.nv.constant0._ZN10layer_norm31ln_parallel_residual_bwd_kernelINS_13Kernel_traitsI6__halfS2_S2_S2_fjLj512ELj1ELj4ELj1ELj16ENS_18Kernel_traits_baseILj512ES2_S2_S2_S2_fjLj128EEEEELb0ELb1ELb0EEEvNS_9BwdParamsE)
        /*0104*/ 	.short	0x0380
        /*0106*/ 	.short	0x0128


	//----- nvinfo : EIATTR_SW_WAR
	.align		4
.L_987:
        /*0108*/ 	.byte	0x04, 0x36
        /*010a*/ 	.short	(.L_989 - .L_988)
.L_988:
        /*010c*/ 	.word	0x00000008
.L_989:


//--------------------- .nv.info._ZN10layer_norm31ln_parallel_residual_bwd_kernelINS_13Kernel_traitsI6__halfS2_S2_S2_fjLj512ELj1ELj4ELj1ELj16ENS_18Kernel_traits_baseILj512ES2_S2_S2_S2_fjLj128EEEEELb0ELb1ELb1EEEvNS_9BwdParamsE --------------------------
	.section	.nv.info._ZN10layer_norm31ln_parallel_residual_bwd_kernelINS_13Kernel_traitsI6__halfS2_S2_S2_fjLj512ELj1ELj4ELj1ELj16ENS_18Kernel_traits_baseILj512ES2_S2_S2_S2_fjLj128EEEEELb0ELb1ELb1EEEvNS_9BwdParamsE,"",@"SHT_CUDA_INFO"
	.sectionflags	@""
	.align	4


	//----- nvinfo : EIATTR_CUDA_API_VERSION
	.align		4
        /*0000*/ 	.byte	0x04, 0x37
        /*0002*/ 	.short	(.L_991 - .L_990)
.L_990:
        /*0004*/ 	.word	0x00000082


	//----- nvinfo : EIATTR_KPARAM_INFO
	.align		4
.L_991:
        /*0008*/ 	.byte	0x04, 0x17
        /*000a*/ 	.short	(.L_993 - .L_992)
.L_992:
        /*000c*/ 	.word	0x00000000
        /*0010*/ 	.short	0x0000
        /*0012*/ 	.short	0x0000
        /*0014*/ 	.byte	0x00, 0xf0, 0xa1, 0x04


	//----- nvinfo : EIATTR_SPARSE_MMA_MASK
	.align		4
.L_993:
        /*0018*/ 	.byte	0x03, 0x50
        /*001a*/ 	.short	0x0000


	//----- nvinfo : EIATTR_MAXREG_COUNT
	.align		4
        /*001c*/ 	.byte	0x03, 0x1b
        /*001e*/ 	.short	0x00ff


	//----- nvinfo : EIATTR_NUM_BARRIERS
	.align		4
        /*0020*/ 	.byte	0x02, 0x4c
        /*0022*/ 	.byte	0x01
	.zero		1


	//----- nvinfo : EIATTR_MERCURY_ISA_VERSION
	.align		4
        /*0024*/ 	.byte	0x03, 0x5f
        /*0026*/ 	.short	0x0101


	//----- nvinfo : EIATTR_COOP_GROUP_MASK_REGIDS
	.align		4
        /*0028*/ 	.byte	0x04, 0x29
        /*002a*/ 	.short	(.L_995 - .L_994)


	//   ....[0]....
.L_994:
        /*002c*/ 	.word	0xffffffff


	//   ....[1]....
        /*0030*/ 	.word	0xffffffff


	//   ....[2]....
        /*0034*/ 	.word	0xffffffff


	//   ....[3]....
        /*0038*/ 	.word	0xffffffff


	//   ....[4]....
        /*003c*/ 	.word	0xffffffff


	//   ....[5]....
        /*0040*/ 	.word	0xffffffff


	//   ....[6]....
        /*0044*/ 	.word	0xffffffff


	//   ....[7]....
        /*0048*/ 	.word	0xffffffff


	//   ....[8]....
        /*004c*/ 	.word	0xffffffff


	//   ....[9]....
        /*0050*/ 	.word	0xffffffff


	//   ....[10]....
        /*0054*/ 	.word	0x05000052


	//   ....[11]....
        /*0058*/ 	.word	0x05000052


	//   ....[12]....
        /*005c*/ 	.word	0x05000052


	//   ....[13]....
        /*0060*/ 	.word	0x05000052


	//   ....[14]....
        /*0064*/ 	.word	0x05000052


	//   ....[15]....
        /*0068*/ 	.word	0x05000052


	//   ....[16]....
        /*006c*/ 	.word	0x05000052


	//   ....[17]....
        /*0070*/ 	.word	0x05000052


	//   ....[18]....
        /*0074*/ 	.word	0x05000052


	//   ....[19]....
        /*0078*/ 	.word	0x05000052


	//----- nvinfo : EIATTR_COOP_GROUP_INSTR_OFFSETS
	.align		4
.L_995:
        /*007c*/ 	.byte	0x04, 0x28
        /*007e*/ 	.short	(.L_997 - .L_996)


	//   ....[0]....
.L_996:
        /*0080*/ 	.word	0x00001ae0


	//   ....[1]....
        /*0084*/ 	.word	0x00001af0


	//   ....[2]....
        /*0088*/ 	.word	0x00001b20


	//   ....[3]....
        /*008c*/ 	.word	0x00001b30


	//   ....[4]....
        /*0090*/ 	.word	0x00001b60


	//   ....[5]....
        /*0094*/ 	.word	0x00001b70


	//   ....[6]....
        /*0098*/ 	.word	0x00001ba0


	//   ....[7]....
        /*009c*/ 	.word	0x00001bb0


	//   ....[8]....
        /*00a0*/ 	.word	0x00001be0


	//   ....[9]....
        /*00a4*/ 	.word	0x00001bf0


	//   ....[10]....
        /*00a8*/ 	.word	0x00004db0


	//   ....[11]....
        /*00ac*/ 	.word	0x00004e40


	//   ....[12]....
        /*00b0*/ 	.word	0x00004eb0


	//   ....[13]....
        /*00b4*/ 	.word	0x00004f10


	//   ....[14]....
        /*00b8*/ 	.word	0x00004f80


	//   ....[15]....
        /*00bc*/ 	.word	0x00004fe0


	//   ....[16]....
        /*00c0*/ 	.word	0x00005050


	//   ....[17]....
        /*00c4*/ 	.word	0x000050b0


	//   ....[18]....
        /*00c8*/ 	.word	0x00005120


	//   ....[19]....
        /*00cc*/ 	.word	0x00005180


	//----- nvinfo : EIATTR_VRC_CTA_INIT_COUNT
	.align		4
.L_997:
        /*00d0*/ 	.byte	0x02, 0x4a
	.zero		1
	.zero		1


	//----- nvinfo : EIATTR_EXIT_INSTR_OFFSETS
	.align		4
        /*00d4*/ 	.byte	0x04, 0x1c
        /*00d6*/ 	.short	(.L_999 - .L_998)


	//   ....[0]....
.L_998:
        /*00d8*/ 	.word	0x00004d40


	//----- nvinfo : EIATTR_MAX_THREADS
	.align		4
.L_999:
        /*00dc*/ 	.byte	0x04, 0x05
        /*00de*/ 	.short	(.L_1001 - .L_1000)
.L_1000:
        /*00e0*/ 	.word	0x00000080
        /*00e4*/ 	.word	0x00000001
        /*00e8*/ 	.word	0x00000001


	//----- nvinfo : EIATTR_CRS_STACK_SIZE
	.align		4
.L_1001:
        /*00ec*/ 	.byte	0x04, 0x1e
        /*00ee*/ 	.short	(.L_1003 - .L_1002)
.L_1002:
        /*00f0*/ 	.word	0x00000000


	//----- nvinfo : EIATTR_CBANK_PARAM_SIZE
	.align		4
.L_1003:
        /*00f4*/ 	.byte	0x03, 0x19
        /*00f6*/ 	.short	0x0128


	//----- nvinfo : EIATTR_PARAM_CBANK
	.align		4
        /*00f8*/ 	.byte	0x04, 0x0a
        /*00fa*/ 	.short	(.L_1005 - .L_1004)
	.align		4
.L_1004:
        /*00fc*/ 	.word	index@(.nv.constant0._ZN10layer_norm31ln_parallel_residual_bwd_kernelINS_13Kernel_traitsI6__halfS2_S2_S2_fjLj512ELj1ELj4ELj1ELj16ENS_18Kernel_traits_baseILj512ES2_S2_S2_S2_fjLj128EEEEELb0ELb1ELb1EEEvNS_9BwdParamsE)
        /*0100*/ 	.short	0x0380
        /*0102*/ 	.short	0x0128


	//----- nvinfo : EIATTR_SW_WAR
	.align		4
.L_1005:
        /*0104*/ 	.byte	0x04, 0x36
        /*0106*/ 	.short	(.L_1007 - .L_1006)
.L_1006:
        /*0108*/ 	.word	0x00000008
.L_1007:


//--------------------- .nv.info._ZN10layer_norm31ln_parallel_residual_bwd_kernelINS_13Kernel_traitsI6__halfS2_S2_S2_fjLj512ELj1ELj4ELj1ELj16ENS_18Kernel_traits_baseILj512ES2_S2_S2_S2_fjLj128EEEEELb1ELb0ELb0EEEvNS_9BwdParamsE --------------------------
	.section	.nv.info._ZN10layer_norm31ln_parallel_residual_bwd_kernelINS_13Kernel_traitsI6__halfS2_S2_S2_fjLj512ELj1ELj4ELj1ELj16ENS_18Kernel_traits_baseILj512ES2_S2_S2_S2_fjLj128EEEEELb1ELb0ELb0EEEvNS_9BwdParamsE,"",@"SHT_CUDA_INFO"
	.sectionflags	@""
	.align	4


	//----- nvinfo : EIATTR_CUDA_API_VERSION
	.align		4
        /*0000*/ 	.byte	0x04, 0x37
        /*0002*/ 	.short	(.L_1009 - .L_1008)
.L_1008:
        /*0004*/ 	.word	0x00000082


	//----- nvinfo : EIATTR_KPARAM_INFO
	.align		4
.L_1009:
        /*0008*/ 	.byte	0x04, 0x17
        /*000a*/ 	.short	(.L_1011 - .L_1010)
.L_1010:
        /*000c*/ 	.word	0x00000000
        /*0010*/ 	.short	0x0000
        /*0012*/ 	.short	0x0000
        /*0014*/ 	.byte	0x00, 0xf0, 0xa1, 0x04


	//----- nvinfo : EIATTR_SPARSE_MMA_MASK
	.align		4
.L_1011:
        /*0018*/ 	.byte	0x03, 0x50
        /*001a*/ 	.short	0x0000


	//----- nvinfo : EIATTR_MAXREG_COUNT
	.align		4
        /*001c*/ 	.byte	0x03, 0x1b
        /*001e*/ 	.short	0x00ff


	//----- nvinfo : EIATTR_NUM_BARRIERS
	.align		4
        /*0020*/ 	.byte	0x02, 0x4c
        /*0022*/ 	.byte	0x01
	.zero		1


	//----- nvinfo : EIATTR_MERCURY_ISA_VERSION
	.align		4
        /*0024*/ 	.byte	0x03, 0x5f
        /*0026*/ 	.short	0x0101


	//----- nvinfo : EIATTR_COOP_GROUP_MASK_REGIDS
	.align		4
        /*0028*/ 	.byte	0x04, 0x29
        /*002a*/ 	.short	(.L_1013 - .L_1012)


	//   ....[0]....
.L_1012:
        /*002c*/ 	.word	0xffffffff


	//   ....[1]....
        /*0030*/ 	.word	0xffffffff


	//   ....[2]....
        /*0034*/ 	.word	0xffffffff


	//   ....[3]....
        /*0038*/ 	.word	0xffffffff


	//   ....[4]....
        /*003c*/ 	.word	0xffffffff


	//   ....[5]....
        /*0040*/ 	.word	0xffffffff


	//   ....[6]....
        /*0044*/ 	.word	0xffffffff


	//   ....[7]....
        /*0048*/ 	.word	0xffffffff


	//   ....[8]....
        /*004c*/ 	.word	0xffffffff


	//   ....[9]....
        /*0050*/ 	.word	0xffffffff


	//   ....[10]....
        /*0054*/ 	.word	0x05000078


	//   ....[11]....
        /*0058*/ 	.word	0x05000078


	//   ....[12]....
        /*005c*/ 	.word	0x05000078


	//   ....[13]....
        /*0060*/ 	.word	0x05000078


	//   ....[14]....
        /*0064*/ 	.word	0x05000078


	//   ....[15]....
        /*0068*/ 	.word	0x05000078


	//   ....[16]....
        /*006c*/ 	.word	0x05000078


	//   ....[17]....
        /*0070*/ 	.word	0x05000078


	//   ....[18]....
        /*0074*/ 	.word	0x05000078


	//   ....[19]....
        /*0078*/ 	.word	0x05000078


	//----- nvinfo : EIATTR_COOP_GROUP_INSTR_OFFSETS
	.align		4
.L_1013:
        /*007c*/ 	.byte	0x04, 0x28
        /*007e*/ 	.short	(.L_1015 - .L_1014)


	//   ....[0]....
.L_1014:
        /*0080*/ 	.word	0x00001a10


	//   ....[1]....
        /*0084*/ 	.word	0x00001a20


	//   ....[2]....
        /*0088*/ 	.word	0x00001a50


	//   ....[3]....
        /*008c*/ 	.word	0x00001a60


	//   ....[4]....
        /*0090*/ 	.word	0x00001a90


	//   ....[5]....
        /*0094*/ 	.word	0x00001aa0


	//   ....[6]....
        /*0098*/ 	.word	0x00001ad0


	//   ....[7]....
        /*009c*/ 	.word	0x00001ae0


	//   ....[8]....
        /*00a0*/ 	.word	0x00001b10


	//   ....[9]....
        /*00a4*/ 	.word	0x00001b20


	//   ....[10]....
        /*00a8*/ 	.word	0x00007740


	//   ....[11]....
        /*00ac*/ 	.word	0x000077e0


	//   ....[12]....
        /*00b0*/ 	.word	0x00007840


	//   ....[13]....
        /*00b4*/ 	.word	0x000078a0


	//   ....[14]....
        /*00b8*/ 	.word	0x00007910


	//   ....[15]....
        /*00bc*/ 	.word	0x00007970


	//   ....[16]....
        /*00c0*/ 	.word	0x000079e0


	//   ....[17]....
        /*00c4*/ 	.word	0x00007a40


	//   ....[18]....
        /*00c8*/ 	.word	0x00007ab0


	//   ....[19]....
        /*00cc*/ 	.word	0x00007b10


	//----- nvinfo : EIATTR_VRC_CTA_INIT_COUNT
	.align		4
.L_1015:
        /*00d0*/ 	.byte	0x02, 0x4a
	.zero		1
	.zero		1


	//----- nvinfo : EIATTR_EXIT_INSTR_OFFSETS
	.align		4
        /*00d4*/ 	.byte	0x04, 0x1c
        /*00d6*/ 	.short	(.L_1017 - .L_1016)


	//   ....[0]....
.L_1016:
        /*00d8*/ 	.word	0x00007670


	//   ....[1]....
        /*00dc*/ 	.word	0x000076e0


	//----- nvinfo : EIATTR_MAX_THREADS
	.align		4
.L_1017:
        /*00e0*/ 	.byte	0x04, 0x05
        /*00e2*/ 	.short	(.L_1019 - .L_1018)
.L_1018:
        /*00e4*/ 	.word	0x00000080
        /*00e8*/ 	.word	0x00000001
        /*00ec*/ 	.word	0x00000001


	//----- nvinfo : EIATTR_CRS_STACK_SIZE
	.align		4
.L_1019:
        /*00f0*/ 	.byte	0x04, 0x1e
        /*00f2*/ 	.short	(.L_1021 - .L_1020)
.L_1020:
        /*00f4*/ 	.word	0x00000000


	//----- nvinfo : EIATTR_CBANK_PARAM_SIZE
	.align		4
.L_1021:
        /*00f8*/ 	.byte	0x03, 0x19
        /*00fa*/ 	.short	0x0128


	//----- nvinfo : EIATTR_PARAM_CBANK
	.align		4
        /*00fc*/ 	.byte	0x04, 0x0a
        /*00fe*/ 	.short	(.L_1023 - .L_1022)
	.align		4
.L_1022:
        /*0100*/ 	.word	index@(.nv.constant0._ZN10layer_norm31ln_parallel_residual_bwd_kernelINS_13Kernel_traitsI6__halfS2_S2_S2_fjLj512ELj1ELj4ELj1ELj16ENS_18Kernel_traits_baseILj512ES2_S2_S2_S2_fjLj128EEEEELb1ELb0ELb0EEEvNS_9BwdParamsE)
        /*0104*/ 	.short	0x0380
        /*0106*/ 	.short	0x0128


	//----- nvinfo : EIATTR_SW_WAR
	.align		4
.L_1023:
        /*0108*/ 	.byte	0x04, 0x36
        /*010a*/ 	.short	(.L_1025 - .L_1024)
.L_1024:
        /*010c*/ 	.word	0x00000008
.L_1025:


//--------------------- .nv.info._ZN10layer_norm31ln_parallel_residual_bwd_kernelINS_13Kernel_traitsI6__halfS2_S2_S2_fjLj512ELj1ELj4ELj1ELj16ENS_18Kernel_traits_baseILj512ES2_S2_S2_S2_fjLj128EEEEELb1ELb0ELb1EEEvNS_9BwdParamsE --------------------------
	.section	.nv.info._ZN10layer_norm31ln_parallel_residual_bwd_kernelINS_13Kernel_traitsI6__halfS2_S2_S2_fjLj512ELj1ELj4ELj1ELj16ENS_18Kernel_traits_baseILj512ES2_S2_S2_S2_fjLj128EEEEELb1ELb0ELb1EEEvNS_9BwdParamsE,"",@"SHT_CUDA_INFO"
	.sectionflags	@""
	.align	4


	//----- nvinfo : EIATTR_CUDA_API_VERSION
	.align		4
        /*0000*/ 	.byte	0x04, 0x37
        /*0002*/ 	.short	(.L_1027 - .L_1026)
.L_1026:
        /*0004*/ 	.word	0x00000082


	//----- nvinfo : EIATTR_KPARAM_INFO
	.align		4
.L_1027:
        /*0008*/ 	.byte	0x04, 0x17
        /*000a*/ 	.short	(.L_1029 - .L_1028)
.L_1028:
        /*000c*/ 	.word	0x00000000
        /*0010*/ 	.short	0x0000
        /*0012*/ 	.short	0x0000
        /*0014*/ 	.byte	0x00, 0xf0, 0xa1, 0x04


	//----- nvinfo : EIATTR_SPARSE_MMA_MASK
	.align		4
.L_1029:
        /*0018*/ 	.byte	0x03, 0x50
        /*001a*/ 	.short	0x0000


	//----- nvinfo : EIATTR_MAXREG_COUNT
	.align		4
        /*001c*/ 	.byte	0x03, 0x1b
        /*001e*/ 	.short	0x00ff


	//----- nvinfo : EIATTR_NUM_BARRIERS
	.align		4
        /*0020*/ 	.byte	0x02, 0x4c
        /*0022*/ 	.byte	0x01
	.zero		1


	//----- nvinfo : EIATTR_MERCURY_ISA_VERSION
	.align		4
        /*0024*/ 	.byte	0x03, 0x5f
        /*0026*/ 	.short	0x0101


	//----- nvinfo : EIATTR_COOP_GROUP_MASK_REGIDS
	.align		4
        /*0028*/ 	.byte	0x04, 0x29
        /*002a*/ 	.short	(.L_1031 - .L_1030)


	//   ....[0]....
.L_1030:
        /*002c*/ 	.word	0xffffffff


	//   ....[1]....
        /*0030*/ 	.word	0xffffffff


	//   ....[2]....
        /*0034*/ 	.word	0xffffffff


	//   ....[3]....
        /*0038*/ 	.word	0xffffffff


	//   ....[4]....
        /*003c*/ 	.word	0xffffffff


	//   ....[5]....
        /*0040*/ 	.word	0xffffffff


	//   ....[6]....
        /*0044*/ 	.word	0xffffffff


	//   ....[7]....
        /*0048*/ 	.word	0xffffffff


	//   ....[8]....
        /*004c*/ 	.word	0xffffffff


	//   ....[9]....
        /*0050*/ 	.word	0xffffffff


	//   ....[10]....
        /*0054*/ 	.word	0x0500001c


	//   ....[11]....
        /*0058*/ 	.word	0x0500001c


	//   ....[12]....
        /*005c*/ 	.word	0x0500001c


	//   ....[13]....
        /*0060*/ 	.word	0x0500001c


	//   ....[14]....
        /*0064*/ 	.word	0x0500001c


	//   ....[15]....
        /*0068*/ 	.word	0x0500001c


	//   ....[16]....
        /*006c*/ 	.word	0x0500001c


	//   ....[17]....
        /*0070*/ 	.word	0x0500001c


	//   ....[18]....
        /*0074*/ 	.word	0x0500001c


	//   ....[19]....
        /*0078*/ 	.word	0x0500001c


	//----- nvinfo : EIATTR_COOP_GROUP_INSTR_OFFSETS
	.align		4
.L_1031:
        /*007c*/ 	.byte	0x04, 0x28
        /*007e*/ 	.short	(.L_1033 - .L_1032)


	//   ....[0]....
.L_1032:
        /*0080*/ 	.word	0x00001820


	//   ....[1]....
        /*0084*/ 	.word	0x00001830


	//   ....[2]....
        /*0088*/ 	.word	0x00001860


	//   ....[3]....
        /*008c*/ 	.word	0x00001870


	//   ....[4]....
        /*0090*/ 	.word	0x000018a0


	//   ....[5]....
        /*0094*/ 	.word	0x000018b0


	//   ....[6]....
        /*0098*/ 	.word	0x000018e0


	//   ....[7]....
        /*009c*/ 	.word	0x000018f0


	//   ....[8]....
        /*00a0*/ 	.word	0x00001920


	//   ....[9]....
        /*00a4*/ 	.word	0x00001930


	//   ....[10]....
        /*00a8*/ 	.word	0x00007310


	//   ....[11]....
        /*00ac*/ 	.word	0x000073a0


	//   ....[12]....
        /*00b0*/ 	.word	0x00007410


	//   ....[13]....
        /*00b4*/ 	.word	0x00007470


	//   ....[14]....
        /*00b8*/ 	.word	0x000074e0


	//   ....[15]....
        /*00bc*/ 	.word	0x00007540


	//   ....[16]....
        /*00c0*/ 	.word	0x000075b0


	//   ....[17]....
        /*00c4*/ 	.word	0x00007610


	//   ....[18]....
        /*00c8*/ 	.word	0x00007680


	//   ....[19]....
        /*00cc*/ 	.word	0x000076e0


	//----- nvinfo : EIATTR_VRC_CTA_INIT_COUNT
	.align		4
.L_1033:
        /*00d0*/ 	.byte	0x02, 0x4a
	.zero		1
	.zero		1


	//----- nvinfo : EIATTR_EXIT_INSTR_OFFSETS
	.align		4
        /*00d4*/ 	.byte	0x04, 0x1c
        /*00d6*/ 	.short	(.L_1035 - .L_1034)


	//   ....[0]....
.L_1034:
        /*00d8*/ 	.word	0x000072a0


	//----- nvinfo : EIATTR_MAX_THREADS
	.align		4
.L_1035:
        /*00dc*/ 	.byte	0x04, 0x05
        /*00de*/ 	.short	(.L_1037 - .L_1036)
.L_1036:
        /*00e0*/ 	.word	0x00000080
        /*00e4*/ 	.word	0x00000001
        /*00e8*/ 	.word	0x00000001


	//----- nvinfo : EIATTR_CRS_STACK_SIZE
	.align		4
.L_1037:
        /*00ec*/ 	.byte	0x04, 0x1e
        /*00ee*/ 	.short	(.L_1039 - .L_1038)
.L_1038:
        /*00f0*/ 	.word	0x00000000


	//----- nvinfo : EIATTR_CBANK_PARAM_SIZE
	.align		4
.L_1039:
        /*00f4*/ 	.byte	0x03, 0x19
        /*00f6*/ 	.short	0x0128


	//----- nvinfo : EIATTR_PARAM_CBANK
	.align		4
        /*00f8*/ 	.byte	0x04, 0x0a
        /*00fa*/ 	.short	(.L_1041 - .L_1040)
	.align		4
.L_1040:
        /*00fc*/ 	.word	index@(.nv.constant0._ZN10layer_norm31ln_parallel_residual_bwd_kernelINS_13Kernel_traitsI6__halfS2_S2_S2_fjLj512ELj1ELj4ELj1ELj16ENS_18Kernel_traits_baseILj512ES2_S2_S2_S2_fjLj128EEEEELb1ELb0ELb1EEEvNS_9BwdParamsE)
        /*0100*/ 	.short	0x0380
        /*0102*/ 	.short	0x0128


	//----- nvinfo : EIATTR_SW_WAR
	.align		4
.L_1041:
        /*0104*/ 	.byte	0x04, 0x36
        /*0106*/ 	.short	(.L_1043 - .L_1042)
.L_1042:
        /*0108*/ 	.word	0x00000008
.L_1043:


//--------------------- .nv.info._ZN10layer_norm22ln_bwd_finalize_kernelINS_22Kernel_traits_finalizeILj512E6__halfS2_S2_S2_fjLb0ELj1024ELj4ENS_18Kernel_traits_baseILj512ES2_S2_S2_S2_fjLj1024EEEEELb0ELb0EEEvNS_9BwdParamsE --------------------------
	.section	.nv.info._ZN10layer_norm22ln_bwd_finalize_kernelINS_22Kernel_traits_finalizeILj512E6__halfS2_S2_S2_fjLb0ELj1024ELj4ENS_18Kernel_traits_baseILj512ES2_S2_S2_S2_fjLj1024EEEEELb0ELb0EEEvNS_9BwdParamsE,"",@"SHT_CUDA_INFO"
	.sectionflags	@""
	.align	4


	//----- nvinfo : EIATTR_CUDA_API_VERSION
	.align		4
        /*0000*/ 	.byte	0x04, 0x37
        /*0002*/ 	.short	(.L_1045 - .L_1044)
.L_1044:
        /*0004*/ 	.word	0x00000082


	//----- nvinfo : EIATTR_KPARAM_INFO
	.align		4
.L_1045:
        /*0008*/ 	.byte	0x04, 0x17
        /*000a*/ 	.short	(.L_1047 - .L_1046)
.L_1046:
        /*000c*/ 	.word	0x00000000
        /*0010*/ 	.short	0x0000
        /*0012*/ 	.short	0x0000
        /*0014*/ 	.byte	0x00, 0xf0, 0xa1, 0x04


	//----- nvinfo : EIATTR_SPARSE_MMA_MASK
	.align		4
.L_1047:
        /*0018*/ 	.byte	0x03, 0x50
        /*001a*/ 	.short	0x0000


	//----- nvinfo : EIATTR_MAXREG_COUNT
	.align		4
        /*001c*/ 	.byte	0x03, 0x1b
        /*001e*/ 	.short	0x0040


	//----- nvinfo : EIATTR_NUM_BARRIERS
	.align		4
        /*0020*/ 	.byte	0x02, 0x4c
        /*0022*/ 	.byte	0x01
	.zero		1


	//----- nvinfo : EIATTR_MERCURY_ISA_VERSION
	.align		4
        /*0024*/ 	.byte	0x03, 0x5f
        /*0026*/ 	.short	0x0101


	//----- nvinfo : EIATTR_COOP_GROUP_MASK_REGIDS
	.align		4
        /*0028*/ 	.byte	0x04, 0x29
        /*002a*/ 	.short	(.L_1049 - .L_1048)


	//   ....[0]....
.L_1048:
        /*002c*/ 	.word	0xffffffff


	//   ....[1]....
        /*0030*/ 	.word	0xffffffff


	//   ....[2]....
        /*0034*/ 	.word	0xffffffff


	//   ....[3]....
        /*0038*/ 	.word	0xffffffff


	//   ....[4]....
        /*003c*/ 	.word	0xffffffff


	//   ....[5]....
        /*0040*/ 	.word	0xffffffff


	//   ....[6]....
        /*0044*/ 	.word	0xffffffff


	//   ....[7]....
        /*0048*/ 	.word	0xffffffff


	//   ....[8]....
        /*004c*/ 	.word	0xffffffff


	//   ....[9]....
        /*0050*/ 	.word	0xffffffff


	//----- nvinfo : EIATTR_COOP_GROUP_INSTR_OFFSETS
	.align		4
.L_1049:
        /*0054*/ 	.byte	0x04, 0x28
        /*0056*/ 	.short	(.L_1051 - .L_1050)


	//   ....[0]....
.L_1050:
        /*0058*/ 	.word	0x00001540


	//   ....[1]....
        /*005c*/ 	.word	0x00001550


	//   ....[2]....
        /*0060*/ 	.word	0x00001580


	//   ....[3]....
        /*0064*/ 	.word	0x00001590


	//   ....[4]....
        /*0068*/ 	.word	0x000015c0


	//   ....[5]....
        /*006c*/ 	.word	0x000015d0


	//   ....[6]....
        /*0070*/ 	.word	0x00001610


	//   ....[7]....
        /*0074*/ 	.word	0x00001630


	//   ....[8]....
        /*0078*/ 	.word	0x00001680


	//   ....[9]....
        /*007c*/ 	.word	0x00001690


	//----- nvinfo : EIATTR_VRC_CTA_INIT_COUNT
	.align		4
.L_1051:
        /*0080*/ 	.byte	0x02, 0x4a
	.zero		1
	.zero		1


	//----- nvinfo : EIATTR_EXIT_INSTR_OFFSETS
	.align		4
        /*0084*/ 	.byte	0x04, 0x1c
        /*0086*/ 	.short	(.L_1053 - .L_1052)


	//   ....[0]....
.L_1052:
        /*0088*/ 	.word	0x00000060


	//   ....[1]....
        /*008c*/ 	.word	0x000016f0


	//   ....[2]....
        /*0090*/ 	.word	0x00001720


	//   ....[3]....
        /*0094*/ 	.word	0x000017e0


	//----- nvinfo : EIATTR_MAX_THREADS
	.align		4
.L_1053:
        /*0098*/ 	.byte	0x04, 0x05
        /*009a*/ 	.short	(.L_1055 - .L_1054)
.L_1054:
        /*009c*/ 	.word	0x00000400
        /*00a0*/ 	.word	0x00000001
        /*00a4*/ 	.word	0x00000001


	//----- nvinfo : EIATTR_CRS_STACK_SIZE
	.align		4
.L_1055:
        /*00a8*/ 	.byte	0x04, 0x1e
        /*00aa*/ 	.short	(.L_1057 - .L_1056)
.L_1056:
        /*00ac*/ 	.word	0x00000000


	//----- nvinfo : EIATTR_CBANK_PARAM_SIZE
	.align		4
.L_1057:
        /*00b0*/ 	.byte	0x03, 0x19
        /*00b2*/ 	.short	0x0128


	//----- nvinfo : EIATTR_PARAM_CBANK
	.align		4
        /*00b4*/ 	.byte	0x04, 0x0a
        /*00b6*/ 	.short	(.L_1059 - .L_1058)
	.align		4
.L_1058:
        /*00b8*/ 	.word	index@(.nv.constant0._ZN10layer_norm22ln_bwd_finalize_kernelINS_22Kernel_traits_finalizeILj512E6__halfS2_S2_S2_fjLb0ELj1024ELj4ENS_18Kernel_traits_baseILj512ES2_S2_S2_S2_fjLj1024EEEEELb0ELb0EEEvNS_9BwdParamsE)
        /*00bc*/ 	.short	0x0380
        /*00be*/ 	.short	0x0128


	//----- nvinfo : EIATTR_SW_WAR
	.align		4
.L_1059:
        /*00c0*/ 	.byte	0x04, 0x36
        /*00c2*/ 	.short	(.L_1061 - .L_1060)
.L_1060:
        /*00c4*/ 	.word	0x00000008
.L_1061:


//--------------------- .nv.info._ZN10layer_norm40ln_parallel_residual_bwd_finalize_kernelINS_22Kernel_traits_finalizeILj512E6__halfS2_S2_S2_fjLb0ELj1024ELj4ENS_18Kernel_traits_baseILj512ES2_S2_S2_S2_fjLj1024EEEEELb0EEEvNS_9BwdParamsE --------------------------
	.section	.nv.info._ZN10layer_norm40ln_parallel_residual_bwd_finalize_kernelINS_22Kernel_traits_finalizeILj512E6__halfS2_S2_S2_fjLb0ELj1024ELj4ENS_18Kernel_traits_baseILj512ES2_S2_S2_S2_fjLj1024EEEEELb0EEEvNS_9BwdParamsE,"",@"SHT_CUDA_INFO"
	.sectionflags	@""
	.align	4


	//----- nvinfo : EIATTR_CUDA_API_VERSION
	.align		4
        /*0000*/ 	.byte	0x04, 0x37
        /*0002*/ 	.short	(.L_1063 - .L_1062)
.L_1062:
        /*0004*/ 	.word	0x00000082


	//----- nvinfo : EIATTR_KPARAM_INFO
	.align		4
.L_1063:
        /*0008*/ 	.byte	0x04, 0x17
        /*000a*/ 	.short	(.L_1065 - .L_1064)
.L_1064:
        /*000c*/ 	.word	0x00000000
        /*0010*/ 	.short	0x0000
        /*0012*/ 	.short	0x0000
        /*0014*/ 	.byte	0x00, 0xf0, 0xa1, 0x04


	//----- nvinfo : EIATTR_SPARSE_MMA_MASK
	.align		4
.L_1065:
        /*0018*/ 	.byte	0x03, 0x50
        /*001a*/ 	.short	0x0000


	//----- nvinfo : EIATTR_MAXREG_COUNT
	.align		4
        /*001c*/ 	.byte	0x03, 0x1b
        /*001e*/ 	.short	0x0040


	//----- nvinfo : EIATTR_NUM_BARRIERS
	.align		4
        /*0020*/ 	.byte	0x02, 0x4c
        /*0022*/ 	.byte	0x01
	.zero		1


	//----- nvinfo : EIATTR_MERCURY_ISA_VERSION
	.align		4
        /*0024*/ 	.byte	0x03, 0x5f
        /*0026*/ 	.short	0x0101


	//----- nvinfo : EIATTR_COOP_GROUP_MASK_REGIDS
	.align		4
        /*0028*/ 	.byte	0x04, 0x29
        /*002a*/ 	.short	(.L_1067 - .L_1066)


	//   ....[0]....
.L_1066:
        /*002c*/ 	.word	0xffffffff


	//   ....[1]....
        /*0030*/ 	.word	0xffffffff


	//   ....[2]....
        /*0034*/ 	.word	0xffffffff


	//   ....[3]....
        /*0038*/ 	.word	0xffffffff


	//   ....[4]....
        /*003c*/ 	.word	0xffffffff


	//   ....[5]....
        /*0040*/ 	.word	0xffffffff


	//   ....[6]....
        /*0044*/ 	.word	0xffffffff


	//   ....[7]....
        /*0048*/ 	.word	0xffffffff


	//   ....[8]....
        /*004c*/ 	.word	0xffffffff


	//   ....[9]....
        /*0050*/ 	.word	0xffffffff


	//   ....[10]....
        /*0054*/ 	.word	0xffffffff


	//   ....[11]....
        /*0058*/ 	.word	0xffffffff


	//   ....[12]....
        /*005c*/ 	.word	0xffffffff


	//   ....[13]....
        /*0060*/ 	.word	0xffffffff


	//   ....[14]....
        /*0064*/ 	.word	0xffffffff


	//   ....[15]....
        /*0068*/ 	.word	0xffffffff


	//   ....[16]....
        /*006c*/ 	.word	0xffffffff


	//   ....[17]....
        /*0070*/ 	.word	0xffffffff


	//   ....[18]....
        /*0074*/ 	.word	0xffffffff


	//   ....[19]....
        /*0078*/ 	.word	0xffffffff


	//----- nvinfo : EIATTR_COOP_GROUP_INSTR_OFFSETS
	.align		4
.L_1067:
        /*007c*/ 	.byte	0x04, 0x28
        /*007e*/ 	.short	(.L_1069 - .L_1068)


	//   ....[0]....
.L_1068:
        /*0080*/ 	.word	0x000013a0


	//   ....[1]....
        /*0084*/ 	.word	0x000013b0


	//   ....[2]....
        /*0088*/ 	.word	0x000013c0


	//   ....[3]....
        /*008c*/ 	.word	0x000013d0


	//   ....[4]....
        /*0090*/ 	.word	0x00001400


	//   ....[5]....
        /*0094*/ 	.word	0x00001430


	//   ....[6]....
        /*0098*/ 	.word	0x00001440


	//   ....[7]....
        /*009c*/ 	.word	0x00001450


	//   ....[8]....
        /*00a0*/ 	.word	0x00001470


	//   ....[9]....
        /*00a4*/ 	.word	0x000014b0


	//   ....[10]....
        /*00a8*/ 	.word	0x000014e0


	//   ....[11]....
        /*00ac*/ 	.word	0x000014f0


	//   ....[12]....
        /*00b0*/ 	.word	0x00001510


	//   ....[13]....
        /*00b4*/ 	.word	0x00001540


	//   ....[14]....
        /*00b8*/ 	.word	0x00001560


	//   ....[15]....
        /*00bc*/ 	.word	0x00001570


	//   ....[16]....
        /*00c0*/ 	.word	0x000015b0


	//   ....[17]....
        /*00c4*/ 	.word	0x000015e0


	//   ....[18]....
        /*00c8*/ 	.word	0x00001600


	//   ....[19]....
        /*00cc*/ 	.word	0x00001610


	//----- nvinfo : EIATTR_VRC_CTA_INIT_COUNT
	.align		4
.L_1069:
        /*00d0*/ 	.byte	0x02, 0x4a
	.zero		1
	.zero		1


	//----- nvinfo : EIATTR_EXIT_INSTR_OFFSETS
	.align		4
        /*00d4*/ 	.byte	0x04, 0x1c
        /*00d6*/ 	.short	(.L_1071 - .L_1070)


	//   ....[0]....
.L_1070:
        /*00d8*/ 	.word	0x00000060


	//   ....[1]....
        /*00dc*/ 	.word	0x000016c0


	//   ....[2]....
        /*00e0*/ 	.word	0x000016f0


	//   ....[3]....
        /*00e4*/ 	.word	0x00001850


	//----- nvinfo : EIATTR_MAX_THREADS
	.align		4
.L_1071:
        /*00e8*/ 	.byte	0x04, 0x05
        /*00ea*/ 	.short	(.L_1073 - .L_1072)
.L_1072:
        /*00ec*/ 	.word	0x00000400
        /*00f0*/ 	.word	0x00000001
        /*00f4*/ 	.word	0x00000001


	//----- nvinfo : EIATTR_CRS_STACK_SIZE
	.align		4
.L_1073:
        /*00f8*/ 	.byte	0x04, 0x1e
        /*00fa*/ 	.short	(.L_1075 - .L_1074)
.L_1074:
        /*00fc*/ 	.word	0x00000000


	//----- nvinfo : EIATTR_CBANK_PARAM_SIZE
	.align		4
.L_1075:
        /*0100*/ 	.byte	0x03, 0x19
        /*0102*/ 	.short	0x0128


	//----- nvinfo : EIATTR_PARAM_CBANK
	.align		4
        /*0104*/ 	.byte	0x04, 0x0a
        /*0106*/ 	.short	(.L_1077 - .L_1076)
	.align		4
.L_1076:
        /*0108*/ 	.word	index@(.nv.constant0._ZN10layer_norm40ln_parallel_residual_bwd_finalize_kernelINS_22Kernel_traits_finalizeILj512E6__halfS2_S2_S2_fjLb0ELj1024ELj4ENS_18Kernel_traits_baseILj512ES2_S2_S2_S2_fjLj1024EEEEELb0EEEvNS_9BwdParamsE)
        /*010c*/ 	.short	0x0380
        /*010e*/ 	.short	0x0128


	//----- nvinfo : EIATTR_SW_WAR
	.align		4
.L_1077:
        /*0110*/ 	.byte	0x04, 0x36
        /*0112*/ 	.short	(.L_1079 - .L_1078)
.L_1078:
        /*0114*/ 	.word	0x00000008
.L_1079:


//--------------------- .nv.info._ZN10layer_norm31ln_parallel_residual_bwd_kernelINS_13Kernel_traitsI6__halfS2_S2_S2_fjLj512ELj1ELj4ELj1ELj16ENS_18Kernel_traits_baseILj512ES2_S2_S2_S2_fjLj128EEEEELb1ELb1ELb0EEEvNS_9BwdParamsE --------------------------
	.section	.nv.info._ZN10layer_norm31ln_parallel_residual_bwd_kernelINS_13Kernel_traitsI6__halfS2_S2_S2_fjLj512ELj1ELj4ELj1ELj16ENS_18Kernel_traits_baseILj512ES2_S2_S2_S2_fjLj128EEEEELb1ELb1ELb0EEEvNS_9BwdParamsE,"",@"SHT_CUDA_INFO"
	.sectionflags	@""
	.align	4


	//----- nvinfo : EIATTR_CUDA_API_VERSION
	.align		4
        /*0000*/ 	.byte	0x04, 0x37
        /*0002*/ 	.short	(.L_1081 - .L_1080)
.L_1080:
        /*0004*/ 	.word	0x00000082


	//----- nvinfo : EIATTR_KPARAM_INFO
	.align		4
.L_1081:
        /*0008*/ 	.byte	0x04, 0x17
        /*000a*/ 	.short	(.L_1083 - .L_1082)
.L_1082:
        /*000c*/ 	.word	0x00000000
        /*0010*/ 	.short	0x0000
        /*0012*/ 	.short	0x0000
        /*0014*/ 	.byte	0x00, 0xf0, 0xa1, 0x04


	//----- nvinfo : EIATTR_SPARSE_MMA_MASK
	.align		4
.L_1083:
        /*0018*/ 	.byte	0x03, 0x50
        /*001a*/ 	.short	0x0000


	//----- nvinfo : EIATTR_MAXREG_COUNT
	.align		4
        /*001c*/ 	.byte	0x03, 0x1b
        /*001e*/ 	.short	0x00ff


	//----- nvinfo : EIATTR_NUM_BARRIERS
	.align		4
        /*0020*/ 	.byte	0x02, 0x4c
        /*0022*/ 	.byte	0x01
	.zero		1


	//----- nvinfo : EIATTR_MERCURY_ISA_VERSION
	.align		4
        /*0024*/ 	.byte	0x03, 0x5f
        /*0026*/ 	.short	0x0101


	//----- nvinfo : EIATTR_COOP_GROUP_MASK_REGIDS
	.align		4
        /*0028*/ 	.byte	0x04, 0x29
        /*002a*/ 	.short	(.L_1085 - .L_1084)


	//   ....[0]....
.L_1084:
        /*002c*/ 	.word	0xffffffff


	//   ....[1]....
        /*0030*/ 	.word	0xffffffff


	//   ....[2]....
        /*0034*/ 	.word	0xffffffff


	//   ....[3]....
        /*0038*/ 	.word	0xffffffff


	//   ....[4]....
        /*003c*/ 	.word	0xffffffff


	//   ....[5]....
        /*0040*/ 	.word	0xffffffff


	//   ....[6]....
        /*0044*/ 	.word	0xffffffff


	//   ....[7]....
        /*0048*/ 	.word	0xffffffff


	//   ....[8]....
        /*004c*/ 	.word	0xffffffff


	//   ....[9]....
        /*0050*/ 	.word	0xffffffff


	//   ....[10]....
        /*0054*/ 	.word	0x0500006f


	//   ....[11]....
        /*0058*/ 	.word	0x0500006f


	//   ....[12]....
        /*005c*/ 	.word	0x0500006f


	//   ....[13]....
        /*0060*/ 	.word	0x0500006f


	//   ....[14]....
        /*0064*/ 	.word	0x0500006f


	//   ....[15]....
        /*0068*/ 	.word	0x0500006f


	//   ....[16]....
        /*006c*/ 	.word	0x0500006f


	//   ....[17]....
        /*0070*/ 	.word	0x0500006f


	//   ....[18]....
        /*0074*/ 	.word	0x0500006f


	//   ....[19]....
        /*0078*/ 	.word	0x0500006f


	//----- nvinfo : EIATTR_COOP_GROUP_INSTR_OFFSETS
	.align		4
.L_1085:
        /*007c*/ 	.byte	0x04, 0x28
        /*007e*/ 	.short	(.L_1087 - .L_1086)


	//   ....[0]....
.L_1086:
        /*0080*/ 	.word	0x00001250


	//   ....[1]....
        /*0084*/ 	.word	0x00001260


	//   ....[2]....
        /*0088*/ 	.word	0x00001290


	//   ....[3]....
        /*008c*/ 	.word	0x000012a0


	//   ....[4]....
        /*0090*/ 	.word	0x000012d0


	//   ....[5]....
        /*0094*/ 	.word	0x000012e0


	//   ....[6]....
        /*0098*/ 	.word	0x00001310


	//   ....[7]....
        /*009c*/ 	.word	0x00001320


	//   ....[8]....
        /*00a0*/ 	.word	0x00001350


	//   ....[9]....
        /*00a4*/ 	.word	0x00001360


	//   ....[10]....
        /*00a8*/ 	.word	0x00006830


	//   ....[11]....
        /*00ac*/ 	.word	0x000068c0


	//   ....[12]....
        /*00b0*/ 	.word	0x00006930


	//   ....[13]....
        /*00b4*/ 	.word	0x00006990


	//   ....[14]....
        /*00b8*/ 	.word	0x00006a00


	//   ....[15]....
        /*00bc*/ 	.word	0x00006a60


	//   ....[16]....
        /*00c0*/ 	.word	0x00006ad0


	//   ....[17]....
        /*00c4*/ 	.word	0x00006b30


	//   ....[18]....
        /*00c8*/ 	.word	0x00006ba0


	//   ....[19]....
        /*00cc*/ 	.word	0x00006c00


	//----- nvinfo : EIATTR_VRC_CTA_INIT_COUNT
	.align		4
.L_1087:
        /*00d0*/ 	.byte	0x02, 0x4a
	.zero		1
	.zero		1


	//----- nvinfo : EIATTR_EXIT_INSTR_OFFSETS
	.align		4
        /*00d4*/ 	.byte	0x04, 0x1c
        /*00d6*/ 	.short	(.L_1089 - .L_1088)


	//   ....[0]....
.L_1088:
        /*00d8*/ 	.word	0x00006790


	//   ....[1]....
        /*00dc*/ 	.word	0x000067c0


	//----- nvinfo : EIATTR_MAX_THREADS
	.align		4
.L_1089:
        /*00e0*/ 	.byte	0x04, 0x05
        /*00e2*/ 	.short	(.L_1091 - .L_1090)
.L_1090:
        /*00e4*/ 	.word	0x00000080
        /*00e8*/ 	.word	0x00000001
        /*00ec*/ 	.word	0x00000001


	//----- nvinfo : EIATTR_CRS_STACK_SIZE
	.align		4
.L_1091:
        /*00f0*/ 	.byte	0x04, 0x1e
        /*00f2*/ 	.short	(.L_1093 - .L_1092)
.L_1092:
        /*00f4*/ 	.word	0x00000000


	//----- nvinfo : EIATTR_CBANK_PARAM_SIZE
	.align		4
.L_1093:
        /*00f8*/ 	.byte	0x03, 0x19
        /*00fa*/ 	.short	0x0128


	//----- nvinfo : EIATTR_PARAM_CBANK
	.align		4
        /*00fc*/ 	.byte	0x04, 0x0a
        /*00fe*/ 	.short	(.L_1095 - .L_1094)
	.align		4
.L_1094:
        /*0100*/ 	.word	index@(.nv.constant0._ZN10layer_norm31ln_parallel_residual_bwd_kernelINS_13Kernel_traitsI6__halfS2_S2_S2_fjLj512ELj1ELj4ELj1ELj16ENS_18Kernel_traits_baseILj512ES2_S2_S2_S2_fjLj128EEEEELb1ELb1ELb0EEEvNS_9BwdParamsE)
        /*0104*/ 	.short	0x0380
        /*0106*/ 	.short	0x0128


	//----- nvinfo : EIATTR_SW_WAR
	.align		4
.L_1095:
        /*0108*/ 	.byte	0x04, 0x36
        /*010a*/ 	.short	(.L_1097 - .L_1096)
.L_1096:
        /*010c*/ 	.word	0x00000008
.L_1097:


//--------------------- .nv.info._ZN10layer_norm22ln_bwd_finalize_kernelINS_22Kernel_traits_finalizeILj512E6__halfS2_S2_S2_fjLb0ELj1024ELj4ENS_18Kernel_traits_baseILj512ES2_S2_S2_S2_fjLj1024EEEEELb0ELb1EEEvNS_9BwdParamsE --------------------------
	.section	.nv.info._ZN10layer_norm22ln_bwd_finalize_kernelINS_22Kernel_traits_finalizeILj512E6__halfS2_S2_S2_fjLb0ELj1024ELj4ENS_18Kernel_traits_baseILj512ES2_S2_S2_S2_fjLj1024EEEEELb0ELb1EEEvNS_9BwdParamsE,"",@"SHT_CUDA_INFO"
	.sectionflags	@""
	.align	4


	//----- nvinfo : EIATTR_CUDA_API_VERSION
	.align		4
        /*0000*/ 	.byte	0x04, 0x37
        /*0002*/ 	.short	(.L_1099 - .L_1098)
.L_1098:
        /*0004*/ 	.word	0x00000082


	//----- nvinfo : EIATTR_KPARAM_INFO
	.align		4
.L_1099:
        /*0008*/ 	.byte	0x04, 0x17
        /*000a*/ 	.short	(.L_1101 - .L_1100)
.L_1100:
        /*000c*/ 	.word	0x00000000
        /*0010*/ 	.short	0x0000
        /*0012*/ 	.short	0x0000
        /*0014*/ 	.byte	0x00, 0xf0, 0xa1, 0x04


	//----- nvinfo : EIATTR_SPARSE_MMA_MASK
	.align		4
.L_1101:
        /*0018*/ 	.byte	0x03, 0x50
        /*001a*/ 	.short	0x0000


	//----- nvinfo : EIATTR_MAXREG_COUNT
	.align		4
        /*001c*/ 	.byte	0x03, 0x1b
        /*001e*/ 	.short	0x0040


	//----- nvinfo : EIATTR_NUM_BARRIERS
	.align		4
        /*0020*/ 	.byte	0x02, 0x4c
        /*0022*/ 	.byte	0x01
	.zero		1


	//----- nvinfo : EIATTR_MERCURY_ISA_VERSION
	.align		4
        /*0024*/ 	.byte	0x03, 0x5f
        /*0026*/ 	.short	0x0101


	//----- nvinfo : EIATTR_COOP_GROUP_MASK_REGIDS
	.align		4
        /*0028*/ 	.byte	0x04, 0x29
        /*002a*/ 	.short	(.L_1103 - .L_1102)


	//   ....[0]....
.L_1102:
        /*002c*/ 	.word	0xffffffff


	//   ....[1]....
        /*0030*/ 	.word	0xffffffff


	//   ....[2]....
        /*0034*/ 	.word	0xffffffff


	//   ....[3]....
        /*0038*/ 	.word	0xffffffff


	//   ....[4]....
        /*003c*/ 	.word	0xffffffff


	//   ....[5]....
        /*0040*/ 	.word	0xffffffff


	//   ....[6]....
        /*0044*/ 	.word	0xffffffff


	//   ....[7]....
        /*0048*/ 	.word	0xffffffff


	//   ....[8]....
        /*004c*/ 	.word	0xffffffff


	//   ....[9]....
        /*0050*/ 	.word	0xffffffff


	//----- nvinfo : EIATTR_COOP_GROUP_INSTR_OFFSETS
	.align		4
.L_1103:
        /*0054*/ 	.byte	0x04, 0x28
        /*0056*/ 	.short	(.L_1105 - .L_1104)


	//   ....[0]....
.L_1104:
        /*0058*/ 	.word	0x00001560


	//   ....[1]....
        /*005c*/ 	.word	0x00001570


	//   ....[2]....
        /*0060*/ 	.word	0x000015a0


	//   ....[3]....
        /*0064*/ 	.word	0x000015b0


	//   ....[4]....
        /*0068*/ 	.word	0x000015e0


	//   ....[5]....
        /*006c*/ 	.word	0x000015f0


	//   ....[6]....
        /*0070*/ 	.word	0x00001620


	//   ....[7]....
        /*0074*/ 	.word	0x00001640


	//   ....[8]....
        /*0078*/ 	.word	0x00001670


	//   ....[9]....
        /*007c*/ 	.word	0x00001680


	//----- nvinfo : EIATTR_VRC_CTA_INIT_COUNT
	.align		4
.L_1105:
        /*0080*/ 	.byte	0x02, 0x4a
	.zero		1
	.zero		1


	//----- nvinfo : EIATTR_EXIT_INSTR_OFFSETS
	.align		4
        /*0084*/ 	.byte	0x04, 0x1c
        /*0086*/ 	.short	(.L_1107 - .L_1106)


	//   ....[0]....
.L_1106:
        /*0088*/ 	.word	0x00000060


	//   ....[1]....
        /*008c*/ 	.word	0x000016e0


	//   ....[2]....
        /*0090*/ 	.word	0x000017d0


	//----- nvinfo : EIATTR_MAX_THREADS
	.align		4
.L_1107:
        /*0094*/ 	.byte	0x04, 0x05
        /*0096*/ 	.short	(.L_1109 - .L_1108)
.L_1108:
        /*0098*/ 	.word	0x00000400
        /*009c*/ 	.word	0x00000001
        /*00a0*/ 	.word	0x00000001


	//----- nvinfo : EIATTR_CRS_STACK_SIZE
	.align		4
.L_1109:
        /*00a4*/ 	.byte	0x04, 0x1e
        /*00a6*/ 	.short	(.L_1111 - .L_1110)
.L_1110:
        /*00a8*/ 	.word	0x00000000


	//----- nvinfo : EIATTR_CBANK_PARAM_SIZE
	.align		4
.L_1111:
        /*00ac*/ 	.byte	0x03, 0x19
        /*00ae*/ 	.short	0x0128


	//----- nvinfo : EIATTR_PARAM_CBANK
	.align		4
        /*00b0*/ 	.byte	0x04, 0x0a
        /*00b2*/ 	.short	(.L_1113 - .L_1112)
	.align		4
.L_1112:
        /*00b4*/ 	.word	index@(.nv.constant0._ZN10layer_norm22ln_bwd_finalize_kernelINS_22Kernel_traits_finalizeILj512E6__halfS2_S2_S2_fjLb0ELj1024ELj4ENS_18Kernel_traits_baseILj512ES2_S2_S2_S2_fjLj1024EEEEELb0ELb1EEEvNS_9BwdParamsE)
        /*00b8*/ 	.short	0x0380
        /*00ba*/ 	.short	0x0128


	//----- nvinfo : EIATTR_SW_WAR
	.align		4
.L_1113:
        /*00bc*/ 	.byte	0x04, 0x36
        /*00be*/ 	.short	(.L_1115 - .L_1114)
.L_1114:
        /*00c0*/ 	.word	0x00000008
.L_1115:


//--------------------- .nv.info._ZN10layer_norm40ln_parallel_residual_bwd_finalize_kernelINS_22Kernel_traits_finalizeILj512E6__halfS2_S2_S2_fjLb0ELj1024ELj4ENS_18Kernel_traits_baseILj512ES2_S2_S2_S2_fjLj1024EEEEELb1EEEvNS_9BwdParamsE --------------------------
	.section	.nv.info._ZN10layer_norm40ln_parallel_residual_bwd_finalize_kernelINS_22Kernel_traits_finalizeILj512E6__halfS2_S2_S2_fjLb0ELj1024ELj4ENS_18Kernel_traits_baseILj512ES2_S2_S2_S2_fjLj1024EEEEELb1EEEvNS_9BwdParamsE,"",@"SHT_CUDA_INFO"
	.sectionflags	@""
	.align	4


	//----- nvinfo : EIATTR_CUDA_API_VERSION
	.align		4
        /*0000*/ 	.byte	0x04, 0x37
        /*0002*/ 	.short	(.L_1117 - .L_1116)
.L_1116:
        /*0004*/ 	.word	0x00000082


	//----- nvinfo : EIATTR_KPARAM_INFO
	.align		4
.L_1117:
        /*0008*/ 	.byte	0x04, 0x17
        /*000a*/ 	.short	(.L_1119 - .L_1118)
.L_1118:
        /*000c*/ 	.word	0x00000000
        /*0010*/ 	.short	0x0000
        /*0012*/ 	.short	0x0000
        /*0014*/ 	.byte	0x00, 0xf0, 0xa1, 0x04


	//----- nvinfo : EIATTR_SPARSE_MMA_MASK
	.align		4
.L_1119:
        /*0018*/ 	.byte	0x03, 0x50
        /*001a*/ 	.short	0x0000


	//----- nvinfo : EIATTR_MAXREG_COUNT
	.align		4
        /*001c*/ 	.byte	0x03, 0x1b
        /*001e*/ 	.short	0x0040


	//----- nvinfo : EIATTR_NUM_BARRIERS
	.align		4
        /*0020*/ 	.byte	0x02, 0x4c
        /*0022*/ 	.byte	0x01
	.zero		1


	//----- nvinfo : EIATTR_MERCURY_ISA_VERSION
	.align		4
        /*0024*/ 	.byte	0x03, 0x5f
        /*0026*/ 	.short	0x0101


	//----- nvinfo : EIATTR_COOP_GROUP_MASK_REGIDS
	.align		4
        /*0028*/ 	.byte	0x04, 0x29
        /*002a*/ 	.short	(.L_1121 - .L_1120)


	//   ....[0]....
.L_1120:
        /*002c*/ 	.word	0xffffffff


	//   ....[1]....
        /*0030*/ 	.word	0xffffffff


	//   ....[2]....
        /*0034*/ 	.word	0xffffffff


	//   ....[3]....
        /*0038*/ 	.word	0xffffffff


	//   ....[4]....
        /*003c*/ 	.word	0xffffffff


	//   ....[5]....
        /*0040*/ 	.word	0xffffffff


	//   ....[6]....
        /*0044*/ 	.word	0xffffffff


	//   ....[7]....
        /*0048*/ 	.word	0xffffffff


	//   ....[8]....
        /*004c*/ 	.word	0xffffffff


	//   ....[9]....
        /*0050*/ 	.word	0xffffffff


	//   ....[10]....
        /*0054*/ 	.word	0xffffffff


	//   ....[11]....
        /*0058*/ 	.word	0xffffffff


	//   ....[12]....
        /*005c*/ 	.word	0xffffffff


	//   ....[13]....
        /*0060*/ 	.word	0xffffffff


	//   ....[14]....
        /*0064*/ 	.word	0xffffffff


	//   ....[15]....
        /*0068*/ 	.word	0xffffffff


	//   ....[16]....
        /*006c*/ 	.word	0xffffffff


	//   ....[17]....
        /*0070*/ 	.word	0xffffffff


	//   ....[18]....
        /*0074*/ 	.word	0xffffffff


	//   ....[19]....
        /*0078*/ 	.word	0xffffffff


	//----- nvinfo : EIATTR_COOP_GROUP_INSTR_OFFSETS
	.align		4
.L_1121:
        /*007c*/ 	.byte	0x04, 0x28
        /*007e*/ 	.short	(.L_1123 - .L_1122)


	//   ....[0]....
.L_1122:
        /*0080*/ 	.word	0x000013e0


	//   ....[1]....
        /*0084*/ 	.word	0x000013f0


	//   ....[2]....
        /*0088*/ 	.word	0x00001400


	//   ....[3]....
        /*008c*/ 	.word	0x00001410


	//   ....[4]....
        /*0090*/ 	.word	0x00001450


	//   ....[5]....
        /*0094*/ 	.word	0x00001470


	//   ....[6]....
        /*0098*/ 	.word	0x00001480


	//   ....[7]....
        /*009c*/ 	.word	0x00001490


	//   ....[8]....
        /*00a0*/ 	.word	0x000014d0


	//   ....[9]....
        /*00a4*/ 	.word	0x000014f0


	//   ....[10]....
        /*00a8*/ 	.word	0x00001500


	//   ....[11]....
        /*00ac*/ 	.word	0x00001510


	//   ....[12]....
        /*00b0*/ 	.word	0x00001540


	//   ....[13]....
        /*00b4*/ 	.word	0x00001560


	//   ....[14]....
        /*00b8*/ 	.word	0x00001580


	//   ....[15]....
        /*00bc*/ 	.word	0x00001590


	//   ....[16]....
        /*00c0*/ 	.word	0x000015c0


	//   ....[17]....
        /*00c4*/ 	.word	0x000015e0


	//   ....[18]....
        /*00c8*/ 	.word	0x00001600


	//   ....[19]....
        /*00cc*/ 	.word	0x00001610


	//----- nvinfo : EIATTR_VRC_CTA_INIT_COUNT
	.align		4
.L_1123:
        /*00d0*/ 	.byte	0x02, 0x4a
	.zero		1
	.zero		1


	//----- nvinfo : EIATTR_EXIT_INSTR_OFFSETS
	.align		4
        /*00d4*/ 	.byte	0x04, 0x1c
        /*00d6*/ 	.short	(.L_1125 - .L_1124)


	//   ....[0]....
.L_1124:
        /*00d8*/ 	.word	0x00000060


	//   ....[1]....
        /*00dc*/ 	.word	0x000016b0


	//   ....[2]....
        /*00e0*/ 	.word	0x00001840


	//----- nvinfo : EIATTR_MAX_THREADS
	.align		4
.L_1125:
        /*00e4*/ 	.byte	0x04, 0x05
        /*00e6*/ 	.short	(.L_1127 - .L_1126)
.L_1126:
        /*00e8*/ 	.word	0x00000400
        /*00ec*/ 	.word	0x00000001
        /*00f0*/ 	.word	0x00000001


	//----- nvinfo : EIATTR_CRS_STACK_SIZE
	.align		4
.L_1127:
        /*00f4*/ 	.byte	0x04, 0x1e
        /*00f6*/ 	.short	(.L_1129 - .L_1128)
.L_1128:
        /*00f8*/ 	.word	0x00000000


	//----- nvinfo : EIATTR_CBANK_PARAM_SIZE
	.align		4
.L_1129:
        /*00fc*/ 	.byte	0x03, 0x19
        /*00fe*/ 	.short	0x0128


	//----- nvinfo : EIATTR_PARAM_CBANK
	.align		4
        /*0100*/ 	.byte	0x04, 0x0a
        /*0102*/ 	.short	(.L_1131 - .L_1130)
	.align		4
.L_1130:
        /*0104*/ 	.word	index@(.nv.constant0._ZN10layer_norm40ln_parallel_residual_bwd_finalize_kernelINS_22Kernel_traits_finalizeILj512E6__halfS2_S2_S2_fjLb0ELj1024ELj4ENS_18Kernel_traits_baseILj512ES2_S2_S2_S2_fjLj1024EEEEELb1EEEvNS_9BwdParamsE)
        /*0108*/ 	.short	0x0380
        /*010a*/ 	.short	0x0128


	//----- nvinfo : EIATTR_SW_WAR
	.align		4
.L_1131:
        /*010c*/ 	.byte	0x04, 0x36
        /*010e*/ 	.short	(.L_1133 - .L_1132)
.L_1132:
        /*0110*/ 	.word	0x00000008
.L_1133:


//--------------------- .nv.info._ZN10layer_norm31ln_parallel_residual_bwd_kernelINS_13Kernel_traitsI6__halfS2_S2_S2_fjLj512ELj1ELj4ELj1ELj16ENS_18Kernel_traits_baseILj512ES2_S2_S2_S2_fjLj128EEEEELb1ELb1ELb1EEEvNS_9BwdParamsE --------------------------
	.section	.nv.info._ZN10layer_norm31ln_parallel_residual_bwd_kernelINS_13Kernel_traitsI6__halfS2_S2_S2_fjLj512ELj1ELj4ELj1ELj16ENS_18Kernel_traits_baseILj512ES2_S2_S2_S2_fjLj128EEEEELb1ELb1ELb1EEEvNS_9BwdParamsE,"",@"SHT_CUDA_INFO"
	.sectionflags	@""
	.align	4


	//----- nvinfo : EIATTR_CUDA_API_VERSION
	.align		4
        /*0000*/ 	.byte	0x04, 0x37
        /*0002*/ 	.short	(.L_1135 - .L_1134)
.L_1134:
        /*0004*/ 	.word	0x00000082


	//----- nvinfo : EIATTR_KPARAM_INFO
	.align		4
.L_1135:
        /*0008*/ 	.byte	0x04, 0x17
        /*000a*/ 	.short	(.L_1137 - .L_1136)
.L_1136:
        /*000c*/ 	.word	0x00000000
        /*0010*/ 	.short	0x0000
        /*0012*/ 	.short	0x0000
        /*0014*/ 	.byte	0x00, 0xf0, 0xa1, 0x04


	//----- nvinfo : EIATTR_SPARSE_MMA_MASK
	.align		4
.L_1137:
        /*0018*/ 	.byte	0x03, 0x50
        /*001a*/ 	.short	0x0000


	//----- nvinfo : EIATTR_MAXREG_COUNT
	.align		4
        /*001c*/ 	.byte	0x03, 0x1b
        /*001e*/ 	.short	0x00ff


	//----- nvinfo : EIATTR_NUM_BARRIERS
	.align		4
        /*0020*/ 	.byte	0x02, 0x4c
        /*0022*/ 	.byte	0x01
	.zero		1


	//----- nvinfo : EIATTR_MERCURY_ISA_VERSION
	.align		4
        /*0024*/ 	.byte	0x03, 0x5f
        /*0026*/ 	.short	0x0101


	//----- nvinfo : EIATTR_COOP_GROUP_MASK_REGIDS
	.align		4
        /*0028*/ 	.byte	0x04, 0x29
        /*002a*/ 	.short	(.L_1139 - .L_1138)


	//   ....[0]....
.L_1138:
        /*002c*/ 	.word	0xffffffff


	//   ....[1]....
        /*0030*/ 	.word	0xffffffff


	//   ....[2]....
        /*0034*/ 	.word	0xffffffff


	//   ....[3]....
        /*0038*/ 	.word	0xffffffff


	//   ....[4]....
        /*003c*/ 	.word	0xffffffff


	//   ....[5]....
        /*0040*/ 	.word	0xffffffff


	//   ....[6]....
        /*0044*/ 	.word	0xffffffff


	//   ....[7]....
        /*0048*/ 	.word	0xffffffff


	//   ....[8]....
        /*004c*/ 	.word	0xffffffff


	//   ....[9]....
        /*0050*/ 	.word	0xffffffff


	//   ....[10]....
        /*0054*/ 	.word	0x05000077


	//   ....[11]....
        /*0058*/ 	.word	0x05000077


	//   ....[12]....
        /*005c*/ 	.word	0x05000077


	//   ....[13]....
        /*0060*/ 	.word	0x05000077


	//   ....[14]....
        /*0064*/ 	.word	0x05000077


	//   ....[15]....
        /*0068*/ 	.word	0x05000077


	//   ....[16]....
        /*006c*/ 	.word	0x05000077


	//   ....[17]....
        /*0070*/ 	.word	0x05000077


	//   ....[18]....
        /*0074*/ 	.word	0x05000077


	//   ....[19]....
        /*0078*/ 	.word	0x05000077


	//----- nvinfo : EIATTR_COOP_GROUP_INSTR_OFFSETS
	.align		4
.L_1139:
        /*007c*/ 	.byte	0x04, 0x28
        /*007e*/ 	.short	(.L_1141 - .L_1140)


	//   ....[0]....
.L_1140:
        /*0080*/ 	.word	0x000010c0


	//   ....[1]....
        /*0084*/ 	.word	0x000010d0


	//   ....[2]....
        /*0088*/ 	.word	0x00001100


	//   ....[3]....
        /*008c*/ 	.word	0x00001110


	//   ....[4]....
        /*0090*/ 	.word	0x00001140


	//   ....[5]....
        /*0094*/ 	.word	0x00001150


	//   ....[6]....
        /*0098*/ 	.word	0x00001180


	//   ....[7]....
        /*009c*/ 	.word	0x00001190


	//   ....[8]....
        /*00a0*/ 	.word	0x000011c0


	//   ....[9]....
        /*00a4*/ 	.word	0x000011d0


	//   ....[10]....
        /*00a8*/ 	.word	0x00006560


	//   ....[11]....
        /*00ac*/ 	.word	0x000065f0


	//   ....[12]....
        /*00b0*/ 	.word	0x00006660


	//   ....[13]....
        /*00b4*/ 	.word	0x000066c0


	//   ....[14]....
        /*00b8*/ 	.word	0x00006730


	//   ....[15]....
        /*00bc*/ 	.word	0x00006790


	//   ....[16]....
        /*00c0*/ 	.word	0x00006800


	//   ....[17]....
        /*00c4*/ 	.word	0x00006860


	//   ....[18]....
        /*00c8*/ 	.word	0x000068d0


	//   ....[19]....
        /*00cc*/ 	.word	0x00006930


	//----- nvinfo : EIATTR_VRC_CTA_INIT_COUNT
	.align		4
.L_1141:
        /*00d0*/ 	.byte	0x02, 0x4a
	.zero		1
	.zero		1


	//----- nvinfo : EIATTR_EXIT_INSTR_OFFSETS
	.align		4
        /*00d4*/ 	.byte	0x04, 0x1c
        /*00d6*/ 	.short	(.L_1143 - .L_1142)


	//   ....[0]....
.L_1142:
        /*00d8*/ 	.word	0x000064f0


	//----- nvinfo : EIATTR_MAX_THREADS
	.align		4
.L_1143:
        /*00dc*/ 	.byte	0x04, 0x05
        /*00de*/ 	.short	(.L_1145 - .L_1144)
.L_1144:
        /*00e0*/ 	.word	0x00000080
        /*00e4*/ 	.word	0x00000001
        /*00e8*/ 	.word	0x00000001


	//----- nvinfo : EIATTR_CRS_STACK_SIZE
	.align		4
.L_1145:
        /*00ec*/ 	.byte	0x04, 0x1e
        /*00ee*/ 	.short	(.L_1147 - .L_1146)
.L_1146:
        /*00f0*/ 	.word	0x00000000


	//----- nvinfo : EIATTR_CBANK_PARAM_SIZE
	.align		4
.L_1147:
        /*00f4*/ 	.byte	0x03, 0x19
        /*00f6*/ 	.short	0x0128


	//----- nvinfo : EIATTR_PARAM_CBANK
	.align		4
        /*00f8*/ 	.byte	0x04, 0x0a
        /*00fa*/ 	.short	(.L_1149 - .L_1148)
	.align		4
.L_1148:
        /*00fc*/ 	.word	index@(.nv.constant0._ZN10layer_norm31ln_parallel_residual_bwd_kernelINS_13Kernel_traitsI6__halfS2_S2_S2_fjLj512ELj1ELj4ELj1ELj16ENS_18Kernel_traits_baseILj512ES2_S2_S2_S2_fjLj128EEEEELb1ELb1ELb1EEEvNS_9BwdParamsE)
        /*0100*/ 	.short	0x0380
        /*0102*/ 	.short	0x0128


	//----- nvinfo : EIATTR_SW_WAR
	.align		4
.L_1149:
        /*0104*/ 	.byte	0x04, 0x36
        /*0106*/ 	.short	(.L_1151 - .L_1150)
.L_1150:
        /*0108*/ 	.word	0x00000008
.L_1151:


//--------------------- .nv.info._ZN10layer_norm31ln_parallel_residual_bwd_kernelINS_13Kernel_traitsIf13__nv_bfloat16S2_S2_fjLj512ELj1ELj4ELj1ELj16ENS_18Kernel_traits_baseILj512EfS2_S2_S2_fjLj128EEEEELb0ELb0ELb0EEEvNS_9BwdParamsE --------------------------
	.section	.nv.info._ZN10layer_norm31ln_parallel_residual_bwd_kernelINS_13Kernel_traitsIf13__nv_bfloat16S2_S2_fjLj512ELj1ELj4ELj1ELj16ENS_18Kernel_traits_baseILj512EfS2_S2_S2_fjLj128EEEEELb0ELb0ELb0EEEvNS_9BwdParamsE,"",@"SHT_CUDA_INFO"
	.sectionflags	@""
	.align	4


	//----- nvinfo : EIATTR_CUDA_API_VERSION
	.align		4
        /*0000*/ 	.byte	0x04, 0x37
        /*0002*/ 	.short	(.L_1153 - .L_1152)
.L_1152:
        /*0004*/ 	.word	0x00000082


	//----- nvinfo : EIATTR_KPARAM_INFO
	.align		4
.L_1153:
        /*0008*/ 	.byte	0x04, 0x17
        /*000a*/ 	.short	(.L_1155 - .L_1154)
.L_1154:
        /*000c*/ 	.word	0x00000000
        /*0010*/ 	.short	0x0000
        /*0012*/ 	.short	0x0000
        /*0014*/ 	.byte	0x00, 0xf0, 0xa1, 0x04


	//----- nvinfo : EIATTR_SPARSE_MMA_MASK
	.align		4
.L_1155:
        /*0018*/ 	.byte	0x03, 0x50
        /*001a*/ 	.short	0x0000


	//----- nvinfo : EIATTR_MAXREG_COUNT
	.align		4
        /*001c*/ 	.byte	0x03, 0x1b
        /*001e*/ 	.short	0x00ff


	//----- nvinfo : EIATTR_NUM_BARRIERS
	.align		4
        /*0020*/ 	.byte	0x02, 0x4c
        /*0022*/ 	.byte	0x01
	.zero		1


	//----- nvinfo : EIATTR_MERCURY_ISA_VERSION
	.align		4
        /*0024*/ 	.byte	0x03, 0x5f
        /*0026*/ 	.short	0x0101


	//----- nvinfo : EIATTR_COOP_GROUP_MASK_REGIDS
	.align		4
        /*0028*/ 	.byte	0x04, 0x29
        /*002a*/ 	.short	(.L_1157 - .L_1156)


	//   ....[0]....
.L_1156:
        /*002c*/ 	.word	0xffffffff


	//   ....[1]....
        /*0030*/ 	.word	0xffffffff


	//   ....[2]....
        /*0034*/ 	.word	0xffffffff


	//   ....[3]....
        /*0038*/ 	.word	0xffffffff


	//   ....[4]....
        /*003c*/ 	.word	0xffffffff


	//   ....[5]....
        /*0040*/ 	.word	0xffffffff


	//   ....[6]....
        /*0044*/ 	.word	0xffffffff


	//   ....[7]....
        /*0048*/ 	.word	0xffffffff


	//   ....[8]....
        /*004c*/ 	.word	0xffffffff


	//   ....[9]....
        /*0050*/ 	.word	0xffffffff


	//   ....[10]....
        /*0054*/ 	.word	0x0500007c


	//   ....[11]....
        /*0058*/ 	.word	0x0500007c


	//   ....[12]....
        /*005c*/ 	.word	0x0500007c


	//   ....[13]....
        /*0060*/ 	.word	0x0500007c


	//   ....[14]....
        /*0064*/ 	.word	0x0500007c


	//   ....[15]....
        /*0068*/ 	.word	0x0500007c


	//   ....[16]....
        /*006c*/ 	.word	0x0500007c


	//   ....[17]....
        /*0070*/ 	.word	0x0500007c


	//   ....[18]....
        /*0074*/ 	.word	0x0500007c


	//   ....[19]....
        /*0078*/ 	.word	0x0500007c


	//----- nvinfo : EIATTR_COOP_GROUP_INSTR_OFFSETS
	.align		4
.L_1157:
        /*007c*/ 	.byte	0x04, 0x28
        /*007e*/ 	.short	(.L_1159 - .L_1158)


	//   ....[0]....
.L_1158:
        /*0080*/ 	.word	0x000018f0


	//   ....[1]....
        /*0084*/ 	.word	0x00001900


	//   ....[2]....
        /*0088*/ 	.word	0x00001930


	//   ....[3]....
        /*008c*/ 	.word	0x00001940


	//   ....[4]....
        /*0090*/ 	.word	0x00001970


	//   ....[5]....
        /*0094*/ 	.word	0x00001980


	//   ....[6]....
        /*0098*/ 	.word	0x000019b0


	//   ....[7]....
        /*009c*/ 	.word	0x000019c0


	//   ....[8]....
        /*00a0*/ 	.word	0x000019f0


	//   ....[9]....
        /*00a4*/ 	.word	0x00001a00


	//   ....[10]....
        /*00a8*/ 	.word	0x00005720


	//   ....[11]....
        /*00ac*/ 	.word	0x000057c0


	//   ....[12]....
        /*00b0*/ 	.word	0x00005820


	//   ....[13]....
        /*00b4*/ 	.word	0x00005880


	//   ....[14]....
        /*00b8*/ 	.word	0x000058f0


	//   ....[15]....
        /*00bc*/ 	.word	0x00005950


	//   ....[16]....
        /*00c0*/ 	.word	0x000059c0


	//   ....[17]....
        /*00c4*/ 	.word	0x00005a20


	//   ....[18]....
        /*00c8*/ 	.word	0x00005a90


	//   ....[19]....
        /*00cc*/ 	.word	0x00005af0


	//----- nvinfo : EIATTR_VRC_CTA_INIT_COUNT
	.align		4
.L_1159:
        /*00d0*/ 	.byte	0x02, 0x4a
	.zero		1
	.zero		1


	//----- nvinfo : EIATTR_EXIT_INSTR_OFFSETS
	.align		4
        /*00d4*/ 	.byte	0x04, 0x1c
        /*00d6*/ 	.short	(.L_1161 - .L_1160)


	//   ....[0]....
.L_1160:
        /*00d8*/ 	.word	0x00005650


	//   ....[1]....
        /*00dc*/ 	.word	0x000056c0


	//----- nvinfo : EIATTR_MAX_THREADS
	.align		4
.L_1161:
        /*00e0*/ 	.byte	0x04, 0x05
        /*00e2*/ 	.short	(.L_1163 - .L_1162)
.L_1162:
        /*00e4*/ 	.word	0x00000080
        /*00e8*/ 	.word	0x00000001
        /*00ec*/ 	.word	0x00000001


	//----- nvinfo : EIATTR_CRS_STACK_SIZE
	.align		4
.L_1163:
        /*00f0*/ 	.byte	0x04, 0x1e
        /*00f2*/ 	.short	(.L_1165 - .L_1164)
.L_1164:
        /*00f4*/ 	.word	0x00000000


	//----- nvinfo : EIATTR_CBANK_PARAM_SIZE
	.align		4
.L_1165:
        /*00f8*/ 	.byte	0x03, 0x19
        /*00fa*/ 	.short	0x0128


	//----- nvinfo : EIATTR_PARAM_CBANK
	.align		4
        /*00fc*/ 	.byte	0x04, 0x0a
        /*00fe*/ 	.short	(.L_1167 - .L_1166)
	.align		4
.L_1166:
        /*0100*/ 	.word	index@(.nv.constant0._ZN10layer_norm31ln_parallel_residual_bwd_kernelINS_13Kernel_traitsIf13__nv_bfloat16S2_S2_fjLj512ELj1ELj4ELj1ELj16ENS_18Kernel_traits_baseILj512EfS2_S2_S2_fjLj128EEEEELb0ELb0ELb0EEEvNS_9BwdParamsE)
        /*0104*/ 	.short	0x0380
        /*0106*/ 	.short	0x0128


	//----- nvinfo : EIATTR_SW_WAR
	.align		4
.L_1167:
        /*0108*/ 	.byte	0x04, 0x36
        /*010a*/ 	.short	(.L_1169 - .L_1168)
.L_1168:
        /*010c*/ 	.word	0x00000008
.L_1169:


//--------------------- .nv.info._ZN10layer_norm31ln_parallel_residual_bwd_kernelINS_13Kernel_traitsIf13__nv_bfloat16S2_S2_fjLj512ELj1ELj4ELj1ELj16ENS_18Kernel_traits_baseILj512EfS2_S2_S2_fjLj128EEEEELb0ELb0ELb1EEEvNS_9BwdParamsE --------------------------
	.section	.nv.info._ZN10layer_norm31ln_parallel_residual_bwd_kernelINS_13Kernel_traitsIf13__nv_bfloat16S2_S2_fjLj512ELj1ELj4ELj1ELj16ENS_18Kernel_traits_baseILj512EfS2_S2_S2_fjLj128EEEEELb0ELb0ELb1EEEvNS_9BwdParamsE,"",@"SHT_CUDA_INFO"
	.sectionflags	@""
	.align	4


	//----- nvinfo : EIATTR_CUDA_API_VERSION
	.align		4
        /*0000*/ 	.byte	0x04, 0x37
        /*0002*/ 	.short	(.L_1171 - .L_1170)
.L_1170:
        /*0004*/ 	.word	0x00000082


	//----- nvinfo : EIATTR_KPARAM_INFO
	.align		4
.L_1171:
        /*0008*/ 	.byte	0x04, 0x17
        /*000a*/ 	.short	(.L_1173 - .L_1172)
.L_1172:
        /*000c*/ 	.word	0x00000000
        /*0010*/ 	.short	0x0000
        /*0012*/ 	.short	0x0000
        /*0014*/ 	.byte	0x00, 0xf0, 0xa1, 0x04


	//----- nvinfo : EIATTR_SPARSE_MMA_MASK
	.align		4
.L_1173:
        /*0018*/ 	.byte	0x03, 0x50
        /*001a*/ 	.short	0x0000


	//----- nvinfo : EIATTR_MAXREG_COUNT
	.align		4
        /*001c*/ 	.byte	0x03, 0x1b
        /*001e*/ 	.short	0x00ff


	//----- nvinfo : EIATTR_NUM_BARRIERS
	.align		4
        /*0020*/ 	.byte	0x02, 0x4c
        /*0022*/ 	.byte	0x01
	.zero		1


	//----- nvinfo : EIATTR_MERCURY_ISA_VERSION
	.align		4
        /*0024*/ 	.byte	0x03, 0x5f
        /*0026*/ 	.short	0x0101


	//----- nvinfo : EIATTR_COOP_GROUP_MASK_REGIDS
	.align		4
        /*0028*/ 	.byte	0x04, 0x29
        /*002a*/ 	.short	(.L_1175 - .L_1174)


	//   ....[0]....
.L_1174:
        /*002c*/ 	.word	0xffffffff


	//   ....[1]....
        /*0030*/ 	.word	0xffffffff


	//   ....[2]....
        /*0034*/ 	.word	0xffffffff


	//   ....[3]....
        /*0038*/ 	.word	0xffffffff


	//   ....[4]....
        /*003c*/ 	.word	0xffffffff


	//   ....[5]....
        /*0040*/ 	.word	0xffffffff


	//   ....[6]....
        /*0044*/ 	.word	0xffffffff


	//   ....[7]....
        /*0048*/ 	.word	0xffffffff


	//   ....[8]....
        /*004c*/ 	.word	0xffffffff


	//   ....[9]....
        /*0050*/ 	.word	0xffffffff


	//   ....[10]....
        /*0054*/ 	.word	0x0500009c


	//   ....[11]....
        /*0058*/ 	.word	0x0500009c


	//   ....[12]....
        /*005c*/ 	.word	0x0500009c


	//   ....[13]....
        /*0060*/ 	.word	0x0500009c


	//   ....[14]....
        /*0064*/ 	.word	0x0500009c


	//   ....[15]....
        /*0068*/ 	.word	0x0500009c


	//   ....[16]....
        /*006c*/ 	.word	0x0500009c


	//   ....[17]....
        /*0070*/ 	.word	0x0500009c


	//   ....[18]....
        /*0074*/ 	.word	0x0500009c


	//   ....[19]....
        /*0078*/ 	.word	0x0500009c


	//----- nvinfo : EIATTR_COOP_GROUP_INSTR_OFFSETS
	.align		4
.L_1175:
        /*007c*/ 	.byte	0x04, 0x28
        /*007e*/ 	.short	(.L_1177 - .L_1176)


	//   ....[0]....
.L_1176:
        /*0080*/ 	.word	0x00001700


	//   ....[1]....
        /*0084*/ 	.word	0x00001710


	//   ....[2]....
        /*0088*/ 	.word	0x00001740


	//   ....[3]....
        /*008c*/ 	.word	0x00001750


	//   ....[4]....
        /*0090*/ 	.word	0x00001780


	//   ....[5]....
        /*0094*/ 	.word	0x00001790


	//   ....[6]....
        /*0098*/ 	.word	0x000017c0


	//   ....[7]....
        /*009c*/ 	.word	0x000017d0


	//   ....[8]....
        /*00a0*/ 	.word	0x00001800


	//   ....[9]....
        /*00a4*/ 	.word	0x00001810


	//   ....[10]....
        /*00a8*/ 	.word	0x00005370


	//   ....[11]....
        /*00ac*/ 	.word	0x00005400


	//   ....[12]....
        /*00b0*/ 	.word	0x00005460


	//   ....[13]....
        /*00b4*/ 	.word	0x000054c0


	//   ....[14]....
        /*00b8*/ 	.word	0x00005520


	//   ....[15]....
        /*00bc*/ 	.word	0x00005580


	//   ....[16]....
        /*00c0*/ 	.word	0x000055e0


	//   ....[17]....
        /*00c4*/ 	.word	0x00005640


	//   ....[18]....
        /*00c8*/ 	.word	0x000056a0


	//   ....[19]....
        /*00cc*/ 	.word	0x00005700


	//----- nvinfo : EIATTR_VRC_CTA_INIT_COUNT
	.align		4
.L_1177:
        /*00d0*/ 	.byte	0x02, 0x4a
	.zero		1
	.zero		1


	//----- nvinfo : EIATTR_EXIT_INSTR_OFFSETS
	.align		4
        /*00d4*/ 	.byte	0x04, 0x1c
        /*00d6*/ 	.short	(.L_1179 - .L_1178)


	//   ....[0]....
.L_1178:
        /*00d8*/ 	.word	0x00005310


	//----- nvinfo : EIATTR_MAX_THREADS
	.align		4
.L_1179:
        /*00dc*/ 	.byte	0x04, 0x05
        /*00de*/ 	.short	(.L_1181 - .L_1180)
.L_1180:
        /*00e0*/ 	.word	0x00000080
        /*00e4*/ 	.word	0x00000001
        /*00e8*/ 	.word	0x00000001


	//----- nvinfo : EIATTR_CRS_STACK_SIZE
	.align		4
.L_1181:
        /*00ec*/ 	.byte	0x04, 0x1e
        /*00ee*/ 	.short	(.L_1183 - .L_1182)
.L_1182:
        /*00f0*/ 	.word	0x00000000


	//----- nvinfo : EIATTR_CBANK_PARAM_SIZE
	.align		4
.L_1183:
        /*00f4*/ 	.byte	0x03, 0x19
        /*00f6*/ 	.short	0x0128


	//----- nvinfo : EIATTR_PARAM_CBANK
	.align		4
        /*00f8*/ 	.byte	0x04, 0x0a
        /*00fa*/ 	.short	(.L_1185 - .L_1184)
	.align		4
.L_1184:
        /*00fc*/ 	.word	index@(.nv.constant0._ZN10layer_norm31ln_parallel_residual_bwd_kernelINS_13Kernel_traitsIf13__nv_bfloat16S2_S2_fjLj512ELj1ELj4ELj1ELj16ENS_18Kernel_traits_baseILj512EfS2_S2_S2_fjLj128EEEEELb0ELb0ELb1EEEvNS_9BwdParamsE)
        /*0100*/ 	.short	0x0380
        /*0102*/ 	.short	0x0128


	//----- nvinfo : EIATTR_SW_WAR
	.align		4
.L_1185:
        /*0104*/ 	.byte	0x04, 0x36
        /*0106*/ 	.short	(.L_1187 - .L_1186)
.L_1186:
        /*0108*/ 	.word	0x00000008
.L_1187:


//--------------------- .nv.info._ZN10layer_norm31ln_parallel_residual_bwd_kernelINS_13Kernel_traitsIf13__nv_bfloat16S2_S2_fjLj512ELj1ELj4ELj1ELj16ENS_18Kernel_traits_baseILj512EfS2_S2_S2_fjLj128EEEEELb0ELb1ELb0EEEvNS_9BwdParamsE --------------------------
	.section	.nv.info._ZN10layer_norm31ln_parallel_residual_bwd_kernelINS_13Kernel_traitsIf13__nv_bfloat16S2_S2_fjLj512ELj1ELj4ELj1ELj16ENS_18Kernel_traits_baseILj512EfS2_S2_S2_fjLj128EEEEELb0ELb1ELb0EEEvNS_9BwdParamsE,"",@"SHT_CUDA_INFO"
	.sectionflags	@""
	.align	4


	//----- nvinfo : EIATTR_CUDA_API_VERSION
	.align		4
        /*0000*/ 	.byte	0x04, 0x37
        /*0002*/ 	.short	(.L_1189 - .L_1188)
.L_1188:
        /*0004*/ 	.word	0x00000082


	//----- nvinfo : EIATTR_KPARAM_INFO
	.align		4
.L_1189:
        /*0008*/ 	.byte	0x04, 0x17
        /*000a*/ 	.short	(.L_1191 - .L_1190)
.L_1190:
        /*000c*/ 	.word	0x00000000
        /*0010*/ 	.short	0x0000
        /*0012*/ 	.short	0x0000
        /*0014*/ 	.byte	0x00, 0xf0, 0xa1, 0x04


	//----- nvinfo : EIATTR_SPARSE_MMA_MASK
	.align		4
.L_1191:
        /*0018*/ 	.byte	0x03, 0x50
        /*001a*/ 	.short	0x0000


	//----- nvinfo : EIATTR_MAXREG_COUNT
	.align		4
        /*001c*/ 	.byte	0x03, 0x1b
        /*001e*/ 	.short	0x00ff


	//----- nvinfo : EIATTR_NUM_BARRIERS
	.align		4
        /*0020*/ 	.byte	0x02, 0x4c
        /*0022*/ 	.byte	0x01
	.zero		1


	//----- nvinfo : EIATTR_MERCURY_ISA_VERSION
	.align		4
        /*0024*/ 	.byte	0x03, 0x5f
        /*0026*/ 	.short	0x0101


	//----- nvinfo : EIATTR_COOP_GROUP_MASK_REGIDS
	.align		4
        /*0028*/ 	.byte	0x04, 0x29
        /*002a*/ 	.short	(.L_1193 - .L_1192)


	//   ....[0]....
.L_1192:
        /*002c*/ 	.word	0xffffffff


	//   ....[1]....
        /*0030*/ 	.word	0xffffffff


	//   ....[2]....
        /*0034*/ 	.word	0xffffffff


	//   ....[3]....
        /*0038*/ 	.word	0xffffffff


	//   ....[4]....
        /*003c*/ 	.word	0xffffffff


	//   ....[5]....
        /*0040*/ 	.word	0xffffffff


	//   ....[6]....
        /*0044*/ 	.word	0xffffffff


	//   ....[7]....
        /*0048*/ 	.word	0xffffffff


	//   ....[8]....
        /*004c*/ 	.word	0xffffffff


	//   ....[9]....
        /*0050*/ 	.word	0xffffffff


	//   ....[10]....
        /*0054*/ 	.word	0x0500006e


	//   ....[11]....
        /*0058*/ 	.word	0x0500006e


	//   ....[12]....
        /*005c*/ 	.word	0x0500006e


	//   ....[13]....
        /*0060*/ 	.word	0x0500006e


	//   ....[14]....
        /*0064*/ 	.word	0x0500006e


	//   ....[15]....
        /*0068*/ 	.word	0x0500006e


	//   ....[16]....
        /*006c*/ 	.word	0x0500006e


	//   ....[17]....
        /*0070*/ 	.word	0x0500006e


	//   ....[18]....
        /*0074*/ 	.word	0x0500006e


	//   ....[19]....
        /*0078*/ 	.word	0x0500006e


	//----- nvinfo : EIATTR_COOP_GROUP_INSTR_OFFSETS
	.align		4
.L_1193:
        /*007c*/ 	.byte	0x04, 0x28
        /*007e*/ 	.short	(.L_1195 - .L_1194)


	//   ....[0]....
.L_1194:
        /*0080*/ 	.word	0x00001cf0


	//   ....[1]....
        /*0084*/ 	.word	0x00001d00


	//   ....[2]....
        /*0088*/ 	.word	0x00001d30


	//   ....[3]....
        /*008c*/ 	.word	0x00001d40


	//   ....[4]....
        /*0090*/ 	.word	0x00001d70


	//   ....[5]....
        /*0094*/ 	.word	0x00001d80


	//   ....[6]....
        /*0098*/ 	.word	0x00001db0


	//   ....[7]....
        /*009c*/ 	.word	0x00001dc0


	//   ....[8]....
        /*00a0*/ 	.word	0x00001df0


	//   ....[9]....
        /*00a4*/ 	.word	0x00001e00


	//   ....[10]....
        /*00a8*/ 	.word	0x00005350


	//   ....[11]....
        /*00ac*/ 	.word	0x000053e0


	//   ....[12]....
        /*00b0*/ 	.word	0x00005450


	//   ....[13]....
        /*00b4*/ 	.word	0x000054b0


	//   ....[14]....
        /*00b8*/ 	.word	0x00005520


	//   ....[15]....
        /*00bc*/ 	.word	0x00005580


	//   ....[16]....
        /*00c0*/ 	.word	0x000055f0


	//   ....[17]....
        /*00c4*/ 	.word	0x00005650


	//   ....[18]....
        /*00c8*/ 	.word	0x000056c0


	//   ....[19]....
        /*00cc*/ 	.word	0x00005720


	//----- nvinfo : EIATTR_VRC_CTA_INIT_COUNT
	.align		4
.L_1195:
        /*00d0*/ 	.byte	0x02, 0x4a
	.zero		1
	.zero		1


	//----- nvinfo : EIATTR_EXIT_INSTR_OFFSETS
	.align		4
        /*00d4*/ 	.byte	0x04, 0x1c
        /*00d6*/ 	.short	(.L_1197 - .L_1196)


	//   ....[0]....
.L_1196:
        /*00d8*/ 	.word	0x000052b0


	//   ....[1]....
        /*00dc*/ 	.word	0x000052e0


	//----- nvinfo : EIATTR_MAX_THREADS
	.align		4
.L_1197:
        /*00e0*/ 	.byte	0x04, 0x05
        /*00e2*/ 	.short	(.L_1199 - .L_1198)
.L_1198:
        /*00e4*/ 	.word	0x00000080
        /*00e8*/ 	.word	0x00000001
        /*00ec*/ 	.word	0x00000001


	//----- nvinfo : EIATTR_CRS_STACK_SIZE
	.align		4
.L_1199:
        /*00f0*/ 	.byte	0x04, 0x1e
        /*00f2*/ 	.short	(.L_1201 - .L_1200)
.L_1200:
        /*00f4*/ 	.word	0x00000000


	//----- nvinfo : EIATTR_CBANK_PARAM_SIZE
	.align		4
.L_1201:
        /*00f8*/ 	.byte	0x03, 0x19
        /*00fa*/ 	.short	0x0128


	//----- nvinfo : EIATTR_PARAM_CBANK
	.align		4
        /*00fc*/ 	.byte	0x04, 0x0a
        /*00fe*/ 	.short	(.L_1203 - .L_1202)
	.align		4
.L_1202:
        /*0100*/ 	.word	index@(.nv.constant0._ZN10layer_norm31ln_parallel_residual_bwd_kernelINS_13Kernel_traitsIf13__nv_bfloat16S2_S2_fjLj512ELj1ELj4ELj1ELj16ENS_18Kernel_traits_baseILj512EfS2_S2_S2_fjLj128EEEEELb0ELb1ELb0EEEvNS_9BwdParamsE)
        /*0104*/ 	.short	0x0380
        /*0106*/ 	.short	0x0128


	//----- nvinfo : EIATTR_SW_WAR
	.align		4
.L_1203:
        /*0108*/ 	.byte	0x04, 0x36
        /*010a*/ 	.short	(.L_1205 - .L_1204)
.L_1204:
        /*010c*/ 	.word	0x00000008
.L_1205:


//--------------------- .nv.info._ZN10layer_norm31ln_parallel_residual_bwd_kernelINS_13Kernel_traitsIf13__nv_bfloat16S2_S2_fjLj512ELj1ELj4ELj1ELj16ENS_18Kernel_traits_baseILj512EfS2_S2_S2_fjLj128EEEEELb0ELb1ELb1EEEvNS_9BwdParamsE --------------------------
	.section	.nv.info._ZN10layer_norm31ln_parallel_residual_bwd_kernelINS_13Kernel_traitsIf13__nv_bfloat16S2_S2_fjLj512ELj1ELj4ELj1ELj16ENS_18Kernel_traits_baseILj512EfS2_S2_S2_fjLj128EEEEELb0ELb1ELb1EEEvNS_9BwdParamsE,"",@"SHT_CUDA_INFO"
	.sectionflags	@""
	.align	4


	//----- nvinfo : EIATTR_CUDA_API_VERSION
	.align		4
        /*0000*/ 	.byte	0x04, 0x37
        /*0002*/ 	.short	(.L_1207 - .L_1206)
.L_1206:
        /*0004*/ 	.word	0x00000082


	//----- nvinfo : EIATTR_KPARAM_INFO
	.align		4
.L_1207:
        /*0008*/ 	.byte	0x04, 0x17
        /*000a*/ 	.short	(.L_1209 - .L_1208)
.L_1208:
        /*000c*/ 	.word	0x00000000
        /*0010*/ 	.short	0x0000
        /*0012*/ 	.short	0x0000
        /*0014*/ 	.byte	0x00, 0xf0, 0xa1, 0x04


	//----- nvinfo : EIATTR_SPARSE_MMA_MASK
	.align		4
.L_1209:
        /*0018*/ 	.byte	0x03, 0x50
        /*001a*/ 	.short	0x0000


	//----- nvinfo : EIATTR_MAXREG_COUNT
	.align		4
        /*001c*/ 	.byte	0x03, 0x1b
        /*001e*/ 	.short	0x00ff


	//----- nvinfo : EIATTR_NUM_BARRIERS
	.align		4
        /*0020*/ 	.byte	0x02, 0x4c
        /*0022*/ 	.byte	0x01
	.zero		1


	//----- nvinfo : EIATTR_MERCURY_ISA_VERSION
	.align		4
        /*0024*/ 	.byte	0x03, 0x5f
        /*0026*/ 	.short	0x0101


	//----- nvinfo : EIATTR_COOP_GROUP_MASK_REGIDS
	.align		4
        /*0028*/ 	.byte	0x04, 0x29
        /*002a*/ 	.short	(.L_1211 - .L_1210)


	//   ....[0]....
.L_1210:
        /*002c*/ 	.word	0xffffffff


	//   ....[1]....
        /*0030*/ 	.word	0xffffffff


	//   ....[2]....
        /*0034*/ 	.word	0xffffffff


	//   ....[3]....
        /*0038*/ 	.word	0xffffffff


	//   ....[4]....
        /*003c*/ 	.word	0xffffffff


	//   ....[5]....
        /*0040*/ 	.word	0xffffffff


	//   ....[6]....
        /*0044*/ 	.word	0xffffffff


	//   ....[7]....
        /*0048*/ 	.word	0xffffffff


	//   ....[8]....
        /*004c*/ 	.word	0xffffffff


	//   ....[9]....
        /*0050*/ 	.word	0xffffffff


	//   ....[10]....
        /*0054*/ 	.word	0x05000069


	//   ....[11]....
        /*0058*/ 	.word	0x05000069


	//   ....[12]....
        /*005c*/ 	.word	0x05000069


	//   ....[13]....
        /*0060*/ 	.word	0x05000069


	//   ....[14]....
        /*0064*/ 	.word	0x05000069


	//   ....[15]....
        /*0068*/ 	.word	0x05000069


	//   ....[16]....
        /*006c*/ 	.word	0x05000069


	//   ....[17]....
        /*0070*/ 	.word	0x05000069


	//   ....[18]....
        /*0074*/ 	.word	0x05000069


	//   ....[19]....
        /*0078*/ 	.word	0x05000069


	//----- nvinfo : EIATTR_COOP_GROUP_INSTR_OFFSETS
	.align		4
.L_1211:
        /*007c*/ 	.byte	0x04, 0x28
        /*007e*/ 	.short	(.L_1213 - .L_1212)


	//   ....[0]....
.L_1212:
        /*0080*/ 	.word	0x00001b10


	//   ....[1]....
        /*0084*/ 	.word	0x00001b40


	//   ....[2]....
        /*0088*/ 	.word	0x00001b70


	//   ....[3]....
        /*008c*/ 	.word	0x00001b80


	//   ....[4]....
        /*0090*/ 	.word	0x00001bc0


	//   ....[5]....
        /*0094*/ 	.word	0x00001bd0


	//   ....[6]....
        /*0098*/ 	.word	0x00001c10


	//   ....[7]....
        /*009c*/ 	.word	0x00001c30


	//   ....[8]....
        /*00a0*/ 	.word	0x00001c60


	//   ....[9]....
        /*00a4*/ 	.word	0x00001c90


	//   ....[10]....
        /*00a8*/ 	.word	0x00004f90


	//   ....[11]....
        /*00ac*/ 	.word	0x00005020


	//   ....[12]....
        /*00b0*/ 	.word	0x00005090


	//   ....[13]....
        /*00b4*/ 	.word	0x000050f0


	//   ....[14]....
        /*00b8*/ 	.word	0x00005170


	//   ....[15]....
        /*00bc*/ 	.word	0x000051d0


	//   ....[16]....
        /*00c0*/ 	.word	0x00005250


	//   ....[17]....
        /*00c4*/ 	.word	0x000052c0


	//   ....[18]....
        /*00c8*/ 	.word	0x00005340


	//   ....[19]....
        /*00cc*/ 	.word	0x00005390


	//----- nvinfo : EIATTR_VRC_CTA_INIT_COUNT
	.align		4
.L_1213:
        /*00d0*/ 	.byte	0x02, 0x4a
	.zero		1
	.zero		1


	//----- nvinfo : EIATTR_EXIT_INSTR_OFFSETS
	.align		4
        /*00d4*/ 	.byte	0x04, 0x1c
        /*00d6*/ 	.short	(.L_1215 - .L_1214)


	//   ....[0]....
.L_1214:
        /*00d8*/ 	.word	0x00004f20


	//----- nvinfo : EIATTR_MAX_THREADS
	.align		4
.L_1215:
        /*00dc*/ 	.byte	0x04, 0x05
        /*00de*/ 	.short	(.L_1217 - .L_1216)
.L_1216:
        /*00e0*/ 	.word	0x00000080
        /*00e4*/ 	.word	0x00000001
        /*00e8*/ 	.word	0x00000001


	//----- nvinfo : EIATTR_CRS_STACK_SIZE
	.align		4
.L_1217:
        /*00ec*/ 	.byte	0x04, 0x1e
        /*00ee*/ 	.short	(.L_1219 - .L_1218)
.L_1218:
        /*00f0*/ 	.word	0x00000000


	//----- nvinfo : EIATTR_CBANK_PARAM_SIZE
	.align		4
.L_1219:
        /*00f4*/ 	.byte	0x03, 0x19
        /*00f6*/ 	.short	0x0128


	//----- nvinfo : EIATTR_PARAM_CBANK
	.align		4
        /*00f8*/ 	.byte	0x04, 0x0a
        /*00fa*/ 	.short	(.L_1221 - .L_1220)
	.align		4
.L_1220:
        /*00fc*/ 	.word	index@(.nv.constant0._ZN10layer_norm31ln_parallel_residual_bwd_kernelINS_13Kernel_traitsIf13__nv_bfloat16S2_S2_fjLj512ELj1ELj4ELj1ELj16ENS_18Kernel_traits_baseILj512EfS2_S2_S2_fjLj128EEEEELb0ELb1ELb1EEEvNS_9BwdParamsE)
        /*0100*/ 	.short	0x0380
        /*0102*/ 	.short	0x0128


	//----- nvinfo : EIATTR_SW_WAR
	.align		4
.L_1221:
        /*0104*/ 	.byte	0x04, 0x36
        /*0106*/ 	.short	(.L_1223 - .L_1222)
.L_1222:
        /*0108*/ 	.word	0x00000008
.L_1223:


//--------------------- .nv.info._ZN10layer_norm31ln_parallel_residual_bwd_kernelINS_13Kernel_traitsIf13__nv_bfloat16S2_S2_fjLj512ELj1ELj4ELj1ELj16ENS_18Kernel_traits_baseILj512EfS2_S2_S2_fjLj128EEEEELb1ELb0ELb0EEEvNS_9BwdParamsE --------------------------
	.section	.nv.info._ZN10layer_norm31ln_parallel_residual_bwd_kernelINS_13Kernel_traitsIf13__nv_bfloat16S2_S2_fjLj512ELj1ELj4ELj1ELj16ENS_18Kernel_traits_baseILj512EfS2_S2_S2_fjLj128EEEEELb1ELb0ELb0EEEvNS_9BwdParamsE,"",@"SHT_CUDA_INFO"
	.sectionflags	@""
	.align	4


	//----- nvinfo : EIATTR_CUDA_API_VERSION
	.align		4
        /*0000*/ 	.byte	0x04, 0x37
        /*0002*/ 	.short	(.L_1225 - .L_1224)
.L_1224:
        /*0004*/ 	.word	0x00000082


	//----- nvinfo : EIATTR_KPARAM_INFO
	.align		4
.L_1225:
        /*0008*/ 	.byte	0x04, 0x17
        /*000a*/ 	.short	(.L_1227 - .L_1226)
.L_1226:
        /*000c*/ 	.word	0x00000000
        /*0010*/ 	.short	0x0000
        /*0012*/ 	.short	0x0000
        /*0014*/ 	.byte	0x00, 0xf0, 0xa1, 0x04


	//----- nvinfo : EIATTR_SPARSE_MMA_MASK
	.align		4
.L_1227:
        /*0018*/ 	.byte	0x03, 0x50
        /*001a*/ 	.short	0x0000


	//----- nvinfo : EIATTR_MAXREG_COUNT
	.align		4
        /*001c*/ 	.byte	0x03, 0x1b
        /*001e*/ 	.short	0x00ff


	//----- nvinfo : EIATTR_NUM_BARRIERS
	.align		4
        /*0020*/ 	.byte	0x02, 0x4c
        /*0022*/ 	.byte	0x01
	.zero		1


	//----- nvinfo : EIATTR_MERCURY_ISA_VERSION
	.align		4
        /*0024*/ 	.byte	0x03, 0x5f
        /*0026*/ 	.short	0x0101


	//----- nvinfo : EIATTR_COOP_GROUP_MASK_REGIDS
	.align		4
        /*0028*/ 	.byte	0x04, 0x29
        /*002a*/ 	.short	(.L_1229 - .L_1228)


	//   ....[0]....
.L_1228:
        /*002c*/ 	.word	0xffffffff


	//   ....[1]....
        /*0030*/ 	.word	0xffffffff


	//   ....[2]....
        /*0034*/ 	.word	0xffffffff


	//   ....[3]....
        /*0038*/ 	.word	0xffffffff


	//   ....[4]....
        /*003c*/ 	.word	0xffffffff


	//   ....[5]....
        /*0040*/ 	.word	0xffffffff


	//   ....[6]....
        /*0044*/ 	.word	0xffffffff


	//   ....[7]....
        /*0048*/ 	.word	0xffffffff


	//   ....[8]....
        /*004c*/ 	.word	0xffffffff


	//   ....[9]....
        /*0050*/ 	.word	0xffffffff


	//   ....[10]....
        /*0054*/ 	.word	0x050000b4


	//   ....[11]....
        /*0058*/ 	.word	0x050000b4


	//   ....[12]....
        /*005c*/ 	.word	0x050000b4


	//   ....[13]....
        /*0060*/ 	.word	0x050000b4


	//   ....[14]....
        /*0064*/ 	.word	0x050000b4


	//   ....[15]....
        /*0068*/ 	.word	0x050000b4


	//   ....[16]....
        /*006c*/ 	.word	0x050000b4


	//   ....[17]....
        /*0070*/ 	.word	0x050000b4


	//   ....[18]....
        /*0074*/ 	.word	0x050000b4


	//   ....[19]....
        /*0078*/ 	.word	0x050000b4


	//----- nvinfo : EIATTR_COOP_GROUP_INSTR_OFFSETS
	.align		4
.L_1229:
        /*007c*/ 	.byte	0x04, 0x28
        /*007e*/ 	.short	(.L_1231 - .L_1230)


	//   ....[0]....
.L_1230:
        /*0080*/ 	.word	0x00001a50


	//   ....[1]....
        /*0084*/ 	.word	0x00001a60


	//   ....[2]....
        /*0088*/ 	.word	0x00001a90


	//   ....[3]....
        /*008c*/ 	.word	0x00001aa0


	//   ....[4]....
        /*0090*/ 	.word	0x00001ae0


	//   ....[5]....
        /*0094*/ 	.word	0x00001b00


	//   ....[6]....
        /*0098*/ 	.word	0x00001b40


	//   ....[7]....
        /*009c*/ 	.word	0x00001b60


	//   ....[8]....
        /*00a0*/ 	.word	0x00001b90


	//   ....[9]....
        /*00a4*/ 	.word	0x00001ba0


	//   ....[10]....
        /*00a8*/ 	.word	0x00007840


	//   ....[11]....
        /*00ac*/ 	.word	0x000078d0


	//   ....[12]....
        /*00b0*/ 	.word	0x00007940


	//   ....[13]....
        /*00b4*/ 	.word	0x000079a0


	//   ....[14]....
        /*00b8*/ 	.word	0x00007a20


	//   ....[15]....
        /*00bc*/ 	.word	0x00007a90


	//   ....[16]....
        /*00c0*/ 	.word	0x00007b10


	//   ....[17]....
        /*00c4*/ 	.word	0x00007b80


	//   ....[18]....
        /*00c8*/ 	.word	0x00007bf0


	//   ....[19]....
        /*00cc*/ 	.word	0x00007c50


	//----- nvinfo : EIATTR_VRC_CTA_INIT_COUNT
	.align		4
.L_1231:
        /*00d0*/ 	.byte	0x02, 0x4a
	.zero		1
	.zero		1


	//----- nvinfo : EIATTR_EXIT_INSTR_OFFSETS
	.align		4
        /*00d4*/ 	.byte	0x04, 0x1c
        /*00d6*/ 	.short	(.L_1233 - .L_1232)


	//   ....[0]....
.L_1232:
        /*00d8*/ 	.word	0x00007710


	//   ....[1]....
        /*00dc*/ 	.word	0x000077d0


	//----- nvinfo : EIATTR_MAX_THREADS
	.align		4
.L_1233:
        /*00e0*/ 	.byte	0x04, 0x05
        /*00e2*/ 	.short	(.L_1235 - .L_1234)
.L_1234:
        /*00e4*/ 	.word	0x00000080
        /*00e8*/ 	.word	0x00000001
        /*00ec*/ 	.word	0x00000001


	//----- nvinfo : EIATTR_CRS_STACK_SIZE
	.align		4
.L_1235:
        /*00f0*/ 	.byte	0x04, 0x1e
        /*00f2*/ 	.short	(.L_1237 - .L_1236)
.L_1236:
        /*00f4*/ 	.word	0x00000000


	//----- nvinfo : EIATTR_CBANK_PARAM_SIZE
	.align		4
.L_1237:
        /*00f8*/ 	.byte	0x03, 0x19
        /*00fa*/ 	.short	0x0128


	//----- nvinfo : EIATTR_PARAM_CBANK
	.align		4
        /*00fc*/ 	.byte	0x04, 0x0a
        /*00fe*/ 	.short	(.L_1239 - .L_1238)
	.align		4
.L_1238:
        /*0100*/ 	.word	index@(.nv.constant0._ZN10layer_norm31ln_parallel_residual_bwd_kernelINS_13Kernel_traitsIf13__nv_bfloat16S2_S2_fjLj512ELj1ELj4ELj1ELj16ENS_18Kernel_traits_baseILj512EfS2_S2_S2_fjLj128EEEEELb1ELb0ELb0EEEvNS_9BwdParamsE)
        /*0104*/ 	.short	0x0380
        /*0106*/ 	.short	0x0128


	//----- nvinfo : EIATTR_SW_WAR
	.align		4
.L_1239:
        /*0108*/ 	.byte	0x04, 0x36
        /*010a*/ 	.short	(.L_1241 - .L_1240)
.L_1240:
        /*010c*/ 	.word	0x00000008
.L_1241:


//--------------------- .nv.info._ZN10layer_norm31ln_parallel_residual_bwd_kernelINS_13Kernel_traitsIf13__nv_bfloat16S2_S2_fjLj512ELj1ELj4ELj1ELj16ENS_18Kernel_traits_baseILj512EfS2_S2_S2_fjLj128EEEEELb1ELb0ELb1EEEvNS_9BwdParamsE --------------------------
	.section	.nv.info._ZN10layer_norm31ln_parallel_residual_bwd_kernelINS_13Kernel_traitsIf13__nv_bfloat16S2_S2_fjLj512ELj1ELj4ELj1ELj16ENS_18Kernel_traits_baseILj512EfS2_S2_S2_fjLj128EEEEELb1ELb0ELb1EEEvNS_9BwdParamsE,"",@"SHT_CUDA_INFO"
	.sectionflags	@""
	.align	4


	//----- nvinfo : EIATTR_CUDA_API_VERSION
	.align		4
        /*0000*/ 	.byte	0x04, 0x37
        /*0002*/ 	.short	(.L_1243 - .L_1242)
.L_1242:
        /*0004*/ 	.word	0x00000082


	//----- nvinfo : EIATTR_KPARAM_INFO
	.align		4
.L_1243:
        /*0008*/ 	.byte	0x04, 0x17
        /*000a*/ 	.short	(.L_1245 - .L_1244)
.L_1244:
        /*000c*/ 	.word	0x00000000
        /*0010*/ 	.short	0x0000
        /*0012*/ 	.short	0x0000
        /*0014*/ 	.byte	0x00, 0xf0, 0xa1, 0x04


	//----- nvinfo : EIATTR_SPARSE_MMA_MASK
	.align		4
.L_1245:
        /*0018*/ 	.byte	0x03, 0x50
        /*001a*/ 	.short	0x0000


	//----- nvinfo : EIATTR_MAXREG_COUNT
	.align		4
        /*001c*/ 	.byte	0x03, 0x1b
        /*001e*/ 	.short	0x00ff


	//----- nvinfo : EIATTR_NUM_BARRIERS
	.align		4
        /*0020*/ 	.byte	0x02, 0x4c
        /*0022*/ 	.byte	0x01
	.zero		1


	//----- nvinfo : EIATTR_MERCURY_ISA_VERSION
	.align		4
        /*0024*/ 	.byte	0x03, 0x5f
        /*0026*/ 	.short	0x0101


	//----- nvinfo : EIATTR_COOP_GROUP_MASK_REGIDS
	.align		4
        /*0028*/ 	.byte	0x04, 0x29
        /*002a*/ 	.short	(.L_1247 - .L_1246)


	//   ....[0]....
.L_1246:
        /*002c*/ 	.word	0xffffffff


	//   ....[1]....
        /*0030*/ 	.word	0xffffffff


	//   ....[2]....
        /*0034*/ 	.word	0xffffffff


	//   ....[3]....
        /*0038*/ 	.word	0xffffffff


	//   ....[4]....
        /*003c*/ 	.word	0xffffffff


	//   ....[5]....
        /*0040*/ 	.word	0xffffffff


	//   ....[6]....
        /*0044*/ 	.word	0xffffffff


	//   ....[7]....
        /*0048*/ 	.word	0xffffffff


	//   ....[8]....
        /*004c*/ 	.word	0xffffffff


	//   ....[9]....
        /*0050*/ 	.word	0xffffffff


	//   ....[10]....
        /*0054*/ 	.word	0x050000b1


	//   ....[11]....
        /*0058*/ 	.word	0x050000b1


	//   ....[12]....
        /*005c*/ 	.word	0x050000b1


	//   ....[13]....
        /*0060*/ 	.word	0x050000b1


	//   ....[14]....
        /*0064*/ 	.word	0x050000b1


	//   ....[15]....
        /*0068*/ 	.word	0x050000b1


	//   ....[16]....
        /*006c*/ 	.word	0x050000b1


	//   ....[17]....
        /*0070*/ 	.word	0x050000b1


	//   ....[18]....
        /*0074*/ 	.word	0x050000b1


	//   ....[19]....
        /*0078*/ 	.word	0x050000b1


	//----- nvinfo : EIATTR_COOP_GROUP_INSTR_OFFSETS
	.align		4
.L_1247:
        /*007c*/ 	.byte	0x04, 0x28
        /*007e*/ 	.short	(.L_1249 - .L_1248)


	//   ....[0]....
.L_1248:
        /*0080*/ 	.word	0x00001870


	//   ....[1]....
        /*0084*/ 	.word	0x00001880


	//   ....[2]....
        /*0088*/ 	.word	0x000018b0


	//   ....[3]....
        /*008c*/ 	.word	0x000018c0


	//   ....[4]....
        /*0090*/ 	.word	0x000018f0


	//   ....[5]....
        /*0094*/ 	.word	0x00001900


	//   ....[6]....
        /*0098*/ 	.word	0x00001930


	//   ....[7]....
        /*009c*/ 	.word	0x00001940


	//   ....[8]....
        /*00a0*/ 	.word	0x00001970


	//   ....[9]....
        /*00a4*/ 	.word	0x00001980


	//   ....[10]....
        /*00a8*/ 	.word	0x000073d0


	//   ....[11]....
        /*00ac*/ 	.word	0x00007460


	//   ....[12]....
        /*00b0*/ 	.word	0x000074d0


	//   ....[13]....
        /*00b4*/ 	.word	0x00007530


	//   ....[14]....
        /*00b8*/ 	.word	0x000075a0


	//   ....[15]....
        /*00bc*/ 	.word	0x00007600


	//   ....[16]....
        /*00c0*/ 	.word	0x00007670


	//   ....[17]....
        /*00c4*/ 	.word	0x000076d0


	//   ....[18]....
        /*00c8*/ 	.word	0x00007740


	//   ....[19]....
        /*00cc*/ 	.word	0x000077a0


	//----- nvinfo : EIATTR_VRC_CTA_INIT_COUNT
	.align		4
.L_1249:
        /*00d0*/ 	.byte	0x02, 0x4a
	.zero		1
	.zero		1


	//----- nvinfo : EIATTR_EXIT_INSTR_OFFSETS
	.align		4
        /*00d4*/ 	.byte	0x04, 0x1c
        /*00d6*/ 	.short	(.L_1251 - .L_1250)


	//   ....[0]....
.L_1250:
        /*00d8*/ 	.word	0x00007360


	//----- nvinfo : EIATTR_MAX_THREADS
	.align		4
.L_1251:
        /*00dc*/ 	.byte	0x04, 0x05
        /*00de*/ 	.short	(.L_1253 - .L_1252)
.L_1252:
        /*00e0*/ 	.word	0x00000080
        /*00e4*/ 	.word	0x00000001
        /*00e8*/ 	.word	0x00000001


	//----- nvinfo : EIATTR_CRS_STACK_SIZE
	.align		4
.L_1253:
        /*00ec*/ 	.byte	0x04, 0x1e
        /*00ee*/ 	.short	(.L_1255 - .L_1254)
.L_1254:
        /*00f0*/ 	.word	0x00000000


	//----- nvinfo : EIATTR_CBANK_PARAM_SIZE
	.align		4
.L_1255:
        /*00f4*/ 	.byte	0x03, 0x19
        /*00f6*/ 	.short	0x0128


	//----- nvinfo : EIATTR_PARAM_CBANK
	.align		4
        /*00f8*/ 	.byte	0x04, 0x0a
        /*00fa*/ 	.short	(.L_1257 - .L_1256)
	.align		4
.L_1256:
        /*00fc*/ 	.word	index@(.nv.constant0._ZN10layer_norm31ln_parallel_residual_bwd_kernelINS_13Kernel_traitsIf13__nv_bfloat16S2_S2_fjLj512ELj1ELj4ELj1ELj16ENS_18Kernel_traits_baseILj512EfS2_S2_S2_fjLj128EEEEELb1ELb0ELb1EEEvNS_9BwdParamsE)
        /*0100*/ 	.short	0x0380
        /*0102*/ 	.short	0x0128


	//----- nvinfo : EIATTR_SW_WAR
	.align		4
.L_1257:
        /*0104*/ 	.byte	0x04, 0x36
        /*0106*/ 	.short	(.L_1259 - .L_1258)
.L_1258:
        /*0108*/ 	.word	0x00000008
.L_1259:


//--------------------- .nv.info._ZN10layer_norm22ln_bwd_finalize_kernelINS_22Kernel_traits_finalizeILj512Ef13__nv_bfloat16S2_S2_fjLb0ELj1024ELj4ENS_18Kernel_traits_baseILj512EfS2_S2_S2_fjLj1024EEEEELb0ELb0EEEvNS_9BwdParamsE --------------------------
	.section	.nv.info._ZN10layer_norm22ln_bwd_finalize_kernelINS_22Kernel_traits_finalizeILj512Ef13__nv_bfloat16S2_S2_fjLb0ELj1024ELj4ENS_18Kernel_traits_baseILj512EfS2_S2_S2_fjLj1024EEEEELb0ELb0EEEvNS_9BwdParamsE,"",@"SHT_CUDA_INFO"
	.sectionflags	@""
	.align	4


	//----- nvinfo : EIATTR_CUDA_API_VERSION
	.align		4
        /*0000*/ 	.byte	0x04, 0x37
        /*0002*/ 	.short	(.L_1261 - .L_1260)
.L_1260:
        /*0004*/ 	.word	0x00000082


	//----- nvinfo : EIATTR_KPARAM_INFO
	.align		4
.L_1261:
        /*0008*/ 	.byte	0x04, 0x17
        /*000a*/ 	.short	(.L_1263 - .L_1262)
.L_1262:
        /*000c*/ 	.word	0x00000000
        /*0010*/ 	.short	0x0000
        /*0012*/ 	.short	0x0000
        /*0014*/ 	.byte	0x00, 0xf0, 0xa1, 0x04


	//----- nvinfo : EIATTR_SPARSE_MMA_MASK
	.align		4
.L_1263:
        /*0018*/ 	.byte	0x03, 0x50
        /*001a*/ 	.short	0x0000


	//----- nvinfo : EIATTR_MAXREG_COUNT
	.align		4
        /*001c*/ 	.byte	0x03, 0x1b
        /*001e*/ 	.short	0x0040


	//----- nvinfo : EIATTR_NUM_BARRIERS
	.align		4
        /*0020*/ 	.byte	0x02, 0x4c
        /*0022*/ 	.byte	0x01
	.zero		1


	//----- nvinfo : EIATTR_MERCURY_ISA_VERSION
	.align		4
        /*0024*/ 	.byte	0x03, 0x5f
        /*0026*/ 	.short	0x0101


	//----- nvinfo : EIATTR_COOP_GROUP_MASK_REGIDS
	.align		4
        /*0028*/ 	.byte	0x04, 0x29
        /*002a*/ 	.short	(.L_1265 - .L_1264)


	//   ....[0]....
.L_1264:
        /*002c*/ 	.word	0xffffffff


	//   ....[1]....
        /*0030*/ 	.word	0xffffffff


	//   ....[2]....
        /*0034*/ 	.word	0xffffffff


	//   ....[3]....
        /*0038*/ 	.word	0xffffffff


	//   ....[4]....
        /*003c*/ 	.word	0xffffffff


	//   ....[5]....
        /*0040*/ 	.word	0xffffffff


	//   ....[6]....
        /*0044*/ 	.word	0xffffffff


	//   ....[7]....
        /*0048*/ 	.word	0xffffffff


	//   ....[8]....
        /*004c*/ 	.word	0xffffffff


	//   ....[9]....
        /*0050*/ 	.word	0xffffffff


	//----- nvinfo : EIATTR_COOP_GROUP_INSTR_OFFSETS
	.align		4
.L_1265:
        /*0054*/ 	.byte	0x04, 0x28
        /*0056*/ 	.short	(.L_1267 - .L_1266)


	//   ....[0]....
.L_1266:
        /*0058*/ 	.word	0x00001550


	//   ....[1]....
        /*005c*/ 	.word	0x00001560


	//   ....[2]....
        /*0060*/ 	.word	0x00001590


	//   ....[3]....
        /*0064*/ 	.word	0x000015a0


	//   ....[4]....
        /*0068*/ 	.word	0x000015d0


	//   ....[5]....
        /*006c*/ 	.word	0x000015e0


	//   ....[6]....
        /*0070*/ 	.word	0x00001610


	//   ....[7]....
        /*0074*/ 	.word	0x00001630


	//   ....[8]....
        /*0078*/ 	.word	0x00001680


	//   ....[9]....
        /*007c*/ 	.word	0x00001690


	//----- nvinfo : EIATTR_VRC_CTA_INIT_COUNT
	.align		4
.L_1267:
        /*0080*/ 	.byte	0x02, 0x4a
	.zero		1
	.zero		1


	//----- nvinfo : EIATTR_EXIT_INSTR_OFFSETS
	.align		4
        /*0084*/ 	.byte	0x04, 0x1c
        /*0086*/ 	.short	(.L_1269 - .L_1268)


	//   ....[0]....
.L_1268:
        /*0088*/ 	.word	0x00000060


	//   ....[1]....
        /*008c*/ 	.word	0x000016f0


	//   ....[2]....
        /*0090*/ 	.word	0x00001720


	//   ....[3]....
        /*0094*/ 	.word	0x000017c0


	//----- nvinfo : EIATTR_MAX_THREADS
	.align		4
.L_1269:
        /*0098*/ 	.byte	0x04, 0x05
        /*009a*/ 	.short	(.L_1271 - .L_1270)
.L_1270:
        /*009c*/ 	.word	0x00000400
        /*00a0*/ 	.word	0x00000001
        /*00a4*/ 	.word	0x00000001


	//----- nvinfo : EIATTR_CRS_STACK_SIZE
	.align		4
.L_1271:
        /*00a8*/ 	.byte	0x04, 0x1e
        /*00aa*/ 	.short	(.L_1273 - .L_1272)
.L_1272:
        /*00ac*/ 	.word	0x00000000


	//----- nvinfo : EIATTR_CBANK_PARAM_SIZE
	.align		4
.L_1273:
        /*00b0*/ 	.byte	0x03, 0x19
        /*00b2*/ 	.short	0x0128


	//----- nvinfo : EIATTR_PARAM_CBANK
	.align		4
        /*00b4*/ 	.byte	0x04, 0x0a
        /*00b6*/ 	.short	(.L_1275 - .L_1274)
	.align		4
.L_1274:
        /*00b8*/ 	.word	index@(.nv.constant0._ZN10layer_norm22ln_bwd_finalize_kernelINS_22Kernel_traits_finalizeILj512Ef13__nv_bfloat16S2_S2_fjLb0ELj1024ELj4ENS_18Kernel_traits_baseILj512EfS2_S2_S2_fjLj1024EEEEELb0ELb0EEEvNS_9BwdParamsE)
        /*00bc*/ 	.short	0x0380
        /*00be*/ 	.short	0x0128


	//----- nvinfo : EIATTR_SW_WAR
	.align		4
.L_1275:
        /*00c0*/ 	.byte	0x04, 0x36
        /*00c2*/ 	.short	(.L_1277 - .L_1276)
.L_1276:
        /*00c4*/ 	.word	0x00000008
.L_1277:


//--------------------- .nv.info._ZN10layer_norm40ln_parallel_residual_bwd_finalize_kernelINS_22Kernel_traits_finalizeILj512Ef13__nv_bfloat16S2_S2_fjLb0ELj1024ELj4ENS_18Kernel_traits_baseILj512EfS2_S2_S2_fjLj1024EEEEELb0EEEvNS_9BwdParamsE --------------------------
	.section	.nv.info._ZN10layer_norm40ln_parallel_residual_bwd_finalize_kernelINS_22Kernel_traits_finalizeILj512Ef13__nv_bfloat16S2_S2_fjLb0ELj1024ELj4ENS_18Kernel_traits_baseILj512EfS2_S2_S2_fjLj1024EEEEELb0EEEvNS_9BwdParamsE,"",@"SHT_CUDA_INFO"
	.sectionflags	@""
	.align	4


	//----- nvinfo : EIATTR_CUDA_API_VERSION
	.align		4
        /*0000*/ 	.byte	0x04, 0x37
        /*0002*/ 	.short	(.L_1279 - .L_1278)
.L_1278:
        /*0004*/ 	.word	0x00000082


	//----- nvinfo : EIATTR_KPARAM_INFO
	.align		4
.L_1279:
        /*0008*/ 	.byte	0x04, 0x17
        /*000a*/ 	.short	(.L_1281 - .L_1280)
.L_1280:
        /*000c*/ 	.word	0x00000000
        /*0010*/ 	.short	0x0000
        /*0012*/ 	.short	0x0000
        /*0014*/ 	.byte	0x00, 0xf0, 0xa1, 0x04


	//----- nvinfo : EIATTR_SPARSE_MMA_MASK
	.align		4
.L_1281:
        /*0018*/ 	.byte	0x03, 0x50
        /*001a*/ 	.short	0x0000


	//----- nvinfo : EIATTR_MAXREG_COUNT
	.align		4
        /*001c*/ 	.byte	0x03, 0x1b
        /*001e*/ 	.short	0x0040


	//----- nvinfo : EIATTR_NUM_BARRIERS
	.align		4
        /*0020*/ 	.byte	0x02, 0x4c
        /*0022*/ 	.byte	0x01
	.zero		1


	//----- nvinfo : EIATTR_MERCURY_ISA_VERSION
	.align		4
        /*0024*/ 	.byte	0x03, 0x5f
        /*0026*/ 	.short	0x0101


	//----- nvinfo : EIATTR_COOP_GROUP_MASK_REGIDS
	.align		4
        /*0028*/ 	.byte	0x04, 0x29
        /*002a*/ 	.short	(.L_1283 - .L_1282)


	//   ....[0]....
.L_1282:
        /*002c*/ 	.word	0xffffffff


	//   ....[1]....
        /*0030*/ 	.word	0xffffffff


	//   ....[2]....
        /*0034*/ 	.word	0xffffffff


	//   ....[3]....
        /*0038*/ 	.word	0xffffffff


	//   ....[4]....
        /*003c*/ 	.word	0xffffffff


	//   ....[5]....
        /*0040*/ 	.word	0xffffffff


	//   ....[6]....
        /*0044*/ 	.word	0xffffffff


	//   ....[7]....
        /*0048*/ 	.word	0xffffffff


	//   ....[8]....
        /*004c*/ 	.word	0xffffffff


	//   ....[9]....
        /*0050*/ 	.word	0xffffffff


	//   ....[10]....
        /*0054*/ 	.word	0xffffffff


	//   ....[11]....
        /*0058*/ 	.word	0xffffffff


	//   ....[12]....
        /*005c*/ 	.word	0xffffffff


	//   ....[13]....
        /*0060*/ 	.word	0xffffffff


	//   ....[14]....
        /*0064*/ 	.word	0xffffffff


	//   ....[15]....
        /*0068*/ 	.word	0xffffffff


	//   ....[16]....
        /*006c*/ 	.word	0xffffffff


	//   ....[17]....
        /*0070*/ 	.word	0xffffffff


	//   ....[18]....
        /*0074*/ 	.word	0xffffffff


	//   ....[19]....
        /*0078*/ 	.word	0xffffffff


	//----- nvinfo : EIATTR_COOP_GROUP_INSTR_OFFSETS
	.align		4
.L_1283:
        /*007c*/ 	.byte	0x04, 0x28
        /*007e*/ 	.short	(.L_1285 - .L_1284)


	//   ....[0]....
.L_1284:
        /*0080*/ 	.word	0x000013a0


	//   ....[1]....
        /*0084*/ 	.word	0x000013b0


	//   ....[2]....
        /*0088*/ 	.word	0x000013c0


	//   ....[3]....
        /*008c*/ 	.word	0x000013d0


	//   ....[4]....
        /*0090*/ 	.word	0x00001410


	//   ....[5]....
        /*0094*/ 	.word	0x00001430


	//   ....[6]....
        /*0098*/ 	.word	0x00001440


	//   ....[7]....
        /*009c*/ 	.word	0x00001450


	//   ....[8]....
        /*00a0*/ 	.word	0x00001480


	//   ....[9]....
        /*00a4*/ 	.word	0x000014b0


	//   ....[10]....
        /*00a8*/ 	.word	0x000014e0


	//   ....[11]....
        /*00ac*/ 	.word	0x000014f0


	//   ....[12]....
        /*00b0*/ 	.word	0x00001520


	//   ....[13]....
        /*00b4*/ 	.word	0x00001540


	//   ....[14]....
        /*00b8*/ 	.word	0x00001560


	//   ....[15]....
        /*00bc*/ 	.word	0x00001570


	//   ....[16]....
        /*00c0*/ 	.word	0x000015b0


	//   ....[17]....
        /*00c4*/ 	.word	0x000015e0


	//   ....[18]....
        /*00c8*/ 	.word	0x00001600


	//   ....[19]....
        /*00cc*/ 	.word	0x00001610


	//----- nvinfo : EIATTR_VRC_CTA_INIT_COUNT
	.align		4
.L_1285:
        /*00d0*/ 	.byte	0x02, 0x4a
	.zero		1
	.zero		1


	//----- nvinfo : EIATTR_EXIT_INSTR_OFFSETS
	.align		4
        /*00d4*/ 	.byte	0x04, 0x1c
        /*00d6*/ 	.short	(.L_1287 - .L_1286)


	//   ....[0]....
.L_1286:
        /*00d8*/ 	.word	0x00000060


	//   ....[1]....
        /*00dc*/ 	.word	0x000016c0


	//   ....[2]....
        /*00e0*/ 	.word	0x000016f0


	//   ....[3]....
        /*00e4*/ 	.word	0x00001810


	//----- nvinfo : EIATTR_MAX_THREADS
	.align		4
.L_1287:
        /*00e8*/ 	.byte	0x04, 0x05
        /*00ea*/ 	.short	(.L_1289 - .L_1288)
.L_1288:
        /*00ec*/ 	.word	0x00000400
        /*00f0*/ 	.word	0x00000001
        /*00f4*/ 	.word	0x00000001


	//----- nvinfo : EIATTR_CRS_STACK_SIZE
	.align		4
.L_1289:
        /*00f8*/ 	.byte	0x04, 0x1e
        /*00fa*/ 	.short	(.L_1291 - .L_1290)
.L_1290:
        /*00fc*/ 	.word	0x00000000


	//----- nvinfo : EIATTR_CBANK_PARAM_SIZE
	.align		4
.L_1291:
        /*0100*/ 	.byte	0x03, 0x19
        /*0102*/ 	.short	0x0128


	//----- nvinfo : EIATTR_PARAM_CBANK
	.align		4
        /*0104*/ 	.byte	0x04, 0x0a
        /*0106*/ 	.short	(.L_1293 - .L_1292)
	.align		4
.L_1292:
        /*0108*/ 	.word	index@(.nv.constant0._ZN10layer_norm40ln_parallel_residual_bwd_finalize_kernelINS_22Kernel_traits_finalizeILj512Ef13__nv_bfloat16S2_S2_fjLb0ELj1024ELj4ENS_18Kernel_traits_baseILj512EfS2_S2_S2_fjLj1024EEEEELb0EEEvNS_9BwdParamsE)
        /*010c*/ 	.short	0x0380
        /*010e*/ 	.short	0x0128


	//----- nvinfo : EIATTR_SW_WAR
	.align		4
.L_1293:
        /*0110*/ 	.byte	0x04, 0x36
        /*0112*/ 	.short	(.L_1295 - .L_1294)
.L_1294:
        /*0114*/ 	.word	0x00000008
.L_1295:


//--------------------- .nv.info._ZN10layer_norm31ln_parallel_residual_bwd_kernelINS_13Kernel_traitsIf13__nv_bfloat16S2_S2_fjLj512ELj1ELj4ELj1ELj16ENS_18Kernel_traits_baseILj512EfS2_S2_S2_fjLj128EEEEELb1ELb1ELb0EEEvNS_9BwdParamsE --------------------------
	.section	.nv.info._ZN10layer_norm31ln_parallel_residual_bwd_kernelINS_13Kernel_traitsIf13__nv_bfloat16S2_S2_fjLj512ELj1ELj4ELj1ELj16ENS_18Kernel_traits_baseILj512EfS2_S2_S2_fjLj128EEEEELb1ELb1ELb0EEEvNS_9BwdParamsE,"",@"SHT_CUDA_INFO"
	.sectionflags	@""
	.align	4


	//----- nvinfo : EIATTR_CUDA_API_VERSION
	.align		4
        /*0000*/ 	.byte	0x04, 0x37
        /*0002*/ 	.short	(.L_1297 - .L_1296)
.L_1296:
        /*0004*/ 	.word	0x00000082


	//----- nvinfo : EIATTR_KPARAM_INFO
	.align		4
.L_1297:
        /*0008*/ 	.byte	0x04, 0x17
        /*000a*/ 	.short	(.L_1299 - .L_1298)
.L_1298:
        /*000c*/ 	.word	0x00000000
        /*0010*/ 	.short	0x0000
        /*0012*/ 	.short	0x0000
        /*0014*/ 	.byte	0x00, 0xf0, 0xa1, 0x04


	//----- nvinfo : EIATTR_SPARSE_MMA_MASK
	.align		4
.L_1299:
        /*0018*/ 	.byte	0x03, 0x50
        /*001a*/ 	.short	0x0000


	//----- nvinfo : EIATTR_MAXREG_COUNT
	.align		4
        /*001c*/ 	.byte	0x03, 0x1b
        /*001e*/ 	.short	0x00ff


	//----- nvinfo : EIATTR_NUM_BARRIERS
	.align		4
        /*0020*/ 	.byte	0x02, 0x4c
        /*0022*/ 	.byte	0x01
	.zero		1


	//----- nvinfo : EIATTR_MERCURY_ISA_VERSION
	.align		4
        /*0024*/ 	.byte	0x03, 0x5f
        /*0026*/ 	.short	0x0101


	//----- nvinfo : EIATTR_COOP_GROUP_MASK_REGIDS
	.align		4
        /*0028*/ 	.byte	0x04, 0x29
        /*002a*/ 	.short	(.L_1301 - .L_1300)


	//   ....[0]....
.L_1300:
        /*002c*/ 	.word	0xffffffff


	//   ....[1]....
        /*0030*/ 	.word	0xffffffff


	//   ....[2]....
        /*0034*/ 	.word	0xffffffff


	//   ....[3]....
        /*0038*/ 	.word	0xffffffff


	//   ....[4]....
        /*003c*/ 	.word	0xffffffff


	//   ....[5]....
        /*0040*/ 	.word	0xffffffff


	//   ....[6]....
        /*0044*/ 	.word	0xffffffff


	//   ....[7]....
        /*0048*/ 	.word	0xffffffff


	//   ....[8]....
        /*004c*/ 	.word	0xffffffff


	//   ....[9]....
        /*0050*/ 	.word	0xffffffff


	//   ....[10]....
        /*0054*/ 	.word	0x05000052


	//   ....[11]....
        /*0058*/ 	.word	0x05000052


	//   ....[12]....
        /*005c*/ 	.word	0x05000052


	//   ....[13]....
        /*0060*/ 	.word	0x05000052


	//   ....[14]....
        /*0064*/ 	.word	0x05000052


	//   ....[15]....
        /*0068*/ 	.word	0x05000052


	//   ....[16]....
        /*006c*/ 	.word	0x05000052


	//   ....[17]....
        /*0070*/ 	.word	0x05000052


	//   ....[18]....
        /*0074*/ 	.word	0x05000052


	//   ....[19]....
        /*0078*/ 	.word	0x05000052


	//----- nvinfo : EIATTR_COOP_GROUP_INSTR_OFFSETS
	.align		4
.L_1301:
        /*007c*/ 	.byte	0x04, 0x28
        /*007e*/ 	.short	(.L_1303 - .L_1302)


	//   ....[0]....
.L_1302:
        /*0080*/ 	.word	0x00001270


	//   ....[1]....
        /*0084*/ 	.word	0x00001280


	//   ....[2]....
        /*0088*/ 	.word	0x000012b0


	//   ....[3]....
        /*008c*/ 	.word	0x000012c0


	//   ....[4]....
        /*0090*/ 	.word	0x000012f0


	//   ....[5]....
        /*0094*/ 	.word	0x00001300


	//   ....[6]....
        /*0098*/ 	.word	0x00001330


	//   ....[7]....
        /*009c*/ 	.word	0x00001340


	//   ....[8]....
        /*00a0*/ 	.word	0x00001370


	//   ....[9]....
        /*00a4*/ 	.word	0x00001380


	//   ....[10]....
        /*00a8*/ 	.word	0x00006a50


	//   ....[11]....
        /*00ac*/ 	.word	0x00006af0


	//   ....[12]....
        /*00b0*/ 	.word	0x00006b50


	//   ....[13]....
        /*00b4*/ 	.word	0x00006bb0


	//   ....[14]....
        /*00b8*/ 	.word	0x00006c20


	//   ....[15]....
        /*00bc*/ 	.word	0x00006c80


	//   ....[16]....
        /*00c0*/ 	.word	0x00006cf0


	//   ....[17]....
        /*00c4*/ 	.word	0x00006d50


	//   ....[18]....
        /*00c8*/ 	.word	0x00006dc0


	//   ....[19]....
        /*00cc*/ 	.word	0x00006e20


	//----- nvinfo : EIATTR_VRC_CTA_INIT_COUNT
	.align		4
.L_1303:
        /*00d0*/ 	.byte	0x02, 0x4a
	.zero		1
	.zero		1


	//----- nvinfo : EIATTR_EXIT_INSTR_OFFSETS
	.align		4
        /*00d4*/ 	.byte	0x04, 0x1c
        /*00d6*/ 	.short	(.L_1305 - .L_1304)


	//   ....[0]....
.L_1304:
        /*00d8*/ 	.word	0x000069b0


	//   ....[1]....
        /*00dc*/ 	.word	0x000069e0


	//----- nvinfo : EIATTR_MAX_THREADS
	.align		4
.L_1305:
        /*00e0*/ 	.byte	0x04, 0x05
        /*00e2*/ 	.short	(.L_1307 - .L_1306)
.L_1306:
        /*00e4*/ 	.word	0x00000080
        /*00e8*/ 	.word	0x00000001
        /*00ec*/ 	.word	0x00000001


	//----- nvinfo : EIATTR_CRS_STACK_SIZE
	.align		4
.L_1307:
        /*00f0*/ 	.byte	0x04, 0x1e
        /*00f2*/ 	.short	(.L_1309 - .L_1308)
.L_1308:
        /*00f4*/ 	.word	0x00000000


	//----- nvinfo : EIATTR_CBANK_PARAM_SIZE
	.align		4
.L_1309:
        /*00f8*/ 	.byte	0x03, 0x19
        /*00fa*/ 	.short	0x0128


	//----- nvinfo : EIATTR_PARAM_CBANK
	.align		4
        /*00fc*/ 	.byte	0x04, 0x0a
        /*00fe*/ 	.short	(.L_1311 - .L_1310)
	.align		4
.L_1310:
        /*0100*/ 	.word	index@(.nv.constant0._ZN10layer_norm31ln_parallel_residual_bwd_kernelINS_13Kernel_traitsIf13__nv_bfloat16S2_S2_fjLj512ELj1ELj4ELj1ELj16ENS_18Kernel_traits_baseILj512EfS2_S2_S2_fjLj128EEEEELb1ELb1ELb0EEEvNS_9BwdParamsE)
        /*0104*/ 	.short	0x0380
        /*0106*/ 	.short	0x0128


	//----- nvinfo : EIATTR_SW_WAR
	.align		4
.L_1311:
        /*0108*/ 	.byte	0x04, 0x36
        /*010a*/ 	.short	(.L_1313 - .L_1312)
.L_1312:
        /*010c*/ 	.word	0x00000008
.L_1313:


//--------------------- .nv.info._ZN10layer_norm22ln_bwd_finalize_kernelINS_22Kernel_traits_finalizeILj512Ef13__nv_bfloat16S2_S2_fjLb0ELj1024ELj4ENS_18Kernel_traits_baseILj512EfS2_S2_S2_fjLj1024EEEEELb0ELb1EEEvNS_9BwdParamsE --------------------------
	.section	.nv.info._ZN10layer_norm22ln_bwd_finalize_kernelINS_22Kernel_traits_finalizeILj512Ef13__nv_bfloat16S2_S2_fjLb0ELj1024ELj4ENS_18Kernel_traits_baseILj512EfS2_S2_S2_fjLj1024EEEEELb0ELb1EEEvNS_9BwdParamsE,"",@"SHT_CUDA_INFO"
	.sectionflags	@""
	.align	4


	//----- nvinfo : EIATTR_CUDA_API_VERSION
	.align		4
        /*0000*/ 	.byte	0x04, 0x37
        /*0002*/ 	.short	(.L_1315 - .L_1314)
.L_1314:
        /*0004*/ 	.word	0x00000082


	//----- nvinfo : EIATTR_KPARAM_INFO
	.align		4
.L_1315:
        /*0008*/ 	.byte	0x04, 0x17
        /*000a*/ 	.short	(.L_1317 - .L_1316)
.L_1316:
        /*000c*/ 	.word	0x00000000
        /*0010*/ 	.short	0x0000
        /*0012*/ 	.short	0x0000
        /*0014*/ 	.byte	0x00, 0xf0, 0xa1, 0x04


	//----- nvinfo : EIATTR_SPARSE_MMA_MASK
	.align		4
.L_1317:
        /*0018*/ 	.byte	0x03, 0x50
        /*001a*/ 	.short	0x0000


	//----- nvinfo : EIATTR_MAXREG_COUNT
	.align		4
        /*001c*/ 	.byte	0x03, 0x1b
        /*001e*/ 	.short	0x0040


	//----- nvinfo : EIATTR_NUM_BARRIERS
	.align		4
        /*0020*/ 	.byte	0x02, 0x4c
        /*0022*/ 	.byte	0x01
	.zero		1


	//----- nvinfo : EIATTR_MERCURY_ISA_VERSION
	.align		4
        /*0024*/ 	.byte	0x03, 0x5f
        /*0026*/ 	.short	0x0101


	//----- nvinfo : EIATTR_COOP_GROUP_MASK_REGIDS
	.align		4
        /*0028*/ 	.byte	0x04, 0x29
        /*002a*/ 	.short	(.L_1319 - .L_1318)


	//   ....[0]....
.L_1318:
        /*002c*/ 	.word	0xffffffff


	//   ....[1]....
        /*0030*/ 	.word	0xffffffff


	//   ....[2]....
        /*0034*/ 	.word	0xffffffff


	//   ....[3]....
        /*0038*/ 	.word	0xffffffff


	//   ....[4]....
        /*003c*/ 	.word	0xffffffff


	//   ....[5]....
        /*0040*/ 	.word	0xffffffff


	//   ....[6]....
        /*0044*/ 	.word	0xffffffff


	//   ....[7]....
        /*0048*/ 	.word	0xffffffff


	//   ....[8]....
        /*004c*/ 	.word	0xffffffff


	//   ....[9]....
        /*0050*/ 	.word	0xffffffff


	//----- nvinfo : EIATTR_COOP_GROUP_INSTR_OFFSETS
	.align		4
.L_1319:
        /*0054*/ 	.byte	0x04, 0x28
        /*0056*/ 	.short	(.L_1321 - .L_1320)


	//   ....[0]....
.L_1320:
        /*0058*/ 	.word	0x00001560


	//   ....[1]....
        /*005c*/ 	.word	0x00001570


	//   ....[2]....
        /*0060*/ 	.word	0x000015a0


	//   ....[3]....
        /*0064*/ 	.word	0x000015b0


	//   ....[4]....
        /*0068*/ 	.word	0x000015e0


	//   ....[5]....
        /*006c*/ 	.word	0x000015f0


	//   ....[6]....
        /*0070*/ 	.word	0x00001620


	//   ....[7]....
        /*0074*/ 	.word	0x00001640


	//   ....[8]....
        /*0078*/ 	.word	0x00001670


	//   ....[9]....
        /*007c*/ 	.word	0x00001680


	//----- nvinfo : EIATTR_VRC_CTA_INIT_COUNT
	.align		4
.L_1321:
        /*0080*/ 	.byte	0x02, 0x4a
	.zero		1
	.zero		1


	//----- nvinfo : EIATTR_EXIT_INSTR_OFFSETS
	.align		4
        /*0084*/ 	.byte	0x04, 0x1c
        /*0086*/ 	.short	(.L_1323 - .L_1322)


	//   ....[0]....
.L_1322:
        /*0088*/ 	.word	0x00000060


	//   ....[1]....
        /*008c*/ 	.word	0x000016e0


	//   ....[2]....
        /*0090*/ 	.word	0x000017b0


	//----- nvinfo : EIATTR_MAX_THREADS
	.align		4
.L_1323:
        /*0094*/ 	.byte	0x04, 0x05
        /*0096*/ 	.short	(.L_1325 - .L_1324)
.L_1324:
        /*0098*/ 	.word	0x00000400
        /*009c*/ 	.word	0x00000001
        /*00a0*/ 	.word	0x00000001


	//----- nvinfo : EIATTR_CRS_STACK_SIZE
	.align		4
.L_1325:
        /*00a4*/ 	.byte	0x04, 0x1e
        /*00a6*/ 	.short	(.L_1327 - .L_1326)
.L_1326:
        /*00a8*/ 	.word	0x00000000


	//----- nvinfo : EIATTR_CBANK_PARAM_SIZE
	.align		4
.L_1327:
        /*00ac*/ 	.byte	0x03, 0x19
        /*00ae*/ 	.short	0x0128


	//----- nvinfo : EIATTR_PARAM_CBANK
	.align		4
        /*00b0*/ 	.byte	0x04, 0x0a
        /*00b2*/ 	.short	(.L_1329 - .L_1328)
	.align		4
.L_1328:
        /*00b4*/ 	.word	index@(.nv.constant0._ZN10layer_norm22ln_bwd_finalize_kernelINS_22Kernel_traits_finalizeILj512Ef13__nv_bfloat16S2_S2_fjLb0ELj1024ELj4ENS_18Kernel_traits_baseILj512EfS2_S2_S2_fjLj1024EEEEELb0ELb1EEEvNS_9BwdParamsE)
        /*00b8*/ 	.short	0x0380
        /*00ba*/ 	.short	0x0128


	//----- nvinfo : EIATTR_SW_WAR
	.align		4
.L_1329:
        /*00bc*/ 	.byte	0x04, 0x36
        /*00be*/ 	.short	(.L_1331 - .L_1330)
.L_1330:
        /*00c0*/ 	.word	0x00000008
.L_1331:


//--------------------- .nv.info._ZN10layer_norm40ln_parallel_residual_bwd_finalize_kernelINS_22Kernel_traits_finalizeILj512Ef13__nv_bfloat16S2_S2_fjLb0ELj1024ELj4ENS_18Kernel_traits_baseILj512EfS2_S2_S2_fjLj1024EEEEELb1EEEvNS_9BwdParamsE --------------------------
	.section	.nv.info._ZN10layer_norm40ln_parallel_residual_bwd_finalize_kernelINS_22Kernel_traits_finalizeILj512Ef13__nv_bfloat16S2_S2_fjLb0ELj1024ELj4ENS_18Kernel_traits_baseILj512EfS2_S2_S2_fjLj1024EEEEELb1EEEvNS_9BwdParamsE,"",@"SHT_CUDA_INFO"
	.sectionflags	@""
	.align	4


	//----- nvinfo : EIATTR_CUDA_API_VERSION
	.align		4
        /*0000*/ 	.byte	0x04, 0x37
        /*0002*/ 	.short	(.L_1333 - .L_1332)
.L_1332:
        /*0004*/ 	.word	0x00000082


	//----- nvinfo : EIATTR_KPARAM_INFO
	.align		4
.L_1333:
        /*0008*/ 	.byte	0x04, 0x17
        /*000a*/ 	.short	(.L_1335 - .L_1334)
.L_1334:
        /*000c*/ 	.word	0x00000000
        /*0010*/ 	.short	0x0000
        /*0012*/ 	.short	0x0000
        /*0014*/ 	.byte	0x00, 0xf0, 0xa1, 0x04


	//----- nvinfo : EIATTR_SPARSE_MMA_MASK
	.align		4
.L_1335:
        /*0018*/ 	.byte	0x03, 0x50
        /*001a*/ 	.short	0x0000


	//----- nvinfo : EIATTR_MAXREG_COUNT
	.align		4
        /*001c*/ 	.byte	0x03, 0x1b
        /*001e*/ 	.short	0x0040


	//----- nvinfo : EIATTR_NUM_BARRIERS
	.align		4
        /*0020*/ 	.byte	0x02, 0x4c
        /*0022*/ 	.byte	0x01
	.zero		1


	//----- nvinfo : EIATTR_MERCURY_ISA_VERSION
	.align		4
        /*0024*/ 	.byte	0x03, 0x5f
        /*0026*/ 	.short	0x0101


	//----- nvinfo : EIATTR_COOP_GROUP_MASK_REGIDS
	.align		4
        /*0028*/ 	.byte	0x04, 0x29
        /*002a*/ 	.short	(.L_1337 - .L_1336)


	//   ....[0]....
.L_1336:
        /*002c*/ 	.word	0xffffffff


	//   ....[1]....
        /*0030*/ 	.word	0xffffffff


	//   ....[2]....
        /*0034*/ 	.word	0xffffffff


	//   ....[3]....
        /*0038*/ 	.word	0xffffffff


	//   ....[4]....
        /*003c*/ 	.word	0xffffffff


	//   ....[5]....
        /*0040*/ 	.word	0xffffffff


	//   ....[6]....
        /*0044*/ 	.word	0xffffffff


	//   ....[7]....
        /*0048*/ 	.word	0xffffffff


	//   ....[8]....
        /*004c*/ 	.word	0xffffffff


	//   ....[9]....
        /*0050*/ 	.word	0xffffffff


	//   ....[10]....
        /*0054*/ 	.word	0xffffffff


	//   ....[11]....
        /*0058*/ 	.word	0xffffffff


	//   ....[12]....
        /*005c*/ 	.word	0xffffffff


	//   ....[13]....
        /*0060*/ 	.word	0xffffffff


	//   ....[14]....
        /*0064*/ 	.word	0xffffffff


	//   ....[15]....
        /*0068*/ 	.word	0xffffffff


	//   ....[16]....
        /*006c*/ 	.word	0xffffffff


	//   ....[17]....
        /*0070*/ 	.word	0xffffffff


	//   ....[18]....
        /*0074*/ 	.word	0xffffffff


	//   ....[19]....
        /*0078*/ 	.word	0xffffffff


	//----- nvinfo : EIATTR_COOP_GROUP_INSTR_OFFSETS
	.align		4
.L_1337:
        /*007c*/ 	.byte	0x04, 0x28
        /*007e*/ 	.short	(.L_1339 - .L_1338)


	//   ....[0]....
.L_1338:
        /*0080*/ 	.word	0x000013e0


	//   ....[1]....
        /*0084*/ 	.word	0x000013f0


	//   ....[2]....
        /*0088*/ 	.word	0x00001400


	//   ....[3]....
        /*008c*/ 	.word	0x00001410


	//   ....[4]....
        /*0090*/ 	.word	0x00001450


	//   ....[5]....
        /*0094*/ 	.word	0x00001470


	//   ....[6]....
        /*0098*/ 	.word	0x00001480


	//   ....[7]....
        /*009c*/ 	.word	0x00001490


	//   ....[8]....
        /*00a0*/ 	.word	0x000014d0


	//   ....[9]....
        /*00a4*/ 	.word	0x000014f0


	//   ....[10]....
        /*00a8*/ 	.word	0x00001500


	//   ....[11]....
        /*00ac*/ 	.word	0x00001510


	//   ....[12]....
        /*00b0*/ 	.word	0x00001540


	//   ....[13]....
        /*00b4*/ 	.word	0x00001560


	//   ....[14]....
        /*00b8*/ 	.word	0x00001580


	//   ....[15]....
        /*00bc*/ 	.word	0x00001590


	//   ....[16]....
        /*00c0*/ 	.word	0x000015c0


	//   ....[17]....
        /*00c4*/ 	.word	0x000015e0


	//   ....[18]....
        /*00c8*/ 	.word	0x00001600


	//   ....[19]....
        /*00cc*/ 	.word	0x00001610


	//----- nvinfo : EIATTR_VRC_CTA_INIT_COUNT
	.align		4
.L_1339:
        /*00d0*/ 	.byte	0x02, 0x4a
	.zero		1
	.zero		1


	//----- nvinfo : EIATTR_EXIT_INSTR_OFFSETS
	.align		4
        /*00d4*/ 	.byte	0x04, 0x1c
        /*00d6*/ 	.short	(.L_1341 - .L_1340)


	//   ....[0]....
.L_1340:
        /*00d8*/ 	.word	0x00000060


	//   ....[1]....
        /*00dc*/ 	.word	0x000016b0


	//   ....[2]....
        /*00e0*/ 	.word	0x00001800


	//----- nvinfo : EIATTR_MAX_THREADS
	.align		4
.L_1341:
        /*00e4*/ 	.byte	0x04, 0x05
        /*00e6*/ 	.short	(.L_1343 - .L_1342)
.L_1342:
        /*00e8*/ 	.word	0x00000400
        /*00ec*/ 	.word	0x00000001
        /*00f0*/ 	.word	0x00000001


	//----- nvinfo : EIATTR_CRS_STACK_SIZE
	.align		4
.L_1343:
        /*00f4*/ 	.byte	0x04, 0x1e
        /*00f6*/ 	.short	(.L_1345 - .L_1344)
.L_1344:
        /*00f8*/ 	.word	0x00000000


	//----- nvinfo : EIATTR_CBANK_PARAM_SIZE
	.align		4
.L_1345:
        /*00fc*/ 	.byte	0x03, 0x19
        /*00fe*/ 	.short	0x0128


	//----- nvinfo : EIATTR_PARAM_CBANK
	.align		4
        /*0100*/ 	.byte	0x04, 0x0a
        /*0102*/ 	.short	(.L_1347 - .L_1346)
	.align		4
.L_1346:
        /*0104*/ 	.word	index@(.nv.constant0._ZN10layer_norm40ln_parallel_residual_bwd_finalize_kernelINS_22Kernel_traits_finalizeILj512Ef13__nv_bfloat16S2_S2_fjLb0ELj1024ELj4ENS_18Kernel_traits_baseILj512EfS2_S2_S2_fjLj1024EEEEELb1EEEvNS_9BwdParamsE)
        /*0108*/ 	.short	0x0380
        /*010a*/ 	.short	0x0128


	//----- nvinfo : EIATTR_SW_WAR
	.align		4
.L_1347:
        /*010c*/ 	.byte	0x04, 0x36
        /*010e*/ 	.short	(.L_1349 - .L_1348)
.L_1348:
        /*0110*/ 	.word	0x00000008
.L_1349:


//--------------------- .nv.info._ZN10layer_norm31ln_parallel_residual_bwd_kernelINS_13Kernel_traitsIf13__nv_bfloat16S2_S2_fjLj512ELj1ELj4ELj1ELj16ENS_18Kernel_traits_baseILj512EfS2_S2_S2_fjLj128EEEEELb1ELb1ELb1EEEvNS_9BwdParamsE --------------------------
	.section	.nv.info._ZN10layer_norm31ln_parallel_residual_bwd_kernelINS_13Kernel_traitsIf13__nv_bfloat16S2_S2_fjLj512ELj1ELj4ELj1ELj16ENS_18Kernel_traits_baseILj512EfS2_S2_S2_fjLj128EEEEELb1ELb1ELb1EEEvNS_9BwdParamsE,"",@"SHT_CUDA_INFO"
	.sectionflags	@""
	.align	4


	//----- nvinfo : EIATTR_CUDA_API_VERSION
	.align		4
        /*0000*/ 	.byte	0x04, 0x37
        /*0002*/ 	.short	(.L_1351 - .L_1350)
.L_1350:
        /*0004*/ 	.word	0x00000082


	//----- nvinfo : EIATTR_KPARAM_INFO
	.align		4
.L_1351:
        /*0008*/ 	.byte	0x04, 0x17
        /*000a*/ 	.short	(.L_1353 - .L_1352)
.L_1352:
        /*000c*/ 	.word	0x00000000
        /*0010*/ 	.short	0x0000
        /*0012*/ 	.short	0x0000
        /*0014*/ 	.byte	0x00, 0xf0, 0xa1, 0x04


	//----- nvinfo : EIATTR_SPARSE_MMA_MASK
	.align		4
.L_1353:
        /*0018*/ 	.byte	0x03, 0x50
        /*001a*/ 	.short	0x0000


	//----- nvinfo : EIATTR_MAXREG_COUNT
	.align		4
        /*001c*/ 	.byte	0x03, 0x1b
        /*001e*/ 	.short	0x00ff


	//----- nvinfo : EIATTR_NUM_BARRIERS
	.align		4
        /*0020*/ 	.byte	0x02, 0x4c
        /*0022*/ 	.byte	0x01
	.zero		1


	//----- nvinfo : EIATTR_MERCURY_ISA_VERSION
	.align		4
        /*0024*/ 	.byte	0x03, 0x5f
        /*0026*/ 	.short	0x0101


	//----- nvinfo : EIATTR_COOP_GROUP_MASK_REGIDS
	.align		4
        /*0028*/ 	.byte	0x04, 0x29
        /*002a*/ 	.short	(.L_1355 - .L_1354)


	//   ....[0]....
.L_1354:
        /*002c*/ 	.word	0xffffffff


	//   ....[1]....
        /*0030*/ 	.word	0xffffffff


	//   ....[2]....
        /*0034*/ 	.word	0xffffffff


	//   ....[3]....
        /*0038*/ 	.word	0xffffffff


	//   ....[4]....
        /*003c*/ 	.word	0xffffffff


	//   ....[5]....
        /*0040*/ 	.word	0xffffffff


	//   ....[6]....
        /*0044*/ 	.word	0xffffffff


	//   ....[7]....
        /*0048*/ 	.word	0xffffffff


	//   ....[8]....
        /*004c*/ 	.word	0xffffffff


	//   ....[9]....
        /*0050*/ 	.word	0xffffffff


	//   ....[10]....
        /*0054*/ 	.word	0x05000076


	//   ....[11]....
        /*0058*/ 	.word	0x05000076


	//   ....[12]....
        /*005c*/ 	.word	0x05000076


	//   ....[13]....
        /*0060*/ 	.word	0x05000076


	//   ....[14]....
        /*0064*/ 	.word	0x05000076


	//   ....[15]....
        /*0068*/ 	.word	0x05000076


	//   ....[16]....
        /*006c*/ 	.word	0x05000076


	//   ....[17]....
        /*0070*/ 	.word	0x05000076


	//   ....[18]....
        /*0074*/ 	.word	0x05000076


	//   ....[19]....
        /*0078*/ 	.word	0x05000076


	//----- nvinfo : EIATTR_COOP_GROUP_INSTR_OFFSETS
	.align		4
.L_1355:
        /*007c*/ 	.byte	0x04, 0x28
        /*007e*/ 	.short	(.L_1357 - .L_1356)


	//   ....[0]....
.L_1356:
        /*0080*/ 	.word	0x000010e0


	//   ....[1]....
        /*0084*/ 	.word	0x000010f0


	//   ....[2]....
        /*0088*/ 	.word	0x00001120


	//   ....[3]....
        /*008c*/ 	.word	0x00001130


	//   ....[4]....
        /*0090*/ 	.word	0x00001160


	//   ....[5]....
        /*0094*/ 	.word	0x00001170


	//   ....[6]....
        /*0098*/ 	.word	0x000011a0


	//   ....[7]....
        /*009c*/ 	.word	0x000011b0


	//   ....[8]....
        /*00a0*/ 	.word	0x000011e0


	//   ....[9]....
        /*00a4*/ 	.word	0x000011f0


	//   ....[10]....
        /*00a8*/ 	.word	0x00006780


	//   ....[11]....
        /*00ac*/ 	.word	0x00006810


	//   ....[12]....
        /*00b0*/ 	.word	0x00006880


	//   ....[13]....
        /*00b4*/ 	.word	0x000068e0


	//   ....[14]....
        /*00b8*/ 	.word	0x00006950


	//   ....[15]....
        /*00bc*/ 	.word	0x000069b0


	//   ....[16]....
        /*00c0*/ 	.word	0x00006a20


	//   ....[17]....
        /*00c4*/ 	.word	0x00006a80


	//   ....[18]....
        /*00c8*/ 	.word	0x00006af0


	//   ....[19]....
        /*00cc*/ 	.word	0x00006b50


	//----- nvinfo : EIATTR_VRC_CTA_INIT_COUNT
	.align		4
.L_1357:
        /*00d0*/ 	.byte	0x02, 0x4a
	.zero		1
	.zero		1


	//----- nvinfo : EIATTR_EXIT_INSTR_OFFSETS
	.align		4
        /*00d4*/ 	.byte	0x04, 0x1c
        /*00d6*/ 	.short	(.L_1359 - .L_1358)


	//   ....[0]....
.L_1358:
        /*00d8*/ 	.word	0x00006710


	//----- nvinfo : EIATTR_MAX_THREADS
	.align		4
.L_1359:
        /*00dc*/ 	.byte	0x04, 0x05
        /*00de*/ 	.short	(.L_1361 - .L_1360)
.L_1360:
        /*00e0*/ 	.word	0x00000080
        /*00e4*/ 	.word	0x00000001
        /*00e8*/ 	.word	0x00000001


	//----- nvinfo : EIATTR_CRS_STACK_SIZE
	.align		4
.L_1361:
        /*00ec*/ 	.byte	0x04, 0x1e
        /*00ee*/ 	.short	(.L_1363 - .L_1362)
.L_1362:
        /*00f0*/ 	.word	0x00000000


	//----- nvinfo : EIATTR_CBANK_PARAM_SIZE
	.align		4
.L_1363:
        /*00f4*/ 	.byte	0x03, 0x19
        /*00f6*/ 	.short	0x0128


	//----- nvinfo : EIATTR_PARAM_CBANK
	.align		4
        /*00f8*/ 	.byte	0x04, 0x0a
        /*00fa*/ 	.short	(.L_1365 - .L_1364)
	.align		4
.L_1364:
        /*00fc*/ 	.word	index@(.nv.constant0._ZN10layer_norm31ln_parallel_residual_bwd_kernelINS_13Kernel_traitsIf13__nv_bfloat16S2_S2_fjLj512ELj1ELj4ELj1ELj16ENS_18Kernel_traits_baseILj512EfS2_S2_S2_fjLj128EEEEELb1ELb1ELb1EEEvNS_9BwdParamsE)
        /*0100*/ 	.short	0x0380
        /*0102*/ 	.short	0x0128


	//----- nvinfo : EIATTR_SW_WAR
	.align		4
.L_1365:
        /*0104*/ 	.byte	0x04, 0x36
        /*0106*/ 	.short	(.L_1367 - .L_1366)
.L_1366:
        /*0108*/ 	.word	0x00000008
.L_1367:


//--------------------- .nv.info._ZN10layer_norm31ln_parallel_residual_bwd_kernelINS_13Kernel_traitsI13__nv_bfloat16S2_fS2_fjLj512ELj1ELj4ELj1ELj16ENS_18Kernel_traits_baseILj512ES2_S2_fS2_fjLj128EEEEELb0ELb0ELb0EEEvNS_9BwdParamsE --------------------------
	.section	.nv.info._ZN10layer_norm31ln_parallel_residual_bwd_kernelINS_13Kernel_traitsI13__nv_bfloat16S2_fS2_fjLj512ELj1ELj4ELj1ELj16ENS_18Kernel_traits_baseILj512ES2_S2_fS2_fjLj128EEEEELb0ELb0ELb0EEEvNS_9BwdParamsE,"",@"SHT_CUDA_INFO"
	.sectionflags	@""
	.align	4


	//----- nvinfo : EIATTR_CUDA_API_VERSION
	.align		4
        /*0000*/ 	.byte	0x04, 0x37
        /*0002*/ 	.short	(.L_1369 - .L_1368)
.L_1368:
        /*0004*/ 	.word	0x00000082


	//----- nvinfo : EIATTR_KPARAM_INFO
	.align		4
.L_1369:
        /*0008*/ 	.byte	0x04, 0x17
        /*000a*/ 	.short	(.L_1371 - .L_1370)
.L_1370:
        /*000c*/ 	.word	0x00000000
        /*0010*/ 	.short	0x0000
        /*0012*/ 	.short	0x0000
        /*0014*/ 	.byte	0x00, 0xf0, 0xa1, 0x04


	//----- nvinfo : EIATTR_SPARSE_MMA_MASK
	.align		4
.L_1371:
        /*0018*/ 	.byte	0x03, 0x50
        /*001a*/ 	.short	0x0000


	//----- nvinfo : EIATTR_MAXREG_COUNT
	.align		4
        /*001c*/ 	.byte	0x03, 0x1b
        /*001e*/ 	.short	0x00ff


	//----- nvinfo : EIATTR_NUM_BARRIERS
	.align		4
        /*0020*/ 	.byte	0x02, 0x4c
        /*0022*/ 	.byte	0x01
	.zero		1


	//----- nvinfo : EIATTR_MERCURY_ISA_VERSION
	.align		4
        /*0024*/ 	.byte	0x03, 0x5f
        /*0026*/ 	.short	0x0101


	//----- nvinfo : EIATTR_COOP_GROUP_MASK_REGIDS
	.align		4
        /*0028*/ 	.byte	0x04, 0x29
        /*002a*/ 	.short	(.L_1373 - .L_1372)


	//   ....[0]....
.L_1372:
        /*002c*/ 	.word	0xffffffff


	//   ....[1]....
        /*0030*/ 	.word	0xffffffff


	//   ....[2]....
        /*0034*/ 	.word	0xffffffff


	//   ....[3]....
        /*0038*/ 	.word	0xffffffff


	//   ....[4]....
        /*003c*/ 	.word	0xffffffff


	//   ....[5]....
        /*0040*/ 	.word	0xffffffff


	//   ....[6]....
        /*0044*/ 	.word	0xffffffff


	//   ....[7]....
        /*0048*/ 	.word	0xffffffff


	//   ....[8]....
        /*004c*/ 	.word	0xffffffff


	//   ....[9]....
        /*0050*/ 	.word	0xffffffff


	//   ....[10]....
        /*0054*/ 	.word	0x05000080


	//   ....[11]....
        /*0058*/ 	.word	0x05000080


	//   ....[12]....
        /*005c*/ 	.word	0x05000080


	//   ....[13]....
        /*0060*/ 	.word	0x05000080


	//   ....[14]....
        /*0064*/ 	.word	0x05000080


	//   ....[15]....
        /*0068*/ 	.word	0x05000080


	//   ....[16]....
        /*006c*/ 	.word	0x05000080


	//   ....[17]....
        /*0070*/ 	.word	0x05000080


	//   ....[18]....
        /*0074*/ 	.word	0x05000080


	//   ....[19]....
        /*0078*/ 	.word	0x05000080


	//----- nvinfo : EIATTR_COOP_GROUP_INSTR_OFFSETS
	.align		4
.L_1373:
        /*007c*/ 	.byte	0x04, 0x28
        /*007e*/ 	.short	(.L_1375 - .L_1374)


	//   ....[0]....
.L_1374:
        /*0080*/ 	.word	0x00001a50


	//   ....[1]....
        /*0084*/ 	.word	0x00001a60


	//   ....[2]....
        /*0088*/ 	.word	0x00001a90


	//   ....[3]....
        /*008c*/ 	.word	0x00001aa0


	//   ....[4]....
        /*0090*/ 	.word	0x00001ad0


	//   ....[5]....
        /*0094*/ 	.word	0x00001ae0


	//   ....[6]....
        /*0098*/ 	.word	0x00001b10


	//   ....[7]....
        /*009c*/ 	.word	0x00001b20


	//   ....[8]....
        /*00a0*/ 	.word	0x00001b50


	//   ....[9]....
        /*00a4*/ 	.word	0x00001b60


	//   ....[10]....
        /*00a8*/ 	.word	0x000050a0


	//   ....[11]....
        /*00ac*/ 	.word	0x00005140


	//   ....[12]....
        /*00b0*/ 	.word	0x000051a0


	//   ....[13]....
        /*00b4*/ 	.word	0x00005200


	//   ....[14]....
        /*00b8*/ 	.word	0x00005270


	//   ....[15]....
        /*00bc*/ 	.word	0x000052d0


	//   ....[16]....
        /*00c0*/ 	.word	0x00005340


	//   ....[17]....
        /*00c4*/ 	.word	0x000053a0


	//   ....[18]....
        /*00c8*/ 	.word	0x00005410


	//   ....[19]....
        /*00cc*/ 	.word	0x00005470


	//----- nvinfo : EIATTR_VRC_CTA_INIT_COUNT
	.align		4
.L_1375:
        /*00d0*/ 	.byte	0x02, 0x4a
	.zero		1
	.zero		1


	//----- nvinfo : EIATTR_EXIT_INSTR_OFFSETS
	.align		4
        /*00d4*/ 	.byte	0x04, 0x1c
        /*00d6*/ 	.short	(.L_1377 - .L_1376)


	//   ....[0]....
.L_1376:
        /*00d8*/ 	.word	0x00004fd0


	//   ....[1]....
        /*00dc*/ 	.word	0x00005040


	//----- nvinfo : EIATTR_MAX_THREADS
	.align		4
.L_1377:
        /*00e0*/ 	.byte	0x04, 0x05
        /*00e2*/ 	.short	(.L_1379 - .L_1378)
.L_1378:
        /*00e4*/ 	.word	0x00000080
        /*00e8*/ 	.word	0x00000001
        /*00ec*/ 	.word	0x00000001


	//----- nvinfo : EIATTR_CRS_STACK_SIZE
	.align		4
.L_1379:
        /*00f0*/ 	.byte	0x04, 0x1e
        /*00f2*/ 	.short	(.L_1381 - .L_1380)
.L_1380:
        /*00f4*/ 	.word	0x00000000


	//----- nvinfo : EIATTR_CBANK_PARAM_SIZE
	.align		4
.L_1381:
        /*00f8*/ 	.byte	0x03, 0x19
        /*00fa*/ 	.short	0x0128


	//----- nvinfo : EIATTR_PARAM_CBANK
	.align		4
        /*00fc*/ 	.byte	0x04, 0x0a
        /*00fe*/ 	.short	(.L_1383 - .L_1382)
	.align		4
.L_1382:
        /*0100*/ 	.word	index@(.nv.constant0._ZN10layer_norm31ln_parallel_residual_bwd_kernelINS_13Kernel_traitsI13__nv_bfloat16S2_fS2_fjLj512ELj1ELj4ELj1ELj16ENS_18Kernel_traits_baseILj512ES2_S2_fS2_fjLj128EEEEELb0ELb0ELb0EEEvNS_9BwdParamsE)
        /*0104*/ 	.short	0x0380
        /*0106*/ 	.short	0x0128


	//----- nvinfo : EIATTR_SW_WAR
	.align		4
.L_1383:
        /*0108*/ 	.byte	0x04, 0x36
        /*010a*/ 	.short	(.L_1385 - .L_1384)
.L_1384:
        /*010c*/ 	.word	0x00000008
.L_1385:


//--------------------- .nv.info._ZN10layer_norm31ln_parallel_residual_bwd_kernelINS_13Kernel_traitsI13__nv_bfloat16S2_fS2_fjLj512ELj1ELj4ELj1ELj16ENS_18Kernel_traits_baseILj512ES2_S2_fS2_fjLj128EEEEELb0ELb0ELb1EEEvNS_9BwdParamsE --------------------------
	.section	.nv.info._ZN10layer_norm31ln_parallel_residual_bwd_kernelINS_13Kernel_traitsI13__nv_bfloat16S2_fS2_fjLj512ELj1ELj4ELj1ELj16ENS_18Kernel_traits_baseILj512ES2_S2_fS2_fjLj128EEEEELb0ELb0ELb1EEEvNS_9BwdParamsE,"",@"SHT_CUDA_INFO"
	.sectionflags	@""
	.align	4


	//----- nvinfo : EIATTR_CUDA_API_VERSION
	.align		4
        /*0000*/ 	.byte	0x04, 0x37
        /*0002*/ 	.short	(.L_1387 - .L_1386)
.L_1386:
        /*0004*/ 	.word	0x00000082


	//----- nvinfo : EIATTR_KPARAM_INFO
	.align		4
.L_1387:
        /*0008*/ 	.byte	0x04, 0x17
        /*000a*/ 	.short	(.L_1389 - .L_1388)
.L_1388:
        /*000c*/ 	.word	0x00000000
        /*0010*/ 	.short	0x0000
        /*0012*/ 	.short	0x0000
        /*0014*/ 	.byte	0x00, 0xf0, 0xa1, 0x04


	//----- nvinfo : EIATTR_SPARSE_MMA_MASK
	.align		4
.L_1389:
        /*0018*/ 	.byte	0x03, 0x50
        /*001a*/ 	.short	0x0000


	//----- nvinfo : EIATTR_MAXREG_COUNT
	.align		4
        /*001c*/ 	.byte	0x03, 0x1b
        /*001e*/ 	.short	0x00ff


	//----- nvinfo : EIATTR_NUM_BARRIERS
	.align		4
        /*0020*/ 	.byte	0x02, 0x4c
        /*0022*/ 	.byte	0x01
	.zero		1


	//----- nvinfo : EIATTR_MERCURY_ISA_VERSION
	.align		4
        /*0024*/ 	.byte	0x03, 0x5f
        /*0026*/ 	.short	0x0101


	//----- nvinfo : EIATTR_COOP_GROUP_MASK_REGIDS
	.align		4
        /*0028*/ 	.byte	0x04, 0x29
        /*002a*/ 	.short	(.L_1391 - .L_1390)


	//   ....[0]....
.L_1390:
        /*002c*/ 	.word	0xffffffff


	//   ....[1]....
        /*0030*/ 	.word	0xffffffff


	//   ....[2]....
        /*0034*/ 	.word	0xffffffff


	//   ....[3]....
        /*0038*/ 	.word	0xffffffff


	//   ....[4]....
        /*003c*/ 	.word	0xffffffff


	//   ....[5]....
        /*0040*/ 	.word	0xffffffff


	//   ....[6]....
        /*0044*/ 	.word	0xffffffff


	//   ....[7]....
        /*0048*/ 	.word	0xffffffff


	//   ....[8]....
        /*004c*/ 	.word	0xffffffff


	//   ....[9]....
        /*0050*/ 	.word	0xffffffff


	//   ....[10]....
        /*0054*/ 	.word	0x050000a4


	//   ....[11]....
        /*0058*/ 	.word	0x050000a4


	//   ....[12]....
        /*005c*/ 	.word	0x050000a4


	//   ....[13]....
        /*0060*/ 	.word	0x050000a4


	//   ....[14]....
        /*0064*/ 	.word	0x050000a4


	//   ....[15]....
        /*0068*/ 	.word	0x050000a4


	//   ....[16]....
        /*006c*/ 	.word	0x050000a4


	//   ....[17]....
        /*0070*/ 	.word	0x050000a4


	//   ....[18]....
        /*0074*/ 	.word	0x050000a4


	//   ....[19]....
        /*0078*/ 	.word	0x050000a4


	//----- nvinfo : EIATTR_COOP_GROUP_INSTR_OFFSETS
	.align		4
.L_1391:
        /*007c*/ 	.byte	0x04, 0x28
        /*007e*/ 	.short	(.L_1393 - .L_1392)


	//   ....[0]....
.L_1392:
        /*0080*/ 	.word	0x00001880


	//   ....[1]....
        /*0084*/ 	.word	0x00001890


	//   ....[2]....
        /*0088*/ 	.word	0x000018c0


	//   ....[3]....
        /*008c*/ 	.word	0x000018d0


	//   ....[4]....
        /*0090*/ 	.word	0x00001900


	//   ....[5]....
        /*0094*/ 	.word	0x00001910


	//   ....[6]....
        /*0098*/ 	.word	0x00001940


	//   ....[7]....
        /*009c*/ 	.word	0x00001950


	//   ....[8]....
        /*00a0*/ 	.word	0x00001980


	//   ....[9]....
        /*00a4*/ 	.word	0x00001990


	//   ....[10]....
        /*00a8*/ 	.word	0x00004cf0


	//   ....[11]....
        /*00ac*/ 	.word	0x00004d80


	//   ....[12]....
        /*00b0*/ 	.word	0x00004df0


	//   ....[13]....
        /*00b4*/ 	.word	0x00004e50


	//   ....[14]....
        /*00b8*/ 	.word	0x00004ec0


	//   ....[15]....
        /*00bc*/ 	.word	0x00004f20


	//   ....[16]....
        /*00c0*/ 	.word	0x00004f90


	//   ....[17]....
        /*00c4*/ 	.word	0x00004ff0


	//   ....[18]....
        /*00c8*/ 	.word	0x00005060


	//   ....[19]....
        /*00cc*/ 	.word	0x000050c0


	//----- nvinfo : EIATTR_VRC_CTA_INIT_COUNT
	.align		4
.L_1393:
        /*00d0*/ 	.byte	0x02, 0x4a
	.zero		1
	.zero		1


	//----- nvinfo : EIATTR_EXIT_INSTR_OFFSETS
	.align		4
        /*00d4*/ 	.byte	0x04, 0x1c
        /*00d6*/ 	.short	(.L_1395 - .L_1394)


	//   ....[0]....
.L_1394:
        /*00d8*/ 	.word	0x00004c80


	//----- nvinfo : EIATTR_MAX_THREADS
	.align		4
.L_1395:
        /*00dc*/ 	.byte	0x04, 0x05
        /*00de*/ 	.short	(.L_1397 - .L_1396)
.L_1396:
        /*00e0*/ 	.word	0x00000080
        /*00e4*/ 	.word	0x00000001
        /*00e8*/ 	.word	0x00000001


	//----- nvinfo : EIATTR_CRS_STACK_SIZE
	.align		4
.L_1397:
        /*00ec*/ 	.byte	0x04, 0x1e
        /*00ee*/ 	.short	(.L_1399 - .L_1398)
.L_1398:
        /*00f0*/ 	.word	0x00000000


	//----- nvinfo : EIATTR_CBANK_PARAM_SIZE
	.align		4
.L_1399:
        /*00f4*/ 	.byte	0x03, 0x19
        /*00f6*/ 	.short	0x0128


	//----- nvinfo : EIATTR_PARAM_CBANK
	.align		4
        /*00f8*/ 	.byte	0x04, 0x0a
        /*00fa*/ 	.short	(.L_1401 - .L_1400)
	.align		4
.L_1400:
        /*00fc*/ 	.word	index@(.nv.constant0._ZN10layer_norm31ln_parallel_residual_bwd_kernelINS_13Kernel_traitsI13__nv_bfloat16S2_fS2_fjLj512ELj1ELj4ELj1ELj16ENS_18Kernel_traits_baseILj512ES2_S2_fS2_fjLj128EEEEELb0ELb0ELb1EEEvNS_9BwdParamsE)
        /*0100*/ 	.short	0x0380
        /*0102*/ 	.short	0x0128


	//----- nvinfo : EIATTR_SW_WAR
	.align		4
.L_1401:
        /*0104*/ 	.byte	0x04, 0x36
        /*0106*/ 	.short	(.L_1403 - .L_1402)
.L_1402:
        /*0108*/ 	.word	0x00000008
.L_1403:


//--------------------- .nv.info._ZN10layer_norm31ln_parallel_residual_bwd_kernelINS_13Kernel_traitsI13__nv_bfloat16S2_fS2_fjLj512ELj1ELj4ELj1ELj16ENS_18Kernel_traits_baseILj512ES2_S2_fS2_fjLj128EEEEELb0ELb1ELb0EEEvNS_9BwdParamsE --------------------------
	.section	.nv.info._ZN10layer_norm31ln_parallel_residual_bwd_kernelINS_13Kernel_traitsI13__nv_bfloat16S2_fS2_fjLj512ELj1ELj4ELj1ELj16ENS_18Kernel_traits_baseILj512ES2_S2_fS2_fjLj128EEEEELb0ELb1ELb0EEEvNS_9BwdParamsE,"",@"SHT_CUDA_INFO"
	.sectionflags	@""
	.align	4


	//----- nvinfo : EIATTR_CUDA_API_VERSION
	.align		4
        /*0000*/ 	.byte	0x04, 0x37
        /*0002*/ 	.short	(.L_1405 - .L_1404)
.L_1404:
        /*0004*/ 	.word	0x00000082


	//----- nvinfo : EIATTR_KPARAM_INFO
	.align		4
.L_1405:
        /*0008*/ 	.byte	0x04, 0x17
        /*000a*/ 	.short	(.L_1407 - .L_1406)
.L_1406:
        /*000c*/ 	.word	0x00000000
        /*0010*/ 	.short	0x0000
        /*0012*/ 	.short	0x0000
        /*0014*/ 	.byte	0x00, 0xf0, 0xa1, 0x04


	//----- nvinfo : EIATTR_SPARSE_MMA_MASK
	.align		4
.L_1407:
        /*0018*/ 	.byte	0x03, 0x50
        /*001a*/ 	.short	0x0000


	//----- nvinfo : EIATTR_MAXREG_COUNT
	.align		4
        /*001c*/ 	.byte	0x03, 0x1b
        /*001e*/ 	.short	0x00ff


	//----- nvinfo : EIATTR_NUM_BARRIERS
	.align		4
        /*0020*/ 	.byte	0x02, 0x4c
        /*0022*/ 	.byte	0x01
	.zero		1


	//----- nvinfo : EIATTR_MERCURY_ISA_VERSION
	.align		4
        /*0024*/ 	.byte	0x03, 0x5f
        /*0026*/ 	.short	0x0101


	//----- nvinfo : EIATTR_COOP_GROUP_MASK_REGIDS
	.align		4
        /*0028*/ 	.byte	0x04, 0x29
        /*002a*/ 	.short	(.L_1409 - .L_1408)


	//   ....[0]....
.L_1408:
        /*002c*/ 	.word	0xffffffff


	//   ....[1]....
        /*0030*/ 	.word	0xffffffff


	//   ....[2]....
        /*0034*/ 	.word	0xffffffff


	//   ....[3]....
        /*0038*/ 	.word	0xffffffff


	//   ....[4]....
        /*003c*/ 	.word	0xffffffff


	//   ....[5]....
        /*0040*/ 	.word	0xffffffff


	//   ....[6]....
        /*0044*/ 	.word	0xffffffff


	//   ....[7]....
        /*0048*/ 	.word	0xffffffff


	//   ....[8]....
        /*004c*/ 	.word	0xffffffff


	//   ....[9]....
        /*0050*/ 	.word	0xffffffff


	//   ....[10]....
        /*0054*/ 	.word	0x05000072


	//   ....[11]....
        /*0058*/ 	.word	0x05000072


	//   ....[12]....
        /*005c*/ 	.word	0x05000072


	//   ....[13]....
        /*0060*/ 	.word	0x05000072


	//   ....[14]....
        /*0064*/ 	.word	0x05000072


	//   ....[15]....
        /*0068*/ 	.word	0x05000072


	//   ....[16]....
        /*006c*/ 	.word	0x05000072


	//   ....[17]....
        /*0070*/ 	.word	0x05000072


	//   ....[18]....
        /*0074*/ 	.word	0x05000072


	//   ....[19]....
        /*0078*/ 	.word	0x05000072


	//----- nvinfo : EIATTR_COOP_GROUP_INSTR_OFFSETS
	.align		4
.L_1409:
        /*007c*/ 	.byte	0x04, 0x28
        /*007e*/ 	.short	(.L_1411 - .L_1410)


	//   ....[0]....
.L_1410:
        /*0080*/ 	.word	0x000011a0


	//   ....[1]....
        /*0084*/ 	.word	0x000011b0


	//   ....[2]....
        /*0088*/ 	.word	0x000011e0


	//   ....[3]....
        /*008c*/ 	.word	0x000011f0


	//   ....[4]....
        /*0090*/ 	.word	0x00001220


	//   ....[5]....
        /*0094*/ 	.word	0x00001230


	//   ....[6]....
        /*0098*/ 	.word	0x00001260


	//   ....[7]....
        /*009c*/ 	.word	0x00001270


	//   ....[8]....
        /*00a0*/ 	.word	0x000012a0


	//   ....[9]....
        /*00a4*/ 	.word	0x000012b0


	//   ....[10]....
        /*00a8*/ 	.word	0x00004090


	//   ....[11]....
        /*00ac*/ 	.word	0x00004130


	//   ....[12]....
        /*00b0*/ 	.word	0x00004190


	//   ....[13]....
        /*00b4*/ 	.word	0x000041f0


	//   ....[14]....
        /*00b8*/ 	.word	0x00004260


	//   ....[15]....
        /*00bc*/ 	.word	0x000042c0


	//   ....[16]....
        /*00c0*/ 	.word	0x00004330


	//   ....[17]....
        /*00c4*/ 	.word	0x00004390


	//   ....[18]....
        /*00c8*/ 	.word	0x00004400


	//   ....[19]....
        /*00cc*/ 	.word	0x00004460


	//----- nvinfo : EIATTR_VRC_CTA_INIT_COUNT
	.align		4
.L_1411:
        /*00d0*/ 	.byte	0x02, 0x4a
	.zero		1
	.zero		1


	//----- nvinfo : EIATTR_EXIT_INSTR_OFFSETS
	.align		4
        /*00d4*/ 	.byte	0x04, 0x1c
        /*00d6*/ 	.short	(.L_1413 - .L_1412)


	//   ....[0]....
.L_1412:
        /*00d8*/ 	.word	0x00004000


	//   ....[1]....
        /*00dc*/ 	.word	0x00004030


	//----- nvinfo : EIATTR_MAX_THREADS
	.align		4
.L_1413:
        /*00e0*/ 	.byte	0x04, 0x05
        /*00e2*/ 	.short	(.L_1415 - .L_1414)
.L_1414:
        /*00e4*/ 	.word	0x00000080
        /*00e8*/ 	.word	0x00000001
        /*00ec*/ 	.word	0x00000001


	//----- nvinfo : EIATTR_CRS_STACK_SIZE
	.align		4
.L_1415:
        /*00f0*/ 	.byte	0x04, 0x1e
        /*00f2*/ 	.short	(.L_1417 - .L_1416)
.L_1416:
        /*00f4*/ 	.word	0x00000000


	//----- nvinfo : EIATTR_CBANK_PARAM_SIZE
	.align		4
.L_1417:
        /*00f8*/ 	.byte	0x03, 0x19
        /*00fa*/ 	.short	0x0128


	//----- nvinfo : EIATTR_PARAM_CBANK
	.align		4
        /*00fc*/ 	.byte	0x04, 0x0a
        /*00fe*/ 	.short	(.L_1419 - .L_1418)
	.align		4
.L_1418:
        /*0100*/ 	.word	index@(.nv.constant0._ZN10layer_norm31ln_parallel_residual_bwd_kernelINS_13Kernel_traitsI13__nv_bfloat16S2_fS2_fjLj512ELj1ELj4ELj1ELj16ENS_18Kernel_traits_baseILj512ES2_S2_fS2_fjLj128EEEEELb0ELb1ELb0EEEvNS_9BwdParamsE)
        /*0104*/ 	.short	0x0380
        /*0106*/ 	.short	0x0128


	//----- nvinfo : EIATTR_SW_WAR
	.align		4
.L_1419:
        /*0108*/ 	.byte	0x04, 0x36
        /*010a*/ 	.short	(.L_1421 - .L_1420)
.L_1420:
        /*010c*/ 	.word	0x00000008
.L_1421:


//--------------------- .nv.info._ZN10layer_norm31ln_parallel_residual_bwd_kernelINS_13Kernel_traitsI13__nv_bfloat16S2_fS2_fjLj512ELj1ELj4ELj1ELj16ENS_18Kernel_traits_baseILj512ES2_S2_fS2_fjLj128EEEEELb0ELb1ELb1EEEvNS_9BwdParamsE --------------------------
	.section	.nv.info._ZN10layer_norm31ln_parallel_residual_bwd_kernelINS_13Kernel_traitsI13__nv_bfloat16S2_fS2_fjLj512ELj1ELj4ELj1ELj16ENS_18Kernel_traits_baseILj512ES2_S2_fS2_fjLj128EEEEELb0ELb1ELb1EEEvNS_9BwdParamsE,"",@"SHT_CUDA_INFO"
	.sectionflags	@""
	.align	4


	//----- nvinfo : EIATTR_CUDA_API_VERSION
	.align		4
        /*0000*/ 	.byte	0x04, 0x37
        /*0002*/ 	.short	(.L_1423 - .L_1422)
.L_1422:
        /*0004*/ 	.word	0x00000082


	//----- nvinfo : EIATTR_KPARAM_INFO
	.align		4
.L_1423:
        /*0008*/ 	.byte	0x04, 0x17
        /*000a*/ 	.short	(.L_1425 - .L_1424)
.L_1424:
        /*000c*/ 	.word	0x00000000
        /*0010*/ 	.short	0x0000
        /*0012*/ 	.short	0x0000
        /*0014*/ 	.byte	0x00, 0xf0, 0xa1, 0x04


	//----- nvinfo : EIATTR_SPARSE_MMA_MASK
	.align		4
.L_1425:
        /*0018*/ 	.byte	0x03, 0x50
        /*001a*/ 	.short	0x0000


	//----- nvinfo : EIATTR_MAXREG_COUNT
	.align		4
        /*001c*/ 	.byte	0x03, 0x1b
        /*001e*/ 	.short	0x00ff


	//----- nvinfo : EIATTR_NUM_BARRIERS
	.align		4
        /*0020*/ 	.byte	0x02, 0x4c
        /*0022*/ 	.byte	0x01
	.zero		1


	//----- nvinfo : EIATTR_MERCURY_ISA_VERSION
	.align		4
        /*0024*/ 	.byte	0x03, 0x5f
        /*0026*/ 	.short	0x0101


	//----- nvinfo : EIATTR_COOP_GROUP_MASK_REGIDS
	.align		4
        /*0028*/ 	.byte	0x04, 0x29
        /*002a*/ 	.short	(.L_1427 - .L_1426)


	//   ....[0]....
.L_1426:
        /*002c*/ 	.word	0xffffffff


	//   ....[1]....
        /*0030*/ 	.word	0xffffffff


	//   ....[2]....
        /*0034*/ 	.word	0xffffffff


	//   ....[3]....
        /*0038*/ 	.word	0xffffffff


	//   ....[4]....
        /*003c*/ 	.word	0xffffffff


	//   ....[5]....
        /*0040*/ 	.word	0xffffffff


	//   ....[6]....
        /*0044*/ 	.word	0xffffffff


	//   ....[7]....
        /*0048*/ 	.word	0xffffffff


	//   ....[8]....
        /*004c*/ 	.word	0xffffffff


	//   ....[9]....
        /*0050*/ 	.word	0xffffffff


	//   ....[10]....
        /*0054*/ 	.word	0x05000047


	//   ....[11]....
        /*0058*/ 	.word	0x05000047


	//   ....[12]....
        /*005c*/ 	.word	0x05000047


	//   ....[13]....
        /*0060*/ 	.word	0x05000047


	//   ....[14]....
        /*0064*/ 	.word	0x05000047


	//   ....[15]....
        /*0068*/ 	.word	0x05000047


	//   ....[16]....
        /*006c*/ 	.word	0x05000047


	//   ....[17]....
        /*0070*/ 	.word	0x05000047


	//   ....[18]....
        /*0074*/ 	.word	0x05000047


	//   ....[19]....
        /*0078*/ 	.word	0x05000047


	//----- nvinfo : EIATTR_COOP_GROUP_INSTR_OFFSETS
	.align		4
.L_1427:
        /*007c*/ 	.byte	0x04, 0x28
        /*007e*/ 	.short	(.L_1429 - .L_1428)


	//   ....[0]....
.L_1428:
        /*0080*/ 	.word	0x00001070


	//   ....[1]....
        /*0084*/ 	.word	0x00001080


	//   ....[2]....
        /*0088*/ 	.word	0x000010b0


	//   ....[3]....
        /*008c*/ 	.word	0x000010c0


	//   ....[4]....
        /*0090*/ 	.word	0x000010f0


	//   ....[5]....
        /*0094*/ 	.word	0x00001100


	//   ....[6]....
        /*0098*/ 	.word	0x00001130


	//   ....[7]....
        /*009c*/ 	.word	0x00001140


	//   ....[8]....
        /*00a0*/ 	.word	0x00001170


	//   ....[9]....
        /*00a4*/ 	.word	0x00001180


	//   ....[10]....
        /*00a8*/ 	.word	0x00003d20


	//   ....[11]....
        /*00ac*/ 	.word	0x00003dc0


	//   ....[12]....
        /*00b0*/ 	.word	0x00003e40


	//   ....[13]....
        /*00b4*/ 	.word	0x00003eb0


	//   ....[14]....
        /*00b8*/ 	.word	0x00003f30


	//   ....[15]....
        /*00bc*/ 	.word	0x00003fa0


	//   ....[16]....
        /*00c0*/ 	.word	0x00004020


	//   ....[17]....
        /*00c4*/ 	.word	0x00004090


	//   ....[18]....
        /*00c8*/ 	.word	0x00004110


	//   ....[19]....
        /*00cc*/ 	.word	0x00004170


	//----- nvinfo : EIATTR_VRC_CTA_INIT_COUNT
	.align		4
.L_1429:
        /*00d0*/ 	.byte	0x02, 0x4a
	.zero		1
	.zero		1


	//----- nvinfo : EIATTR_EXIT_INSTR_OFFSETS
	.align		4
        /*00d4*/ 	.byte	0x04, 0x1c
        /*00d6*/ 	.short	(.L_1431 - .L_1430)


	//   ....[0]....
.L_1430:
        /*00d8*/ 	.word	0x00003cc0


	//----- nvinfo : EIATTR_MAX_THREADS
	.align		4
.L_1431:
        /*00dc*/ 	.byte	0x04, 0x05
        /*00de*/ 	.short	(.L_1433 - .L_1432)
.L_1432:
        /*00e0*/ 	.word	0x00000080
        /*00e4*/ 	.word	0x00000001
        /*00e8*/ 	.word	0x00000001


	//----- nvinfo : EIATTR_CRS_STACK_SIZE
	.align		4
.L_1433:
        /*00ec*/ 	.byte	0x04, 0x1e
        /*00ee*/ 	.short	(.L_1435 - .L_1434)
.L_1434:
        /*00f0*/ 	.word	0x00000000


	//----- nvinfo : EIATTR_CBANK_PARAM_SIZE
	.align		4
.L_1435:
        /*00f4*/ 	.byte	0x03, 0x19
        /*00f6*/ 	.short	0x0128


	//----- nvinfo : EIATTR_PARAM_CBANK
	.align		4
        /*00f8*/ 	.byte	0x04, 0x0a
        /*00fa*/ 	.short	(.L_1437 - .L_1436)
	.align		4
.L_1436:
        /*00fc*/ 	.word	index@(.nv.constant0._ZN10layer_norm31ln_parallel_residual_bwd_kernelINS_13Kernel_traitsI13__nv_bfloat16S2_fS2_fjLj512ELj1ELj4ELj1ELj16ENS_18Kernel_traits_baseILj512ES2_S2_fS2_fjLj128EEEEELb0ELb1ELb1EEEvNS_9BwdParamsE)
        /*0100*/ 	.short	0x0380
        /*0102*/ 	.short	0x0128


	//----- nvinfo : EIATTR_SW_WAR
	.align		4
.L_1437:
        /*0104*/ 	.byte	0x04, 0x36
        /*0106*/ 	.short	(.L_1439 - .L_1438)
.L_1438:
        /*0108*/ 	.word	0x00000008
.L_1439:


//--------------------- .nv.info._ZN10layer_norm31ln_parallel_residual_bwd_kernelINS_13Kernel_traitsI13__nv_bfloat16S2_fS2_fjLj512ELj1ELj4ELj1ELj16ENS_18Kernel_traits_baseILj512ES2_S2_fS2_fjLj128EEEEELb1ELb0ELb0EEEvNS_9BwdParamsE --------------------------
	.section	.nv.info._ZN10layer_norm31ln_parallel_residual_bwd_kernelINS_13Kernel_traitsI13__nv_bfloat16S2_fS2_fjLj512ELj1ELj4ELj1ELj16ENS_18Kernel_traits_baseILj512ES2_S2_fS2_fjLj128EEEEELb1ELb0ELb0EEEvNS_9BwdParamsE,"",@"SHT_CUDA_INFO"
	.sectionflags	@""
	.align	4


	//----- nvinfo : EIATTR_CUDA_API_VERSION
	.align		4
        /*0000*/ 	.byte	0x04, 0x37
        /*0002*/ 	.short	(.L_1441 - .L_1440)
.L_1440:
        /*0004*/ 	.word	0x00000082


	//----- nvinfo : EIATTR_KPARAM_INFO
	.align		4
.L_1441:
        /*0008*/ 	.byte	0x04, 0x17
        /*000a*/ 	.short	(.L_1443 - .L_1442)
.L_1442:
        /*000c*/ 	.word	0x00000000
        /*0010*/ 	.short	0x0000
        /*0012*/ 	.short	0x0000
        /*0014*/ 	.byte	0x00, 0xf0, 0xa1, 0x04


	//----- nvinfo : EIATTR_SPARSE_MMA_MASK
	.align		4
.L_1443:
        /*0018*/ 	.byte	0x03, 0x50
        /*001a*/ 	.short	0x0000


	//----- nvinfo : EIATTR_MAXREG_COUNT
	.align		4
        /*001c*/ 	.byte	0x03, 0x1b
        /*001e*/ 	.short	0x00ff


	//----- nvinfo : EIATTR_NUM_BARRIERS
	.align		4
        /*0020*/ 	.byte	0x02, 0x4c
        /*0022*/ 	.byte	0x01
	.zero		1


	//----- nvinfo : EIATTR_MERCURY_ISA_VERSION
	.align		4
        /*0024*/ 	.byte	0x03, 0x5f
        /*0026*/ 	.short	0x0101


	//----- nvinfo : EIATTR_COOP_GROUP_MASK_REGIDS
	.align		4
        /*0028*/ 	.byte	0x04, 0x29
        /*002a*/ 	.short	(.L_1445 - .L_1444)


	//   ....[0]....
.L_1444:
        /*002c*/ 	.word	0xffffffff


	//   ....[1]....
        /*0030*/ 	.word	0xffffffff


	//   ....[2]....
        /*0034*/ 	.word	0xffffffff


	//   ....[3]....
        /*0038*/ 	.word	0xffffffff


	//   ....[4]....
        /*003c*/ 	.word	0xffffffff


	//   ....[5]....
        /*0040*/ 	.word	0xffffffff


	//   ....[6]....
        /*0044*/ 	.word	0xffffffff


	//   ....[7]....
        /*0048*/ 	.word	0xffffffff


	//   ....[8]....
        /*004c*/ 	.word	0xffffffff


	//   ....[9]....
        /*0050*/ 	.word	0xffffffff


	//   ....[10]....
        /*0054*/ 	.word	0x05000078


	//   ....[11]....
        /*0058*/ 	.word	0x05000078


	//   ....[12]....
        /*005c*/ 	.word	0x05000078


	//   ....[13]....
        /*0060*/ 	.word	0x05000078


	//   ....[14]....
        /*0064*/ 	.word	0x05000078


	//   ....[15]....
        /*0068*/ 	.word	0x05000078


	//   ....[16]....
        /*006c*/ 	.word	0x05000078


	//   ....[17]....
        /*0070*/ 	.word	0x05000078


	//   ....[18]....
        /*0074*/ 	.word	0x05000078


	//   ....[19]....
        /*0078*/ 	.word	0x05000078


	//----- nvinfo : EIATTR_COOP_GROUP_INSTR_OFFSETS
	.align		4
.L_1445:
        /*007c*/ 	.byte	0x04, 0x28
        /*007e*/ 	.short	(.L_1447 - .L_1446)


	//   ....[0]....
.L_1446:
        /*0080*/ 	.word	0x00001b70


	//   ....[1]....
        /*0084*/ 	.word	0x00001b80


	//   ....[2]....
        /*0088*/ 	.word	0x00001bb0


	//   ....[3]....
        /*008c*/ 	.word	0x00001bc0


	//   ....[4]....
        /*0090*/ 	.word	0x00001bf0


	//   ....[5]....
        /*0094*/ 	.word	0x00001c00


	//   ....[6]....
        /*0098*/ 	.word	0x00001c30


	//   ....[7]....
        /*009c*/ 	.word	0x00001c40


	//   ....[8]....
        /*00a0*/ 	.word	0x00001c70


	//   ....[9]....
        /*00a4*/ 	.word	0x00001c80


	//   ....[10]....
        /*00a8*/ 	.word	0x000073e0


	//   ....[11]....
        /*00ac*/ 	.word	0x00007470


	//   ....[12]....
        /*00b0*/ 	.word	0x000074e0


	//   ....[13]....
        /*00b4*/ 	.word	0x00007540


	//   ....[14]....
        /*00b8*/ 	.word	0x000075b0


	//   ....[15]....
        /*00bc*/ 	.word	0x00007610


	//   ....[16]....
        /*00c0*/ 	.word	0x00007680


	//   ....[17]....
        /*00c4*/ 	.word	0x000076e0


	//   ....[18]....
        /*00c8*/ 	.word	0x00007750


	//   ....[19]....
        /*00cc*/ 	.word	0x000077b0


	//----- nvinfo : EIATTR_VRC_CTA_INIT_COUNT
	.align		4
.L_1447:
        /*00d0*/ 	.byte	0x02, 0x4a
	.zero		1
	.zero		1


	//----- nvinfo : EIATTR_EXIT_INSTR_OFFSETS
	.align		4
        /*00d4*/ 	.byte	0x04, 0x1c
        /*00d6*/ 	.short	(.L_1449 - .L_1448)


	//   ....[0]....
.L_1448:
        /*00d8*/ 	.word	0x000072b0


	//   ....[1]....
        /*00dc*/ 	.word	0x00007370


	//----- nvinfo : EIATTR_MAX_THREADS
	.align		4
.L_1449:
        /*00e0*/ 	.byte	0x04, 0x05
        /*00e2*/ 	.short	(.L_1451 - .L_1450)
.L_1450:
        /*00e4*/ 	.word	0x00000080
        /*00e8*/ 	.word	0x00000001
        /*00ec*/ 	.word	0x00000001


	//----- nvinfo : EIATTR_CRS_STACK_SIZE
	.align		4
.L_1451:
        /*00f0*/ 	.byte	0x04, 0x1e
        /*00f2*/ 	.short	(.L_1453 - .L_1452)
.L_1452:
        /*00f4*/ 	.word	0x00000000


	//----- nvinfo : EIATTR_CBANK_PARAM_SIZE
	.align		4
.L_1453:
        /*00f8*/ 	.byte	0x03, 0x19
        /*00fa*/ 	.short	0x0128


	//----- nvinfo : EIATTR_PARAM_CBANK
	.align		4
        /*00fc*/ 	.byte	0x04, 0x0a
        /*00fe*/ 	.short	(.L_1455 - .L_1454)
	.align		4
.L_1454:
        /*0100*/ 	.word	index@(.nv.constant0._ZN10layer_norm31ln_parallel_residual_bwd_kernelINS_13Kernel_traitsI13__nv_bfloat16S2_fS2_fjLj512ELj1ELj4ELj1ELj16ENS_18Kernel_traits_baseILj512ES2_S2_fS2_fjLj128EEEEELb1ELb0ELb0EEEvNS_9BwdParamsE)
        /*0104*/ 	.short	0x0380
        /*0106*/ 	.short	0x0128


	//----- nvinfo : EIATTR_SW_WAR
	.align		4
.L_1455:
        /*0108*/ 	.byte	0x04, 0x36
        /*010a*/ 	.short	(.L_1457 - .L_1456)
.L_1456:
        /*010c*/ 	.word	0x00000008
.L_1457:


//--------------------- .nv.info._ZN10layer_norm31ln_parallel_residual_bwd_kernelINS_13Kernel_traitsI13__nv_bfloat16S2_fS2_fjLj512ELj1ELj4ELj1ELj16ENS_18Kernel_traits_baseILj512ES2_S2_fS2_fjLj128EEEEELb1ELb0ELb1EEEvNS_9BwdParamsE --------------------------
	.section	.nv.info._ZN10layer_norm31ln_parallel_residual_bwd_kernelINS_13Kernel_traitsI13__nv_bfloat16S2_fS2_fjLj512ELj1ELj4ELj1ELj16ENS_18Kernel_traits_baseILj512ES2_S2_fS2_fjLj128EEEEELb1ELb0ELb1EEEvNS_9BwdParamsE,"",@"SHT_CUDA_INFO"
	.sectionflags	@""
	.align	4


	//----- nvinfo : EIATTR_CUDA_API_VERSION
	.align		4
        /*0000*/ 	.byte	0x04, 0x37
        /*0002*/ 	.short	(.L_1459 - .L_1458)
.L_1458:
        /*0004*/ 	.word	0x00000082


	//----- nvinfo : EIATTR_KPARAM_INFO
	.align		4
.L_1459:
        /*0008*/ 	.byte	0x04, 0x17
        /*000a*/ 	.short	(.L_1461 - .L_1460)
.L_1460:
        /*000c*/ 	.word	0x00000000
        /*0010*/ 	.short	0x0000
        /*0012*/ 	.short	0x0000
        /*0014*/ 	.byte	0x00, 0xf0, 0xa1, 0x04


	//----- nvinfo : EIATTR_SPARSE_MMA_MASK
	.align		4
.L_1461:
        /*0018*/ 	.byte	0x03, 0x50
        /*001a*/ 	.short	0x0000


	//----- nvinfo : EIATTR_MAXREG_COUNT
	.align		4
        /*001c*/ 	.byte	0x03, 0x1b
        /*001e*/ 	.short	0x00ff


	//----- nvinfo : EIATTR_NUM_BARRIERS
	.align		4
        /*0020*/ 	.byte	0x02, 0x4c
        /*0022*/ 	.byte	0x01
	.zero		1


	//----- nvinfo : EIATTR_MERCURY_ISA_VERSION
	.align		4
        /*0024*/ 	.byte	0x03, 0x5f
        /*0026*/ 	.short	0x0101


	//----- nvinfo : EIATTR_COOP_GROUP_MASK_REGIDS
	.align		4
        /*0028*/ 	.byte	0x04, 0x29
        /*002a*/ 	.short	(.L_1463 - .L_1462)


	//   ....[0]....
.L_1462:
        /*002c*/ 	.word	0xffffffff


	//   ....[1]....
        /*0030*/ 	.word	0xffffffff


	//   ....[2]....
        /*0034*/ 	.word	0xffffffff


	//   ....[3]....
        /*0038*/ 	.word	0xffffffff


	//   ....[4]....
        /*003c*/ 	.word	0xffffffff


	//   ....[5]....
        /*0040*/ 	.word	0xffffffff


	//   ....[6]....
        /*0044*/ 	.word	0xffffffff


	//   ....[7]....
        /*0048*/ 	.word	0xffffffff


	//   ....[8]....
        /*004c*/ 	.word	0xffffffff


	//   ....[9]....
        /*0050*/ 	.word	0xffffffff


	//   ....[10]....
        /*0054*/ 	.word	0x0500004a


	//   ....[11]....
        /*0058*/ 	.word	0x0500004a


	//   ....[12]....
        /*005c*/ 	.word	0x0500004a


	//   ....[13]....
        /*0060*/ 	.word	0x0500004a


	//   ....[14]....
        /*0064*/ 	.word	0x0500004a


	//   ....[15]....
        /*0068*/ 	.word	0x0500004a


	//   ....[16]....
        /*006c*/ 	.word	0x0500004a


	//   ....[17]....
        /*0070*/ 	.word	0x0500004a


	//   ....[18]....
        /*0074*/ 	.word	0x0500004a


	//   ....[19]....
        /*0078*/ 	.word	0x0500004a


	//----- nvinfo : EIATTR_COOP_GROUP_INSTR_OFFSETS
	.align		4
.L_1463:
        /*007c*/ 	.byte	0x04, 0x28
        /*007e*/ 	.short	(.L_1465 - .L_1464)


	//   ....[0]....
.L_1464:
        /*0080*/ 	.word	0x00001960


	//   ....[1]....
        /*0084*/ 	.word	0x00001970


	//   ....[2]....
        /*0088*/ 	.word	0x000019a0


	//   ....[3]....
        /*008c*/ 	.word	0x000019b0


	//   ....[4]....
        /*0090*/ 	.word	0x000019e0


	//   ....[5]....
        /*0094*/ 	.word	0x000019f0


	//   ....[6]....
        /*0098*/ 	.word	0x00001a20


	//   ....[7]....
        /*009c*/ 	.word	0x00001a30


	//   ....[8]....
        /*00a0*/ 	.word	0x00001a60


	//   ....[9]....
        /*00a4*/ 	.word	0x00001a70


	//   ....[10]....
        /*00a8*/ 	.word	0x00006f80


	//   ....[11]....
        /*00ac*/ 	.word	0x00007010


	//   ....[12]....
        /*00b0*/ 	.word	0x00007080


	//   ....[13]....
        /*00b4*/ 	.word	0x000070e0


	//   ....[14]....
        /*00b8*/ 	.word	0x00007150


	//   ....[15]....
        /*00bc*/ 	.word	0x000071b0


	//   ....[16]....
        /*00c0*/ 	.word	0x00007220


	//   ....[17]....
        /*00c4*/ 	.word	0x00007280


	//   ....[18]....
        /*00c8*/ 	.word	0x000072f0


	//   ....[19]....
        /*00cc*/ 	.word	0x00007350


	//----- nvinfo : EIATTR_VRC_CTA_INIT_COUNT
	.align		4
.L_1465:
        /*00d0*/ 	.byte	0x02, 0x4a
	.zero		1
	.zero		1


	//----- nvinfo : EIATTR_EXIT_INSTR_OFFSETS
	.align		4
        /*00d4*/ 	.byte	0x04, 0x1c
        /*00d6*/ 	.short	(.L_1467 - .L_1466)


	//   ....[0]....
.L_1466:
        /*00d8*/ 	.word	0x00006f10


	//----- nvinfo : EIATTR_MAX_THREADS
	.align		4
.L_1467:
        /*00dc*/ 	.byte	0x04, 0x05
        /*00de*/ 	.short	(.L_1469 - .L_1468)
.L_1468:
        /*00e0*/ 	.word	0x00000080
        /*00e4*/ 	.word	0x00000001
        /*00e8*/ 	.word	0x00000001


	//----- nvinfo : EIATTR_CRS_STACK_SIZE
	.align		4
.L_1469:
        /*00ec*/ 	.byte	0x04, 0x1e
        /*00ee*/ 	.short	(.L_1471 - .L_1470)
.L_1470:
        /*00f0*/ 	.word	0x00000000


	//----- nvinfo : EIATTR_CBANK_PARAM_SIZE
	.align		4
.L_1471:
        /*00f4*/ 	.byte	0x03, 0x19
        /*00f6*/ 	.short	0x0128


	//----- nvinfo : EIATTR_PARAM_CBANK
	.align		4
        /*00f8*/ 	.byte	0x04, 0x0a
        /*00fa*/ 	.short	(.L_1473 - .L_1472)
	.align		4
.L_1472:
        /*00fc*/ 	.word	index@(.nv.constant0._ZN10layer_norm31ln_parallel_residual_bwd_kernelINS_13Kernel_traitsI13__nv_bfloat16S2_fS2_fjLj512ELj1ELj4ELj1ELj16ENS_18Kernel_traits_baseILj512ES2_S2_fS2_fjLj128EEEEELb1ELb0ELb1EEEvNS_9BwdParamsE)
        /*0100*/ 	.short	0x0380
        /*0102*/ 	.short	0x0128


	//----- nvinfo : EIATTR_SW_WAR
	.align		4
.L_1473:
        /*0104*/ 	.byte	0x04, 0x36
        /*0106*/ 	.short	(.L_1475 - .L_1474)
.L_1474:
        /*0108*/ 	.word	0x00000008
.L_1475:


//--------------------- .nv.info._ZN10layer_norm22ln_bwd_finalize_kernelINS_22Kernel_traits_finalizeILj512E13__nv_bfloat16S2_fS2_fjLb0ELj1024ELj4ENS_18Kernel_traits_baseILj512ES2_S2_fS2_fjLj1024EEEEELb0ELb0EEEvNS_9BwdParamsE --------------------------
	.section	.nv.info._ZN10layer_norm22ln_bwd_finalize_kernelINS_22Kernel_traits_finalizeILj512E13__nv_bfloat16S2_fS2_fjLb0ELj1024ELj4ENS_18Kernel_traits_baseILj512ES2_S2_fS2_fjLj1024EEEEELb0ELb0EEEvNS_9BwdParamsE,"",@"SHT_CUDA_INFO"
	.sectionflags	@""
	.align	4


	//----- nvinfo : EIATTR_CUDA_API_VERSION
	.align		4
        /*0000*/ 	.byte	0x04, 0x37
        /*0002*/ 	.short	(.L_1477 - .L_1476)
.L_1476:
        /*0004*/ 	.word	0x00000082


	//----- nvinfo : EIATTR_KPARAM_INFO
	.align		4
.L_1477:
        /*0008*/ 	.byte	0x04, 0x17
        /*000a*/ 	.short	(.L_1479 - .L_1478)
.L_1478:
        /*000c*/ 	.word	0x00000000
        /*0010*/ 	.short	0x0000
        /*0012*/ 	.short	0x0000
        /*0014*/ 	.byte	0x00, 0xf0, 0xa1, 0x04


	//----- nvinfo : EIATTR_SPARSE_MMA_MASK
	.align		4
.L_1479:
        /*0018*/ 	.byte	0x03, 0x50
        /*001a*/ 	.short	0x0000


	//----- nvinfo : EIATTR_MAXREG_COUNT
	.align		4
        /*001c*/ 	.byte	0x03, 0x1b
        /*001e*/ 	.short	0x0040


	//----- nvinfo : EIATTR_NUM_BARRIERS
	.align		4
        /*0020*/ 	.byte	0x02, 0x4c
        /*0022*/ 	.byte	0x01
	.zero		1


	//----- nvinfo : EIATTR_MERCURY_ISA_VERSION
	.align		4
        /*0024*/ 	.byte	0x03, 0x5f
        /*0026*/ 	.short	0x0101


	//----- nvinfo : EIATTR_COOP_GROUP_MASK_REGIDS
	.align		4
        /*0028*/ 	.byte	0x04, 0x29
        /*002a*/ 	.short	(.L_1481 - .L_1480)


	//   ....[0]....
.L_1480:
        /*002c*/ 	.word	0xffffffff


	//   ....[1]....
        /*0030*/ 	.word	0xffffffff


	//   ....[2]....
        /*0034*/ 	.word	0xffffffff


	//   ....[3]....
        /*0038*/ 	.word	0xffffffff


	//   ....[4]....
        /*003c*/ 	.word	0xffffffff


	//   ....[5]....
        /*0040*/ 	.word	0xffffffff


	//   ....[6]....
        /*0044*/ 	.word	0xffffffff


	//   ....[7]....
        /*0048*/ 	.word	0xffffffff


	//   ....[8]....
        /*004c*/ 	.word	0xffffffff


	//   ....[9]....
        /*0050*/ 	.word	0xffffffff


	//----- nvinfo : EIATTR_COOP_GROUP_INSTR_OFFSETS
	.align		4
.L_1481:
        /*0054*/ 	.byte	0x04, 0x28
        /*0056*/ 	.short	(.L_1483 - .L_1482)


	//   ....[0]....
.L_1482:
        /*0058*/ 	.word	0x00001540


	//   ....[1]....
        /*005c*/ 	.word	0x00001550


	//   ....[2]....
        /*0060*/ 	.word	0x00001580


	//   ....[3]....
        /*0064*/ 	.word	0x00001590


	//   ....[4]....
        /*0068*/ 	.word	0x000015c0


	//   ....[5]....
        /*006c*/ 	.word	0x000015d0


	//   ....[6]....
        /*0070*/ 	.word	0x00001610


	//   ....[7]....
        /*0074*/ 	.word	0x00001630


	//   ....[8]....
        /*0078*/ 	.word	0x00001680


	//   ....[9]....
        /*007c*/ 	.word	0x00001690


	//----- nvinfo : EIATTR_VRC_CTA_INIT_COUNT
	.align		4
.L_1483:
        /*0080*/ 	.byte	0x02, 0x4a
	.zero		1
	.zero		1


	//----- nvinfo : EIATTR_EXIT_INSTR_OFFSETS
	.align		4
        /*0084*/ 	.byte	0x04, 0x1c
        /*0086*/ 	.short	(.L_1485 - .L_1484)


	//   ....[0]....
.L_1484:
        /*0088*/ 	.word	0x00000060


	//   ....[1]....
        /*008c*/ 	.word	0x000016f0


	//   ....[2]....
        /*0090*/ 	.word	0x00001720


	//   ....[3]....
        /*0094*/ 	.word	0x000017e0


	//----- nvinfo : EIATTR_MAX_THREADS
	.align		4
.L_1485:
        /*0098*/ 	.byte	0x04, 0x05
        /*009a*/ 	.short	(.L_1487 - .L_1486)
.L_1486:
        /*009c*/ 	.word	0x00000400
        /*00a0*/ 	.word	0x00000001
        /*00a4*/ 	.word	0x00000001


	//----- nvinfo : EIATTR_CRS_STACK_SIZE
	.align		4
.L_1487:
        /*00a8*/ 	.byte	0x04, 0x1e
        /*00aa*/ 	.short	(.L_1489 - .L_1488)
.L_1488:
        /*00ac*/ 	.word	0x00000000


	//----- nvinfo : EIATTR_CBANK_PARAM_SIZE
	.align		4
.L_1489:
        /*00b0*/ 	.byte	0x03, 0x19
        /*00b2*/ 	.short	0x0128


	//----- nvinfo : EIATTR_PARAM_CBANK
	.align		4
        /*00b4*/ 	.byte	0x04, 0x0a
        /*00b6*/ 	.short	(.L_1491 - .L_1490)
	.align		4
.L_1490:
        /*00b8*/ 	.word	index@(.nv.constant0._ZN10layer_norm22ln_bwd_finalize_kernelINS_22Kernel_traits_finalizeILj512E13__nv_bfloat16S2_fS2_fjLb0ELj1024ELj4ENS_18Kernel_traits_baseILj512ES2_S2_fS2_fjLj1024EEEEELb0ELb0EEEvNS_9BwdParamsE)
        /*00bc*/ 	.short	0x0380
        /*00be*/ 	.short	0x0128


	//----- nvinfo : EIATTR_SW_WAR
	.align		4
.L_1491:
        /*00c0*/ 	.byte	0x04, 0x36
        /*00c2*/ 	.short	(.L_1493 - .L_1492)
.L_1492:
        /*00c4*/ 	.word	0x00000008
.L_1493:


//--------------------- .nv.info._ZN10layer_norm40ln_parallel_residual_bwd_finalize_kernelINS_22Kernel_traits_finalizeILj512E13__nv_bfloat16S2_fS2_fjLb0ELj1024ELj4ENS_18Kernel_traits_baseILj512ES2_S2_fS2_fjLj1024EEEEELb0EEEvNS_9BwdParamsE --------------------------
	.section	.nv.info._ZN10layer_norm40ln_parallel_residual_bwd_finalize_kernelINS_22Kernel_traits_finalizeILj512E13__nv_bfloat16S2_fS2_fjLb0ELj1024ELj4ENS_18Kernel_traits_baseILj512ES2_S2_fS2_fjLj1024EEEEELb0EEEvNS_9BwdParamsE,"",@"SHT_CUDA_INFO"
	.sectionflags	@""
	.align	4


	//----- nvinfo : EIATTR_CUDA_API_VERSION
	.align		4
        /*0000*/ 	.byte	0x04, 0x37
        /*0002*/ 	.short	(.L_1495 - .L_1494)
.L_1494:
        /*0004*/ 	.word	0x00000082


	//----- nvinfo : EIATTR_KPARAM_INFO
	.align		4
.L_1495:
        /*0008*/ 	.byte	0x04, 0x17
        /*000a*/ 	.short	(.L_1497 - .L_1496)
.L_1496:
        /*000c*/ 	.word	0x00000000
        /*0010*/ 	.short	0x0000
        /*0012*/ 	.short	0x0000
        /*0014*/ 	.byte	0x00, 0xf0, 0xa1, 0x04


	//----- nvinfo : EIATTR_SPARSE_MMA_MASK
	.align		4
.L_1497:
        /*0018*/ 	.byte	0x03, 0x50
        /*001a*/ 	.short	0x0000


	//----- nvinfo : EIATTR_MAXREG_COUNT
	.align		4
        /*001c*/ 	.byte	0x03, 0x1b
        /*001e*/ 	.short	0x0040


	//----- nvinfo : EIATTR_NUM_BARRIERS
	.align		4
        /*0020*/ 	.byte	0x02, 0x4c
        /*0022*/ 	.byte	0x01
	.zero		1


	//----- nvinfo : EIATTR_MERCURY_ISA_VERSION
	.align		4
        /*0024*/ 	.byte	0x03, 0x5f
        /*0026*/ 	.short	0x0101


	//----- nvinfo : EIATTR_COOP_GROUP_MASK_REGIDS
	.align		4
        /*0028*/ 	.byte	0x04, 0x29
        /*002a*/ 	.short	(.L_1499 - .L_1498)


	//   ....[0]....
.L_1498:
        /*002c*/ 	.word	0xffffffff


	//   ....[1]....
        /*0030*/ 	.word	0xffffffff


	//   ....[2]....
        /*0034*/ 	.word	0xffffffff


	//   ....[3]....
        /*0038*/ 	.word	0xffffffff


	//   ....[4]....
        /*003c*/ 	.word	0xffffffff


	//   ....[5]....
        /*0040*/ 	.word	0xffffffff


	//   ....[6]....
        /*0044*/ 	.word	0xffffffff


	//   ....[7]....
        /*0048*/ 	.word	0xffffffff


	//   ....[8]....
        /*004c*/ 	.word	0xffffffff


	//   ....[9]....
        /*0050*/ 	.word	0xffffffff


	//   ....[10]....
        /*0054*/ 	.word	0xffffffff


	//   ....[11]....
        /*0058*/ 	.word	0xffffffff


	//   ....[12]....
        /*005c*/ 	.word	0xffffffff


	//   ....[13]....
        /*0060*/ 	.word	0xffffffff


	//   ....[14]....
        /*0064*/ 	.word	0xffffffff


	//   ....[15]....
        /*0068*/ 	.word	0xffffffff


	//   ....[16]....
        /*006c*/ 	.word	0xffffffff


	//   ....[17]....
        /*0070*/ 	.word	0xffffffff


	//   ....[18]....
        /*0074*/ 	.word	0xffffffff


	//   ....[19]....
        /*0078*/ 	.word	0xffffffff


	//----- nvinfo : EIATTR_COOP_GROUP_INSTR_OFFSETS
	.align		4
.L_1499:
        /*007c*/ 	.byte	0x04, 0x28
        /*007e*/ 	.short	(.L_1501 - .L_1500)


	//   ....[0]....
.L_1500:
        /*0080*/ 	.word	0x000013a0


	//   ....[1]....
        /*0084*/ 	.word	0x000013b0


	//   ....[2]....
        /*0088*/ 	.word	0x000013c0


	//   ....[3]....
        /*008c*/ 	.word	0x000013d0


	//   ....[4]....
        /*0090*/ 	.word	0x00001400


	//   ....[5]....
        /*0094*/ 	.word	0x00001430


	//   ....[6]....
        /*0098*/ 	.word	0x00001440


	//   ....[7]....
        /*009c*/ 	.word	0x00001450


	//   ....[8]....
        /*00a0*/ 	.word	0x00001470


	//   ....[9]....
        /*00a4*/ 	.word	0x000014b0


	//   ....[10]....
        /*00a8*/ 	.word	0x000014e0


	//   ....[11]....
        /*00ac*/ 	.word	0x000014f0


	//   ....[12]....
        /*00b0*/ 	.word	0x00001510


	//   ....[13]....
        /*00b4*/ 	.word	0x00001540


	//   ....[14]....
        /*00b8*/ 	.word	0x00001560


	//   ....[15]....
        /*00bc*/ 	.word	0x00001570


	//   ....[16]....
        /*00c0*/ 	.word	0x000015b0


	//   ....[17]....
        /*00c4*/ 	.word	0x000015e0


	//   ....[18]....
        /*00c8*/ 	.word	0x00001600


	//   ....[19]....
        /*00cc*/ 	.word	0x00001610


	//----- nvinfo : EIATTR_VRC_CTA_INIT_COUNT
	.align		4
.L_1501:
        /*00d0*/ 	.byte	0x02, 0x4a
	.zero		1
	.zero		1


	//----- nvinfo : EIATTR_EXIT_INSTR_OFFSETS
	.align		4
        /*00d4*/ 	.byte	0x04, 0x1c
        /*00d6*/ 	.short	(.L_1503 - .L_1502)


	//   ....[0]....
.L_1502:
        /*00d8*/ 	.word	0x00000060


	//   ....[1]....
        /*00dc*/ 	.word	0x000016c0


	//   ....[2]....
        /*00e0*/ 	.word	0x000016f0


	//   ....[3]....
        /*00e4*/ 	.word	0x00001850


	//----- nvinfo : EIATTR_MAX_THREADS
	.align		4
.L_1503:
        /*00e8*/ 	.byte	0x04, 0x05
        /*00ea*/ 	.short	(.L_1505 - .L_1504)
.L_1504:
        /*00ec*/ 	.word	0x00000400
        /*00f0*/ 	.word	0x00000001
        /*00f4*/ 	.word	0x00000001


	//----- nvinfo : EIATTR_CRS_STACK_SIZE
	.align		4
.L_1505:
        /*00f8*/ 	.byte	0x04, 0x1e
        /*00fa*/ 	.short	(.L_1507 - .L_1506)
.L_1506:
        /*00fc*/ 	.word	0x00000000


	//----- nvinfo : EIATTR_CBANK_PARAM_SIZE
	.align		4
.L_1507:
        /*0100*/ 	.byte	0x03, 0x19
        /*0102*/ 	.short	0x0128


	//----- nvinfo : EIATTR_PARAM_CBANK
	.align		4
        /*0104*/ 	.byte	0x04, 0x0a
        /*0106*/ 	.short	(.L_1509 - .L_1508)
	.align		4
.L_1508:
        /*0108*/ 	.word	index@(.nv.constant0._ZN10layer_norm40ln_parallel_residual_bwd_finalize_kernelINS_22Kernel_traits_finalizeILj512E13__nv_bfloat16S2_fS2_fjLb0ELj1024ELj4ENS_18Kernel_traits_baseILj512ES2_S2_fS2_fjLj1024EEEEELb0EEEvNS_9BwdParamsE)
        /*010c*/ 	.short	0x0380
        /*010e*/ 	.short	0x0128


	//----- nvinfo : EIATTR_SW_WAR
	.align		4
.L_1509:
        /*0110*/ 	.byte	0x04, 0x36
        /*0112*/ 	.short	(.L_1511 - .L_1510)
.L_1510:
        /*0114*/ 	.word	0x00000008
.L_1511:


//--------------------- .nv.info._ZN10layer_norm31ln_parallel_residual_bwd_kernelINS_13Kernel_traitsI13__nv_bfloat16S2_fS2_fjLj512ELj1ELj4ELj1ELj16ENS_18Kernel_traits_baseILj512ES2_S2_fS2_fjLj128EEEEELb1ELb1ELb0EEEvNS_9BwdParamsE --------------------------
	.section	.nv.info._ZN10layer_norm31ln_parallel_residual_bwd_kernelINS_13Kernel_traitsI13__nv_bfloat16S2_fS2_fjLj512ELj1ELj4ELj1ELj16ENS_18Kernel_traits_baseILj512ES2_S2_fS2_fjLj128EEEEELb1ELb1ELb0EEEvNS_9BwdParamsE,"",@"SHT_CUDA_INFO"
	.sectionflags	@""
	.align	4


	//----- nvinfo : EIATTR_CUDA_API_VERSION
	.align		4
        /*0000*/ 	.byte	0x04, 0x37
        /*0002*/ 	.short	(.L_1513 - .L_1512)
.L_1512:
        /*0004*/ 	.word	0x00000082


	//----- nvinfo : EIATTR_KPARAM_INFO
	.align		4
.L_1513:
        /*0008*/ 	.byte	0x04, 0x17
        /*000a*/ 	.short	(.L_1515 - .L_1514)
.L_1514:
        /*000c*/ 	.word	0x00000000
        /*0010*/ 	.short	0x0000
        /*0012*/ 	.short	0x0000
        /*0014*/ 	.byte	0x00, 0xf0, 0xa1, 0x04


	//----- nvinfo : EIATTR_SPARSE_MMA_MASK
	.align		4
.L_1515:
        /*0018*/ 	.byte	0x03, 0x50
        /*001a*/ 	.short	0x0000


	//----- nvinfo : EIATTR_MAXREG_COUNT
	.align		4
        /*001c*/ 	.byte	0x03, 0x1b
        /*001e*/ 	.short	0x00ff


	//----- nvinfo : EIATTR_NUM_BARRIERS
	.align		4
        /*0020*/ 	.byte	0x02, 0x4c
        /*0022*/ 	.byte	0x01
	.zero		1


	//----- nvinfo : EIATTR_MERCURY_ISA_VERSION
	.align		4
        /*0024*/ 	.byte	0x03, 0x5f
        /*0026*/ 	.short	0x0101


	//----- nvinfo : EIATTR_COOP_GROUP_MASK_REGIDS
	.align		4
        /*0028*/ 	.byte	0x04, 0x29
        /*002a*/ 	.short	(.L_1517 - .L_1516)


	//   ....[0]....
.L_1516:
        /*002c*/ 	.word	0xffffffff


	//   ....[1]....
        /*0030*/ 	.word	0xffffffff


	//   ....[2]....
        /*0034*/ 	.word	0xffffffff


	//   ....[3]....
        /*0038*/ 	.word	0xffffffff


	//   ....[4]....
        /*003c*/ 	.word	0xffffffff


	//   ....[5]....
        /*0040*/ 	.word	0xffffffff


	//   ....[6]....
        /*0044*/ 	.word	0xffffffff


	//   ....[7]....
        /*0048*/ 	.word	0xffffffff


	//   ....[8]....
        /*004c*/ 	.word	0xffffffff


	//   ....[9]....
        /*0050*/ 	.word	0xffffffff


	//   ....[10]....
        /*0054*/ 	.word	0x0500007e


	//   ....[11]....
        /*0058*/ 	.word	0x0500007e


	//   ....[12]....
        /*005c*/ 	.word	0x0500007e


	//   ....[13]....
        /*0060*/ 	.word	0x0500007e


	//   ....[14]....
        /*0064*/ 	.word	0x0500007e


	//   ....[15]....
        /*0068*/ 	.word	0x0500007e


	//   ....[16]....
        /*006c*/ 	.word	0x0500007e


	//   ....[17]....
        /*0070*/ 	.word	0x0500007e


	//   ....[18]....
        /*0074*/ 	.word	0x0500007e


	//   ....[19]....
        /*0078*/ 	.word	0x0500007e


	//----- nvinfo : EIATTR_COOP_GROUP_INSTR_OFFSETS
	.align		4
.L_1517:
        /*007c*/ 	.byte	0x04, 0x28
        /*007e*/ 	.short	(.L_1519 - .L_1518)


	//   ....[0]....
.L_1518:
        /*0080*/ 	.word	0x000012c0


	//   ....[1]....
        /*0084*/ 	.word	0x000012d0


	//   ....[2]....
        /*0088*/ 	.word	0x00001300


	//   ....[3]....
        /*008c*/ 	.word	0x00001310


	//   ....[4]....
        /*0090*/ 	.word	0x00001340


	//   ....[5]....
        /*0094*/ 	.word	0x00001350


	//   ....[6]....
        /*0098*/ 	.word	0x00001380


	//   ....[7]....
        /*009c*/ 	.word	0x00001390


	//   ....[8]....
        /*00a0*/ 	.word	0x000013c0


	//   ....[9]....
        /*00a4*/ 	.word	0x000013d0


	//   ....[10]....
        /*00a8*/ 	.word	0x00006360


	//   ....[11]....
        /*00ac*/ 	.word	0x000063f0


	//   ....[12]....
        /*00b0*/ 	.word	0x00006460


	//   ....[13]....
        /*00b4*/ 	.word	0x000064c0


	//   ....[14]....
        /*00b8*/ 	.word	0x00006530


	//   ....[15]....
        /*00bc*/ 	.word	0x00006590


	//   ....[16]....
        /*00c0*/ 	.word	0x00006600


	//   ....[17]....
        /*00c4*/ 	.word	0x00006660


	//   ....[18]....
        /*00c8*/ 	.word	0x000066d0


	//   ....[19]....
        /*00cc*/ 	.word	0x00006730


	//----- nvinfo : EIATTR_VRC_CTA_INIT_COUNT
	.align		4
.L_1519:
        /*00d0*/ 	.byte	0x02, 0x4a
	.zero		1
	.zero		1


	//----- nvinfo : EIATTR_EXIT_INSTR_OFFSETS
	.align		4
        /*00d4*/ 	.byte	0x04, 0x1c
        /*00d6*/ 	.short	(.L_1521 - .L_1520)


	//   ....[0]....
.L_1520:
        /*00d8*/ 	.word	0x000062c0


	//   ....[1]....
        /*00dc*/ 	.word	0x000062f0


	//----- nvinfo : EIATTR_MAX_THREADS
	.align		4
.L_1521:
        /*00e0*/ 	.byte	0x04, 0x05
        /*00e2*/ 	.short	(.L_1523 - .L_1522)
.L_1522:
        /*00e4*/ 	.word	0x00000080
        /*00e8*/ 	.word	0x00000001
        /*00ec*/ 	.word	0x00000001


	//----- nvinfo : EIATTR_CRS_STACK_SIZE
	.align		4
.L_1523:
        /*00f0*/ 	.byte	0x04, 0x1e
        /*00f2*/ 	.short	(.L_1525 - .L_1524)
.L_1524:
        /*00f4*/ 	.word	0x00000000


	//----- nvinfo : EIATTR_CBANK_PARAM_SIZE
	.align		4
.L_1525:
        /*00f8*/ 	.byte	0x03, 0x19
        /*00fa*/ 	.short	0x0128


	//----- nvinfo : EIATTR_PARAM_CBANK
	.align		4
        /*00fc*/ 	.byte	0x04, 0x0a
        /*00fe*/ 	.short	(.L_1527 - .L_1526)
	.align		4
.L_1526:
        /*0100*/ 	.word	index@(.nv.constant0._ZN10layer_norm31ln_parallel_residual_bwd_kernelINS_13Kernel_traitsI13__nv_bfloat16S2_fS2_fjLj512ELj1ELj4ELj1ELj16ENS_18Kernel_traits_baseILj512ES2_S2_fS2_fjLj128EEEEELb1ELb1ELb0EEEvNS_9BwdParamsE)
        /*0104*/ 	.short	0x0380
        /*0106*/ 	.short	0x0128


	//----- nvinfo : EIATTR_SW_WAR
	.align		4
.L_1527:
        /*0108*/ 	.byte	0x04, 0x36
        /*010a*/ 	.short	(.L_1529 - .L_1528)
.L_1528:
        /*010c*/ 	.word	0x00000008
.L_1529:


//--------------------- .nv.info._ZN10layer_norm22ln_bwd_finalize_kernelINS_22Kernel_traits_finalizeILj512E13__nv_bfloat16S2_fS2_fjLb0ELj1024ELj4ENS_18Kernel_traits_baseILj512ES2_S2_fS2_fjLj1024EEEEELb0ELb1EEEvNS_9BwdParamsE --------------------------
	.section	.nv.info._ZN10layer_norm22ln_bwd_finalize_kernelINS_22Kernel_traits_finalizeILj512E13__nv_bfloat16S2_fS2_fjLb0ELj1024ELj4ENS_18Kernel_traits_baseILj512ES2_S2_fS2_fjLj1024EEEEELb0ELb1EEEvNS_9BwdParamsE,"",@"SHT_CUDA_INFO"
	.sectionflags	@""
	.align	4


	//----- nvinfo : EIATTR_CUDA_API_VERSION
	.align		4
        /*0000*/ 	.byte	0x04, 0x37
        /*0002*/ 	.short	(.L_1531 - .L_1530)
.L_1530:
        /*0004*/ 	.word	0x00000082


	//----- nvinfo : EIATTR_KPARAM_INFO
	.align		4
.L_1531:
        /*0008*/ 	.byte	0x04, 0x17
        /*000a*/ 	.short	(.L_1533 - .L_1532)
.L_1532:
        /*000c*/ 	.word	0x00000000
        /*0010*/ 	.short	0x0000
        /*0012*/ 	.short	0x0000
        /*0014*/ 	.byte	0x00, 0xf0, 0xa1, 0x04


	//----- nvinfo : EIATTR_SPARSE_MMA_MASK
	.align		4
.L_1533:
        /*0018*/ 	.byte	0x03, 0x50
        /*001a*/ 	.short	0x0000


	//----- nvinfo : EIATTR_MAXREG_COUNT
	.align		4
        /*001c*/ 	.byte	0x03, 0x1b
        /*001e*/ 	.short	0x0040


	//----- nvinfo : EIATTR_NUM_BARRIERS
	.align		4
        /*0020*/ 	.byte	0x02, 0x4c
        /*0022*/ 	.byte	0x01
	.zero		1


	//----- nvinfo : EIATTR_MERCURY_ISA_VERSION
	.align		4
        /*0024*/ 	.byte	0x03, 0x5f
        /*0026*/ 	.short	0x0101


	//----- nvinfo : EIATTR_COOP_GROUP_MASK_REGIDS
	.align		4
        /*0028*/ 	.byte	0x04, 0x29
        /*002a*/ 	.short	(.L_1535 - .L_1534)


	//   ....[0]....
.L_1534:
        /*002c*/ 	.word	0xffffffff


	//   ....[1]....
        /*0030*/ 	.word	0xffffffff


	//   ....[2]....
        /*0034*/ 	.word	0xffffffff


	//   ....[3]....
        /*0038*/ 	.word	0xffffffff


	//   ....[4]....
        /*003c*/ 	.word	0xffffffff


	//   ....[5]....
        /*0040*/ 	.word	0xffffffff


	//   ....[6]....
        /*0044*/ 	.word	0xffffffff


	//   ....[7]....
        /*0048*/ 	.word	0xffffffff


	//   ....[8]....
        /*004c*/ 	.word	0xffffffff


	//   ....[9]....
        /*0050*/ 	.word	0xffffffff


	//----- nvinfo : EIATTR_COOP_GROUP_INSTR_OFFSETS
	.align		4
.L_1535:
        /*0054*/ 	.byte	0x04, 0x28
        /*0056*/ 	.short	(.L_1537 - .L_1536)


	//   ....[0]....
.L_1536:
        /*0058*/ 	.word	0x00001560


	//   ....[1]....
        /*005c*/ 	.word	0x00001570


	//   ....[2]....
        /*0060*/ 	.word	0x000015a0


	//   ....[3]....
        /*0064*/ 	.word	0x000015b0


	//   ....[4]....
        /*0068*/ 	.word	0x000015e0


	//   ....[5]....
        /*006c*/ 	.word	0x000015f0


	//   ....[6]....
        /*0070*/ 	.word	0x00001620


	//   ....[7]....
        /*0074*/ 	.word	0x00001640


	//   ....[8]....
        /*0078*/ 	.word	0x00001670


	//   ....[9]....
        /*007c*/ 	.word	0x00001680


	//----- nvinfo : EIATTR_VRC_CTA_INIT_COUNT
	.align		4
.L_1537:
        /*0080*/ 	.byte	0x02, 0x4a
	.zero		1
	.zero		1


	//----- nvinfo : EIATTR_EXIT_INSTR_OFFSETS
	.align		4
        /*0084*/ 	.byte	0x04, 0x1c
        /*0086*/ 	.short	(.L_1539 - .L_1538)


	//   ....[0]....
.L_1538:
        /*0088*/ 	.word	0x00000060


	//   ....[1]....
        /*008c*/ 	.word	0x000016e0


	//   ....[2]....
        /*0090*/ 	.word	0x000017d0


	//----- nvinfo : EIATTR_MAX_THREADS
	.align		4
.L_1539:
        /*0094*/ 	.byte	0x04, 0x05
        /*0096*/ 	.short	(.L_1541 - .L_1540)
.L_1540:
        /*0098*/ 	.word	0x00000400
        /*009c*/ 	.word	0x00000001
        /*00a0*/ 	.word	0x00000001


	//----- nvinfo : EIATTR_CRS_STACK_SIZE
	.align		4
.L_1541:
        /*00a4*/ 	.byte	0x04, 0x1e
        /*00a6*/ 	.short	(.L_1543 - .L_1542)
.L_1542:
        /*00a8*/ 	.word	0x00000000


	//----- nvinfo : EIATTR_CBANK_PARAM_SIZE
	.align		4
.L_1543:
        /*00ac*/ 	.byte	0x03, 0x19
        /*00ae*/ 	.short	0x0128


	//----- nvinfo : EIATTR_PARAM_CBANK
	.align		4
        /*00b0*/ 	.byte	0x04, 0x0a
        /*00b2*/ 	.short	(.L_1545 - .L_1544)
	.align		4
.L_1544:
        /*00b4*/ 	.word	index@(.nv.constant0._ZN10layer_norm22ln_bwd_finalize_kernelINS_22Kernel_traits_finalizeILj512E13__nv_bfloat16S2_fS2_fjLb0ELj1024ELj4ENS_18Kernel_traits_baseILj512ES2_S2_fS2_fjLj1024EEEEELb0ELb1EEEvNS_9BwdParamsE)
        /*00b8*/ 	.short	0x0380
        /*00ba*/ 	.short	0x0128


	//----- nvinfo : EIATTR_SW_WAR
	.align		4
.L_1545:
        /*00bc*/ 	.byte	0x04, 0x36
        /*00be*/ 	.short	(.L_1547 - .L_1546)
.L_1546:
        /*00c0*/ 	.word	0x00000008
.L_1547:


//--------------------- .nv.info._ZN10layer_norm40ln_parallel_residual_bwd_finalize_kernelINS_22Kernel_traits_finalizeILj512E13__nv_bfloat16S2_fS2_fjLb0ELj1024ELj4ENS_18Kernel_traits_baseILj512ES2_S2_fS2_fjLj1024EEEEELb1EEEvNS_9BwdParamsE --------------------------
	.section	.nv.info._ZN10layer_norm40ln_parallel_residual_bwd_finalize_kernelINS_22Kernel_traits_finalizeILj512E13__nv_bfloat16S2_fS2_fjLb0ELj1024ELj4ENS_18Kernel_traits_baseILj512ES2_S2_fS2_fjLj1024EEEEELb1EEEvNS_9BwdParamsE,"",@"SHT_CUDA_INFO"
	.sectionflags	@""
	.align	4


	//----- nvinfo : EIATTR_CUDA_API_VERSION
	.align		4
        /*0000*/ 	.byte	0x04, 0x37
        /*0002*/ 	.short	(.L_1549 - .L_1548)
.L_1548:
        /*0004*/ 	.word	0x00000082


	//----- nvinfo : EIATTR_KPARAM_INFO
	.align		4
.L_1549:
        /*0008*/ 	.byte	0x04, 0x17
        /*000a*/ 	.short	(.L_1551 - .L_1550)
.L_1550:
        /*000c*/ 	.word	0x00000000
        /*0010*/ 	.short	0x0000
        /*0012*/ 	.short	0x0000
        /*0014*/ 	.byte	0x00, 0xf0, 0xa1, 0x04


	//----- nvinfo : EIATTR_SPARSE_MMA_MASK
	.align		4
.L_1551:
        /*0018*/ 	.byte	0x03, 0x50
        /*001a*/ 	.short	0x0000


	//----- nvinfo : EIATTR_MAXREG_COUNT
	.align		4
        /*001c*/ 	.byte	0x03, 0x1b
        /*001e*/ 	.short	0x0040


	//----- nvinfo : EIATTR_NUM_BARRIERS
	.align		4
        /*0020*/ 	.byte	0x02, 0x4c
        /*0022*/ 	.byte	0x01
	.zero		1


	//----- nvinfo : EIATTR_MERCURY_ISA_VERSION
	.align		4
        /*0024*/ 	.byte	0x03, 0x5f
        /*0026*/ 	.short	0x0101


	//----- nvinfo : EIATTR_COOP_GROUP_MASK_REGIDS
	.align		4
        /*0028*/ 	.byte	0x04, 0x29
        /*002a*/ 	.short	(.L_1553 - .L_1552)


	//   ....[0]....
.L_1552:
        /*002c*/ 	.word	0xffffffff


	//   ....[1]....
        /*0030*/ 	.word	0xffffffff


	//   ....[2]....
        /*0034*/ 	.word	0xffffffff


	//   ....[3]....
        /*0038*/ 	.word	0xffffffff


	//   ....[4]....
        /*003c*/ 	.word	0xffffffff


	//   ....[5]....
        /*0040*/ 	.word	0xffffffff


	//   ....[6]....
        /*0044*/ 	.word	0xffffffff


	//   ....[7]....
        /*0048*/ 	.word	0xffffffff


	//   ....[8]....
        /*004c*/ 	.word	0xffffffff


	//   ....[9]....
        /*0050*/ 	.word	0xffffffff


	//   ....[10]....
        /*0054*/ 	.word	0xffffffff


	//   ....[11]....
        /*0058*/ 	.word	0xffffffff


	//   ....[12]....
        /*005c*/ 	.word	0xffffffff


	//   ....[13]....
        /*0060*/ 	.word	0xffffffff


	//   ....[14]....
        /*0064*/ 	.word	0xffffffff


	//   ....[15]....
        /*0068*/ 	.word	0xffffffff


	//   ....[16]....
        /*006c*/ 	.word	0xffffffff


	//   ....[17]....
        /*0070*/ 	.word	0xffffffff


	//   ....[18]....
        /*0074*/ 	.word	0xffffffff


	//   ....[19]....
        /*0078*/ 	.word	0xffffffff


	//----- nvinfo : EIATTR_COOP_GROUP_INSTR_OFFSETS
	.align		4
.L_1553:
        /*007c*/ 	.byte	0x04, 0x28
        /*007e*/ 	.short	(.L_1555 - .L_1554)


	//   ....[0]....
.L_1554:
        /*0080*/ 	.word	0x000013e0


	//   ....[1]....
        /*0084*/ 	.word	0x000013f0


	//   ....[2]....
        /*0088*/ 	.word	0x00001400


	//   ....[3]....
        /*008c*/ 	.word	0x00001410


	//   ....[4]....
        /*0090*/ 	.word	0x00001450


	//   ....[5]....
        /*0094*/ 	.word	0x00001470


	//   ....[6]....
        /*0098*/ 	.word	0x00001480


	//   ....[7]....
        /*009c*/ 	.word	0x00001490


	//   ....[8]....
        /*00a0*/ 	.word	0x000014d0


	//   ....[9]....
        /*00a4*/ 	.word	0x000014f0


	//   ....[10]....
        /*00a8*/ 	.word	0x00001500


	//   ....[11]....
        /*00ac*/ 	.word	0x00001510


	//   ....[12]....
        /*00b0*/ 	.word	0x00001540


	//   ....[13]....
        /*00b4*/ 	.word	0x00001560


	//   ....[14]....
        /*00b8*/ 	.word	0x00001580


	//   ....[15]....
        /*00bc*/ 	.word	0x00001590


	//   ....[16]....
        /*00c0*/ 	.word	0x000015c0


	//   ....[17]....
        /*00c4*/ 	.word	0x000015e0


	//   ....[18]....
        /*00c8*/ 	.word	0x00001600


	//   ....[19]....
        /*00cc*/ 	.word	0x00001610


	//----- nvinfo : EIATTR_VRC_CTA_INIT_COUNT
	.align		4
.L_1555:
        /*00d0*/ 	.byte	0x02, 0x4a
	.zero		1
	.zero		1


	//----- nvinfo : EIATTR_EXIT_INSTR_OFFSETS
	.align		4
        /*00d4*/ 	.byte	0x04, 0x1c
        /*00d6*/ 	.short	(.L_1557 - .L_1556)


	//   ....[0]....
.L_1556:
        /*00d8*/ 	.word	0x00000060


	//   ....[1]....
        /*00dc*/ 	.word	0x000016b0


	//   ....[2]....
        /*00e0*/ 	.word	0x00001840


	//----- nvinfo : EIATTR_MAX_THREADS
	.align		4
.L_1557:
        /*00e4*/ 	.byte	0x04, 0x05
        /*00e6*/ 	.short	(.L_1559 - .L_1558)
.L_1558:
        /*00e8*/ 	.word	0x00000400
        /*00ec*/ 	.word	0x00000001
        /*00f0*/ 	.word	0x00000001


	//----- nvinfo : EIATTR_CRS_STACK_SIZE
	.align		4
.L_1559:
        /*00f4*/ 	.byte	0x04, 0x1e
        /*00f6*/ 	.short	(.L_1561 - .L_1560)
.L_1560:
        /*00f8*/ 	.word	0x00000000


	//----- nvinfo : EIATTR_CBANK_PARAM_SIZE
	.align		4
.L_1561:
        /*00fc*/ 	.byte	0x03, 0x19
        /*00fe*/ 	.short	0x0128


	//----- nvinfo : EIATTR_PARAM_CBANK
	.align		4
        /*0100*/ 	.byte	0x04, 0x0a
        /*0102*/ 	.short	(.L_1563 - .L_1562)
	.align		4
.L_1562:
        /*0104*/ 	.word	index@(.nv.constant0._ZN10layer_norm40ln_parallel_residual_bwd_finalize_kernelINS_22Kernel_traits_finalizeILj512E13__nv_bfloat16S2_fS2_fjLb0ELj1024ELj4ENS_18Kernel_traits_baseILj512ES2_S2_fS2_fjLj1024EEEEELb1EEEvNS_9BwdParamsE)
        /*0108*/ 	.short	0x0380
        /*010a*/ 	.short	0x0128


	//----- nvinfo : EIATTR_SW_WAR
	.align		4
.L_1563:
        /*010c*/ 	.byte	0x04, 0x36
        /*010e*/ 	.short	(.L_1565 - .L_1564)
.L_1564:
        /*0110*/ 	.word	0x00000008
.L_1565:


//--------------------- .nv.info._ZN10layer_norm31ln_parallel_residual_bwd_kernelINS_13Kernel_traitsI13__nv_bfloat16S2_fS2_fjLj512ELj1ELj4ELj1ELj16ENS_18Kernel_traits_baseILj512ES2_S2_fS2_fjLj128EEEEELb1ELb1ELb1EEEvNS_9BwdParamsE --------------------------
	.section	.nv.info._ZN10layer_norm31ln_parallel_residual_bwd_kernelINS_13Kernel_traitsI13__nv_bfloat16S2_fS2_fjLj512ELj1ELj4ELj1ELj16ENS_18Kernel_traits_baseILj512ES2_S2_fS2_fjLj128EEEEELb1ELb1ELb1EEEvNS_9BwdParamsE,"",@"SHT_CUDA_INFO"
	.sectionflags	@""
	.align	4


	//----- nvinfo : EIATTR_CUDA_API_VERSION
	.align		4
        /*0000*/ 	.byte	0x04, 0x37
        /*0002*/ 	.short	(.L_1567 - .L_1566)
.L_1566:
        /*0004*/ 	.word	0x00000082


	//----- nvinfo : EIATTR_KPARAM_INFO
	.align		4
.L_1567:
        /*0008*/ 	.byte	0x04, 0x17
        /*000a*/ 	.short	(.L_1569 - .L_1568)
.L_1568:
        /*000c*/ 	.word	0x00000000
        /*0010*/ 	.short	0x0000
        /*0012*/ 	.short	0x0000
        /*0014*/ 	.byte	0x00, 0xf0, 0xa1, 0x04


	//----- nvinfo : EIATTR_SPARSE_MMA_MASK
	.align		4
.L_1569:
        /*0018*/ 	.byte	0x03, 0x50
        /*001a*/ 	.short	0x0000


	//----- nvinfo : EIATTR_MAXREG_COUNT
	.align		4
        /*001c*/ 	.byte	0x03, 0x1b
        /*001e*/ 	.short	0x00ff


	//----- nvinfo : EIATTR_NUM_BARRIERS
	.align		4
        /*0020*/ 	.byte	0x02, 0x4c
        /*0022*/ 	.byte	0x01
	.zero		1


	//----- nvinfo : EIATTR_MERCURY_ISA_VERSION
	.align		4
        /*0024*/ 	.byte	0x03, 0x5f
        /*0026*/ 	.short	0x0101


	//----- nvinfo : EIATTR_COOP_GROUP_MASK_REGIDS
	.align		4
        /*0028*/ 	.byte	0x04, 0x29
        /*002a*/ 	.short	(.L_1571 - .L_1570)


	//   ....[0]....
.L_1570:
        /*002c*/ 	.word	0xffffffff


	//   ....[1]....
        /*0030*/ 	.word	0xffffffff


	//   ....[2]....
        /*0034*/ 	.word	0xffffffff


	//   ....[3]....
        /*0038*/ 	.word	0xffffffff


	//   ....[4]....
        /*003c*/ 	.word	0xffffffff


	//   ....[5]....
        /*0040*/ 	.word	0xffffffff


	//   ....[6]....
        /*0044*/ 	.word	0xffffffff


	//   ....[7]....
        /*0048*/ 	.word	0xffffffff


	//   ....[8]....
        /*004c*/ 	.word	0xffffffff


	//   ....[9]....
        /*0050*/ 	.word	0xffffffff


	//   ....[10]....
        /*0054*/ 	.word	0x05000082


	//   ....[11]....
        /*0058*/ 	.word	0x05000082


	//   ....[12]....
        /*005c*/ 	.word	0x05000082


	//   ....[13]....
        /*0060*/ 	.word	0x05000082


	//   ....[14]....
        /*0064*/ 	.word	0x05000082


	//   ....[15]....
        /*0068*/ 	.word	0x05000082


	//   ....[16]....
        /*006c*/ 	.word	0x05000082


	//   ....[17]....
        /*0070*/ 	.word	0x05000082


	//   ....[18]....
        /*0074*/ 	.word	0x05000082


	//   ....[19]....
        /*0078*/ 	.word	0x05000082


	//----- nvinfo : EIATTR_COOP_GROUP_INSTR_OFFSETS
	.align		4
.L_1571:
        /*007c*/ 	.byte	0x04, 0x28
        /*007e*/ 	.short	(.L_1573 - .L_1572)


	//   ....[0]....
.L_1572:
        /*0080*/ 	.word	0x00001150


	//   ....[1]....
        /*0084*/ 	.word	0x00001160


	//   ....[2]....
        /*0088*/ 	.word	0x00001190


	//   ....[3]....
        /*008c*/ 	.word	0x000011a0


	//   ....[4]....
        /*0090*/ 	.word	0x000011d0


	//   ....[5]....
        /*0094*/ 	.word	0x000011e0


	//   ....[6]....
        /*0098*/ 	.word	0x00001210


	//   ....[7]....
        /*009c*/ 	.word	0x00001220


	//   ....[8]....
        /*00a0*/ 	.word	0x00001250


	//   ....[9]....
        /*00a4*/ 	.word	0x00001260


	//   ....[10]....
        /*00a8*/ 	.word	0x00006000


	//   ....[11]....
        /*00ac*/ 	.word	0x00006090


	//   ....[12]....
        /*00b0*/ 	.word	0x00006100


	//   ....[13]....
        /*00b4*/ 	.word	0x00006160


	//   ....[14]....
        /*00b8*/ 	.word	0x000061d0


	//   ....[15]....
        /*00bc*/ 	.word	0x00006230


	//   ....[16]....
        /*00c0*/ 	.word	0x000062a0


	//   ....[17]....
        /*00c4*/ 	.word	0x00006300


	//   ....[18]....
        /*00c8*/ 	.word	0x00006370


	//   ....[19]....
        /*00cc*/ 	.word	0x000063d0


	//----- nvinfo : EIATTR_VRC_CTA_INIT_COUNT
	.align		4
.L_1573:
        /*00d0*/ 	.byte	0x02, 0x4a
	.zero		1
	.zero		1


	//----- nvinfo : EIATTR_EXIT_INSTR_OFFSETS
	.align		4
        /*00d4*/ 	.byte	0x04, 0x1c
        /*00d6*/ 	.short	(.L_1575 - .L_1574)


	//   ....[0]....
.L_1574:
        /*00d8*/ 	.word	0x00005f90


	//----- nvinfo : EIATTR_MAX_THREADS
	.align		4
.L_1575:
        /*00dc*/ 	.byte	0x04, 0x05
        /*00de*/ 	.short	(.L_1577 - .L_1576)
.L_1576:
        /*00e0*/ 	.word	0x00000080
        /*00e4*/ 	.word	0x00000001
        /*00e8*/ 	.word	0x00000001


	//----- nvinfo : EIATTR_CRS_STACK_SIZE
	.align		4
.L_1577:
        /*00ec*/ 	.byte	0x04, 0x1e
        /*00ee*/ 	.short	(.L_1579 - .L_1578)
.L_1578:
        /*00f0*/ 	.word	0x00000000


	//----- nvinfo : EIATTR_CBANK_PARAM_SIZE
	.align		4
.L_1579:
        /*00f4*/ 	.byte	0x03, 0x19
        /*00f6*/ 	.short	0x0128


	//----- nvinfo : EIATTR_PARAM_CBANK
	.align		4
        /*00f8*/ 	.byte	0x04, 0x0a
        /*00fa*/ 	.short	(.L_1581 - .L_1580)
	.align		4
.L_1580:
        /*00fc*/ 	.word	index@(.nv.constant0._ZN10layer_norm31ln_parallel_residual_bwd_kernelINS_13Kernel_traitsI13__nv_bfloat16S2_fS2_fjLj512ELj1ELj4ELj1ELj16ENS_18Kernel_traits_baseILj512ES2_S2_fS2_fjLj128EEEEELb1ELb1ELb1EEEvNS_9BwdParamsE)
        /*0100*/ 	.short	0x0380
        /*0102*/ 	.short	0x0128


	//----- nvinfo : EIATTR_SW_WAR
	.align		4
.L_1581:
        /*0104*/ 	.byte	0x04, 0x36
        /*0106*/ 	.short	(.L_1583 - .L_1582)
.L_1582:
        /*0108*/ 	.word	0x00000008
.L_1583:


//--------------------- .nv.info._ZN10layer_norm31ln_parallel_residual_bwd_kernelINS_13Kernel_traitsIf13__nv_bfloat16fS2_fjLj512ELj1ELj4ELj1ELj16ENS_18Kernel_traits_baseILj512EfS2_fS2_fjLj128EEEEELb0ELb0ELb0EEEvNS_9BwdParamsE --------------------------
	.section	.nv.info._ZN10layer_norm31ln_parallel_residual_bwd_kernelINS_13Kernel_traitsIf13__nv_bfloat16fS2_fjLj512ELj1ELj4ELj1ELj16ENS_18Kernel_traits_baseILj512EfS2_fS2_fjLj128EEEEELb0ELb0ELb0EEEvNS_9BwdParamsE,"",@"SHT_CUDA_INFO"
	.sectionflags	@""
	.align	4


	//----- nvinfo : EIATTR_CUDA_API_VERSION
	.align		4
        /*0000*/ 	.byte	0x04, 0x37
        /*0002*/ 	.short	(.L_1585 - .L_1584)
.L_1584:
        /*0004*/ 	.word	0x00000082


	//----- nvinfo : EIATTR_KPARAM_INFO
	.align		4
.L_1585:
        /*0008*/ 	.byte	0x04, 0x17
        /*000a*/ 	.short	(.L_1587 - .L_1586)
.L_1586:
        /*000c*/ 	.word	0x00000000
        /*0010*/ 	.short	0x0000
        /*0012*/ 	.short	0x0000
        /*0014*/ 	.byte	0x00, 0xf0, 0xa1, 0x04


	//----- nvinfo : EIATTR_SPARSE_MMA_MASK
	.align		4
.L_1587:
        /*0018*/ 	.byte	0x03, 0x50
        /*001a*/ 	.short	0x0000


	//----- nvinfo : EIATTR_MAXREG_COUNT
	.align		4
        /*001c*/ 	.byte	0x03, 0x1b
        /*001e*/ 	.short	0x00ff


	//----- nvinfo : EIATTR_NUM_BARRIERS
	.align		4
        /*0020*/ 	.byte	0x02, 0x4c
        /*0022*/ 	.byte	0x01
	.zero		1


	//----- nvinfo : EIATTR_MERCURY_ISA_VERSION
	.align		4
        /*0024*/ 	.byte	0x03, 0x5f
        /*0026*/ 	.short	0x0101


	//----- nvinfo : EIATTR_COOP_GROUP_MASK_REGIDS
	.align		4
        /*0028*/ 	.byte	0x04, 0x29
        /*002a*/ 	.short	(.L_1589 - .L_1588)


	//   ....[0]....
.L_1588:
        /*002c*/ 	.word	0xffffffff


	//   ....[1]....
        /*0030*/ 	.word	0xffffffff


	//   ....[2]....
        /*0034*/ 	.word	0xffffffff


	//   ....[3]....
        /*0038*/ 	.word	0xffffffff


	//   ....[4]....
        /*003c*/ 	.word	0xffffffff


	//   ....[5]....
        /*0040*/ 	.word	0xffffffff


	//   ....[6]....
        /*0044*/ 	.word	0xffffffff


	//   ....[7]....
        /*0048*/ 	.word	0xffffffff


	//   ....[8]....
        /*004c*/ 	.word	0xffffffff


	//   ....[9]....
        /*0050*/ 	.word	0xffffffff


	//   ....[10]....
        /*0054*/ 	.word	0x0500008c


	//   ....[11]....
        /*0058*/ 	.word	0x0500008c


	//   ....[12]....
        /*005c*/ 	.word	0x0500008c


	//   ....[13]....
        /*0060*/ 	.word	0x0500008c


	//   ....[14]....
        /*0064*/ 	.word	0x0500008c


	//   ....[15]....
        /*0068*/ 	.word	0x0500008c


	//   ....[16]....
        /*006c*/ 	.word	0x0500008c


	//   ....[17]....
        /*0070*/ 	.word	0x0500008c


	//   ....[18]....
        /*0074*/ 	.word	0x0500008c


	//   ....[19]....
        /*0078*/ 	.word	0x0500008c


	//----- nvinfo : EIATTR_COOP_GROUP_INSTR_OFFSETS
	.align		4
.L_1589:
        /*007c*/ 	.byte	0x04, 0x28
        /*007e*/ 	.short	(.L_1591 - .L_1590)


	//   ....[0]....
.L_1590:
        /*0080*/ 	.word	0x00001790


	//   ....[1]....
        /*0084*/ 	.word	0x000017a0


	//   ....[2]....
        /*0088*/ 	.word	0x000017d0


	//   ....[3]....
        /*008c*/ 	.word	0x000017e0


	//   ....[4]....
        /*0090*/ 	.word	0x00001810


	//   ....[5]....
        /*0094*/ 	.word	0x00001820


	//   ....[6]....
        /*0098*/ 	.word	0x00001850


	//   ....[7]....
        /*009c*/ 	.word	0x00001860


	//   ....[8]....
        /*00a0*/ 	.word	0x00001890


	//   ....[9]....
        /*00a4*/ 	.word	0x000018a0


	//   ....[10]....
        /*00a8*/ 	.word	0x00004e60


	//   ....[11]....
        /*00ac*/ 	.word	0x00004ef0


	//   ....[12]....
        /*00b0*/ 	.word	0x00004f60


	//   ....[13]....
        /*00b4*/ 	.word	0x00004fc0


	//   ....[14]....
        /*00b8*/ 	.word	0x00005030


	//   ....[15]....
        /*00bc*/ 	.word	0x00005090


	//   ....[16]....
        /*00c0*/ 	.word	0x00005100


	//   ....[17]....
        /*00c4*/ 	.word	0x00005160


	//   ....[18]....
        /*00c8*/ 	.word	0x000051d0


	//   ....[19]....
        /*00cc*/ 	.word	0x00005230


	//----- nvinfo : EIATTR_VRC_CTA_INIT_COUNT
	.align		4
.L_1591:
        /*00d0*/ 	.byte	0x02, 0x4a
	.zero		1
	.zero		1


	//----- nvinfo : EIATTR_EXIT_INSTR_OFFSETS
	.align		4
        /*00d4*/ 	.byte	0x04, 0x1c
        /*00d6*/ 	.short	(.L_1593 - .L_1592)


	//   ....[0]....
.L_1592:
        /*00d8*/ 	.word	0x00004d30


	//   ....[1]....
        /*00dc*/ 	.word	0x00004df0


	//----- nvinfo : EIATTR_MAX_THREADS
	.align		4
.L_1593:
        /*00e0*/ 	.byte	0x04, 0x05
        /*00e2*/ 	.short	(.L_1595 - .L_1594)
.L_1594:
        /*00e4*/ 	.word	0x00000080
        /*00e8*/ 	.word	0x00000001
        /*00ec*/ 	.word	0x00000001


	//----- nvinfo : EIATTR_CRS_STACK_SIZE
	.align		4
.L_1595:
        /*00f0*/ 	.byte	0x04, 0x1e
        /*00f2*/ 	.short	(.L_1597 - .L_1596)
.L_1596:
        /*00f4*/ 	.word	0x00000000


	//----- nvinfo : EIATTR_CBANK_PARAM_SIZE
	.align		4
.L_1597:
        /*00f8*/ 	.byte	0x03, 0x19
        /*00fa*/ 	.short	0x0128


	//----- nvinfo : EIATTR_PARAM_CBANK
	.align		4
        /*00fc*/ 	.byte	0x04, 0x0a
        /*00fe*/ 	.short	(.L_1599 - .L_1598)
	.align		4
.L_1598:
        /*0100*/ 	.word	index@(.nv.constant0._ZN10layer_norm31ln_parallel_residual_bwd_kernelINS_13Kernel_traitsIf13__nv_bfloat16fS2_fjLj512ELj1ELj4ELj1ELj16ENS_18Kernel_traits_baseILj512EfS2_fS2_fjLj128EEEEELb0ELb0ELb0EEEvNS_9BwdParamsE)
        /*0104*/ 	.short	0x0380
        /*0106*/ 	.short	0x0128


	//----- nvinfo : EIATTR_SW_WAR
	.align		4
.L_1599:
        /*0108*/ 	.byte	0x04, 0x36
        /*010a*/ 	.short	(.L_1601 - .L_1600)
.L_1600:
        /*010c*/ 	.word	0x00000008
.L_1601:


//--------------------- .nv.info._ZN10layer_norm31ln_parallel_residual_bwd_kernelINS_13Kernel_traitsIf13__nv_bfloat16fS2_fjLj512ELj1ELj4ELj1ELj16ENS_18Kernel_traits_baseILj512EfS2_fS2_fjLj128EEEEELb0ELb0ELb1EEEvNS_9BwdParamsE --------------------------
	.section	.nv.info._ZN10layer_norm31ln_parallel_residual_bwd_kernelINS_13Kernel_traitsIf13__nv_bfloat16fS2_fjLj512ELj1ELj4ELj1ELj16ENS_18Kernel_traits_baseILj512EfS2_fS2_fjLj128EEEEELb0ELb0ELb1EEEvNS_9BwdParamsE,"",@"SHT_CUDA_INFO"
	.sectionflags	@""
	.align	4


	//----- nvinfo : EIATTR_CUDA_API_VERSION
	.align		4
        /*0000*/ 	.byte	0x04, 0x37
        /*0002*/ 	.short	(.L_1603 - .L_1602)
.L_1602:
        /*0004*/ 	.word	0x00000082


	//----- nvinfo : EIATTR_KPARAM_INFO
	.align		4
.L_1603:
        /*0008*/ 	.byte	0x04, 0x17
        /*000a*/ 	.short	(.L_1605 - .L_1604)
.L_1604:
        /*000c*/ 	.word	0x00000000
        /*0010*/ 	.short	0x0000
        /*0012*/ 	.short	0x0000
        /*0014*/ 	.byte	0x00, 0xf0, 0xa1, 0x04


	//----- nvinfo : EIATTR_SPARSE_MMA_MASK
	.align		4
.L_1605:
        /*0018*/ 	.byte	0x03, 0x50
        /*001a*/ 	.short	0x0000


	//----- nvinfo : EIATTR_MAXREG_COUNT
	.align		4
        /*001c*/ 	.byte	0x03, 0x1b
        /*001e*/ 	.short	0x00ff


	//----- nvinfo : EIATTR_NUM_BARRIERS
	.align		4
        /*0020*/ 	.byte	0x02, 0x4c
        /*0022*/ 	.byte	0x01
	.zero		1


	//----- nvinfo : EIATTR_MERCURY_ISA_VERSION
	.align		4
        /*0024*/ 	.byte	0x03, 0x5f
        /*0026*/ 	.short	0x0101


	//----- nvinfo : EIATTR_COOP_GROUP_MASK_REGIDS
	.align		4
        /*0028*/ 	.byte	0x04, 0x29
        /*002a*/ 	.short	(.L_1607 - .L_1606)


	//   ....[0]....
.L_1606:
        /*002c*/ 	.word	0xffffffff


	//   ....[1]....
        /*0030*/ 	.word	0xffffffff


	//   ....[2]....
        /*0034*/ 	.word	0xffffffff


	//   ....[3]....
        /*0038*/ 	.word	0xffffffff


	//   ....[4]....
        /*003c*/ 	.word	0xffffffff


	//   ....[5]....
        /*0040*/ 	.word	0xffffffff


	//   ....[6]....
        /*0044*/ 	.word	0xffffffff


	//   ....[7]....
        /*0048*/ 	.word	0xffffffff


	//   ....[8]....
        /*004c*/ 	.word	0xffffffff


	//   ....[9]....
        /*0050*/ 	.word	0xffffffff


	//   ....[10]....
        /*0054*/ 	.word	0x050000a8


	//   ....[11]....
        /*0058*/ 	.word	0x050000a8


	//   ....[12]....
        /*005c*/ 	.word	0x050000a8


	//   ....[13]....
        /*0060*/ 	.word	0x050000a8


	//   ....[14]....
        /*0064*/ 	.word	0x050000a8


	//   ....[15]....
        /*0068*/ 	.word	0x050000a8


	//   ....[16]....
        /*006c*/ 	.word	0x050000a8


	//   ....[17]....
        /*0070*/ 	.word	0x050000a8


	//   ....[18]....
        /*0074*/ 	.word	0x050000a8


	//   ....[19]....
        /*0078*/ 	.word	0x050000a8


	//----- nvinfo : EIATTR_COOP_GROUP_INSTR_OFFSETS
	.align		4
.L_1607:
        /*007c*/ 	.byte	0x04, 0x28
        /*007e*/ 	.short	(.L_1609 - .L_1608)


	//   ....[0]....
.L_1608:
        /*0080*/ 	.word	0x000015b0


	//   ....[1]....
        /*0084*/ 	.word	0x000015c0


	//   ....[2]....
        /*0088*/ 	.word	0x000015f0


	//   ....[3]....
        /*008c*/ 	.word	0x00001600


	//   ....[4]....
        /*0090*/ 	.word	0x00001630


	//   ....[5]....
        /*0094*/ 	.word	0x00001640


	//   ....[6]....
        /*0098*/ 	.word	0x00001670


	//   ....[7]....
        /*009c*/ 	.word	0x00001680


	//   ....[8]....
        /*00a0*/ 	.word	0x000016b0


	//   ....[9]....
        /*00a4*/ 	.word	0x000016c0


	//   ....[10]....
        /*00a8*/ 	.word	0x00004a10


	//   ....[11]....
        /*00ac*/ 	.word	0x00004aa0


	//   ....[12]....
        /*00b0*/ 	.word	0x00004b10


	//   ....[13]....
        /*00b4*/ 	.word	0x00004b70


	//   ....[14]....
        /*00b8*/ 	.word	0x00004be0


	//   ....[15]....
        /*00bc*/ 	.word	0x00004c40


	//   ....[16]....
        /*00c0*/ 	.word	0x00004cb0


	//   ....[17]....
        /*00c4*/ 	.word	0x00004d10


	//   ....[18]....
        /*00c8*/ 	.word	0x00004d80


	//   ....[19]....
        /*00cc*/ 	.word	0x00004de0


	//----- nvinfo : EIATTR_VRC_CTA_INIT_COUNT
	.align		4
.L_1609:
        /*00d0*/ 	.byte	0x02, 0x4a
	.zero		1
	.zero		1


	//----- nvinfo : EIATTR_EXIT_INSTR_OFFSETS
	.align		4
        /*00d4*/ 	.byte	0x04, 0x1c
        /*00d6*/ 	.short	(.L_1611 - .L_1610)


	//   ....[0]....
.L_1610:
        /*00d8*/ 	.word	0x000049a0


	//----- nvinfo : EIATTR_MAX_THREADS
	.align		4
.L_1611:
        /*00dc*/ 	.byte	0x04, 0x05
        /*00de*/ 	.short	(.L_1613 - .L_1612)
.L_1612:
        /*00e0*/ 	.word	0x00000080
        /*00e4*/ 	.word	0x00000001
        /*00e8*/ 	.word	0x00000001


	//----- nvinfo : EIATTR_CRS_STACK_SIZE
	.align		4
.L_1613:
        /*00ec*/ 	.byte	0x04, 0x1e
        /*00ee*/ 	.short	(.L_1615 - .L_1614)
.L_1614:
        /*00f0*/ 	.word	0x00000000


	//----- nvinfo : EIATTR_CBANK_PARAM_SIZE
	.align		4
.L_1615:
        /*00f4*/ 	.byte	0x03, 0x19
        /*00f6*/ 	.short	0x0128


	//----- nvinfo : EIATTR_PARAM_CBANK
	.align		4
        /*00f8*/ 	.byte	0x04, 0x0a
        /*00fa*/ 	.short	(.L_1617 - .L_1616)
	.align		4
.L_1616:
        /*00fc*/ 	.word	index@(.nv.constant0._ZN10layer_norm31ln_parallel_residual_bwd_kernelINS_13Kernel_traitsIf13__nv_bfloat16fS2_fjLj512ELj1ELj4ELj1ELj16ENS_18Kernel_traits_baseILj512EfS2_fS2_fjLj128EEEEELb0ELb0ELb1EEEvNS_9BwdParamsE)
        /*0100*/ 	.short	0x0380
        /*0102*/ 	.short	0x0128


	//----- nvinfo : EIATTR_SW_WAR
	.align		4
.L_1617:
        /*0104*/ 	.byte	0x04, 0x36
        /*0106*/ 	.short	(.L_1619 - .L_1618)
.L_1618:
        /*0108*/ 	.word	0x00000008
.L_1619:


//--------------------- .nv.info._ZN10layer_norm31ln_parallel_residual_bwd_kernelINS_13Kernel_traitsIf13__nv_bfloat16fS2_fjLj512ELj1ELj4ELj1ELj16ENS_18Kernel_traits_baseILj512EfS2_fS2_fjLj128EEEEELb0ELb1ELb0EEEvNS_9BwdParamsE --------------------------
	.section	.nv.info._ZN10layer_norm31ln_parallel_residual_bwd_kernelINS_13Kernel_traitsIf13__nv_bfloat16fS2_fjLj512ELj1ELj4ELj1ELj16ENS_18Kernel_traits_baseILj512EfS2_fS2_fjLj128EEEEELb0ELb1ELb0EEEvNS_9BwdParamsE,"",@"SHT_CUDA_INFO"
	.sectionflags	@""
	.align	4


	//----- nvinfo : EIATTR_CUDA_API_VERSION
	.align		4
        /*0000*/ 	.byte	0x04, 0x37
        /*0002*/ 	.short	(.L_1621 - .L_1620)
.L_1620:
        /*0004*/ 	.word	0x00000082


	//----- nvinfo : EIATTR_KPARAM_INFO
	.align		4
.L_1621:
        /*0008*/ 	.byte	0x04, 0x17
        /*000a*/ 	.short	(.L_1623 - .L_1622)
.L_1622:
        /*000c*/ 	.word	0x00000000
        /*0010*/ 	.short	0x0000
        /*0012*/ 	.short	0x0000
        /*0014*/ 	.byte	0x00, 0xf0, 0xa1, 0x04


	//----- nvinfo : EIATTR_SPARSE_MMA_MASK
	.align		4
.L_1623:
        /*0018*/ 	.byte	0x03, 0x50
        /*001a*/ 	.short	0x0000


	//----- nvinfo : EIATTR_MAXREG_COUNT
	.align		4
        /*001c*/ 	.byte	0x03, 0x1b
        /*001e*/ 	.short	0x00ff


	//----- nvinfo : EIATTR_NUM_BARRIERS
	.align		4
        /*0020*/ 	.byte	0x02, 0x4c
        /*0022*/ 	.byte	0x01
	.zero		1


	//----- nvinfo : EIATTR_MERCURY_ISA_VERSION
	.align		4
        /*0024*/ 	.byte	0x03, 0x5f
        /*0026*/ 	.short	0x0101


	//----- nvinfo : EIATTR_COOP_GROUP_MASK_REGIDS
	.align		4
        /*0028*/ 	.byte	0x04, 0x29
        /*002a*/ 	.short	(.L_1625 - .L_1624)


	//   ....[0]....
.L_1624:
        /*002c*/ 	.word	0xffffffff


	//   ....[1]....
        /*0030*/ 	.word	0xffffffff


	//   ....[2]....
        /*0034*/ 	.word	0xffffffff


	//   ....[3]....
        /*0038*/ 	.word	0xffffffff


	//   ....[4]....
        /*003c*/ 	.word	0xffffffff


	//   ....[5]....
        /*0040*/ 	.word	0xffffffff


	//   ....[6]....
        /*0044*/ 	.word	0xffffffff


	//   ....[7]....
        /*0048*/ 	.word	0xffffffff


	//   ....[8]....
        /*004c*/ 	.word	0xffffffff


	//   ....[9]....
        /*0050*/ 	.word	0xffffffff


	//   ....[10]....
        /*0054*/ 	.word	0x0500004c


	//   ....[11]....
        /*0058*/ 	.word	0x0500004c


	//   ....[12]....
        /*005c*/ 	.word	0x0500004c


	//   ....[13]....
        /*0060*/ 	.word	0x0500004c


	//   ....[14]....
        /*0064*/ 	.word	0x0500004c


	//   ....[15]....
        /*0068*/ 	.word	0x0500004c


	//   ....[16]....
        /*006c*/ 	.word	0x0500004c


	//   ....[17]....
        /*0070*/ 	.word	0x0500004c


	//   ....[18]....
        /*0074*/ 	.word	0x0500004c


	//   ....[19]....
        /*0078*/ 	.word	0x0500004c


	//----- nvinfo : EIATTR_COOP_GROUP_INSTR_OFFSETS
	.align		4
.L_1625:
        /*007c*/ 	.byte	0x04, 0x28
        /*007e*/ 	.short	(.L_1627 - .L_1626)


	//   ....[0]....
.L_1626:
        /*0080*/ 	.word	0x00001050


	//   ....[1]....
        /*0084*/ 	.word	0x00001060


	//   ....[2]....
        /*0088*/ 	.word	0x00001090


	//   ....[3]....
        /*008c*/ 	.word	0x000010a0


	//   ....[4]....
        /*0090*/ 	.word	0x000010d0


	//   ....[5]....
        /*0094*/ 	.word	0x000010e0


	//   ....[6]....
        /*0098*/ 	.word	0x00001110


	//   ....[7]....
        /*009c*/ 	.word	0x00001120


	//   ....[8]....
        /*00a0*/ 	.word	0x00001150


	//   ....[9]....
        /*00a4*/ 	.word	0x00001160


	//   ....[10]....
        /*00a8*/ 	.word	0x00003f40


	//   ....[11]....
        /*00ac*/ 	.word	0x00003fd0


	//   ....[12]....
        /*00b0*/ 	.word	0x00004030


	//   ....[13]....
        /*00b4*/ 	.word	0x00004090


	//   ....[14]....
        /*00b8*/ 	.word	0x000040f0


	//   ....[15]....
        /*00bc*/ 	.word	0x00004150


	//   ....[16]....
        /*00c0*/ 	.word	0x000041b0


	//   ....[17]....
        /*00c4*/ 	.word	0x00004210


	//   ....[18]....
        /*00c8*/ 	.word	0x00004270


	//   ....[19]....
        /*00cc*/ 	.word	0x000042d0


	//----- nvinfo : EIATTR_VRC_CTA_INIT_COUNT
	.align		4
.L_1627:
        /*00d0*/ 	.byte	0x02, 0x4a
	.zero		1
	.zero		1


	//----- nvinfo : EIATTR_EXIT_INSTR_OFFSETS
	.align		4
        /*00d4*/ 	.byte	0x04, 0x1c
        /*00d6*/ 	.short	(.L_1629 - .L_1628)


	//   ....[0]....
.L_1628:
        /*00d8*/ 	.word	0x00003eb0


	//   ....[1]....
        /*00dc*/ 	.word	0x00003ee0


	//----- nvinfo : EIATTR_MAX_THREADS
	.align		4
.L_1629:
        /*00e0*/ 	.byte	0x04, 0x05
        /*00e2*/ 	.short	(.L_1631 - .L_1630)
.L_1630:
        /*00e4*/ 	.word	0x00000080
        /*00e8*/ 	.word	0x00000001
        /*00ec*/ 	.word	0x00000001


	//----- nvinfo : EIATTR_CRS_STACK_SIZE
	.align		4
.L_1631:
        /*00f0*/ 	.byte	0x04, 0x1e
        /*00f2*/ 	.short	(.L_1633 - .L_1632)
.L_1632:
        /*00f4*/ 	.word	0x00000000


	//----- nvinfo : EIATTR_CBANK_PARAM_SIZE
	.align		4
.L_1633:
        /*00f8*/ 	.byte	0x03, 0x19
        /*00fa*/ 	.short	0x0128


	//----- nvinfo : EIATTR_PARAM_CBANK
	.align		4
        /*00fc*/ 	.byte	0x04, 0x0a
        /*00fe*/ 	.short	(.L_1635 - .L_1634)
	.align		4
.L_1634:
        /*0100*/ 	.word	index@(.nv.constant0._ZN10layer_norm31ln_parallel_residual_bwd_kernelINS_13Kernel_traitsIf13__nv_bfloat16fS2_fjLj512ELj1ELj4ELj1ELj16ENS_18Kernel_traits_baseILj512EfS2_fS2_fjLj128EEEEELb0ELb1ELb0EEEvNS_9BwdParamsE)
        /*0104*/ 	.short	0x0380
        /*0106*/ 	.short	0x0128


	//----- nvinfo : EIATTR_SW_WAR
	.align		4
.L_1635:
        /*0108*/ 	.byte	0x04, 0x36
        /*010a*/ 	.short	(.L_1637 - .L_1636)
.L_1636:
        /*010c*/ 	.word	0x00000008
.L_1637:


//--------------------- .nv.info._ZN10layer_norm31ln_parallel_residual_bwd_kernelINS_13Kernel_traitsIf13__nv_bfloat16fS2_fjLj512ELj1ELj4ELj1ELj16ENS_18Kernel_traits_baseILj512EfS2_fS2_fjLj128EEEEELb0ELb1ELb1EEEvNS_9BwdParamsE --------------------------
	.section	.nv.info._ZN10layer_norm31ln_parallel_residual_bwd_kernelINS_13Kernel_traitsIf13__nv_bfloat16fS2_fjLj512ELj1ELj4ELj1ELj16ENS_18Kernel_traits_baseILj512EfS2_fS2_fjLj128EEEEELb0ELb1ELb1EEEvNS_9BwdParamsE,"",@"SHT_CUDA_INFO"
	.sectionflags	@""
	.align	4


	//----- nvinfo : EIATTR_CUDA_API_VERSION
	.align		4
        /*0000*/ 	.byte	0x04, 0x37
        /*0002*/ 	.short	(.L_1639 - .L_1638)
.L_1638:
        /*0004*/ 	.word	0x00000082


	//----- nvinfo : EIATTR_KPARAM_INFO
	.align		4
.L_1639:
        /*0008*/ 	.byte	0x04, 0x17
        /*000a*/ 	.short	(.L_1641 - .L_1640)
.L_1640:
        /*000c*/ 	.word	0x00000000
        /*0010*/ 	.short	0x0000
        /*0012*/ 	.short	0x0000
        /*0014*/ 	.byte	0x00, 0xf0, 0xa1, 0x04


	//----- nvinfo : EIATTR_SPARSE_MMA_MASK
	.align		4
.L_1641:
        /*0018*/ 	.byte	0x03, 0x50
        /*001a*/ 	.short	0x0000


	//----- nvinfo : EIATTR_MAXREG_COUNT
	.align		4
        /*001c*/ 	.byte	0x03, 0x1b
        /*001e*/ 	.short	0x00ff


	//----- nvinfo : EIATTR_NUM_BARRIERS
	.align		4
        /*0020*/ 	.byte	0x02, 0x4c
        /*0022*/ 	.byte	0x01
	.zero		1


	//----- nvinfo : EIATTR_MERCURY_ISA_VERSION
	.align		4
        /*0024*/ 	.byte	0x03, 0x5f
        /*0026*/ 	.short	0x0101


	//----- nvinfo : EIATTR_COOP_GROUP_MASK_REGIDS
	.align		4
        /*0028*/ 	.byte	0x04, 0x29
        /*002a*/ 	.short	(.L_1643 - .L_1642)


	//   ....[0]....
.L_1642:
        /*002c*/ 	.word	0xffffffff


	//   ....[1]....
        /*0030*/ 	.word	0xffffffff


	//   ....[2]....
        /*0034*/ 	.word	0xffffffff


	//   ....[3]....
        /*0038*/ 	.word	0xffffffff


	//   ....[4]....
        /*003c*/ 	.word	0xffffffff


	//   ....[5]....
        /*0040*/ 	.word	0xffffffff


	//   ....[6]....
        /*0044*/ 	.word	0xffffffff


	//   ....[7]....
        /*0048*/ 	.word	0xffffffff


	//   ....[8]....
        /*004c*/ 	.word	0xffffffff


	//   ....[9]....
        /*0050*/ 	.word	0xffffffff


	//   ....[10]....
        /*0054*/ 	.word	0x05000051


	//   ....[11]....
        /*0058*/ 	.word	0x05000051


	//   ....[12]....
        /*005c*/ 	.word	0x05000051


	//   ....[13]....
        /*0060*/ 	.word	0x05000051


	//   ....[14]....
        /*0064*/ 	.word	0x05000051


	//   ....[15]....
        /*0068*/ 	.word	0x05000051


	//   ....[16]....
        /*006c*/ 	.word	0x05000051


	//   ....[17]....
        /*0070*/ 	.word	0x05000051


	//   ....[18]....
        /*0074*/ 	.word	0x05000051


	//   ....[19]....
        /*0078*/ 	.word	0x05000051


	//----- nvinfo : EIATTR_COOP_GROUP_INSTR_OFFSETS
	.align		4
.L_1643:
        /*007c*/ 	.byte	0x04, 0x28
        /*007e*/ 	.short	(.L_1645 - .L_1644)


	//   ....[0]....
.L_1644:
        /*0080*/ 	.word	0x00000f10


	//   ....[1]....
        /*0084*/ 	.word	0x00000f20


	//   ....[2]....
        /*0088*/ 	.word	0x00000f50


	//   ....[3]....
        /*008c*/ 	.word	0x00000f60


	//   ....[4]....
        /*0090*/ 	.word	0x00000f90


	//   ....[5]....
        /*0094*/ 	.word	0x00000fa0


	//   ....[6]....
        /*0098*/ 	.word	0x00000fd0


	//   ....[7]....
        /*009c*/ 	.word	0x00000fe0


	//   ....[8]....
        /*00a0*/ 	.word	0x00001010


	//   ....[9]....
        /*00a4*/ 	.word	0x00001020


	//   ....[10]....
        /*00a8*/ 	.word	0x00003bc0


	//   ....[11]....
        /*00ac*/ 	.word	0x00003c60


	//   ....[12]....
        /*00b0*/ 	.word	0x00003ce0


	//   ....[13]....
        /*00b4*/ 	.word	0x00003d50


	//   ....[14]....
        /*00b8*/ 	.word	0x00003dd0


	//   ....[15]....
        /*00bc*/ 	.word	0x00003e40


	//   ....[16]....
        /*00c0*/ 	.word	0x00003ec0


	//   ....[17]....
        /*00c4*/ 	.word	0x00003f30


	//   ....[18]....
        /*00c8*/ 	.word	0x00003fb0


	//   ....[19]....
        /*00cc*/ 	.word	0x00004010


	//----- nvinfo : EIATTR_VRC_CTA_INIT_COUNT
	.align		4
.L_1645:
        /*00d0*/ 	.byte	0x02, 0x4a
	.zero		1
	.zero		1


	//----- nvinfo : EIATTR_EXIT_INSTR_OFFSETS
	.align		4
        /*00d4*/ 	.byte	0x04, 0x1c
        /*00d6*/ 	.short	(.L_1647 - .L_1646)


	//   ....[0]....
.L_1646:
        /*00d8*/ 	.word	0x00003b60


	//----- nvinfo : EIATTR_MAX_THREADS
	.align		4
.L_1647:
        /*00dc*/ 	.byte	0x04, 0x05
        /*00de*/ 	.short	(.L_1649 - .L_1648)
.L_1648:
        /*00e0*/ 	.word	0x00000080
        /*00e4*/ 	.word	0x00000001
        /*00e8*/ 	.word	0x00000001


	//----- nvinfo : EIATTR_CRS_STACK_SIZE
	.align		4
.L_1649:
        /*00ec*/ 	.byte	0x04, 0x1e
        /*00ee*/ 	.short	(.L_1651 - .L_1650)
.L_1650:
        /*00f0*/ 	.word	0x00000000


	//----- nvinfo : EIATTR_CBANK_PARAM_SIZE
	.align		4
.L_1651:
        /*00f4*/ 	.byte	0x03, 0x19
        /*00f6*/ 	.short	0x0128


	//----- nvinfo : EIATTR_PARAM_CBANK
	.align		4
        /*00f8*/ 	.byte	0x04, 0x0a
        /*00fa*/ 	.short	(.L_1653 - .L_1652)
	.align		4
.L_1652:
        /*00fc*/ 	.word	index@(.nv.constant0._ZN10layer_norm31ln_parallel_residual_bwd_kernelINS_13Kernel_traitsIf13__nv_bfloat16fS2_fjLj512ELj1ELj4ELj1ELj16ENS_18Kernel_traits_baseILj512EfS2_fS2_fjLj128EEEEELb0ELb1ELb1EEEvNS_9BwdParamsE)
        /*0100*/ 	.short	0x0380
        /*0102*/ 	.short	0x0128


	//----- nvinfo : EIATTR_SW_WAR
	.align		4
.L_1653:
        /*0104*/ 	.byte	0x04, 0x36
        /*0106*/ 	.short	(.L_1655 - .L_1654)
.L_1654:
        /*0108*/ 	.word	0x00000008
.L_1655:


//--------------------- .nv.info._ZN10layer_norm31ln_parallel_residual_bwd_kernelINS_13Kernel_traitsIf13__nv_bfloat16fS2_fjLj512ELj1ELj4ELj1ELj16ENS_18Kernel_traits_baseILj512EfS2_fS2_fjLj128EEEEELb1ELb0ELb0EEEvNS_9BwdParamsE --------------------------
	.section	.nv.info._ZN10layer_norm31ln_parallel_residual_bwd_kernelINS_13Kernel_traitsIf13__nv_bfloat16fS2_fjLj512ELj1ELj4ELj1ELj16ENS_18Kernel_traits_baseILj512EfS2_fS2_fjLj128EEEEELb1ELb0ELb0EEEvNS_9BwdParamsE,"",@"SHT_CUDA_INFO"
	.sectionflags	@""
	.align	4


	//----- nvinfo : EIATTR_CUDA_API_VERSION
	.align		4
        /*0000*/ 	.byte	0x04, 0x37
        /*0002*/ 	.short	(.L_1657 - .L_1656)
.L_1656:
        /*0004*/ 	.word	0x00000082


	//----- nvinfo : EIATTR_KPARAM_INFO
	.align		4
.L_1657:
        /*0008*/ 	.byte	0x04, 0x17
        /*000a*/ 	.short	(.L_1659 - .L_1658)
.L_1658:
        /*000c*/ 	.word	0x00000000
        /*0010*/ 	.short	0x0000
        /*0012*/ 	.short	0x0000
        /*0014*/ 	.byte	0x00, 0xf0, 0xa1, 0x04


	//----- nvinfo : EIATTR_SPARSE_MMA_MASK
	.align		4
.L_1659:
        /*0018*/ 	.byte	0x03, 0x50
        /*001a*/ 	.short	0x0000


	//----- nvinfo : EIATTR_MAXREG_COUNT
	.align		4
        /*001c*/ 	.byte	0x03, 0x1b
        /*001e*/ 	.short	0x00ff


	//----- nvinfo : EIATTR_NUM_BARRIERS
	.align		4
        /*0020*/ 	.byte	0x02, 0x4c
        /*0022*/ 	.byte	0x01
	.zero		1


	//----- nvinfo : EIATTR_MERCURY_ISA_VERSION
	.align		4
        /*0024*/ 	.byte	0x03, 0x5f
        /*0026*/ 	.short	0x0101


	//----- nvinfo : EIATTR_COOP_GROUP_MASK_REGIDS
	.align		4
        /*0028*/ 	.byte	0x04, 0x29
        /*002a*/ 	.short	(.L_1661 - .L_1660)


	//   ....[0]....
.L_1660:
        /*002c*/ 	.word	0xffffffff


	//   ....[1]....
        /*0030*/ 	.word	0xffffffff


	//   ....[2]....
        /*0034*/ 	.word	0xffffffff


	//   ....[3]....
        /*0038*/ 	.word	0xffffffff


	//   ....[4]....
        /*003c*/ 	.word	0xffffffff


	//   ....[5]....
        /*0040*/ 	.word	0xffffffff


	//   ....[6]....
        /*0044*/ 	.word	0xffffffff


	//   ....[7]....
        /*0048*/ 	.word	0xffffffff


	//   ....[8]....
        /*004c*/ 	.word	0xffffffff


	//   ....[9]....
        /*0050*/ 	.word	0xffffffff


	//   ....[10]....
        /*0054*/ 	.word	0x0500008c


	//   ....[11]....
        /*0058*/ 	.word	0x0500008c


	//   ....[12]....
        /*005c*/ 	.word	0x0500008c


	//   ....[13]....
        /*0060*/ 	.word	0x0500008c


	//   ....[14]....
        /*0064*/ 	.word	0x0500008c


	//   ....[15]....
        /*0068*/ 	.word	0x0500008c


	//   ....[16]....
        /*006c*/ 	.word	0x0500008c


	//   ....[17]....
        /*0070*/ 	.word	0x0500008c


	//   ....[18]....
        /*0074*/ 	.word	0x0500008c


	//   ....[19]....
        /*0078*/ 	.word	0x0500008c


	//----- nvinfo : EIATTR_COOP_GROUP_INSTR_OFFSETS
	.align		4
.L_1661:
        /*007c*/ 	.byte	0x04, 0x28
        /*007e*/ 	.short	(.L_1663 - .L_1662)


	//   ....[0]....
.L_1662:
        /*0080*/ 	.word	0x000018b0


	//   ....[1]....
        /*0084*/ 	.word	0x000018c0


	//   ....[2]....
        /*0088*/ 	.word	0x000018f0


	//   ....[3]....
        /*008c*/ 	.word	0x00001900


	//   ....[4]....
        /*0090*/ 	.word	0x00001930


	//   ....[5]....
        /*0094*/ 	.word	0x00001940


	//   ....[6]....
        /*0098*/ 	.word	0x00001970


	//   ....[7]....
        /*009c*/ 	.word	0x00001980


	//   ....[8]....
        /*00a0*/ 	.word	0x000019b0


	//   ....[9]....
        /*00a4*/ 	.word	0x000019c0


	//   ....[10]....
        /*00a8*/ 	.word	0x00007120


	//   ....[11]....
        /*00ac*/ 	.word	0x000071b0


	//   ....[12]....
        /*00b0*/ 	.word	0x00007220


	//   ....[13]....
        /*00b4*/ 	.word	0x00007280


	//   ....[14]....
        /*00b8*/ 	.word	0x000072f0


	//   ....[15]....
        /*00bc*/ 	.word	0x00007350


	//   ....[16]....
        /*00c0*/ 	.word	0x000073c0


	//   ....[17]....
        /*00c4*/ 	.word	0x00007420


	//   ....[18]....
        /*00c8*/ 	.word	0x00007490


	//   ....[19]....
        /*00cc*/ 	.word	0x000074f0


	//----- nvinfo : EIATTR_VRC_CTA_INIT_COUNT
	.align		4
.L_1663:
        /*00d0*/ 	.byte	0x02, 0x4a
	.zero		1
	.zero		1


	//----- nvinfo : EIATTR_EXIT_INSTR_OFFSETS
	.align		4
        /*00d4*/ 	.byte	0x04, 0x1c
        /*00d6*/ 	.short	(.L_1665 - .L_1664)


	//   ....[0]....
.L_1664:
        /*00d8*/ 	.word	0x00006ff0


	//   ....[1]....
        /*00dc*/ 	.word	0x000070b0


	//----- nvinfo : EIATTR_MAX_THREADS
	.align		4
.L_1665:
        /*00e0*/ 	.byte	0x04, 0x05
        /*00e2*/ 	.short	(.L_1667 - .L_1666)
.L_1666:
        /*00e4*/ 	.word	0x00000080
        /*00e8*/ 	.word	0x00000001
        /*00ec*/ 	.word	0x00000001


	//----- nvinfo : EIATTR_CRS_STACK_SIZE
	.align		4
.L_1667:
        /*00f0*/ 	.byte	0x04, 0x1e
        /*00f2*/ 	.short	(.L_1669 - .L_1668)
.L_1668:
        /*00f4*/ 	.word	0x00000000


	//----- nvinfo : EIATTR_CBANK_PARAM_SIZE
	.align		4
.L_1669:
        /*00f8*/ 	.byte	0x03, 0x19
        /*00fa*/ 	.short	0x0128


	//----- nvinfo : EIATTR_PARAM_CBANK
	.align		4
        /*00fc*/ 	.byte	0x04, 0x0a
        /*00fe*/ 	.short	(.L_1671 - .L_1670)
	.align		4
.L_1670:
        /*0100*/ 	.word	index@(.nv.constant0._ZN10layer_norm31ln_parallel_residual_bwd_kernelINS_13Kernel_traitsIf13__nv_bfloat16fS2_fjLj512ELj1ELj4ELj1ELj16ENS_18Kernel_traits_baseILj512EfS2_fS2_fjLj128EEEEELb1ELb0ELb0EEEvNS_9BwdParamsE)
        /*0104*/ 	.short	0x0380
        /*0106*/ 	.short	0x0128


	//----- nvinfo : EIATTR_SW_WAR
	.align		4
.L_1671:
        /*0108*/ 	.byte	0x04, 0x36
        /*010a*/ 	.short	(.L_1673 - .L_1672)
.L_1672:
        /*010c*/ 	.word	0x00000008
.L_1673:


//--------------------- .nv.info._ZN10layer_norm31ln_parallel_residual_bwd_kernelINS_13Kernel_traitsIf13__nv_bfloat16fS2_fjLj512ELj1ELj4ELj1ELj16ENS_18Kernel_traits_baseILj512EfS2_fS2_fjLj128EEEEELb1ELb0ELb1EEEvNS_9BwdParamsE --------------------------
	.section	.nv.info._ZN10layer_norm31ln_parallel_residual_bwd_kernelINS_13Kernel_traitsIf13__nv_bfloat16fS2_fjLj512ELj1ELj4ELj1ELj16ENS_18Kernel_traits_baseILj512EfS2_fS2_fjLj128EEEEELb1ELb0ELb1EEEvNS_9BwdParamsE,"",@"SHT_CUDA_INFO"
	.sectionflags	@""
	.align	4


	//----- nvinfo : EIATTR_CUDA_API_VERSION
	.align		4
        /*0000*/ 	.byte	0x04, 0x37
        /*0002*/ 	.short	(.L_1675 - .L_1674)
.L_1674:
        /*0004*/ 	.word	0x00000082


	//----- nvinfo : EIATTR_KPARAM_INFO
	.align		4
.L_1675:
        /*0008*/ 	.byte	0x04, 0x17
        /*000a*/ 	.short	(.L_1677 - .L_1676)
.L_1676:
        /*000c*/ 	.word	0x00000000
        /*0010*/ 	.short	0x0000
        /*0012*/ 	.short	0x0000
        /*0014*/ 	.byte	0x00, 0xf0, 0xa1, 0x04


	//----- nvinfo : EIATTR_SPARSE_MMA_MASK
	.align		4
.L_1677:
        /*0018*/ 	.byte	0x03, 0x50
        /*001a*/ 	.short	0x0000


	//----- nvinfo : EIATTR_MAXREG_COUNT
	.align		4
        /*001c*/ 	.byte	0x03, 0x1b
        /*001e*/ 	.short	0x00ff


	//----- nvinfo : EIATTR_NUM_BARRIERS
	.align		4
        /*0020*/ 	.byte	0x02, 0x4c
        /*0022*/ 	.byte	0x01
	.zero		1


	//----- nvinfo : EIATTR_MERCURY_ISA_VERSION
	.align		4
        /*0024*/ 	.byte	0x03, 0x5f
        /*0026*/ 	.short	0x0101


	//----- nvinfo : EIATTR_COOP_GROUP_MASK_REGIDS
	.align		4
        /*0028*/ 	.byte	0x04, 0x29
        /*002a*/ 	.short	(.L_1679 - .L_1678)


	//   ....[0]....
.L_1678:
        /*002c*/ 	.word	0xffffffff


	//   ....[1]....
        /*0030*/ 	.word	0xffffffff


	//   ....[2]....
        /*0034*/ 	.word	0xffffffff


	//   ....[3]....
        /*0038*/ 	.word	0xffffffff


	//   ....[4]....
        /*003c*/ 	.word	0xffffffff


	//   ....[5]....
        /*0040*/ 	.word	0xffffffff


	//   ....[6]....
        /*0044*/ 	.word	0xffffffff


	//   ....[7]....
        /*0048*/ 	.word	0xffffffff


	//   ....[8]....
        /*004c*/ 	.word	0xffffffff


	//   ....[9]....
        /*0050*/ 	.word	0xffffffff


	//   ....[10]....
        /*0054*/ 	.word	0x050000b4


	//   ....[11]....
        /*0058*/ 	.word	0x050000b4


	//   ....[12]....
        /*005c*/ 	.word	0x050000b4


	//   ....[13]....
        /*0060*/ 	.word	0x050000b4


	//   ....[14]....
        /*0064*/ 	.word	0x050000b4


	//   ....[15]....
        /*0068*/ 	.word	0x050000b4


	//   ....[16]....
        /*006c*/ 	.word	0x050000b4


	//   ....[17]....
        /*0070*/ 	.word	0x050000b4


	//   ....[18]....
        /*0074*/ 	.word	0x050000b4


	//   ....[19]....
        /*0078*/ 	.word	0x050000b4


	//----- nvinfo : EIATTR_COOP_GROUP_INSTR_OFFSETS
	.align		4
.L_1679:
        /*007c*/ 	.byte	0x04, 0x28
        /*007e*/ 	.short	(.L_1681 - .L_1680)


	//   ....[0]....
.L_1680:
        /*0080*/ 	.word	0x000016a0


	//   ....[1]....
        /*0084*/ 	.word	0x000016b0


	//   ....[2]....
        /*0088*/ 	.word	0x000016e0


	//   ....[3]....
        /*008c*/ 	.word	0x000016f0


	//   ....[4]....
        /*0090*/ 	.word	0x00001720


	//   ....[5]....
        /*0094*/ 	.word	0x00001730


	//   ....[6]....
        /*0098*/ 	.word	0x00001760


	//   ....[7]....
        /*009c*/ 	.word	0x00001770


	//   ....[8]....
        /*00a0*/ 	.word	0x000017a0


	//   ....[9]....
        /*00a4*/ 	.word	0x000017b0


	//   ....[10]....
        /*00a8*/ 	.word	0x00006cd0


	//   ....[11]....
        /*00ac*/ 	.word	0x00006d60


	//   ....[12]....
        /*00b0*/ 	.word	0x00006dd0


	//   ....[13]....
        /*00b4*/ 	.word	0x00006e30


	//   ....[14]....
        /*00b8*/ 	.word	0x00006ea0


	//   ....[15]....
        /*00bc*/ 	.word	0x00006f00


	//   ....[16]....
        /*00c0*/ 	.word	0x00006f70


	//   ....[17]....
        /*00c4*/ 	.word	0x00006fd0


	//   ....[18]....
        /*00c8*/ 	.word	0x00007040


	//   ....[19]....
        /*00cc*/ 	.word	0x000070a0


	//----- nvinfo : EIATTR_VRC_CTA_INIT_COUNT
	.align		4
.L_1681:
        /*00d0*/ 	.byte	0x02, 0x4a
	.zero		1
	.zero		1


	//----- nvinfo : EIATTR_EXIT_INSTR_OFFSETS
	.align		4
        /*00d4*/ 	.byte	0x04, 0x1c
        /*00d6*/ 	.short	(.L_1683 - .L_1682)


	//   ....[0]....
.L_1682:
        /*00d8*/ 	.word	0x00006c60


	//----- nvinfo : EIATTR_MAX_THREADS
	.align		4
.L_1683:
        /*00dc*/ 	.byte	0x04, 0x05
        /*00de*/ 	.short	(.L_1685 - .L_1684)
.L_1684:
        /*00e0*/ 	.word	0x00000080
        /*00e4*/ 	.word	0x00000001
        /*00e8*/ 	.word	0x00000001


	//----- nvinfo : EIATTR_CRS_STACK_SIZE
	.align		4
.L_1685:
        /*00ec*/ 	.byte	0x04, 0x1e
        /*00ee*/ 	.short	(.L_1687 - .L_1686)
.L_1686:
        /*00f0*/ 	.word	0x00000000


	//----- nvinfo : EIATTR_CBANK_PARAM_SIZE
	.align		4
.L_1687:
        /*00f4*/ 	.byte	0x03, 0x19
        /*00f6*/ 	.short	0x0128


	//----- nvinfo : EIATTR_PARAM_CBANK
	.align		4
        /*00f8*/ 	.byte	0x04, 0x0a
        /*00fa*/ 	.short	(.L_1689 - .L_1688)
	.align		4
.L_1688:
        /*00fc*/ 	.word	index@(.nv.constant0._ZN10layer_norm31ln_parallel_residual_bwd_kernelINS_13Kernel_traitsIf13__nv_bfloat16fS2_fjLj512ELj1ELj4ELj1ELj16ENS_18Kernel_traits_baseILj512EfS2_fS2_fjLj128EEEEELb1ELb0ELb1EEEvNS_9BwdParamsE)
        /*0100*/ 	.short	0x0380
        /*0102*/ 	.short	0x0128


	//----- nvinfo : EIATTR_SW_WAR
	.align		4
.L_1689:
        /*0104*/ 	.byte	0x04, 0x36
        /*0106*/ 	.short	(.L_1691 - .L_1690)
.L_1690:
        /*0108*/ 	.word	0x00000008
.L_1691:


//--------------------- .nv.info._ZN10layer_norm22ln_bwd_finalize_kernelINS_22Kernel_traits_finalizeILj512Ef13__nv_bfloat16fS2_fjLb0ELj1024ELj4ENS_18Kernel_traits_baseILj512EfS2_fS2_fjLj1024EEEEELb0ELb0EEEvNS_9BwdParamsE --------------------------
	.section	.nv.info._ZN10layer_norm22ln_bwd_finalize_kernelINS_22Kernel_traits_finalizeILj512Ef13__nv_bfloat16fS2_fjLb0ELj1024ELj4ENS_18Kernel_traits_baseILj512EfS2_fS2_fjLj1024EEEEELb0ELb0EEEvNS_9BwdParamsE,"",@"SHT_CUDA_INFO"
	.sectionflags	@""
	.align	4


	//----- nvinfo : EIATTR_CUDA_API_VERSION
	.align		4
        /*0000*/ 	.byte	0x04, 0x37
        /*0002*/ 	.short	(.L_1693 - .L_1692)
.L_1692:
        /*0004*/ 	.word	0x00000082


	//----- nvinfo : EIATTR_KPARAM_INFO
	.align		4
.L_1693:
        /*0008*/ 	.byte	0x04, 0x17
        /*000a*/ 	.short	(.L_1695 - .L_1694)
.L_1694:
        /*000c*/ 	.word	0x00000000
        /*0010*/ 	.short	0x0000
        /*0012*/ 	.short	0x0000
        /*0014*/ 	.byte	0x00, 0xf0, 0xa1, 0x04


	//----- nvinfo : EIATTR_SPARSE_MMA_MASK
	.align		4
.L_1695:
        /*0018*/ 	.byte	0x03, 0x50
        /*001a*/ 	.short	0x0000


	//----- nvinfo : EIATTR_MAXREG_COUNT
	.align		4
        /*001c*/ 	.byte	0x03, 0x1b
        /*001e*/ 	.short	0x0040


	//----- nvinfo : EIATTR_NUM_BARRIERS
	.align		4
        /*0020*/ 	.byte	0x02, 0x4c
        /*0022*/ 	.byte	0x01
	.zero		1


	//----- nvinfo : EIATTR_MERCURY_ISA_VERSION
	.align		4
        /*0024*/ 	.byte	0x03, 0x5f
        /*0026*/ 	.short	0x0101


	//----- nvinfo : EIATTR_COOP_GROUP_MASK_REGIDS
	.align		4
        /*0028*/ 	.byte	0x04, 0x29
        /*002a*/ 	.short	(.L_1697 - .L_1696)


	//   ....[0]....
.L_1696:
        /*002c*/ 	.word	0xffffffff


	//   ....[1]....
        /*0030*/ 	.word	0xffffffff


	//   ....[2]....
        /*0034*/ 	.word	0xffffffff


	//   ....[3]....
        /*0038*/ 	.word	0xffffffff


	//   ....[4]....
        /*003c*/ 	.word	0xffffffff


	//   ....[5]....
        /*0040*/ 	.word	0xffffffff


	//   ....[6]....
        /*0044*/ 	.word	0xffffffff


	//   ....[7]....
        /*0048*/ 	.word	0xffffffff


	//   ....[8]....
        /*004c*/ 	.word	0xffffffff


	//   ....[9]....
        /*0050*/ 	.word	0xffffffff


	//----- nvinfo : EIATTR_COOP_GROUP_INSTR_OFFSETS
	.align		4
.L_1697:
        /*0054*/ 	.byte	0x04, 0x28
        /*0056*/ 	.short	(.L_1699 - .L_1698)


	//   ....[0]....
.L_1698:
        /*0058*/ 	.word	0x00001550


	//   ....[1]....
        /*005c*/ 	.word	0x00001560


	//   ....[2]....
        /*0060*/ 	.word	0x00001590


	//   ....[3]....
        /*0064*/ 	.word	0x000015a0


	//   ....[4]....
        /*0068*/ 	.word	0x000015d0


	//   ....[5]....
        /*006c*/ 	.word	0x000015e0


	//   ....[6]....
        /*0070*/ 	.word	0x00001610


	//   ....[7]....
        /*0074*/ 	.word	0x00001630


	//   ....[8]....
        /*0078*/ 	.word	0x00001680


	//   ....[9]....
        /*007c*/ 	.word	0x00001690


	//----- nvinfo : EIATTR_VRC_CTA_INIT_COUNT
	.align		4
.L_1699:
        /*0080*/ 	.byte	0x02, 0x4a
	.zero		1
	.zero		1


	//----- nvinfo : EIATTR_EXIT_INSTR_OFFSETS
	.align		4
        /*0084*/ 	.byte	0x04, 0x1c
        /*0086*/ 	.short	(.L_1701 - .L_1700)


	//   ....[0]....
.L_1700:
        /*0088*/ 	.word	0x00000060


	//   ....[1]....
        /*008c*/ 	.word	0x000016f0


	//   ....[2]....
        /*0090*/ 	.word	0x00001720


	//   ....[3]....
        /*0094*/ 	.word	0x000017c0


	//----- nvinfo : EIATTR_MAX_THREADS
	.align		4
.L_1701:
        /*0098*/ 	.byte	0x04, 0x05
        /*009a*/ 	.short	(.L_1703 - .L_1702)
.L_1702:
        /*009c*/ 	.word	0x00000400
        /*00a0*/ 	.word	0x00000001
        /*00a4*/ 	.word	0x00000001


	//----- nvinfo : EIATTR_CRS_STACK_SIZE
	.align		4
.L_1703:
        /*00a8*/ 	.byte	0x04, 0x1e
        /*00aa*/ 	.short	(.L_1705 - .L_1704)
.L_1704:
        /*00ac*/ 	.word	0x00000000


	//----- nvinfo : EIATTR_CBANK_PARAM_SIZE
	.align		4
.L_1705:
        /*00b0*/ 	.byte	0x03, 0x19
        /*00b2*/ 	.short	0x0128


	//----- nvinfo : EIATTR_PARAM_CBANK
	.align		4
        /*00b4*/ 	.byte	0x04, 0x0a
        /*00b6*/ 	.short	(.L_1707 - .L_1706)
	.align		4
.L_1706:
        /*00b8*/ 	.word	index@(.nv.constant0._ZN10layer_norm22ln_bwd_finalize_kernelINS_22Kernel_traits_finalizeILj512Ef13__nv_bfloat16fS2_fjLb0ELj1024ELj4ENS_18Kernel_traits_baseILj512EfS2_fS2_fjLj1024EEEEELb0ELb0EEEvNS_9BwdParamsE)
        /*00bc*/ 	.short	0x0380
        /*00be*/ 	.short	0x0128


	//----- nvinfo : EIATTR_SW_WAR
	.align		4
.L_1707:
        /*00c0*/ 	.byte	0x04, 0x36
        /*00c2*/ 	.short	(.L_1709 - .L_1708)
.L_1708:
        /*00c4*/ 	.word	0x00000008
.L_1709:


//--------------------- .nv.info._ZN10layer_norm40ln_parallel_residual_bwd_finalize_kernelINS_22Kernel_traits_finalizeILj512Ef13__nv_bfloat16fS2_fjLb0ELj1024ELj4ENS_18Kernel_traits_baseILj512EfS2_fS2_fjLj1024EEEEELb0EEEvNS_9BwdParamsE --------------------------
	.section	.nv.info._ZN10layer_norm40ln_parallel_residual_bwd_finalize_kernelINS_22Kernel_traits_finalizeILj512Ef13__nv_bfloat16fS2_fjLb0ELj1024ELj4ENS_18Kernel_traits_baseILj512EfS2_fS2_fjLj1024EEEEELb0EEEvNS_9BwdParamsE,"",@"SHT_CUDA_INFO"
	.sectionflags	@""
	.align	4


	//----- nvinfo : EIATTR_CUDA_API_VERSION
	.align		4
        /*0000*/ 	.byte	0x04, 0x37
        /*0002*/ 	.short	(.L_1711 - .L_1710)
.L_1710:
        /*0004*/ 	.word	0x00000082


	//----- nvinfo : EIATTR_KPARAM_INFO
	.align		4
.L_1711:
        /*0008*/ 	.byte	0x04, 0x17
        /*000a*/ 	.short	(.L_1713 - .L_1712)
.L_1712:
        /*000c*/ 	.word	0x00000000
        /*0010*/ 	.short	0x0000
        /*0012*/ 	.short	0x0000
        /*0014*/ 	.byte	0x00, 0xf0, 0xa1, 0x04


	//----- nvinfo : EIATTR_SPARSE_MMA_MASK
	.align		4
.L_1713:
        /*0018*/ 	.byte	0x03, 0x50
        /*001a*/ 	.short	0x0000


	//----- nvinfo : EIATTR_MAXREG_COUNT
	.align		4
        /*001c*/ 	.byte	0x03, 0x1b
        /*001e*/ 	.short	0x0040


	//----- nvinfo : EIATTR_NUM_BARRIERS
	.align		4
        /*0020*/ 	.byte	0x02, 0x4c
        /*0022*/ 	.byte	0x01
	.zero		1


	//----- nvinfo : EIATTR_MERCURY_ISA_VERSION
	.align		4
        /*0024*/ 	.byte	0x03, 0x5f
        /*0026*/ 	.short	0x0101


	//----- nvinfo : EIATTR_COOP_GROUP_MASK_REGIDS
	.align		4
        /*0028*/ 	.byte	0x04, 0x29
        /*002a*/ 	.short	(.L_1715 - .L_1714)


	//   ....[0]....
.L_1714:
        /*002c*/ 	.word	0xffffffff


	//   ....[1]....
        /*0030*/ 	.word	0xffffffff


	//   ....[2]....
        /*0034*/ 	.word	0xffffffff


	//   ....[3]....
        /*0038*/ 	.word	0xffffffff


	//   ....[4]....
        /*003c*/ 	.word	0xffffffff


	//   ....[5]....
        /*0040*/ 	.word	0xffffffff


	//   ....[6]....
        /*0044*/ 	.word	0xffffffff


	//   ....[7]....
        /*0048*/ 	.word	0xffffffff


	//   ....[8]....
        /*004c*/ 	.word	0xffffffff


	//   ....[9]....
        /*0050*/ 	.word	0xffffffff


	//   ....[10]....
        /*0054*/ 	.word	0xffffffff


	//   ....[11]....
        /*0058*/ 	.word	0xffffffff


	//   ....[12]....
        /*005c*/ 	.word	0xffffffff


	//   ....[13]....
        /*0060*/ 	.word	0xffffffff


	//   ....[14]....
        /*0064*/ 	.word	0xffffffff


	//   ....[15]....
        /*0068*/ 	.word	0xffffffff


	//   ....[16]....
        /*006c*/ 	.word	0xffffffff


	//   ....[17]....
        /*0070*/ 	.word	0xffffffff


	//   ....[18]....
        /*0074*/ 	.word	0xffffffff


	//   ....[19]....
        /*0078*/ 	.word	0xffffffff


	//----- nvinfo : EIATTR_COOP_GROUP_INSTR_OFFSETS
	.align		4
.L_1715:
        /*007c*/ 	.byte	0x04, 0x28
        /*007e*/ 	.short	(.L_1717 - .L_1716)


	//   ....[0]....
.L_1716:
        /*0080*/ 	.word	0x000013a0


	//   ....[1]....
        /*0084*/ 	.word	0x000013b0


	//   ....[2]....
        /*0088*/ 	.word	0x000013c0


	//   ....[3]....
        /*008c*/ 	.word	0x000013d0


	//   ....[4]....
        /*0090*/ 	.word	0x00001410


	//   ....[5]....
        /*0094*/ 	.word	0x00001430


	//   ....[6]....
        /*0098*/ 	.word	0x00001440


	//   ....[7]....
        /*009c*/ 	.word	0x00001450


	//   ....[8]....
        /*00a0*/ 	.word	0x00001480


	//   ....[9]....
        /*00a4*/ 	.word	0x000014b0


	//   ....[10]....
        /*00a8*/ 	.word	0x000014e0


	//   ....[11]....
        /*00ac*/ 	.word	0x000014f0


	//   ....[12]....
        /*00b0*/ 	.word	0x00001520


	//   ....[13]....
        /*00b4*/ 	.word	0x00001540


	//   ....[14]....
        /*00b8*/ 	.word	0x00001560


	//   ....[15]....
        /*00bc*/ 	.word	0x00001570


	//   ....[16]....
        /*00c0*/ 	.word	0x000015b0


	//   ....[17]....
        /*00c4*/ 	.word	0x000015e0


	//   ....[18]....
        /*00c8*/ 	.word	0x00001600


	//   ....[19]....
        /*00cc*/ 	.word	0x00001610


	//----- nvinfo : EIATTR_VRC_CTA_INIT_COUNT
	.align		4
.L_1717:
        /*00d0*/ 	.byte	0x02, 0x4a
	.zero		1
	.zero		1


	//----- nvinfo : EIATTR_EXIT_INSTR_OFFSETS
	.align		4
        /*00d4*/ 	.byte	0x04, 0x1c
        /*00d6*/ 	.short	(.L_1719 - .L_1718)


	//   ....[0]....
.L_1718:
        /*00d8*/ 	.word	0x00000060


	//   ....[1]....
        /*00dc*/ 	.word	0x000016c0


	//   ....[2]....
        /*00e0*/ 	.word	0x000016f0


	//   ....[3]....
        /*00e4*/ 	.word	0x00001810


	//----- nvinfo : EIATTR_MAX_THREADS
	.align		4
.L_1719:
        /*00e8*/ 	.byte	0x04, 0x05
        /*00ea*/ 	.short	(.L_1721 - .L_1720)
.L_1720:
        /*00ec*/ 	.word	0x00000400
        /*00f0*/ 	.word	0x00000001
        /*00f4*/ 	.word	0x00000001


	//----- nvinfo : EIATTR_CRS_STACK_SIZE
	.align		4
.L_1721:
        /*00f8*/ 	.byte	0x04, 0x1e
        /*00fa*/ 	.short	(.L_1723 - .L_1722)
.L_1722:
        /*00fc*/ 	.word	0x00000000


	//----- nvinfo : EIATTR_CBANK_PARAM_SIZE
	.align		4
.L_1723:
        /*0100*/ 	.byte	0x03, 0x19
        /*0102*/ 	.short	0x0128


	//----- nvinfo : EIATTR_PARAM_CBANK
	.align		4
        /*0104*/ 	.byte	0x04, 0x0a
        /*0106*/ 	.short	(.L_1725 - .L_1724)
	.align		4
.L_1724:
        /*0108*/ 	.word	index@(.nv.constant0._ZN10layer_norm40ln_parallel_residual_bwd_finalize_kernelINS_22Kernel_traits_finalizeILj512Ef13__nv_bfloat16fS2_fjLb0ELj1024ELj4ENS_18Kernel_traits_baseILj512EfS2_fS2_fjLj1024EEEEELb0EEEvNS_9BwdParamsE)
        /*010c*/ 	.short	0x0380
        /*010e*/ 	.short	0x0128


	//----- nvinfo : EIATTR_SW_WAR
	.align		4
.L_1725:
        /*0110*/ 	.byte	0x04, 0x36
        /*0112*/ 	.short	(.L_1727 - .L_1726)
.L_1726:
        /*0114*/ 	.word	0x00000008
.L_1727:


//--------------------- .nv.info._ZN10layer_norm31ln_parallel_residual_bwd_kernelINS_13Kernel_traitsIf13__nv_bfloat16fS2_fjLj512ELj1ELj4ELj1ELj16ENS_18Kernel_traits_baseILj512EfS2_fS2_fjLj128EEEEELb1ELb1ELb0EEEvNS_9BwdParamsE --------------------------
	.section	.nv.info._ZN10layer_norm31ln_parallel_residual_bwd_kernelINS_13Kernel_traitsIf13__nv_bfloat16fS2_fjLj512ELj1ELj4ELj1ELj16ENS_18Kernel_traits_baseILj512EfS2_fS2_fjLj128EEEEELb1ELb1ELb0EEEvNS_9BwdParamsE,"",@"SHT_CUDA_INFO"
	.sectionflags	@""
	.align	4


	//----- nvinfo : EIATTR_CUDA_API_VERSION
	.align		4
        /*0000*/ 	.byte	0x04, 0x37
        /*0002*/ 	.short	(.L_1729 - .L_1728)
.L_1728:
        /*0004*/ 	.word	0x00000082


	//----- nvinfo : EIATTR_KPARAM_INFO
	.align		4
.L_1729:
        /*0008*/ 	.byte	0x04, 0x17
        /*000a*/ 	.short	(.L_1731 - .L_1730)
.L_1730:
        /*000c*/ 	.word	0x00000000
        /*0010*/ 	.short	0x0000
        /*0012*/ 	.short	0x0000
        /*0014*/ 	.byte	0x00, 0xf0, 0xa1, 0x04


	//----- nvinfo : EIATTR_SPARSE_MMA_MASK
	.align		4
.L_1731:
        /*0018*/ 	.byte	0x03, 0x50
        /*001a*/ 	.short	0x0000


	//----- nvinfo : EIATTR_MAXREG_COUNT
	.align		4
        /*001c*/ 	.byte	0x03, 0x1b
        /*001e*/ 	.short	0x00ff


	//----- nvinfo : EIATTR_NUM_BARRIERS
	.align		4
        /*0020*/ 	.byte	0x02, 0x4c
        /*0022*/ 	.byte	0x01
	.zero		1


	//----- nvinfo : EIATTR_MERCURY_ISA_VERSION
	.align		4
        /*0024*/ 	.byte	0x03, 0x5f
        /*0026*/ 	.short	0x0101


	//----- nvinfo : EIATTR_COOP_GROUP_MASK_REGIDS
	.align		4
        /*0028*/ 	.byte	0x04, 0x29
        /*002a*/ 	.short	(.L_1733 - .L_1732)


	//   ....[0]....
.L_1732:
        /*002c*/ 	.word	0xffffffff


	//   ....[1]....
        /*0030*/ 	.word	0xffffffff


	//   ....[2]....
        /*0034*/ 	.word	0xffffffff


	//   ....[3]....
        /*0038*/ 	.word	0xffffffff


	//   ....[4]....
        /*003c*/ 	.word	0xffffffff


	//   ....[5]....
        /*0040*/ 	.word	0xffffffff


	//   ....[6]....
        /*0044*/ 	.word	0xffffffff


	//   ....[7]....
        /*0048*/ 	.word	0xffffffff


	//   ....[8]....
        /*004c*/ 	.word	0xffffffff


	//   ....[9]....
        /*0050*/ 	.word	0xffffffff


	//   ....[10]....
        /*0054*/ 	.word	0x0500005c


	//   ....[11]....
        /*0058*/ 	.word	0x0500005c


	//   ....[12]....
        /*005c*/ 	.word	0x0500005c


	//   ....[13]....
        /*0060*/ 	.word	0x0500005c


	//   ....[14]....
        /*0064*/ 	.word	0x0500005c


	//   ....[15]....
        /*0068*/ 	.word	0x0500005c


	//   ....[16]....
        /*006c*/ 	.word	0x0500005c


	//   ....[17]....
        /*0070*/ 	.word	0x0500005c


	//   ....[18]....
        /*0074*/ 	.word	0x0500005c


	//   ....[19]....
        /*0078*/ 	.word	0x0500005c


	//----- nvinfo : EIATTR_COOP_GROUP_INSTR_OFFSETS
	.align		4
.L_1733:
        /*007c*/ 	.byte	0x04, 0x28
        /*007e*/ 	.short	(.L_1735 - .L_1734)


	//   ....[0]....
.L_1734:
        /*0080*/ 	.word	0x00001150


	//   ....[1]....
        /*0084*/ 	.word	0x00001160


	//   ....[2]....
        /*0088*/ 	.word	0x00001190


	//   ....[3]....
        /*008c*/ 	.word	0x000011a0


	//   ....[4]....
        /*0090*/ 	.word	0x000011d0


	//   ....[5]....
        /*0094*/ 	.word	0x000011e0


	//   ....[6]....
        /*0098*/ 	.word	0x00001210


	//   ....[7]....
        /*009c*/ 	.word	0x00001220


	//   ....[8]....
        /*00a0*/ 	.word	0x00001250


	//   ....[9]....
        /*00a4*/ 	.word	0x00001260


	//   ....[10]....
        /*00a8*/ 	.word	0x000061f0


	//   ....[11]....
        /*00ac*/ 	.word	0x00006280


	//   ....[12]....
        /*00b0*/ 	.word	0x000062f0


	//   ....[13]....
        /*00b4*/ 	.word	0x00006350


	//   ....[14]....
        /*00b8*/ 	.word	0x000063c0


	//   ....[15]....
        /*00bc*/ 	.word	0x00006420


	//   ....[16]....
        /*00c0*/ 	.word	0x00006490


	//   ....[17]....
        /*00c4*/ 	.word	0x000064f0


	//   ....[18]....
        /*00c8*/ 	.word	0x00006560


	//   ....[19]....
        /*00cc*/ 	.word	0x000065c0


	//----- nvinfo : EIATTR_VRC_CTA_INIT_COUNT
	.align		4
.L_1735:
        /*00d0*/ 	.byte	0x02, 0x4a
	.zero		1
	.zero		1


	//----- nvinfo : EIATTR_EXIT_INSTR_OFFSETS
	.align		4
        /*00d4*/ 	.byte	0x04, 0x1c
        /*00d6*/ 	.short	(.L_1737 - .L_1736)


	//   ....[0]....
.L_1736:
        /*00d8*/ 	.word	0x00006150


	//   ....[1]....
        /*00dc*/ 	.word	0x00006180


	//----- nvinfo : EIATTR_MAX_THREADS
	.align		4
.L_1737:
        /*00e0*/ 	.byte	0x04, 0x05
        /*00e2*/ 	.short	(.L_1739 - .L_1738)
.L_1738:
        /*00e4*/ 	.word	0x00000080
        /*00e8*/ 	.word	0x00000001
        /*00ec*/ 	.word	0x00000001


	//----- nvinfo : EIATTR_CRS_STACK_SIZE
	.align		4
.L_1739:
        /*00f0*/ 	.byte	0x04, 0x1e
        /*00f2*/ 	.short	(.L_1741 - .L_1740)
.L_1740:
        /*00f4*/ 	.word	0x00000000


	//----- nvinfo : EIATTR_CBANK_PARAM_SIZE
	.align		4
.L_1741:
        /*00f8*/ 	.byte	0x03, 0x19
        /*00fa*/ 	.short	0x0128


	//----- nvinfo : EIATTR_PARAM_CBANK
	.align		4
        /*00fc*/ 	.byte	0x04, 0x0a
        /*00fe*/ 	.short	(.L_1743 - .L_1742)
	.align		4
.L_1742:
        /*0100*/ 	.word	index@(.nv.constant0._ZN10layer_norm31ln_parallel_residual_bwd_kernelINS_13Kernel_traitsIf13__nv_bfloat16fS2_fjLj512ELj1ELj4ELj1ELj16ENS_18Kernel_traits_baseILj512EfS2_fS2_fjLj128EEEEELb1ELb1ELb0EEEvNS_9BwdParamsE)
        /*0104*/ 	.short	0x0380
        /*0106*/ 	.short	0x0128


	//----- nvinfo : EIATTR_SW_WAR
	.align		4
.L_1743:
        /*0108*/ 	.byte	0x04, 0x36
        /*010a*/ 	.short	(.L_1745 - .L_1744)
.L_1744:
        /*010c*/ 	.word	0x00000008
.L_1745:


//--------------------- .nv.info._ZN10layer_norm22ln_bwd_finalize_kernelINS_22Kernel_traits_finalizeILj512Ef13__nv_bfloat16fS2_fjLb0ELj1024ELj4ENS_18Kernel_traits_baseILj512EfS2_fS2_fjLj1024EEEEELb0ELb1EEEvNS_9BwdParamsE --------------------------
	.section	.nv.info._ZN10layer_norm22ln_bwd_finalize_kernelINS_22Kernel_traits_finalizeILj512Ef13__nv_bfloat16fS2_fjLb0ELj1024ELj4ENS_18Kernel_traits_baseILj512EfS2_fS2_fjLj1024EEEEELb0ELb1EEEvNS_9BwdParamsE,"",@"SHT_CUDA_INFO"
	.sectionflags	@""
	.align	4


	//----- nvinfo : EIATTR_CUDA_API_VERSION
	.align		4
        /*0000*/ 	.byte	0x04, 0x37
        /*0002*/ 	.short	(.L_1747 - .L_1746)
.L_1746:
        /*0004*/ 	.word	0x00000082


	//----- nvinfo : EIATTR_KPARAM_INFO
	.align		4
.L_1747:
        /*0008*/ 	.byte	0x04, 0x17
        /*000a*/ 	.short	(.L_1749 - .L_1748)
.L_1748:
        /*000c*/ 	.word	0x00000000
        /*0010*/ 	.short	0x0000
        /*0012*/ 	.short	0x0000
        /*0014*/ 	.byte	0x00, 0xf0, 0xa1, 0x04


	//----- nvinfo : EIATTR_SPARSE_MMA_MASK
	.align		4
.L_1749:
        /*0018*/ 	.byte	0x03, 0x50
        /*001a*/ 	.short	0x0000


	//----- nvinfo : EIATTR_MAXREG_COUNT
	.align		4
        /*001c*/ 	.byte	0x03, 0x1b
        /*001e*/ 	.short	0x0040


	//----- nvinfo : EIATTR_NUM_BARRIERS
	.align		4
        /*0020*/ 	.byte	0x02, 0x4c
        /*0022*/ 	.byte	0x01
	.zero		1


	//----- nvinfo : EIATTR_MERCURY_ISA_VERSION
	.align		4
        /*0024*/ 	.byte	0x03, 0x5f
        /*0026*/ 	.short	0x0101


	//----- nvinfo : EIATTR_COOP_GROUP_MASK_REGIDS
	.align		4
        /*0028*/ 	.byte	0x04, 0x29
        /*002a*/ 	.short	(.L_1751 - .L_1750)


	//   ....[0]....
.L_1750:
        /*002c*/ 	.word	0xffffffff


	//   ....[1]....
        /*0030*/ 	.word	0xffffffff


	//   ....[2]....
        /*0034*/ 	.word	0xffffffff


	//   ....[3]....
        /*0038*/ 	.word	0xffffffff


	//   ....[4]....
        /*003c*/ 	.word	0xffffffff


	//   ....[5]....
        /*0040*/ 	.word	0xffffffff


	//   ....[6]....
        /*0044*/ 	.word	0xffffffff


	//   ....[7]....
        /*0048*/ 	.word	0xffffffff


	//   ....[8]....
        /*004c*/ 	.word	0xffffffff


	//   ....[9]....
        /*0050*/ 	.word	0xffffffff


	//----- nvinfo : EIATTR_COOP_GROUP_INSTR_OFFSETS
	.align		4
.L_1751:
        /*0054*/ 	.byte	0x04, 0x28
        /*0056*/ 	.short	(.L_1753 - .L_1752)


	//   ....[0]....
.L_1752:
        /*0058*/ 	.word	0x00001560


	//   ....[1]....
        /*005c*/ 	.word	0x00001570


	//   ....[2]....
        /*0060*/ 	.word	0x000015a0


	//   ....[3]....
        /*0064*/ 	.word	0x000015b0


	//   ....[4]....
        /*0068*/ 	.word	0x000015e0


	//   ....[5]....
        /*006c*/ 	.word	0x000015f0


	//   ....[6]....
        /*0070*/ 	.word	0x00001620


	//   ....[7]....
        /*0074*/ 	.word	0x00001640


	//   ....[8]....
        /*0078*/ 	.word	0x00001670


	//   ....[9]....
        /*007c*/ 	.word	0x00001680


	//----- nvinfo : EIATTR_VRC_CTA_INIT_COUNT
	.align		4
.L_1753:
        /*0080*/ 	.byte	0x02, 0x4a
	.zero		1
	.zero		1


	//----- nvinfo : EIATTR_EXIT_INSTR_OFFSETS
	.align		4
        /*0084*/ 	.byte	0x04, 0x1c
        /*0086*/ 	.short	(.L_1755 - .L_1754)


	//   ....[0]....
.L_1754:
        /*0088*/ 	.word	0x00000060


	//   ....[1]....
        /*008c*/ 	.word	0x000016e0


	//   ....[2]....
        /*0090*/ 	.word	0x000017b0


	//----- nvinfo : EIATTR_MAX_THREADS
	.align		4
.L_1755:
        /*0094*/ 	.byte	0x04, 0x05
        /*0096*/ 	.short	(.L_1757 - .L_1756)
.L_1756:
        /*0098*/ 	.word	0x00000400
        /*009c*/ 	.word	0x00000001
        /*00a0*/ 	.word	0x00000001


	//----- nvinfo : EIATTR_CRS_STACK_SIZE
	.align		4
.L_1757:
        /*00a4*/ 	.byte	0x04, 0x1e
        /*00a6*/ 	.short	(.L_1759 - .L_1758)
.L_1758:
        /*00a8*/ 	.word	0x00000000


	//----- nvinfo : EIATTR_CBANK_PARAM_SIZE
	.align		4
.L_1759:
        /*00ac*/ 	.byte	0x03, 0x19
        /*00ae*/ 	.short	0x0128


	//----- nvinfo : EIATTR_PARAM_CBANK
	.align		4
        /*00b0*/ 	.byte	0x04, 0x0a
        /*00b2*/ 	.short	(.L_1761 - .L_1760)
	.align		4
.L_1760:
        /*00b4*/ 	.word	index@(.nv.constant0._ZN10layer_norm22ln_bwd_finalize_kernelINS_22Kernel_traits_finalizeILj512Ef13__nv_bfloat16fS2_fjLb0ELj1024ELj4ENS_18Kernel_traits_baseILj512EfS2_fS2_fjLj1024EEEEELb0ELb1EEEvNS_9BwdParamsE)
        /*00b8*/ 	.short	0x0380
        /*00ba*/ 	.short	0x0128


	//----- nvinfo : EIATTR_SW_WAR
	.align		4
.L_1761:
        /*00bc*/ 	.byte	0x04, 0x36
        /*00be*/ 	.short	(.L_1763 - .L_1762)
.L_1762:
        /*00c0*/ 	.word	0x00000008
.L_1763:


//--------------------- .nv.info._ZN10layer_norm40ln_parallel_residual_bwd_finalize_kernelINS_22Kernel_traits_finalizeILj512Ef13__nv_bfloat16fS2_fjLb0ELj1024ELj4ENS_18Kernel_traits_baseILj512EfS2_fS2_fjLj1024EEEEELb1EEEvNS_9BwdParamsE --------------------------
	.section	.nv.info._ZN10layer_norm40ln_parallel_residual_bwd_finalize_kernelINS_22Kernel_traits_finalizeILj512Ef13__nv_bfloat16fS2_fjLb0ELj1024ELj4ENS_18Kernel_traits_baseILj512EfS2_fS2_fjLj1024EEEEELb1EEEvNS_9BwdParamsE,"",@"SHT_CUDA_INFO"
	.sectionflags	@""
	.align	4


	//----- nvinfo : EIATTR_CUDA_API_VERSION
	.align		4
        /*0000*/ 	.byte	0x04, 0x37
        /*0002*/ 	.short	(.L_1765 - .L_1764)
.L_1764:
        /*0004*/ 	.word	0x00000082


	//----- nvinfo : EIATTR_KPARAM_INFO
	.align		4
.L_1765:
        /*0008*/ 	.byte	0x04, 0x17
        /*000a*/ 	.short	(.L_1767 - .L_1766)
.L_1766:
        /*000c*/ 	.word	0x00000000
        /*0010*/ 	.short	0x0000
        /*0012*/ 	.short	0x0000
        /*0014*/ 	.byte	0x00, 0xf0, 0xa1, 0x04


	//----- nvinfo : EIATTR_SPARSE_MMA_MASK
	.align		4
.L_1767:
        /*0018*/ 	.byte	0x03, 0x50
        /*001a*/ 	.short	0x0000


	//----- nvinfo : EIATTR_MAXREG_COUNT
	.align		4
        /*001c*/ 	.byte	0x03, 0x1b
        /*001e*/ 	.short	0x0040


	//----- nvinfo : EIATTR_NUM_BARRIERS
	.align		4
        /*0020*/ 	.byte	0x02, 0x4c
        /*0022*/ 	.byte	0x01
	.zero		1


	//----- nvinfo : EIATTR_MERCURY_ISA_VERSION
	.align		4
        /*0024*/ 	.byte	0x03, 0x5f
        /*0026*/ 	.short	0x0101


	//----- nvinfo : EIATTR_COOP_GROUP_MASK_REGIDS
	.align		4
        /*0028*/ 	.byte	0x04, 0x29
        /*002a*/ 	.short	(.L_1769 - .L_1768)


	//   ....[0]....
.L_1768:
        /*002c*/ 	.word	0xffffffff


	//   ....[1]....
        /*0030*/ 	.word	0xffffffff


	//   ....[2]....
        /*0034*/ 	.word	0xffffffff


	//   ....[3]....
        /*0038*/ 	.word	0xffffffff


	//   ....[4]....
        /*003c*/ 	.word	0xffffffff


	//   ....[5]....
        /*0040*/ 	.word	0xffffffff


	//   ....[6]....
        /*0044*/ 	.word	0xffffffff


	//   ....[7]....
        /*0048*/ 	.word	0xffffffff


	//   ....[8]....
        /*004c*/ 	.word	0xffffffff


	//   ....[9]....
        /*0050*/ 	.word	0xffffffff


	//   ....[10]....
        /*0054*/ 	.word	0xffffffff


	//   ....[11]....
        /*0058*/ 	.word	0xffffffff


	//   ....[12]....
        /*005c*/ 	.word	0xffffffff


	//   ....[13]....
        /*0060*/ 	.word	0xffffffff


	//   ....[14]....
        /*0064*/ 	.word	0xffffffff


	//   ....[15]....
        /*0068*/ 	.word	0xffffffff


	//   ....[16]....
        /*006c*/ 	.word	0xffffffff


	//   ....[17]....
        /*0070*/ 	.word	0xffffffff


	//   ....[18]....
        /*0074*/ 	.word	0xffffffff


	//   ....[19]....
        /*0078*/ 	.word	0xffffffff


	//----- nvinfo : EIATTR_COOP_GROUP_INSTR_OFFSETS
	.align		4
.L_1769:
        /*007c*/ 	.byte	0x04, 0x28
        /*007e*/ 	.short	(.L_1771 - .L_1770)


	//   ....[0]....
.L_1770:
        /*0080*/ 	.word	0x000013e0


	//   ....[1]....
        /*0084*/ 	.word	0x000013f0


	//   ....[2]....
        /*0088*/ 	.word	0x00001400


	//   ....[3]....
        /*008c*/ 	.word	0x00001410


	//   ....[4]....
        /*0090*/ 	.word	0x00001450


	//   ....[5]....
        /*0094*/ 	.word	0x00001470


	//   ....[6]....
        /*0098*/ 	.word	0x00001480


	//   ....[7]....
        /*009c*/ 	.word	0x00001490


	//   ....[8]....
        /*00a0*/ 	.word	0x000014d0


	//   ....[9]....
        /*00a4*/ 	.word	0x000014f0


	//   ....[10]....
        /*00a8*/ 	.word	0x00001500


	//   ....[11]....
        /*00ac*/ 	.word	0x00001510


	//   ....[12]....
        /*00b0*/ 	.word	0x00001540


	//   ....[13]....
        /*00b4*/ 	.word	0x00001560


	//   ....[14]....
        /*00b8*/ 	.word	0x00001580


	//   ....[15]....
        /*00bc*/ 	.word	0x00001590


	//   ....[16]....
        /*00c0*/ 	.word	0x000015c0


	//   ....[17]....
        /*00c4*/ 	.word	0x000015e0


	//   ....[18]....
        /*00c8*/ 	.word	0x00001600


	//   ....[19]....
        /*00cc*/ 	.word	0x00001610


	//----- nvinfo : EIATTR_VRC_CTA_INIT_COUNT
	.align		4
.L_1771:
        /*00d0*/ 	.byte	0x02, 0x4a
	.zero		1
	.zero		1


	//----- nvinfo : EIATTR_EXIT_INSTR_OFFSETS
	.align		4
        /*00d4*/ 	.byte	0x04, 0x1c
        /*00d6*/ 	.short	(.L_1773 - .L_1772)


	//   ....[0]....
.L_1772:
        /*00d8*/ 	.word	0x00000060


	//   ....[1]....
        /*00dc*/ 	.word	0x000016b0


	//   ....[2]....
        /*00e0*/ 	.word	0x00001800


	//----- nvinfo : EIATTR_MAX_THREADS
	.align		4
.L_1773:
        /*00e4*/ 	.byte	0x04, 0x05
        /*00e6*/ 	.short	(.L_1775 - .L_1774)
.L_1774:
        /*00e8*/ 	.word	0x00000400
        /*00ec*/ 	.word	0x00000001
        /*00f0*/ 	.word	0x00000001


	//----- nvinfo : EIATTR_CRS_STACK_SIZE
	.align		4
.L_1775:
        /*00f4*/ 	.byte	0x04, 0x1e
        /*00f6*/ 	.short	(.L_1777 - .L_1776)
.L_1776:
        /*00f8*/ 	.word	0x00000000


	//----- nvinfo : EIATTR_CBANK_PARAM_SIZE
	.align		4
.L_1777:
        /*00fc*/ 	.byte	0x03, 0x19
        /*00fe*/ 	.short	0x0128


	//----- nvinfo : EIATTR_PARAM_CBANK
	.align		4
        /*0100*/ 	.byte	0x04, 0x0a
        /*0102*/ 	.short	(.L_1779 - .L_1778)
	.align		4
.L_1778:
        /*0104*/ 	.word	index@(.nv.constant0._ZN10layer_norm40ln_parallel_residual_bwd_finalize_kernelINS_22Kernel_traits_finalizeILj512Ef13__nv_bfloat16fS2_fjLb0ELj1024ELj4ENS_18Kernel_traits_baseILj512EfS2_fS2_fjLj1024EEEEELb1EEEvNS_9BwdParamsE)
        /*0108*/ 	.short	0x0380
        /*010a*/ 	.short	0x0128


	//----- nvinfo : EIATTR_SW_WAR
	.align		4
.L_1779:
        /*010c*/ 	.byte	0x04, 0x36
        /*010e*/ 	.short	(.L_1781 - .L_1780)
.L_1780:
        /*0110*/ 	.word	0x00000008
.L_1781:


//--------------------- .nv.info._ZN10layer_norm31ln_parallel_residual_bwd_kernelINS_13Kernel_traitsIf13__nv_bfloat16fS2_fjLj512ELj1ELj4ELj1ELj16ENS_18Kernel_traits_baseILj512EfS2_fS2_fjLj128EEEEELb1ELb1ELb1EEEvNS_9BwdParamsE --------------------------
	.section	.nv.info._ZN10layer_norm31ln_parallel_residual_bwd_kernelINS_13Kernel_traitsIf13__nv_bfloat16fS2_fjLj512ELj1ELj4ELj1ELj16ENS_18Kernel_traits_baseILj512EfS2_fS2_fjLj128EEEEELb1ELb1ELb1EEEvNS_9BwdParamsE,"",@"SHT_CUDA_INFO"
	.sectionflags	@""
	.align	4


	//----- nvinfo : EIATTR_CUDA_API_VERSION
	.align		4
        /*0000*/ 	.byte	0x04, 0x37
        /*0002*/ 	.short	(.L_1783 - .L_1782)
.L_1782:
        /*0004*/ 	.word	0x00000082


	//----- nvinfo : EIATTR_KPARAM_INFO
	.align		4
.L_1783:
        /*0008*/ 	.byte	0x04, 0x17
        /*000a*/ 	.short	(.L_1785 - .L_1784)
.L_1784:
        /*000c*/ 	.word	0x00000000
        /*0010*/ 	.short	0x0000
        /*0012*/ 	.short	0x0000
        /*0014*/ 	.byte	0x00, 0xf0, 0xa1, 0x04


	//----- nvinfo : EIATTR_SPARSE_MMA_MASK
	.align		4
.L_1785:
        /*0018*/ 	.byte	0x03, 0x50
        /*001a*/ 	.short	0x0000


	//----- nvinfo : EIATTR_MAXREG_COUNT
	.align		4
        /*001c*/ 	.byte	0x03, 0x1b
        /*001e*/ 	.short	0x00ff


	//----- nvinfo : EIATTR_NUM_BARRIERS
	.align		4
        /*0020*/ 	.byte	0x02, 0x4c
        /*0022*/ 	.byte	0x01
	.zero		1


	//----- nvinfo : EIATTR_MERCURY_ISA_VERSION
	.align		4
        /*0024*/ 	.byte	0x03, 0x5f
        /*0026*/ 	.short	0x0101


	//----- nvinfo : EIATTR_COOP_GROUP_MASK_REGIDS
	.align		4
        /*0028*/ 	.byte	0x04, 0x29
        /*002a*/ 	.short	(.L_1787 - .L_1786)


	//   ....[0]....
.L_1786:
        /*002c*/ 	.word	0xffffffff


	//   ....[1]....
        /*0030*/ 	.word	0xffffffff


	//   ....[2]....
        /*0034*/ 	.word	0xffffffff


	//   ....[3]....
        /*0038*/ 	.word	0xffffffff


	//   ....[4]....
        /*003c*/ 	.word	0xffffffff


	//   ....[5]....
        /*0040*/ 	.word	0xffffffff


	//   ....[6]....
        /*0044*/ 	.word	0xffffffff


	//   ....[7]....
        /*0048*/ 	.word	0xffffffff


	//   ....[8]....
        /*004c*/ 	.word	0xffffffff


	//   ....[9]....
        /*0050*/ 	.word	0xffffffff


	//   ....[10]....
        /*0054*/ 	.word	0x05000082


	//   ....[11]....
        /*0058*/ 	.word	0x05000082


	//   ....[12]....
        /*005c*/ 	.word	0x05000082


	//   ....[13]....
        /*0060*/ 	.word	0x05000082


	//   ....[14]....
        /*0064*/ 	.word	0x05000082


	//   ....[15]....
        /*0068*/ 	.word	0x05000082


	//   ....[16]....
        /*006c*/ 	.word	0x05000082


	//   ....[17]....
        /*0070*/ 	.word	0x05000082


	//   ....[18]....
        /*0074*/ 	.word	0x05000082


	//   ....[19]....
        /*0078*/ 	.word	0x05000082


	//----- nvinfo : EIATTR_COOP_GROUP_INSTR_OFFSETS
	.align		4
.L_1787:
        /*007c*/ 	.byte	0x04, 0x28
        /*007e*/ 	.short	(.L_1789 - .L_1788)


	//   ....[0]....
.L_1788:
        /*0080*/ 	.word	0x00000ff0


	//   ....[1]....
        /*0084*/ 	.word	0x00001000


	//   ....[2]....
        /*0088*/ 	.word	0x00001030


	//   ....[3]....
        /*008c*/ 	.word	0x00001040


	//   ....[4]....
        /*0090*/ 	.word	0x00001070


	//   ....[5]....
        /*0094*/ 	.word	0x00001080


	//   ....[6]....
        /*0098*/ 	.word	0x000010b0


	//   ....[7]....
        /*009c*/ 	.word	0x000010c0


	//   ....[8]....
        /*00a0*/ 	.word	0x000010f0


	//   ....[9]....
        /*00a4*/ 	.word	0x00001100


	//   ....[10]....
        /*00a8*/ 	.word	0x00005ea0


	//   ....[11]....
        /*00ac*/ 	.word	0x00005f30


	//   ....[12]....
        /*00b0*/ 	.word	0x00005fa0


	//   ....[13]....
        /*00b4*/ 	.word	0x00006000


	//   ....[14]....
        /*00b8*/ 	.word	0x00006070


	//   ....[15]....
        /*00bc*/ 	.word	0x000060d0


	//   ....[16]....
        /*00c0*/ 	.word	0x00006140


	//   ....[17]....
        /*00c4*/ 	.word	0x000061a0


	//   ....[18]....
        /*00c8*/ 	.word	0x00006210


	//   ....[19]....
        /*00cc*/ 	.word	0x00006270


	//----- nvinfo : EIATTR_VRC_CTA_INIT_COUNT
	.align		4
.L_1789:
        /*00d0*/ 	.byte	0x02, 0x4a
	.zero		1
	.zero		1


	//----- nvinfo : EIATTR_EXIT_INSTR_OFFSETS
	.align		4
        /*00d4*/ 	.byte	0x04, 0x1c
        /*00d6*/ 	.short	(.L_1791 - .L_1790)


	//   ....[0]....
.L_1790:
        /*00d8*/ 	.word	0x00005e30


	//----- nvinfo : EIATTR_MAX_THREADS
	.align		4
.L_1791:
        /*00dc*/ 	.byte	0x04, 0x05
        /*00de*/ 	.short	(.L_1793 - .L_1792)
.L_1792:
        /*00e0*/ 	.word	0x00000080
        /*00e4*/ 	.word	0x00000001
        /*00e8*/ 	.word	0x00000001


	//----- nvinfo : EIATTR_CRS_STACK_SIZE
	.align		4
.L_1793:
        /*00ec*/ 	.byte	0x04, 0x1e
        /*00ee*/ 	.short	(.L_1795 - .L_1794)
.L_1794:
        /*00f0*/ 	.word	0x00000000


	//----- nvinfo : EIATTR_CBANK_PARAM_SIZE
	.align		4
.L_1795:
        /*00f4*/ 	.byte	0x03, 0x19
        /*00f6*/ 	.short	0x0128


	//----- nvinfo : EIATTR_PARAM_CBANK
	.align		4
        /*00f8*/ 	.byte	0x04, 0x0a
        /*00fa*/ 	.short	(.L_1797 - .L_1796)
	.align		4
.L_1796:
        /*00fc*/ 	.word	index@(.nv.constant0._ZN10layer_norm31ln_parallel_residual_bwd_kernelINS_13Kernel_traitsIf13__nv_bfloat16fS2_fjLj512ELj1ELj4ELj1ELj16ENS_18Kernel_traits_baseILj512EfS2_fS2_fjLj128EEEEELb1ELb1ELb1EEEvNS_9BwdParamsE)
        /*0100*/ 	.short	0x0380
        /*0102*/ 	.short	0x0128


	//----- nvinfo : EIATTR_SW_WAR
	.align		4
.L_1797:
        /*0104*/ 	.byte	0x04, 0x36
        /*0106*/ 	.short	(.L_1799 - .L_1798)
.L_1798:
        /*0108*/ 	.word	0x00000008
.L_1799:


//--------------------- .nv.info._ZN10layer_norm31ln_parallel_residual_bwd_kernelINS_13Kernel_traitsIf6__halfS2_S2_fjLj512ELj1ELj4ELj1ELj16ENS_18Kernel_traits_baseILj512EfS2_S2_S2_fjLj128EEEEELb0ELb0ELb0EEEvNS_9BwdParamsE --------------------------
	.section	.nv.info._ZN10layer_norm31ln_parallel_residual_bwd_kernelINS_13Kernel_traitsIf6__halfS2_S2_fjLj512ELj1ELj4ELj1ELj16ENS_18Kernel_traits_baseILj512EfS2_S2_S2_fjLj128EEEEELb0ELb0ELb0EEEvNS_9BwdParamsE,"",@"SHT_CUDA_INFO"
	.sectionflags	@""
	.align	4


	//----- nvinfo : EIATTR_CUDA_API_VERSION
	.align		4
        /*0000*/ 	.byte	0x04, 0x37
        /*0002*/ 	.short	(.L_1801 - .L_1800)
.L_1800:
        /*0004*/ 	.word	0x00000082


	//----- nvinfo : EIATTR_KPARAM_INFO
	.align		4
.L_1801:
        /*0008*/ 	.byte	0x04, 0x17
        /*000a*/ 	.short	(.L_1803 - .L_1802)
.L_1802:
        /*000c*/ 	.word	0x00000000
        /*0010*/ 	.short	0x0000
        /*0012*/ 	.short	0x0000
        /*0014*/ 	.byte	0x00, 0xf0, 0xa1, 0x04


	//----- nvinfo : EIATTR_SPARSE_MMA_MASK
	.align		4
.L_1803:
        /*0018*/ 	.byte	0x03, 0x50
        /*001a*/ 	.short	0x0000


	//----- nvinfo : EIATTR_MAXREG_COUNT
	.align		4
        /*001c*/ 	.byte	0x03, 0x1b
        /*001e*/ 	.short	0x00ff


	//----- nvinfo : EIATTR_NUM_BARRIERS
	.align		4
        /*0020*/ 	.byte	0x02, 0x4c
        /*0022*/ 	.byte	0x01
	.zero		1


	//----- nvinfo : EIATTR_MERCURY_ISA_VERSION
	.align		4
        /*0024*/ 	.byte	0x03, 0x5f
        /*0026*/ 	.short	0x0101


	//----- nvinfo : EIATTR_COOP_GROUP_MASK_REGIDS
	.align		4
        /*0028*/ 	.byte	0x04, 0x29
        /*002a*/ 	.short	(.L_1805 - .L_1804)


	//   ....[0]....
.L_1804:
        /*002c*/ 	.word	0xffffffff


	//   ....[1]....
        /*0030*/ 	.word	0xffffffff


	//   ....[2]....
        /*0034*/ 	.word	0xffffffff


	//   ....[3]....
        /*0038*/ 	.word	0xffffffff


	//   ....[4]....
        /*003c*/ 	.word	0xffffffff


	//   ....[5]....
        /*0040*/ 	.word	0xffffffff


	//   ....[6]....
        /*0044*/ 	.word	0xffffffff


	//   ....[7]....
        /*0048*/ 	.word	0xffffffff


	//   ....[8]....
        /*004c*/ 	.word	0xffffffff


	//   ....[9]....
        /*0050*/ 	.word	0xffffffff


	//   ....[10]....
        /*0054*/ 	.word	0x05000094


	//   ....[11]....
        /*0058*/ 	.word	0x05000094


	//   ....[12]....
        /*005c*/ 	.word	0x05000094


	//   ....[13]....
        /*0060*/ 	.word	0x05000094


	//   ....[14]....
        /*0064*/ 	.word	0x05000094


	//   ....[15]....
        /*0068*/ 	.word	0x05000094


	//   ....[16]....
        /*006c*/ 	.word	0x05000094


	//   ....[17]....
        /*0070*/ 	.word	0x05000094


	//   ....[18]....
        /*0074*/ 	.word	0x05000094


	//   ....[19]....
        /*0078*/ 	.word	0x05000094


	//----- nvinfo : EIATTR_COOP_GROUP_INSTR_OFFSETS
	.align		4
.L_1805:
        /*007c*/ 	.byte	0x04, 0x28
        /*007e*/ 	.short	(.L_1807 - .L_1806)


	//   ....[0]....
.L_1806:
        /*0080*/ 	.word	0x00001760


	//   ....[1]....
        /*0084*/ 	.word	0x00001770


	//   ....[2]....
        /*0088*/ 	.word	0x000017a0


	//   ....[3]....
        /*008c*/ 	.word	0x000017b0


	//   ....[4]....
        /*0090*/ 	.word	0x000017e0


	//   ....[5]....
        /*0094*/ 	.word	0x000017f0


	//   ....[6]....
        /*0098*/ 	.word	0x00001820


	//   ....[7]....
        /*009c*/ 	.word	0x00001830


	//   ....[8]....
        /*00a0*/ 	.word	0x00001860


	//   ....[9]....
        /*00a4*/ 	.word	0x00001870


	//   ....[10]....
        /*00a8*/ 	.word	0x00005390


	//   ....[11]....
        /*00ac*/ 	.word	0x00005430


	//   ....[12]....
        /*00b0*/ 	.word	0x00005490


	//   ....[13]....
        /*00b4*/ 	.word	0x000054f0


	//   ....[14]....
        /*00b8*/ 	.word	0x00005560


	//   ....[15]....
        /*00bc*/ 	.word	0x000055c0


	//   ....[16]....
        /*00c0*/ 	.word	0x00005630


	//   ....[17]....
        /*00c4*/ 	.word	0x00005690


	//   ....[18]....
        /*00c8*/ 	.word	0x00005700


	//   ....[19]....
        /*00cc*/ 	.word	0x00005760


	//----- nvinfo : EIATTR_VRC_CTA_INIT_COUNT
	.align		4
.L_1807:
        /*00d0*/ 	.byte	0x02, 0x4a
	.zero		1
	.zero		1


	//----- nvinfo : EIATTR_EXIT_INSTR_OFFSETS
	.align		4
        /*00d4*/ 	.byte	0x04, 0x1c
        /*00d6*/ 	.short	(.L_1809 - .L_1808)


	//   ....[0]....
.L_1808:
        /*00d8*/ 	.word	0x000052c0


	//   ....[1]....
        /*00dc*/ 	.word	0x00005330


	//----- nvinfo : EIATTR_MAX_THREADS
	.align		4
.L_1809:
        /*00e0*/ 	.byte	0x04, 0x05
        /*00e2*/ 	.short	(.L_1811 - .L_1810)
.L_1810:
        /*00e4*/ 	.word	0x00000080
        /*00e8*/ 	.word	0x00000001
        /*00ec*/ 	.word	0x00000001


	//----- nvinfo : EIATTR_CRS_STACK_SIZE
	.align		4
.L_1811:
        /*00f0*/ 	.byte	0x04, 0x1e
        /*00f2*/ 	.short	(.L_1813 - .L_1812)
.L_1812:
        /*00f4*/ 	.word	0x00000000


	//----- nvinfo : EIATTR_CBANK_PARAM_SIZE
	.align		4
.L_1813:
        /*00f8*/ 	.byte	0x03, 0x19
        /*00fa*/ 	.short	0x0128


	//----- nvinfo : EIATTR_PARAM_CBANK
	.align		4
        /*00fc*/ 	.byte	0x04, 0x0a
        /*00fe*/ 	.short	(.L_1815 - .L_1814)
	.align		4
.L_1814:
        /*0100*/ 	.word	index@(.nv.constant0._ZN10layer_norm31ln_parallel_residual_bwd_kernelINS_13Kernel_traitsIf6__halfS2_S2_fjLj512ELj1ELj4ELj1ELj16ENS_18Kernel_traits_baseILj512EfS2_S2_S2_fjLj128EEEEELb0ELb0ELb0EEEvNS_9BwdParamsE)
        /*0104*/ 	.short	0x0380
        /*0106*/ 	.short	0x0128


	//----- nvinfo : EIATTR_SW_WAR
	.align		4
.L_1815:
        /*0108*/ 	.byte	0x04, 0x36
        /*010a*/ 	.short	(.L_1817 - .L_1816)
.L_1816:
        /*010c*/ 	.word	0x00000008
.L_1817:


//--------------------- .nv.info._ZN10layer_norm31ln_parallel_residual_bwd_kernelINS_13Kernel_traitsIf6__halfS2_S2_fjLj512ELj1ELj4ELj1ELj16ENS_18Kernel_traits_baseILj512EfS2_S2_S2_fjLj128EEEEELb0ELb0ELb1EEEvNS_9BwdParamsE --------------------------
	.section	.nv.info._ZN10layer_norm31ln_parallel_residual_bwd_kernelINS_13Kernel_traitsIf6__halfS2_S2_fjLj512ELj1ELj4ELj1ELj16ENS_18Kernel_traits_baseILj512EfS2_S2_S2_fjLj128EEEEELb0ELb0ELb1EEEvNS_9BwdParamsE,"",@"SHT_CUDA_INFO"
	.sectionflags	@""
	.align	4


	//----- nvinfo : EIATTR_CUDA_API_VERSION
	.align		4
        /*0000*/ 	.byte	0x04, 0x37
        /*0002*/ 	.short	(.L_1819 - .L_1818)
.L_1818:
        /*0004*/ 	.word	0x00000082


	//----- nvinfo : EIATTR_KPARAM_INFO
	.align		4
.L_1819:
        /*0008*/ 	.byte	0x04, 0x17
        /*000a*/ 	.short	(.L_1821 - .L_1820)
.L_1820:
        /*000c*/ 	.word	0x00000000
        /*0010*/ 	.short	0x0000
        /*0012*/ 	.short	0x0000
        /*0014*/ 	.byte	0x00, 0xf0, 0xa1, 0x04


	//----- nvinfo : EIATTR_SPARSE_MMA_MASK
	.align		4
.L_1821:
        /*0018*/ 	.byte	0x03, 0x50
        /*001a*/ 	.short	0x0000


	//----- nvinfo : EIATTR_MAXREG_COUNT
	.align		4
        /*001c*/ 	.byte	0x03, 0x1b
        /*001e*/ 	.short	0x00ff


	//----- nvinfo : EIATTR_NUM_BARRIERS
	.align		4
        /*0020*/ 	.byte	0x02, 0x4c
        /*0022*/ 	.byte	0x01
	.zero		1


	//----- nvinfo : EIATTR_MERCURY_ISA_VERSION
	.align		4
        /*0024*/ 	.byte	0x03, 0x5f
        /*0026*/ 	.short	0x0101


	//----- nvinfo : EIATTR_COOP_GROUP_MASK_REGIDS
	.align		4
        /*0028*/ 	.byte	0x04, 0x29
        /*002a*/ 	.short	(.L_1823 - .L_1822)


	//   ....[0]....
.L_1822:
        /*002c*/ 	.word	0xffffffff


	//   ....[1]....
        /*0030*/ 	.word	0xffffffff


	//   ....[2]....
        /*0034*/ 	.word	0xffffffff


	//   ....[3]....
        /*0038*/ 	.word	0xffffffff


	//   ....[4]....
        /*003c*/ 	.word	0xffffffff


	//   ....[5]....
        /*0040*/ 	.word	0xffffffff


	//   ....[6]....
        /*0044*/ 	.word	0xffffffff


	//   ....[7]....
        /*0048*/ 	.word	0xffffffff


	//   ....[8]....
        /*004c*/ 	.word	0xffffffff


	//   ....[9]....
        /*0050*/ 	.word	0xffffffff


	//   ....[10]....
        /*0054*/ 	.word	0x0500009c


	//   ....[11]....
        /*0058*/ 	.word	0x0500009c


	//   ....[12]....
        /*005c*/ 	.word	0x0500009c


	//   ....[13]....
        /*0060*/ 	.word	0x0500009c


	//   ....[14]....
        /*0064*/ 	.word	0x0500009c


	//   ....[15]....
        /*0068*/ 	.word	0x0500009c


	//   ....[16]....
        /*006c*/ 	.word	0x0500009c


	//   ....[17]....
        /*0070*/ 	.word	0x0500009c


	//   ....[18]....
        /*0074*/ 	.word	0x0500009c


	//   ....[19]....
        /*0078*/ 	.word	0x0500009c


	//----- nvinfo : EIATTR_COOP_GROUP_INSTR_OFFSETS
	.align		4
.L_1823:
        /*007c*/ 	.byte	0x04, 0x28
        /*007e*/ 	.short	(.L_1825 - .L_1824)


	//   ....[0]....
.L_1824:
        /*0080*/ 	.word	0x00001580


	//   ....[1]....
        /*0084*/ 	.word	0x00001590


	//   ....[2]....
        /*0088*/ 	.word	0x000015c0


	//   ....[3]....
        /*008c*/ 	.word	0x000015d0


	//   ....[4]....
        /*0090*/ 	.word	0x00001600


	//   ....[5]....
        /*0094*/ 	.word	0x00001610


	//   ....[6]....
        /*0098*/ 	.word	0x00001640


	//   ....[7]....
        /*009c*/ 	.word	0x00001650


	//   ....[8]....
        /*00a0*/ 	.word	0x00001680


	//   ....[9]....
        /*00a4*/ 	.word	0x00001690


	//   ....[10]....
        /*00a8*/ 	.word	0x00004ff0


	//   ....[11]....
        /*00ac*/ 	.word	0x00005080


	//   ....[12]....
        /*00b0*/ 	.word	0x000050e0


	//   ....[13]....
        /*00b4*/ 	.word	0x00005140


	//   ....[14]....
        /*00b8*/ 	.word	0x000051a0


	//   ....[15]....
        /*00bc*/ 	.word	0x00005200


	//   ....[16]....
        /*00c0*/ 	.word	0x00005260


	//   ....[17]....
        /*00c4*/ 	.word	0x000052c0


	//   ....[18]....
        /*00c8*/ 	.word	0x00005320


	//   ....[19]....
        /*00cc*/ 	.word	0x00005380


	//----- nvinfo : EIATTR_VRC_CTA_INIT_COUNT
	.align		4
.L_1825:
        /*00d0*/ 	.byte	0x02, 0x4a
	.zero		1
	.zero		1


	//----- nvinfo : EIATTR_EXIT_INSTR_OFFSETS
	.align		4
        /*00d4*/ 	.byte	0x04, 0x1c
        /*00d6*/ 	.short	(.L_1827 - .L_1826)


	//   ....[0]....
.L_1826:
        /*00d8*/ 	.word	0x00004f90


	//----- nvinfo : EIATTR_MAX_THREADS
	.align		4
.L_1827:
        /*00dc*/ 	.byte	0x04, 0x05
        /*00de*/ 	.short	(.L_1829 - .L_1828)
.L_1828:
        /*00e0*/ 	.word	0x00000080
        /*00e4*/ 	.word	0x00000001
        /*00e8*/ 	.word	0x00000001


	//----- nvinfo : EIATTR_CRS_STACK_SIZE
	.align		4
.L_1829:
        /*00ec*/ 	.byte	0x04, 0x1e
        /*00ee*/ 	.short	(.L_1831 - .L_1830)
.L_1830:
        /*00f0*/ 	.word	0x00000000


	//----- nvinfo : EIATTR_CBANK_PARAM_SIZE
	.align		4
.L_1831:
        /*00f4*/ 	.byte	0x03, 0x19
        /*00f6*/ 	.short	0x0128


	//----- nvinfo : EIATTR_PARAM_CBANK
	.align		4
        /*00f8*/ 	.byte	0x04, 0x0a
        /*00fa*/ 	.short	(.L_1833 - .L_1832)
	.align		4
.L_1832:
        /*00fc*/ 	.word	index@(.nv.constant0._ZN10layer_norm31ln_parallel_residual_bwd_kernelINS_13Kernel_traitsIf6__halfS2_S2_fjLj512ELj1ELj4ELj1ELj16ENS_18Kernel_traits_baseILj512EfS2_S2_S2_fjLj128EEEEELb0ELb0ELb1EEEvNS_9BwdParamsE)
        /*0100*/ 	.short	0x0380
        /*0102*/ 	.short	0x0128


	//----- nvinfo : EIATTR_SW_WAR
	.align		4
.L_1833:
        /*0104*/ 	.byte	0x04, 0x36
        /*0106*/ 	.short	(.L_1835 - .L_1834)
.L_1834:
        /*0108*/ 	.word	0x00000008
.L_1835:


//--------------------- .nv.info._ZN10layer_norm31ln_parallel_residual_bwd_kernelINS_13Kernel_traitsIf6__halfS2_S2_fjLj512ELj1ELj4ELj1ELj16ENS_18Kernel_traits_baseILj512EfS2_S2_S2_fjLj128EEEEELb0ELb1ELb0EEEvNS_9BwdParamsE --------------------------
	.section	.nv.info._ZN10layer_norm31ln_parallel_residual_bwd_kernelINS_13Kernel_traitsIf6__halfS2_S2_fjLj512ELj1ELj4ELj1ELj16ENS_18Kernel_traits_baseILj512EfS2_S2_S2_fjLj128EEEEELb0ELb1ELb0EEEvNS_9BwdParamsE,"",@"SHT_CUDA_INFO"
	.sectionflags	@""
	.align	4


	//----- nvinfo : EIATTR_CUDA_API_VERSION
	.align		4
        /*0000*/ 	.byte	0x04, 0x37
        /*0002*/ 	.short	(.L_1837 - .L_1836)
.L_1836:
        /*0004*/ 	.word	0x00000082


	//----- nvinfo : EIATTR_KPARAM_INFO
	.align		4
.L_1837:
        /*0008*/ 	.byte	0x04, 0x17
        /*000a*/ 	.short	(.L_1839 - .L_1838)
.L_1838:
        /*000c*/ 	.word	0x00000000
        /*0010*/ 	.short	0x0000
        /*0012*/ 	.short	0x0000
        /*0014*/ 	.byte	0x00, 0xf0, 0xa1, 0x04


	//----- nvinfo : EIATTR_SPARSE_MMA_MASK
	.align		4
.L_1839:
        /*0018*/ 	.byte	0x03, 0x50
        /*001a*/ 	.short	0x0000


	//----- nvinfo : EIATTR_MAXREG_COUNT
	.align		4
        /*001c*/ 	.byte	0x03, 0x1b
        /*001e*/ 	.short	0x00ff


	//----- nvinfo : EIATTR_NUM_BARRIERS
	.align		4
        /*0020*/ 	.byte	0x02, 0x4c
        /*0022*/ 	.byte	0x01
	.zero		1


	//----- nvinfo : EIATTR_MERCURY_ISA_VERSION
	.align		4
        /*0024*/ 	.byte	0x03, 0x5f
        /*0026*/ 	.short	0x0101


	//----- nvinfo : EIATTR_COOP_GROUP_MASK_REGIDS
	.align		4
        /*0028*/ 	.byte	0x04, 0x29
        /*002a*/ 	.short	(.L_1841 - .L_1840)


	//   ....[0]....
.L_1840:
        /*002c*/ 	.word	0xffffffff


	//   ....[1]....
        /*0030*/ 	.word	0xffffffff


	//   ....[2]....
        /*0034*/ 	.word	0xffffffff


	//   ....[3]....
        /*0038*/ 	.word	0xffffffff


	//   ....[4]....
        /*003c*/ 	.word	0xffffffff


	//   ....[5]....
        /*0040*/ 	.word	0xffffffff


	//   ....[6]....
        /*0044*/ 	.word	0xffffffff


	//   ....[7]....
        /*0048*/ 	.word	0xffffffff


	//   ....[8]....
        /*004c*/ 	.word	0xffffffff


	//   ....[9]....
        /*0050*/ 	.word	0xffffffff


	//   ....[10]....
        /*0054*/ 	.word	0x0500006e


	//   ....[11]....
        /*0058*/ 	.word	0x0500006e


	//   ....[12]....
        /*005c*/ 	.word	0x0500006e


	//   ....[13]....
        /*0060*/ 	.word	0x0500006e


	//   ....[14]....
        /*0064*/ 	.word	0x0500006e


	//   ....[15]....
        /*0068*/ 	.word	0x0500006e


	//   ....[16]....
        /*006c*/ 	.word	0x0500006e


	//   ....[17]....
        /*0070*/ 	.word	0x0500006e


	//   ....[18]....
        /*0074*/ 	.word	0x0500006e


	//   ....[19]....
        /*0078*/ 	.word	0x0500006e


	//----- nvinfo : EIATTR_COOP_GROUP_INSTR_OFFSETS
	.align		4
.L_1841:
        /*007c*/ 	.byte	0x04, 0x28
        /*007e*/ 	.short	(.L_1843 - .L_1842)


	//   ....[0]....
.L_1842:
        /*0080*/ 	.word	0x00001af0


	//   ....[1]....
        /*0084*/ 	.word	0x00001b00


	//   ....[2]....
        /*0088*/ 	.word	0x00001b30


	//   ....[3]....
        /*008c*/ 	.word	0x00001b40


	//   ....[4]....
        /*0090*/ 	.word	0x00001b70


	//   ....[5]....
        /*0094*/ 	.word	0x00001b80


	//   ....[6]....
        /*0098*/ 	.word	0x00001bb0


	//   ....[7]....
        /*009c*/ 	.word	0x00001bc0


	//   ....[8]....
        /*00a0*/ 	.word	0x00001bf0


	//   ....[9]....
        /*00a4*/ 	.word	0x00001c00


	//   ....[10]....
        /*00a8*/ 	.word	0x00004fe0


	//   ....[11]....
        /*00ac*/ 	.word	0x00005070


	//   ....[12]....
        /*00b0*/ 	.word	0x000050e0


	//   ....[13]....
        /*00b4*/ 	.word	0x00005140


	//   ....[14]....
        /*00b8*/ 	.word	0x000051b0


	//   ....[15]....
        /*00bc*/ 	.word	0x00005210


	//   ....[16]....
        /*00c0*/ 	.word	0x00005280


	//   ....[17]....
        /*00c4*/ 	.word	0x000052e0


	//   ....[18]....
        /*00c8*/ 	.word	0x00005350


	//   ....[19]....
        /*00cc*/ 	.word	0x000053b0


	//----- nvinfo : EIATTR_VRC_CTA_INIT_COUNT
	.align		4
.L_1843:
        /*00d0*/ 	.byte	0x02, 0x4a
	.zero		1
	.zero		1


	//----- nvinfo : EIATTR_EXIT_INSTR_OFFSETS
	.align		4
        /*00d4*/ 	.byte	0x04, 0x1c
        /*00d6*/ 	.short	(.L_1845 - .L_1844)


	//   ....[0]....
.L_1844:
        /*00d8*/ 	.word	0x00004f40


	//   ....[1]....
        /*00dc*/ 	.word	0x00004f70


	//----- nvinfo : EIATTR_MAX_THREADS
	.align		4
.L_1845:
        /*00e0*/ 	.byte	0x04, 0x05
        /*00e2*/ 	.short	(.L_1847 - .L_1846)
.L_1846:
        /*00e4*/ 	.word	0x00000080
        /*00e8*/ 	.word	0x00000001
        /*00ec*/ 	.word	0x00000001


	//----- nvinfo : EIATTR_CRS_STACK_SIZE
	.align		4
.L_1847:
        /*00f0*/ 	.byte	0x04, 0x1e
        /*00f2*/ 	.short	(.L_1849 - .L_1848)
.L_1848:
        /*00f4*/ 	.word	0x00000000


	//----- nvinfo : EIATTR_CBANK_PARAM_SIZE
	.align		4
.L_1849:
        /*00f8*/ 	.byte	0x03, 0x19
        /*00fa*/ 	.short	0x0128


	//----- nvinfo : EIATTR_PARAM_CBANK
	.align		4
        /*00fc*/ 	.byte	0x04, 0x0a
        /*00fe*/ 	.short	(.L_1851 - .L_1850)
	.align		4
.L_1850:
        /*0100*/ 	.word	index@(.nv.constant0._ZN10layer_norm31ln_parallel_residual_bwd_kernelINS_13Kernel_traitsIf6__halfS2_S2_fjLj512ELj1ELj4ELj1ELj16ENS_18Kernel_traits_baseILj512EfS2_S2_S2_fjLj128EEEEELb0ELb1ELb0EEEvNS_9BwdParamsE)
        /*0104*/ 	.short	0x0380
        /*0106*/ 	.short	0x0128


	//----- nvinfo : EIATTR_SW_WAR
	.align		4
.L_1851:
        /*0108*/ 	.byte	0x04, 0x36
        /*010a*/ 	.short	(.L_1853 - .L_1852)
.L_1852:
        /*010c*/ 	.word	0x00000008
.L_1853:


//--------------------- .nv.info._ZN10layer_norm31ln_parallel_residual_bwd_kernelINS_13Kernel_traitsIf6__halfS2_S2_fjLj512ELj1ELj4ELj1ELj16ENS_18Kernel_traits_baseILj512EfS2_S2_S2_fjLj128EEEEELb0ELb1ELb1EEEvNS_9BwdParamsE --------------------------
	.section	.nv.info._ZN10layer_norm31ln_parallel_residual_bwd_kernelINS_13Kernel_traitsIf6__halfS2_S2_fjLj512ELj1ELj4ELj1ELj16ENS_18Kernel_traits_baseILj512EfS2_S2_S2_fjLj128EEEEELb0ELb1ELb1EEEvNS_9BwdParamsE,"",@"SHT_CUDA_INFO"
	.sectionflags	@""
	.align	4


	//----- nvinfo : EIATTR_CUDA_API_VERSION
	.align		4
        /*0000*/ 	.byte	0x04, 0x37
        /*0002*/ 	.short	(.L_1855 - .L_1854)
.L_1854:
        /*0004*/ 	.word	0x00000082


	//----- nvinfo : EIATTR_KPARAM_INFO
	.align		4
.L_1855:
        /*0008*/ 	.byte	0x04, 0x17
        /*000a*/ 	.short	(.L_1857 - .L_1856)
.L_1856:
        /*000c*/ 	.word	0x00000000
        /*0010*/ 	.short	0x0000
        /*0012*/ 	.short	0x0000
        /*0014*/ 	.byte	0x00, 0xf0, 0xa1, 0x04


	//----- nvinfo : EIATTR_SPARSE_MMA_MASK
	.align		4
.L_1857:
        /*0018*/ 	.byte	0x03, 0x50
        /*001a*/ 	.short	0x0000


	//----- nvinfo : EIATTR_MAXREG_COUNT
	.align		4
        /*001c*/ 	.byte	0x03, 0x1b
        /*001e*/ 	.short	0x00ff


	//----- nvinfo : EIATTR_NUM_BARRIERS
	.align		4
        /*0020*/ 	.byte	0x02, 0x4c
        /*0022*/ 	.byte	0x01
	.zero		1


	//----- nvinfo : EIATTR_MERCURY_ISA_VERSION
	.align		4
        /*0024*/ 	.byte	0x03, 0x5f
        /*0026*/ 	.short	0x0101


	//----- nvinfo : EIATTR_COOP_GROUP_MASK_REGIDS
	.align		4
        /*0028*/ 	.byte	0x04, 0x29
        /*002a*/ 	.short	(.L_1859 - .L_1858)


	//   ....[0]....
.L_1858:
        /*002c*/ 	.word	0xffffffff


	//   ....[1]....
        /*0030*/ 	.word	0xffffffff


	//   ....[2]....
        /*0034*/ 	.word	0xffffffff


	//   ....[3]....
        /*0038*/ 	.word	0xffffffff


	//   ....[4]....
        /*003c*/ 	.word	0xffffffff


	//   ....[5]....
        /*0040*/ 	.word	0xffffffff


	//   ....[6]....
        /*0044*/ 	.word	0xffffffff


	//   ....[7]....
        /*0048*/ 	.word	0xffffffff


	//   ....[8]....
        /*004c*/ 	.word	0xffffffff


	//   ....[9]....
        /*0050*/ 	.word	0xffffffff


	//   ....[10]....
        /*0054*/ 	.word	0x0500005f


	//   ....[11]....
        /*0058*/ 	.word	0x0500005f


	//   ....[12]....
        /*005c*/ 	.word	0x0500005f


	//   ....[13]....
        /*0060*/ 	.word	0x0500005f


	//   ....[14]....
        /*0064*/ 	.word	0x0500005f


	//   ....[15]....
        /*0068*/ 	.word	0x0500005f


	//   ....[16]....
        /*006c*/ 	.word	0x0500005f


	//   ....[17]....
        /*0070*/ 	.word	0x0500005f


	//   ....[18]....
        /*0074*/ 	.word	0x0500005f


	//   ....[19]....
        /*0078*/ 	.word	0x0500005f


	//----- nvinfo : EIATTR_COOP_GROUP_INSTR_OFFSETS
	.align		4
.L_1859:
        /*007c*/ 	.byte	0x04, 0x28
        /*007e*/ 	.short	(.L_1861 - .L_1860)


	//   ....[0]....
.L_1860:
        /*0080*/ 	.word	0x00001910


	//   ....[1]....
        /*0084*/ 	.word	0x00001920


	//   ....[2]....
        /*0088*/ 	.word	0x00001950


	//   ....[3]....
        /*008c*/ 	.word	0x00001960


	//   ....[4]....
        /*0090*/ 	.word	0x00001990


	//   ....[5]....
        /*0094*/ 	.word	0x000019a0


	//   ....[6]....
        /*0098*/ 	.word	0x000019d0


	//   ....[7]....
        /*009c*/ 	.word	0x000019e0


	//   ....[8]....
        /*00a0*/ 	.word	0x00001a10


	//   ....[9]....
        /*00a4*/ 	.word	0x00001a20


	//   ....[10]....
        /*00a8*/ 	.word	0x00004c20


	//   ....[11]....
        /*00ac*/ 	.word	0x00004cb0


	//   ....[12]....
        /*00b0*/ 	.word	0x00004d20


	//   ....[13]....
        /*00b4*/ 	.word	0x00004d80


	//   ....[14]....
        /*00b8*/ 	.word	0x00004df0


	//   ....[15]....
        /*00bc*/ 	.word	0x00004e50


	//   ....[16]....
        /*00c0*/ 	.word	0x00004ec0


	//   ....[17]....
        /*00c4*/ 	.word	0x00004f20


	//   ....[18]....
        /*00c8*/ 	.word	0x00004f90


	//   ....[19]....
        /*00cc*/ 	.word	0x00004ff0


	//----- nvinfo : EIATTR_VRC_CTA_INIT_COUNT
	.align		4
.L_1861:
        /*00d0*/ 	.byte	0x02, 0x4a
	.zero		1
	.zero		1


	//----- nvinfo : EIATTR_EXIT_INSTR_OFFSETS
	.align		4
        /*00d4*/ 	.byte	0x04, 0x1c
        /*00d6*/ 	.short	(.L_1863 - .L_1862)


	//   ....[0]....
.L_1862:
        /*00d8*/ 	.word	0x00004bb0


	//----- nvinfo : EIATTR_MAX_THREADS
	.align		4
.L_1863:
        /*00dc*/ 	.byte	0x04, 0x05
        /*00de*/ 	.short	(.L_1865 - .L_1864)
.L_1864:
        /*00e0*/ 	.word	0x00000080
        /*00e4*/ 	.word	0x00000001
        /*00e8*/ 	.word	0x00000001


	//----- nvinfo : EIATTR_CRS_STACK_SIZE
	.align		4
.L_1865:
        /*00ec*/ 	.byte	0x04, 0x1e
        /*00ee*/ 	.short	(.L_1867 - .L_1866)
.L_1866:
        /*00f0*/ 	.word	0x00000000


	//----- nvinfo : EIATTR_CBANK_PARAM_SIZE
	.align		4
.L_1867:
        /*00f4*/ 	.byte	0x03, 0x19
        /*00f6*/ 	.short	0x0128


	//----- nvinfo : EIATTR_PARAM_CBANK
	.align		4
        /*00f8*/ 	.byte	0x04, 0x0a
        /*00fa*/ 	.short	(.L_1869 - .L_1868)
	.align		4
.L_1868:
        /*00fc*/ 	.word	index@(.nv.constant0._ZN10layer_norm31ln_parallel_residual_bwd_kernelINS_13Kernel_traitsIf6__halfS2_S2_fjLj512ELj1ELj4ELj1ELj16ENS_18Kernel_traits_baseILj512EfS2_S2_S2_fjLj128EEEEELb0ELb1ELb1EEEvNS_9BwdParamsE)
        /*0100*/ 	.short	0x0380
        /*0102*/ 	.short	0x0128


	//----- nvinfo : EIATTR_SW_WAR
	.align		4
.L_1869:
        /*0104*/ 	.byte	0x04, 0x36
        /*0106*/ 	.short	(.L_1871 - .L_1870)
.L_1870:
        /*0108*/ 	.word	0x00000008
.L_1871:


//--------------------- .nv.info._ZN10layer_norm31ln_parallel_residual_bwd_kernelINS_13Kernel_traitsIf6__halfS2_S2_fjLj512ELj1ELj4ELj1ELj16ENS_18Kernel_traits_baseILj512EfS2_S2_S2_fjLj128EEEEELb1ELb0ELb0EEEvNS_9BwdParamsE --------------------------
	.section	.nv.info._ZN10layer_norm31ln_parallel_residual_bwd_kernelINS_13Kernel_traitsIf6__halfS2_S2_fjLj512ELj1ELj4ELj1ELj16ENS_18Kernel_traits_baseILj512EfS2_S2_S2_fjLj128EEEEELb1ELb0ELb0EEEvNS_9BwdParamsE,"",@"SHT_CUDA_INFO"
	.sectionflags	@""
	.align	4


	//----- nvinfo : EIATTR_CUDA_API_VERSION
	.align		4
        /*0000*/ 	.byte	0x04, 0x37
        /*0002*/ 	.short	(.L_1873 - .L_1872)
.L_1872:
        /*0004*/ 	.word	0x00000082


	//----- nvinfo : EIATTR_KPARAM_INFO
	.align		4
.L_1873:
        /*0008*/ 	.byte	0x04, 0x17
        /*000a*/ 	.short	(.L_1875 - .L_1874)
.L_1874:
        /*000c*/ 	.word	0x00000000
        /*0010*/ 	.short	0x0000
        /*0012*/ 	.short	0x0000
        /*0014*/ 	.byte	0x00, 0xf0, 0xa1, 0x04


	//----- nvinfo : EIATTR_SPARSE_MMA_MASK
	.align		4
.L_1875:
        /*0018*/ 	.byte	0x03, 0x50
        /*001a*/ 	.short	0x0000


	//----- nvinfo : EIATTR_MAXREG_COUNT
	.align		4
        /*001c*/ 	.byte	0x03, 0x1b
        /*001e*/ 	.short	0x00ff


	//----- nvinfo : EIATTR_NUM_BARRIERS
	.align		4
        /*0020*/ 	.byte	0x02, 0x4c
        /*0022*/ 	.byte	0x01
	.zero		1


	//----- nvinfo : EIATTR_MERCURY_ISA_VERSION
	.align		4
        /*0024*/ 	.byte	0x03, 0x5f
        /*0026*/ 	.short	0x0101


	//----- nvinfo : EIATTR_COOP_GROUP_MASK_REGIDS
	.align		4
        /*0028*/ 	.byte	0x04, 0x29
        /*002a*/ 	.short	(.L_1877 - .L_1876)


	//   ....[0]....
.L_1876:
        /*002c*/ 	.word	0xffffffff


	//   ....[1]....
        /*0030*/ 	.word	0xffffffff


	//   ....[2]....
        /*0034*/ 	.word	0xffffffff


	//   ....[3]....
        /*0038*/ 	.word	0xffffffff


	//   ....[4]....
        /*003c*/ 	.word	0xffffffff


	//   ....[5]....
        /*0040*/ 	.word	0xffffffff


	//   ....[6]....
        /*0044*/ 	.word	0xffffffff


	//   ....[7]....
        /*0048*/ 	.word	0xffffffff


	//   ....[8]....
        /*004c*/ 	.word	0xffffffff


	//   ....[9]....
        /*0050*/ 	.word	0xffffffff


	//   ....[10]....
        /*0054*/ 	.word	0x05000080


	//   ....[11]....
        /*0058*/ 	.word	0x05000080


	//   ....[12]....
        /*005c*/ 	.word	0x05000080


	//   ....[13]....
        /*0060*/ 	.word	0x05000080


	//   ....[14]....
        /*0064*/ 	.word	0x05000080


	//   ....[15]....
        /*0068*/ 	.word	0x05000080


	//   ....[16]....
        /*006c*/ 	.word	0x05000080


	//   ....[17]....
        /*0070*/ 	.word	0x05000080


	//   ....[18]....
        /*0074*/ 	.word	0x05000080


	//   ....[19]....
        /*0078*/ 	.word	0x05000080


	//----- nvinfo : EIATTR_COOP_GROUP_INSTR_OFFSETS
	.align		4
.L_1877:
        /*007c*/ 	.byte	0x04, 0x28
        /*007e*/ 	.short	(.L_1879 - .L_1878)


	//   ....[0]....
.L_1878:
        /*0080*/ 	.word	0x00001850


	//   ....[1]....
        /*0084*/ 	.word	0x00001860


	//   ....[2]....
        /*0088*/ 	.word	0x00001890


	//   ....[3]....
        /*008c*/ 	.word	0x000018a0


	//   ....[4]....
        /*0090*/ 	.word	0x000018d0


	//   ....[5]....
        /*0094*/ 	.word	0x000018e0


	//   ....[6]....
        /*0098*/ 	.word	0x00001910


	//   ....[7]....
        /*009c*/ 	.word	0x00001920


	//   ....[8]....
        /*00a0*/ 	.word	0x00001950


	//   ....[9]....
        /*00a4*/ 	.word	0x00001960


	//   ....[10]....
        /*00a8*/ 	.word	0x00007600


	//   ....[11]....
        /*00ac*/ 	.word	0x00007690


	//   ....[12]....
        /*00b0*/ 	.word	0x00007700


	//   ....[13]....
        /*00b4*/ 	.word	0x00007760


	//   ....[14]....
        /*00b8*/ 	.word	0x000077d0


	//   ....[15]....
        /*00bc*/ 	.word	0x00007830


	//   ....[16]....
        /*00c0*/ 	.word	0x000078a0


	//   ....[17]....
        /*00c4*/ 	.word	0x00007900


	//   ....[18]....
        /*00c8*/ 	.word	0x00007970


	//   ....[19]....
        /*00cc*/ 	.word	0x000079d0


	//----- nvinfo : EIATTR_VRC_CTA_INIT_COUNT
	.align		4
.L_1879:
        /*00d0*/ 	.byte	0x02, 0x4a
	.zero		1
	.zero		1


	//----- nvinfo : EIATTR_EXIT_INSTR_OFFSETS
	.align		4
        /*00d4*/ 	.byte	0x04, 0x1c
        /*00d6*/ 	.short	(.L_1881 - .L_1880)


	//   ....[0]....
.L_1880:
        /*00d8*/ 	.word	0x000074d0


	//   ....[1]....
        /*00dc*/ 	.word	0x00007590


	//----- nvinfo : EIATTR_MAX_THREADS
	.align		4
.L_1881:
        /*00e0*/ 	.byte	0x04, 0x05
        /*00e2*/ 	.short	(.L_1883 - .L_1882)
.L_1882:
        /*00e4*/ 	.word	0x00000080
        /*00e8*/ 	.word	0x00000001
        /*00ec*/ 	.word	0x00000001


	//----- nvinfo : EIATTR_CRS_STACK_SIZE
	.align		4
.L_1883:
        /*00f0*/ 	.byte	0x04, 0x1e
        /*00f2*/ 	.short	(.L_1885 - .L_1884)
.L_1884:
        /*00f4*/ 	.word	0x00000000


	//----- nvinfo : EIATTR_CBANK_PARAM_SIZE
	.align		4
.L_1885:
        /*00f8*/ 	.byte	0x03, 0x19
        /*00fa*/ 	.short	0x0128


	//----- nvinfo : EIATTR_PARAM_CBANK
	.align		4
        /*00fc*/ 	.byte	0x04, 0x0a
        /*00fe*/ 	.short	(.L_1887 - .L_1886)
	.align		4
.L_1886:
        /*0100*/ 	.word	index@(.nv.constant0._ZN10layer_norm31ln_parallel_residual_bwd_kernelINS_13Kernel_traitsIf6__halfS2_S2_fjLj512ELj1ELj4ELj1ELj16ENS_18Kernel_traits_baseILj512EfS2_S2_S2_fjLj128EEEEELb1ELb0ELb0EEEvNS_9BwdParamsE)
        /*0104*/ 	.short	0x0380
        /*0106*/ 	.short	0x0128


	//----- nvinfo : EIATTR_SW_WAR
	.align		4
.L_1887:
        /*0108*/ 	.byte	0x04, 0x36
        /*010a*/ 	.short	(.L_1889 - .L_1888)
.L_1888:
        /*010c*/ 	.word	0x00000008
.L_1889:


//--------------------- .nv.info._ZN10layer_norm31ln_parallel_residual_bwd_kernelINS_13Kernel_traitsIf6__halfS2_S2_fjLj512ELj1ELj4ELj1ELj16ENS_18Kernel_traits_baseILj512EfS2_S2_S2_fjLj128EEEEELb1ELb0ELb1EEEvNS_9BwdParamsE --------------------------
	.section	.nv.info._ZN10layer_norm31ln_parallel_residual_bwd_kernelINS_13Kernel_traitsIf6__halfS2_S2_fjLj512ELj1ELj4ELj1ELj16ENS_18Kernel_traits_baseILj512EfS2_S2_S2_fjLj128EEEEELb1ELb0ELb1EEEvNS_9BwdParamsE,"",@"SHT_CUDA_INFO"
	.sectionflags	@""
	.align	4


	//----- nvinfo : EIATTR_CUDA_API_VERSION
	.align		4
        /*0000*/ 	.byte	0x04, 0x37
        /*0002*/ 	.short	(.L_1891 - .L_1890)
.L_1890:
        /*0004*/ 	.word	0x00000082


	//----- nvinfo : EIATTR_KPARAM_INFO
	.align		4
.L_1891:
        /*0008*/ 	.byte	0x04, 0x17
        /*000a*/ 	.short	(.L_1893 - .L_1892)
.L_1892:
        /*000c*/ 	.word	0x00000000
        /*0010*/ 	.short	0x0000
        /*0012*/ 	.short	0x0000
        /*0014*/ 	.byte	0x00, 0xf0, 0xa1, 0x04


	//----- nvinfo : EIATTR_SPARSE_MMA_MASK
	.align		4
.L_1893:
        /*0018*/ 	.byte	0x03, 0x50
        /*001a*/ 	.short	0x0000


	//----- nvinfo : EIATTR_MAXREG_COUNT
	.align		4
        /*001c*/ 	.byte	0x03, 0x1b
        /*001e*/ 	.short	0x00ff


	//----- nvinfo : EIATTR_NUM_BARRIERS
	.align		4
        /*0020*/ 	.byte	0x02, 0x4c
        /*0022*/ 	.byte	0x01
	.zero		1


	//----- nvinfo : EIATTR_MERCURY_ISA_VERSION
	.align		4
        /*0024*/ 	.byte	0x03, 0x5f
        /*0026*/ 	.short	0x0101


	//----- nvinfo : EIATTR_COOP_GROUP_MASK_REGIDS
	.align		4
        /*0028*/ 	.byte	0x04, 0x29
        /*002a*/ 	.short	(.L_1895 - .L_1894)


	//   ....[0]....
.L_1894:
        /*002c*/ 	.word	0xffffffff


	//   ....[1]....
        /*0030*/ 	.word	0xffffffff


	//   ....[2]....
        /*0034*/ 	.word	0xffffffff


	//   ....[3]....
        /*0038*/ 	.word	0xffffffff


	//   ....[4]....
        /*003c*/ 	.word	0xffffffff


	//   ....[5]....
        /*0040*/ 	.word	0xffffffff


	//   ....[6]....
        /*0044*/ 	.word	0xffffffff


	//   ....[7]....
        /*0048*/ 	.word	0xffffffff


	//   ....[8]....
        /*004c*/ 	.word	0xffffffff


	//   ....[9]....
        /*0050*/ 	.word	0xffffffff


	//   ....[10]....
        /*0054*/ 	.word	0x050000a8


	//   ....[11]....
        /*0058*/ 	.word	0x050000a8


	//   ....[12]....
        /*005c*/ 	.word	0x050000a8


	//   ....[13]....
        /*0060*/ 	.word	0x050000a8


	//   ....[14]....
        /*0064*/ 	.word	0x050000a8


	//   ....[15]....
        /*0068*/ 	.word	0x050000a8


	//   ....[16]....
        /*006c*/ 	.word	0x050000a8


	//   ....[17]....
        /*0070*/ 	.word	0x050000a8


	//   ....[18]....
        /*0074*/ 	.word	0x050000a8


	//   ....[19]....
        /*0078*/ 	.word	0x050000a8


	//----- nvinfo : EIATTR_COOP_GROUP_INSTR_OFFSETS
	.align		4
.L_1895:
        /*007c*/ 	.byte	0x04, 0x28
        /*007e*/ 	.short	(.L_1897 - .L_1896)


	//   ....[0]....
.L_1896:
        /*0080*/ 	.word	0x00001670


	//   ....[1]....
        /*0084*/ 	.word	0x00001680


	//   ....[2]....
        /*0088*/ 	.word	0x000016b0


	//   ....[3]....
        /*008c*/ 	.word	0x000016c0


	//   ....[4]....
        /*0090*/ 	.word	0x000016f0


	//   ....[5]....
        /*0094*/ 	.word	0x00001700


	//   ....[6]....
        /*0098*/ 	.word	0x00001730


	//   ....[7]....
        /*009c*/ 	.word	0x00001740


	//   ....[8]....
        /*00a0*/ 	.word	0x00001770


	//   ....[9]....
        /*00a4*/ 	.word	0x00001780


	//   ....[10]....
        /*00a8*/ 	.word	0x000071c0


	//   ....[11]....
        /*00ac*/ 	.word	0x00007250


	//   ....[12]....
        /*00b0*/ 	.word	0x000072c0


	//   ....[13]....
        /*00b4*/ 	.word	0x00007320


	//   ....[14]....
        /*00b8*/ 	.word	0x00007390


	//   ....[15]....
        /*00bc*/ 	.word	0x000073f0


	//   ....[16]....
        /*00c0*/ 	.word	0x00007460


	//   ....[17]....
        /*00c4*/ 	.word	0x000074c0


	//   ....[18]....
        /*00c8*/ 	.word	0x00007530


	//   ....[19]....
        /*00cc*/ 	.word	0x00007590


	//----- nvinfo : EIATTR_VRC_CTA_INIT_COUNT
	.align		4
.L_1897:
        /*00d0*/ 	.byte	0x02, 0x4a
	.zero		1
	.zero		1


	//----- nvinfo : EIATTR_EXIT_INSTR_OFFSETS
	.align		4
        /*00d4*/ 	.byte	0x04, 0x1c
        /*00d6*/ 	.short	(.L_1899 - .L_1898)


	//   ....[0]....
.L_1898:
        /*00d8*/ 	.word	0x00007150


	//----- nvinfo : EIATTR_MAX_THREADS
	.align		4
.L_1899:
        /*00dc*/ 	.byte	0x04, 0x05
        /*00de*/ 	.short	(.L_1901 - .L_1900)
.L_1900:
        /*00e0*/ 	.word	0x00000080
        /*00e4*/ 	.word	0x00000001
        /*00e8*/ 	.word	0x00000001


	//----- nvinfo : EIATTR_CRS_STACK_SIZE
	.align		4
.L_1901:
        /*00ec*/ 	.byte	0x04, 0x1e
        /*00ee*/ 	.short	(.L_1903 - .L_1902)
.L_1902:
        /*00f0*/ 	.word	0x00000000


	//----- nvinfo : EIATTR_CBANK_PARAM_SIZE
	.align		4
.L_1903:
        /*00f4*/ 	.byte	0x03, 0x19
        /*00f6*/ 	.short	0x0128


	//----- nvinfo : EIATTR_PARAM_CBANK
	.align		4
        /*00f8*/ 	.byte	0x04, 0x0a
        /*00fa*/ 	.short	(.L_1905 - .L_1904)
	.align		4
.L_1904:
        /*00fc*/ 	.word	index@(.nv.constant0._ZN10layer_norm31ln_parallel_residual_bwd_kernelINS_13Kernel_traitsIf6__halfS2_S2_fjLj512ELj1ELj4ELj1ELj16ENS_18Kernel_traits_baseILj512EfS2_S2_S2_fjLj128EEEEELb1ELb0ELb1EEEvNS_9BwdParamsE)
        /*0100*/ 	.short	0x0380
        /*0102*/ 	.short	0x0128


	//----- nvinfo : EIATTR_SW_WAR
	.align		4
.L_1905:
        /*0104*/ 	.byte	0x04, 0x36
        /*0106*/ 	.short	(.L_1907 - .L_1906)
.L_1906:
        /*0108*/ 	.word	0x00000008
.L_1907:


//--------------------- .nv.info._ZN10layer_norm22ln_bwd_finalize_kernelINS_22Kernel_traits_finalizeILj512Ef6__halfS2_S2_fjLb0ELj1024ELj4ENS_18Kernel_traits_baseILj512EfS2_S2_S2_fjLj1024EEEEELb0ELb0EEEvNS_9BwdParamsE --------------------------
	.section	.nv.info._ZN10layer_norm22ln_bwd_finalize_kernelINS_22Kernel_traits_finalizeILj512Ef6__halfS2_S2_fjLb0ELj1024ELj4ENS_18Kernel_traits_baseILj512EfS2_S2_S2_fjLj1024EEEEELb0ELb0EEEvNS_9BwdParamsE,"",@"SHT_CUDA_INFO"
	.sectionflags	@""
	.align	4


	//----- nvinfo : EIATTR_CUDA_API_VERSION
	.align		4
        /*0000*/ 	.byte	0x04, 0x37
        /*0002*/ 	.short	(.L_1909 - .L_1908)
.L_1908:
        /*0004*/ 	.word	0x00000082


	//----- nvinfo : EIATTR_KPARAM_INFO
	.align		4
.L_1909:
        /*0008*/ 	.byte	0x04, 0x17
        /*000a*/ 	.short	(.L_1911 - .L_1910)
.L_1910:
        /*000c*/ 	.word	0x00000000
        /*0010*/ 	.short	0x0000
        /*0012*/ 	.short	0x0000
        /*0014*/ 	.byte	0x00, 0xf0, 0xa1, 0x04


	//----- nvinfo : EIATTR_SPARSE_MMA_MASK
	.align		4
.L_1911:
        /*0018*/ 	.byte	0x03, 0x50
        /*001a*/ 	.short	0x0000


	//----- nvinfo : EIATTR_MAXREG_COUNT
	.align		4
        /*001c*/ 	.byte	0x03, 0x1b
        /*001e*/ 	.short	0x0040


	//----- nvinfo : EIATTR_NUM_BARRIERS
	.align		4
        /*0020*/ 	.byte	0x02, 0x4c
        /*0022*/ 	.byte	0x01
	.zero		1


	//----- nvinfo : EIATTR_MERCURY_ISA_VERSION
	.align		4
        /*0024*/ 	.byte	0x03, 0x5f
        /*0026*/ 	.short	0x0101


	//----- nvinfo : EIATTR_COOP_GROUP_MASK_REGIDS
	.align		4
        /*0028*/ 	.byte	0x04, 0x29
        /*002a*/ 	.short	(.L_1913 - .L_1912)


	//   ....[0]....
.L_1912:
        /*002c*/ 	.word	0xffffffff


	//   ....[1]....
        /*0030*/ 	.word	0xffffffff


	//   ....[2]....
        /*0034*/ 	.word	0xffffffff


	//   ....[3]....
        /*0038*/ 	.word	0xffffffff


	//   ....[4]....
        /*003c*/ 	.word	0xffffffff


	//   ....[5]....
        /*0040*/ 	.word	0xffffffff


	//   ....[6]....
        /*0044*/ 	.word	0xffffffff


	//   ....[7]....
        /*0048*/ 	.word	0xffffffff


	//   ....[8]....
        /*004c*/ 	.word	0xffffffff


	//   ....[9]....
        /*0050*/ 	.word	0xffffffff


	//----- nvinfo : EIATTR_COOP_GROUP_INSTR_OFFSETS
	.align		4
.L_1913:
        /*0054*/ 	.byte	0x04, 0x28
        /*0056*/ 	.short	(.L_1915 - .L_1914)


	//   ....[0]....
.L_1914:
        /*0058*/ 	.word	0x00001550


	//   ....[1]....
        /*005c*/ 	.word	0x00001560


	//   ....[2]....
        /*0060*/ 	.word	0x00001590


	//   ....[3]....
        /*0064*/ 	.word	0x000015a0


	//   ....[4]....
        /*0068*/ 	.word	0x000015d0


	//   ....[5]....
        /*006c*/ 	.word	0x000015e0


	//   ....[6]....
        /*0070*/ 	.word	0x00001610


	//   ....[7]....
        /*0074*/ 	.word	0x00001630


	//   ....[8]....
        /*0078*/ 	.word	0x00001680


	//   ....[9]....
        /*007c*/ 	.word	0x00001690


	//----- nvinfo : EIATTR_VRC_CTA_INIT_COUNT
	.align		4
.L_1915:
        /*0080*/ 	.byte	0x02, 0x4a
	.zero		1
	.zero		1


	//----- nvinfo : EIATTR_EXIT_INSTR_OFFSETS
	.align		4
        /*0084*/ 	.byte	0x04, 0x1c
        /*0086*/ 	.short	(.L_1917 - .L_1916)


	//   ....[0]....
.L_1916:
        /*0088*/ 	.word	0x00000060


	//   ....[1]....
        /*008c*/ 	.word	0x000016f0


	//   ....[2]....
        /*0090*/ 	.word	0x00001720


	//   ....[3]....
        /*0094*/ 	.word	0x000017c0


	//----- nvinfo : EIATTR_MAX_THREADS
	.align		4
.L_1917:
        /*0098*/ 	.byte	0x04, 0x05
        /*009a*/ 	.short	(.L_1919 - .L_1918)
.L_1918:
        /*009c*/ 	.word	0x00000400
        /*00a0*/ 	.word	0x00000001
        /*00a4*/ 	.word	0x00000001


	//----- nvinfo : EIATTR_CRS_STACK_SIZE
	.align		4
.L_1919:
        /*00a8*/ 	.byte	0x04, 0x1e
        /*00aa*/ 	.short	(.L_1921 - .L_1920)
.L_1920:
        /*00ac*/ 	.word	0x00000000


	//----- nvinfo : EIATTR_CBANK_PARAM_SIZE
	.align		4
.L_1921:
        /*00b0*/ 	.byte	0x03, 0x19
        /*00b2*/ 	.short	0x0128


	//----- nvinfo : EIATTR_PARAM_CBANK
	.align		4
        /*00b4*/ 	.byte	0x04, 0x0a
        /*00b6*/ 	.short	(.L_1923 - .L_1922)
	.align		4
.L_1922:
        /*00b8*/ 	.word	index@(.nv.constant0._ZN10layer_norm22ln_bwd_finalize_kernelINS_22Kernel_traits_finalizeILj512Ef6__halfS2_S2_fjLb0ELj1024ELj4ENS_18Kernel_traits_baseILj512EfS2_S2_S2_fjLj1024EEEEELb0ELb0EEEvNS_9BwdParamsE)
        /*00bc*/ 	.short	0x0380
        /*00be*/ 	.short	0x0128


	//----- nvinfo : EIATTR_SW_WAR
	.align		4
.L_1923:
        /*00c0*/ 	.byte	0x04, 0x36
        /*00c2*/ 	.short	(.L_1925 - .L_1924)
.L_1924:
        /*00c4*/ 	.word	0x00000008
.L_1925:


//--------------------- .nv.info._ZN10layer_norm40ln_parallel_residual_bwd_finalize_kernelINS_22Kernel_traits_finalizeILj512Ef6__halfS2_S2_fjLb0ELj1024ELj4ENS_18Kernel_traits_baseILj512EfS2_S2_S2_fjLj1024EEEEELb0EEEvNS_9BwdParamsE --------------------------
	.section	.nv.info._ZN10layer_norm40ln_parallel_residual_bwd_finalize_kernelINS_22Kernel_traits_finalizeILj512Ef6__halfS2_S2_fjLb0ELj1024ELj4ENS_18Kernel_traits_baseILj512EfS2_S2_S2_fjLj1024EEEEELb0EEEvNS_9BwdParamsE,"",@"SHT_CUDA_INFO"
	.sectionflags	@""
	.align	4


	//----- nvinfo : EIATTR_CUDA_API_VERSION
	.align		4
        /*0000*/ 	.byte	0x04, 0x37
        /*0002*/ 	.short	(.L_1927 - .L_1926)
.L_1926:
        /*0004*/ 	.word	0x00000082


	//----- nvinfo : EIATTR_KPARAM_INFO
	.align		4
.L_1927:
        /*0008*/ 	.byte	0x04, 0x17
        /*000a*/ 	.short	(.L_1929 - .L_1928)
.L_1928:
        /*000c*/ 	.word	0x00000000
        /*0010*/ 	.short	0x0000
        /*0012*/ 	.short	0x0000
        /*0014*/ 	.byte	0x00, 0xf0, 0xa1, 0x04


	//----- nvinfo : EIATTR_SPARSE_MMA_MASK
	.align		4
.L_1929:
        /*0018*/ 	.byte	0x03, 0x50
        /*001a*/ 	.short	0x0000


	//----- nvinfo : EIATTR_MAXREG_COUNT
	.align		4
        /*001c*/ 	.byte	0x03, 0x1b
        /*001e*/ 	.short	0x0040


	//----- nvinfo : EIATTR_NUM_BARRIERS
	.align		4
        /*0020*/ 	.byte	0x02, 0x4c
        /*0022*/ 	.byte	0x01
	.zero		1


	//----- nvinfo : EIATTR_MERCURY_ISA_VERSION
	.align		4
        /*0024*/ 	.byte	0x03, 0x5f
        /*0026*/ 	.short	0x0101


	//----- nvinfo : EIATTR_COOP_GROUP_MASK_REGIDS
	.align		4
        /*0028*/ 	.byte	0x04, 0x29
        /*002a*/ 	.short	(.L_1931 - .L_1930)


	//   ....[0]....
.L_1930:
        /*002c*/ 	.word	0xffffffff


	//   ....[1]....
        /*0030*/ 	.word	0xffffffff


	//   ....[2]....
        /*0034*/ 	.word	0xffffffff


	//   ....[3]....
        /*0038*/ 	.word	0xffffffff


	//   ....[4]....
        /*003c*/ 	.word	0xffffffff


	//   ....[5]....
        /*0040*/ 	.word	0xffffffff


	//   ....[6]....
        /*0044*/ 	.word	0xffffffff


	//   ....[7]....
        /*0048*/ 	.word	0xffffffff


	//   ....[8]....
        /*004c*/ 	.word	0xffffffff


	//   ....[9]....
        /*0050*/ 	.word	0xffffffff


	//   ....[10]....
        /*0054*/ 	.word	0xffffffff


	//   ....[11]....
        /*0058*/ 	.word	0xffffffff


	//   ....[12]....
        /*005c*/ 	.word	0xffffffff


	//   ....[13]....
        /*0060*/ 	.word	0xffffffff


	//   ....[14]....
        /*0064*/ 	.word	0xffffffff


	//   ....[15]....
        /*0068*/ 	.word	0xffffffff


	//   ....[16]....
        /*006c*/ 	.word	0xffffffff


	//   ....[17]....
        /*0070*/ 	.word	0xffffffff


	//   ....[18]....
        /*0074*/ 	.word	0xffffffff


	//   ....[19]....
        /*0078*/ 	.word	0xffffffff


	//----- nvinfo : EIATTR_COOP_GROUP_INSTR_OFFSETS
	.align		4
.L_1931:
        /*007c*/ 	.byte	0x04, 0x28
        /*007e*/ 	.short	(.L_1933 - .L_1932)


	//   ....[0]....
.L_1932:
        /*0080*/ 	.word	0x000013a0


	//   ....[1]....
        /*0084*/ 	.word	0x000013b0


	//   ....[2]....
        /*0088*/ 	.word	0x000013c0


	//   ....[3]....
        /*008c*/ 	.word	0x000013d0


	//   ....[4]....
        /*0090*/ 	.word	0x00001410


	//   ....[5]....
        /*0094*/ 	.word	0x00001430


	//   ....[6]....
        /*0098*/ 	.word	0x00001440


	//   ....[7]....
        /*009c*/ 	.word	0x00001450


	//   ....[8]....
        /*00a0*/ 	.word	0x00001480


	//   ....[9]....
        /*00a4*/ 	.word	0x000014b0


	//   ....[10]....
        /*00a8*/ 	.word	0x000014e0


	//   ....[11]....
        /*00ac*/ 	.word	0x000014f0


	//   ....[12]....
        /*00b0*/ 	.word	0x00001520


	//   ....[13]....
        /*00b4*/ 	.word	0x00001540


	//   ....[14]....
        /*00b8*/ 	.word	0x00001560


	//   ....[15]....
        /*00bc*/ 	.word	0x00001570


	//   ....[16]....
        /*00c0*/ 	.word	0x000015b0


	//   ....[17]....
        /*00c4*/ 	.word	0x000015e0


	//   ....[18]....
        /*00c8*/ 	.word	0x00001600


	//   ....[19]....
        /*00cc*/ 	.word	0x00001610


	//----- nvinfo : EIATTR_VRC_CTA_INIT_COUNT
	.align		4
.L_1933:
        /*00d0*/ 	.byte	0x02, 0x4a
	.zero		1
	.zero		1


	//----- nvinfo : EIATTR_EXIT_INSTR_OFFSETS
	.align		4
        /*00d4*/ 	.byte	0x04, 0x1c
        /*00d6*/ 	.short	(.L_1935 - .L_1934)


	//   ....[0]....
.L_1934:
        /*00d8*/ 	.word	0x00000060


	//   ....[1]....
        /*00dc*/ 	.word	0x000016c0


	//   ....[2]....
        /*00e0*/ 	.word	0x000016f0


	//   ....[3]....
        /*00e4*/ 	.word	0x00001810


	//----- nvinfo : EIATTR_MAX_THREADS
	.align		4
.L_1935:
        /*00e8*/ 	.byte	0x04, 0x05
        /*00ea*/ 	.short	(.L_1937 - .L_1936)
.L_1936:
        /*00ec*/ 	.word	0x00000400
        /*00f0*/ 	.word	0x00000001
        /*00f4*/ 	.word	0x00000001


	//----- nvinfo : EIATTR_CRS_STACK_SIZE
	.align		4
.L_1937:
        /*00f8*/ 	.byte	0x04, 0x1e
        /*00fa*/ 	.short	(.L_1939 - .L_1938)
.L_1938:
        /*00fc*/ 	.word	0x00000000


	//----- nvinfo : EIATTR_CBANK_PARAM_SIZE
	.align		4
.L_1939:
        /*0100*/ 	.byte	0x03, 0x19
        /*0102*/ 	.short	0x0128


	//----- nvinfo : EIATTR_PARAM_CBANK
	.align		4
        /*0104*/ 	.byte	0x04, 0x0a
        /*0106*/ 	.short	(.L_1941 - .L_1940)
	.align		4
.L_1940:
        /*0108*/ 	.word	index@(.nv.constant0._ZN10layer_norm40ln_parallel_residual_bwd_finalize_kernelINS_22Kernel_traits_finalizeILj512Ef6__halfS2_S2_fjLb0ELj1024ELj4ENS_18Kernel_traits_baseILj512EfS2_S2_S2_fjLj1024EEEEELb0EEEvNS_9BwdParamsE)
        /*010c*/ 	.short	0x0380
        /*010e*/ 	.short	0x0128


	//----- nvinfo : EIATTR_SW_WAR
	.align		4
.L_1941:
        /*0110*/ 	.byte	0x04, 0x36
        /*0112*/ 	.short	(.L_1943 - .L_1942)
.L_1942:
        /*0114*/ 	.word	0x00000008
.L_1943:


//--------------------- .nv.info._ZN10layer_norm31ln_parallel_residual_bwd_kernelINS_13Kernel_traitsIf6__halfS2_S2_fjLj512ELj1ELj4ELj1ELj16ENS_18Kernel_traits_baseILj512EfS2_S2_S2_fjLj128EEEEELb1ELb1ELb0EEEvNS_9BwdParamsE --------------------------
	.section	.nv.info._ZN10layer_norm31ln_parallel_residual_bwd_kernelINS_13Kernel_traitsIf6__halfS2_S2_fjLj512ELj1ELj4ELj1ELj16ENS_18Kernel_traits_baseILj512EfS2_S2_S2_fjLj128EEEEELb1ELb1ELb0EEEvNS_9BwdParamsE,"",@"SHT_CUDA_INFO"
	.sectionflags	@""
	.align	4


	//----- nvinfo : EIATTR_CUDA_API_VERSION
	.align		4
        /*0000*/ 	.byte	0x04, 0x37
        /*0002*/ 	.short	(.L_1945 - .L_1944)
.L_1944:
        /*0004*/ 	.word	0x00000082


	//----- nvinfo : EIATTR_KPARAM_INFO
	.align		4
.L_1945:
        /*0008*/ 	.byte	0x04, 0x17
        /*000a*/ 	.short	(.L_1947 - .L_1946)
.L_1946:
        /*000c*/ 	.word	0x00000000
        /*0010*/ 	.short	0x0000
        /*0012*/ 	.short	0x0000
        /*0014*/ 	.byte	0x00, 0xf0, 0xa1, 0x04


	//----- nvinfo : EIATTR_SPARSE_MMA_MASK
	.align		4
.L_1947:
        /*0018*/ 	.byte	0x03, 0x50
        /*001a*/ 	.short	0x0000


	//----- nvinfo : EIATTR_MAXREG_COUNT
	.align		4
        /*001c*/ 	.byte	0x03, 0x1b
        /*001e*/ 	.short	0x00ff


	//----- nvinfo : EIATTR_NUM_BARRIERS
	.align		4
        /*0020*/ 	.byte	0x02, 0x4c
        /*0022*/ 	.byte	0x01
	.zero		1


	//----- nvinfo : EIATTR_MERCURY_ISA_VERSION
	.align		4
        /*0024*/ 	.byte	0x03, 0x5f
        /*0026*/ 	.short	0x0101


	//----- nvinfo : EIATTR_COOP_GROUP_MASK_REGIDS
	.align		4
        /*0028*/ 	.byte	0x04, 0x29
        /*002a*/ 	.short	(.L_1949 - .L_1948)


	//   ....[0]....
.L_1948:
        /*002c*/ 	.word	0xffffffff


	//   ....[1]....
        /*0030*/ 	.word	0xffffffff


	//   ....[2]....
        /*0034*/ 	.word	0xffffffff


	//   ....[3]....
        /*0038*/ 	.word	0xffffffff


	//   ....[4]....
        /*003c*/ 	.word	0xffffffff


	//   ....[5]....
        /*0040*/ 	.word	0xffffffff


	//   ....[6]....
        /*0044*/ 	.word	0xffffffff


	//   ....[7]....
        /*0048*/ 	.word	0xffffffff


	//   ....[8]....
        /*004c*/ 	.word	0xffffffff


	//   ....[9]....
        /*0050*/ 	.word	0xffffffff


	//   ....[10]....
        /*0054*/ 	.word	0x05000052


	//   ....[11]....
        /*0058*/ 	.word	0x05000052


	//   ....[12]....
        /*005c*/ 	.word	0x05000052


	//   ....[13]....
        /*0060*/ 	.word	0x05000052


	//   ....[14]....
        /*0064*/ 	.word	0x05000052


	//   ....[15]....
        /*0068*/ 	.word	0x05000052


	//   ....[16]....
        /*006c*/ 	.word	0x05000052


	//   ....[17]....
        /*0070*/ 	.word	0x05000052


	//   ....[18]....
        /*0074*/ 	.word	0x05000052


	//   ....[19]....
        /*0078*/ 	.word	0x05000052


	//----- nvinfo : EIATTR_COOP_GROUP_INSTR_OFFSETS
	.align		4
.L_1949:
        /*007c*/ 	.byte	0x04, 0x28
        /*007e*/ 	.short	(.L_1951 - .L_1950)


	//   ....[0]....
.L_1950:
        /*0080*/ 	.word	0x00001170


	//   ....[1]....
        /*0084*/ 	.word	0x00001180


	//   ....[2]....
        /*0088*/ 	.word	0x000011b0


	//   ....[3]....
        /*008c*/ 	.word	0x000011c0


	//   ....[4]....
        /*0090*/ 	.word	0x000011f0


	//   ....[5]....
        /*0094*/ 	.word	0x00001200


	//   ....[6]....
        /*0098*/ 	.word	0x00001230


	//   ....[7]....
        /*009c*/ 	.word	0x00001240


	//   ....[8]....
        /*00a0*/ 	.word	0x00001270


	//   ....[9]....
        /*00a4*/ 	.word	0x00001280


	//   ....[10]....
        /*00a8*/ 	.word	0x00006750


	//   ....[11]....
        /*00ac*/ 	.word	0x000067f0


	//   ....[12]....
        /*00b0*/ 	.word	0x00006850


	//   ....[13]....
        /*00b4*/ 	.word	0x000068b0


	//   ....[14]....
        /*00b8*/ 	.word	0x00006920


	//   ....[15]....
        /*00bc*/ 	.word	0x00006980


	//   ....[16]....
        /*00c0*/ 	.word	0x000069f0


	//   ....[17]....
        /*00c4*/ 	.word	0x00006a50


	//   ....[18]....
        /*00c8*/ 	.word	0x00006ac0


	//   ....[19]....
        /*00cc*/ 	.word	0x00006b20


	//----- nvinfo : EIATTR_VRC_CTA_INIT_COUNT
	.align		4
.L_1951:
        /*00d0*/ 	.byte	0x02, 0x4a
	.zero		1
	.zero		1


	//----- nvinfo : EIATTR_EXIT_INSTR_OFFSETS
	.align		4
        /*00d4*/ 	.byte	0x04, 0x1c
        /*00d6*/ 	.short	(.L_1953 - .L_1952)


	//   ....[0]....
.L_1952:
        /*00d8*/ 	.word	0x000066b0


	//   ....[1]....
        /*00dc*/ 	.word	0x000066e0


	//----- nvinfo : EIATTR_MAX_THREADS
	.align		4
.L_1953:
        /*00e0*/ 	.byte	0x04, 0x05
        /*00e2*/ 	.short	(.L_1955 - .L_1954)
.L_1954:
        /*00e4*/ 	.word	0x00000080
        /*00e8*/ 	.word	0x00000001
        /*00ec*/ 	.word	0x00000001


	//----- nvinfo : EIATTR_CRS_STACK_SIZE
	.align		4
.L_1955:
        /*00f0*/ 	.byte	0x04, 0x1e
        /*00f2*/ 	.short	(.L_1957 - .L_1956)
.L_1956:
        /*00f4*/ 	.word	0x00000000


	//----- nvinfo : EIATTR_CBANK_PARAM_SIZE
	.align		4
.L_1957:
        /*00f8*/ 	.byte	0x03, 0x19
        /*00fa*/ 	.short	0x0128


	//----- nvinfo : EIATTR_PARAM_CBANK
	.align		4
        /*00fc*/ 	.byte	0x04, 0x0a
        /*00fe*/ 	.short	(.L_1959 - .L_1958)
	.align		4
.L_1958:
        /*0100*/ 	.word	index@(.nv.constant0._ZN10layer_norm31ln_parallel_residual_bwd_kernelINS_13Kernel_traitsIf6__halfS2_S2_fjLj512ELj1ELj4ELj1ELj16ENS_18Kernel_traits_baseILj512EfS2_S2_S2_fjLj128EEEEELb1ELb1ELb0EEEvNS_9BwdParamsE)
        /*0104*/ 	.short	0x0380
        /*0106*/ 	.short	0x0128


	//----- nvinfo : EIATTR_SW_WAR
	.align		4
.L_1959:
        /*0108*/ 	.byte	0x04, 0x36
        /*010a*/ 	.short	(.L_1961 - .L_1960)
.L_1960:
        /*010c*/ 	.word	0x00000008
.L_1961:


//--------------------- .nv.info._ZN10layer_norm22ln_bwd_finalize_kernelINS_22Kernel_traits_finalizeILj512Ef6__halfS2_S2_fjLb0ELj1024ELj4ENS_18Kernel_traits_baseILj512EfS2_S2_S2_fjLj1024EEEEELb0ELb1EEEvNS_9BwdParamsE --------------------------
	.section	.nv.info._ZN10layer_norm22ln_bwd_finalize_kernelINS_22Kernel_traits_finalizeILj512Ef6__halfS2_S2_fjLb0ELj1024ELj4ENS_18Kernel_traits_baseILj512EfS2_S2_S2_fjLj1024EEEEELb0ELb1EEEvNS_9BwdParamsE,"",@"SHT_CUDA_INFO"
	.sectionflags	@""
	.align	4


	//----- nvinfo : EIATTR_CUDA_API_VERSION
	.align		4
        /*0000*/ 	.byte	0x04, 0x37
        /*0002*/ 	.short	(.L_1963 - .L_1962)
.L_1962:
        /*0004*/ 	.word	0x00000082


	//----- nvinfo : EIATTR_KPARAM_INFO
	.align		4
.L_1963:
        /*0008*/ 	.byte	0x04, 0x17
        /*000a*/ 	.short	(.L_1965 - .L_1964)
.L_1964:
        /*000c*/ 	.word	0x00000000
        /*0010*/ 	.short	0x0000
        /*0012*/ 	.short	0x0000
        /*0014*/ 	.byte	0x00, 0xf0, 0xa1, 0x04


	//----- nvinfo : EIATTR_SPARSE_MMA_MASK
	.align		4
.L_1965:
        /*0018*/ 	.byte	0x03, 0x50
        /*001a*/ 	.short	0x0000


	//----- nvinfo : EIATTR_MAXREG_COUNT
	.align		4
        /*001c*/ 	.byte	0x03, 0x1b
        /*001e*/ 	.short	0x0040


	//----- nvinfo : EIATTR_NUM_BARRIERS
	.align		4
        /*0020*/ 	.byte	0x02, 0x4c
        /*0022*/ 	.byte	0x01
	.zero		1


	//----- nvinfo : EIATTR_MERCURY_ISA_VERSION
	.align		4
        /*0024*/ 	.byte	0x03, 0x5f
        /*0026*/ 	.short	0x0101


	//----- nvinfo : EIATTR_COOP_GROUP_MASK_REGIDS
	.align		4
        /*0028*/ 	.byte	0x04, 0x29
        /*002a*/ 	.short	(.L_1967 - .L_1966)


	//   ....[0]....
.L_1966:
        /*002c*/ 	.word	0xffffffff


	//   ....[1]....
        /*0030*/ 	.word	0xffffffff


	//   ....[2]....
        /*0034*/ 	.word	0xffffffff


	//   ....[3]....
        /*0038*/ 	.word	0xffffffff


	//   ....[4]....
        /*003c*/ 	.word	0xffffffff


	//   ....[5]....
        /*0040*/ 	.word	0xffffffff


	//   ....[6]....
        /*0044*/ 	.word	0xffffffff


	//   ....[7]....
        /*0048*/ 	.word	0xffffffff


	//   ....[8]....
        /*004c*/ 	.word	0xffffffff


	//   ....[9]....
        /*0050*/ 	.word	0xffffffff


	//----- nvinfo : EIATTR_COOP_GROUP_INSTR_OFFSETS
	.align		4
.L_1967:
        /*0054*/ 	.byte	0x04, 0x28
        /*0056*/ 	.short	(.L_1969 - .L_1968)


	//   ....[0]....
.L_1968:
        /*0058*/ 	.word	0x00001560


	//   ....[1]....
        /*005c*/ 	.word	0x00001570


	//   ....[2]....
        /*0060*/ 	.word	0x000015a0


	//   ....[3]....
        /*0064*/ 	.word	0x000015b0


	//   ....[4]....
        /*0068*/ 	.word	0x000015e0


	//   ....[5]....
        /*006c*/ 	.word	0x000015f0


	//   ....[6]....
        /*0070*/ 	.word	0x00001620


	//   ....[7]....
        /*0074*/ 	.word	0x00001640


	//   ....[8]....
        /*0078*/ 	.word	0x00001670


	//   ....[9]....
        /*007c*/ 	.word	0x00001680


	//----- nvinfo : EIATTR_VRC_CTA_INIT_COUNT
	.align		4
.L_1969:
        /*0080*/ 	.byte	0x02, 0x4a
	.zero		1
	.zero		1


	//----- nvinfo : EIATTR_EXIT_INSTR_OFFSETS
	.align		4
        /*0084*/ 	.byte	0x04, 0x1c
        /*0086*/ 	.short	(.L_1971 - .L_1970)


	//   ....[0]....
.L_1970:
        /*0088*/ 	.word	0x00000060


	//   ....[1]....
        /*008c*/ 	.word	0x000016e0


	//   ....[2]....
        /*0090*/ 	.word	0x000017b0


	//----- nvinfo : EIATTR_MAX_THREADS
	.align		4
.L_1971:
        /*0094*/ 	.byte	0x04, 0x05
        /*0096*/ 	.short	(.L_1973 - .L_1972)
.L_1972:
        /*0098*/ 	.word	0x00000400
        /*009c*/ 	.word	0x00000001
        /*00a0*/ 	.word	0x00000001


	//----- nvinfo : EIATTR_CRS_STACK_SIZE
	.align		4
.L_1973:
        /*00a4*/ 	.byte	0x04, 0x1e
        /*00a6*/ 	.short	(.L_1975 - .L_1974)
.L_1974:
        /*00a8*/ 	.word	0x00000000


	//----- nvinfo : EIATTR_CBANK_PARAM_SIZE
	.align		4
.L_1975:
        /*00ac*/ 	.byte	0x03, 0x19
        /*00ae*/ 	.short	0x0128


	//----- nvinfo : EIATTR_PARAM_CBANK
	.align		4
        /*00b0*/ 	.byte	0x04, 0x0a
        /*00b2*/ 	.short	(.L_1977 - .L_1976)
	.align		4
.L_1976:
        /*00b4*/ 	.word	index@(.nv.constant0._ZN10layer_norm22ln_bwd_finalize_kernelINS_22Kernel_traits_finalizeILj512Ef6__halfS2_S2_fjLb0ELj1024ELj4ENS_18Kernel_traits_baseILj512EfS2_S2_S2_fjLj1024EEEEELb0ELb1EEEvNS_9BwdParamsE)
        /*00b8*/ 	.short	0x0380
        /*00ba*/ 	.short	0x0128


	//----- nvinfo : EIATTR_SW_WAR
	.align		4
.L_1977:
        /*00bc*/ 	.byte	0x04, 0x36
        /*00be*/ 	.short	(.L_1979 - .L_1978)
.L_1978:
        /*00c0*/ 	.word	0x00000008
.L_1979:


//--------------------- .nv.info._ZN10layer_norm40ln_parallel_residual_bwd_finalize_kernelINS_22Kernel_traits_finalizeILj512Ef6__halfS2_S2_fjLb0ELj1024ELj4ENS_18Kernel_traits_baseILj512EfS2_S2_S2_fjLj1024EEEEELb1EEEvNS_9BwdParamsE --------------------------
	.section	.nv.info._ZN10layer_norm40ln_parallel_residual_bwd_finalize_kernelINS_22Kernel_traits_finalizeILj512Ef6__halfS2_S2_fjLb0ELj1024ELj4ENS_18Kernel_traits_baseILj512EfS2_S2_S2_fjLj1024EEEEELb1EEEvNS_9BwdParamsE,"",@"SHT_CUDA_INFO"
	.sectionflags	@""
	.align	4


	//----- nvinfo : EIATTR_CUDA_API_VERSION
	.align		4
        /*0000*/ 	.byte	0x04, 0x37
        /*0002*/ 	.short	(.L_1981 - .L_1980)
.L_1980:
        /*0004*/ 	.word	0x00000082


	//----- nvinfo : EIATTR_KPARAM_INFO
	.align		4
.L_1981:
        /*0008*/ 	.byte	0x04, 0x17
        /*000a*/ 	.short	(.L_1983 - .L_1982)
.L_1982:
        /*000c*/ 	.word	0x00000000
        /*0010*/ 	.short	0x0000
        /*0012*/ 	.short	0x0000
        /*0014*/ 	.byte	0x00, 0xf0, 0xa1, 0x04


	//----- nvinfo : EIATTR_SPARSE_MMA_MASK
	.align		4
.L_1983:
        /*0018*/ 	.byte	0x03, 0x50
        /*001a*/ 	.short	0x0000


	//----- nvinfo : EIATTR_MAXREG_COUNT
	.align		4
        /*001c*/ 	.byte	0x03, 0x1b
        /*001e*/ 	.short	0x0040


	//----- nvinfo : EIATTR_NUM_BARRIERS
	.align		4
        /*0020*/ 	.byte	0x02, 0x4c
        /*0022*/ 	.byte	0x01
	.zero		1


	//----- nvinfo : EIATTR_MERCURY_ISA_VERSION
	.align		4
        /*0024*/ 	.byte	0x03, 0x5f
        /*0026*/ 	.short	0x0101


	//----- nvinfo : EIATTR_COOP_GROUP_MASK_REGIDS
	.align		4
        /*0028*/ 	.byte	0x04, 0x29
        /*002a*/ 	.short	(.L_1985 - .L_1984)


	//   ....[0]....
.L_1984:
        /*002c*/ 	.word	0xffffffff


	//   ....[1]....
        /*0030*/ 	.word	0xffffffff


	//   ....[2]....
        /*0034*/ 	.word	0xffffffff


	//   ....[3]....
        /*0038*/ 	.word	0xffffffff


	//   ....[4]....
        /*003c*/ 	.word	0xffffffff


	//   ....[5]....
        /*0040*/ 	.word	0xffffffff


	//   ....[6]....
        /*0044*/ 	.word	0xffffffff


	//   ....[7]....
        /*0048*/ 	.word	0xffffffff


	//   ....[8]....
        /*004c*/ 	.word	0xffffffff


	//   ....[9]....
        /*0050*/ 	.word	0xffffffff


	//   ....[10]....
        /*0054*/ 	.word	0xffffffff


	//   ....[11]....
        /*0058*/ 	.word	0xffffffff


	//   ....[12]....
        /*005c*/ 	.word	0xffffffff


	//   ....[13]....
        /*0060*/ 	.word	0xffffffff


	//   ....[14]....
        /*0064*/ 	.word	0xffffffff


	//   ....[15]....
        /*0068*/ 	.word	0xffffffff


	//   ....[16]....
        /*006c*/ 	.word	0xffffffff


	//   ....[17]....
        /*0070*/ 	.word	0xffffffff


	//   ....[18]....
        /*0074*/ 	.word	0xffffffff


	//   ....[19]....
        /*0078*/ 	.word	0xffffffff


	//----- nvinfo : EIATTR_COOP_GROUP_INSTR_OFFSETS
	.align		4
.L_1985:
        /*007c*/ 	.byte	0x04, 0x28
        /*007e*/ 	.short	(.L_1987 - .L_1986)


	//   ....[0]....
.L_1986:
        /*0080*/ 	.word	0x000013e0


	//   ....[1]....
        /*0084*/ 	.word	0x000013f0


	//   ....[2]....
        /*0088*/ 	.word	0x00001400


	//   ....[3]....
        /*008c*/ 	.word	0x00001410


	//   ....[4]....
        /*0090*/ 	.word	0x00001450


	//   ....[5]....
        /*0094*/ 	.word	0x00001470


	//   ....[6]....
        /*0098*/ 	.word	0x00001480


	//   ....[7]....
        /*009c*/ 	.word	0x00001490


	//   ....[8]....
        /*00a0*/ 	.word	0x000014d0


	//   ....[9]....
        /*00a4*/ 	.word	0x000014f0


	//   ....[10]....
        /*00a8*/ 	.word	0x00001500


	//   ....[11]....
        /*00ac*/ 	.word	0x00001510


	//   ....[12]....
        /*00b0*/ 	.word	0x00001540


	//   ....[13]....
        /*00b4*/ 	.word	0x00001560


	//   ....[14]....
        /*00b8*/ 	.word	0x00001580


	//   ....[15]....
        /*00bc*/ 	.word	0x00001590


	//   ....[16]....
        /*00c0*/ 	.word	0x000015c0


	//   ....[17]....
        /*00c4*/ 	.word	0x000015e0


	//   ....[18]....
        /*00c8*/ 	.word	0x00001600


	//   ....[19]....
        /*00cc*/ 	.word	0x00001610


	//----- nvinfo : EIATTR_VRC_CTA_INIT_COUNT
	.align		4
.L_1987:
        /*00d0*/ 	.byte	0x02, 0x4a
	.zero		1
	.zero		1


	//----- nvinfo : EIATTR_EXIT_INSTR_OFFSETS
	.align		4
        /*00d4*/ 	.byte	0x04, 0x1c
        /*00d6*/ 	.short	(.L_1989 - .L_1988)


	//   ....[0]....
.L_1988:
        /*00d8*/ 	.word	0x00000060


	//   ....[1]....
        /*00dc*/ 	.word	0x000016b0


	//   ....[2]....
        /*00e0*/ 	.word	0x00001800


	//----- nvinfo : EIATTR_MAX_THREADS
	.align		4
.L_1989:
        /*00e4*/ 	.byte	0x04, 0x05
        /*00e6*/ 	.short	(.L_1991 - .L_1990)
.L_1990:
        /*00e8*/ 	.word	0x00000400
        /*00ec*/ 	.word	0x00000001
        /*00f0*/ 	.word	0x00000001


	//----- nvinfo : EIATTR_CRS_STACK_SIZE
	.align		4
.L_1991:
        /*00f4*/ 	.byte	0x04, 0x1e
        /*00f6*/ 	.short	(.L_1993 - .L_1992)
.L_1992:
        /*00f8*/ 	.word	0x00000000


	//----- nvinfo : EIATTR_CBANK_PARAM_SIZE
	.align		4
.L_1993:
        /*00fc*/ 	.byte	0x03, 0x19
        /*00fe*/ 	.short	0x0128


	//----- nvinfo : EIATTR_PARAM_CBANK
	.align		4
        /*0100*/ 	.byte	0x04, 0x0a
        /*0102*/ 	.short	(.L_1995 - .L_1994)
	.align		4
.L_1994:
        /*0104*/ 	.word	index@(.nv.constant0._ZN10layer_norm40ln_parallel_residual_bwd_finalize_kernelINS_22Kernel_traits_finalizeILj512Ef6__halfS2_S2_fjLb0ELj1024ELj4ENS_18Kernel_traits_baseILj512EfS2_S2_S2_fjLj1024EEEEELb1EEEvNS_9BwdParamsE)
        /*0108*/ 	.short	0x0380
        /*010a*/ 	.short	0x0128


	//----- nvinfo : EIATTR_SW_WAR
	.align		4
.L_1995:
        /*010c*/ 	.byte	0x04, 0x36
        /*010e*/ 	.short	(.L_1997 - .L_1996)
.L_1996:
        /*0110*/ 	.word	0x00000008
.L_1997:


//--------------------- .nv.info._ZN10layer_norm31ln_parallel_residual_bwd_kernelINS_13Kernel_traitsIf6__halfS2_S2_fjLj512ELj1ELj4ELj1ELj16ENS_18Kernel_traits_baseILj512EfS2_S2_S2_fjLj128EEEEELb1ELb1ELb1EEEvNS_9BwdParamsE --------------------------
	.section	.nv.info._ZN10layer_norm31ln_parallel_residual_bwd_kernelINS_13Kernel_traitsIf6__halfS2_S2_fjLj512ELj1ELj4ELj1ELj16ENS_18Kernel_traits_baseILj512EfS2_S2_S2_fjLj128EEEEELb1ELb1ELb1EEEvNS_9BwdParamsE,"",@"SHT_CUDA_INFO"
	.sectionflags	@""
	.align	4


	//----- nvinfo : EIATTR_CUDA_API_VERSION
	.align		4
        /*0000*/ 	.byte	0x04, 0x37
        /*0002*/ 	.short	(.L_1999 - .L_1998)
.L_1998:
        /*0004*/ 	.word	0x00000082


	//----- nvinfo : EIATTR_KPARAM_INFO
	.align		4
.L_1999:
        /*0008*/ 	.byte	0x04, 0x17
        /*000a*/ 	.short	(.L_2001 - .L_2000)
.L_2000:
        /*000c*/ 	.word	0x00000000
        /*0010*/ 	.short	0x0000
        /*0012*/ 	.short	0x0000
        /*0014*/ 	.byte	0x00, 0xf0, 0xa1, 0x04


	//----- nvinfo : EIATTR_SPARSE_MMA_MASK
	.align		4
.L_2001:
        /*0018*/ 	.byte	0x03, 0x50
        /*001a*/ 	.short	0x0000


	//----- nvinfo : EIATTR_MAXREG_COUNT
	.align		4
        /*001c*/ 	.byte	0x03, 0x1b
        /*001e*/ 	.short	0x00ff


	//----- nvinfo : EIATTR_NUM_BARRIERS
	.align		4
        /*0020*/ 	.byte	0x02, 0x4c
        /*0022*/ 	.byte	0x01
	.zero		1


	//----- nvinfo : EIATTR_MERCURY_ISA_VERSION
	.align		4
        /*0024*/ 	.byte	0x03, 0x5f
        /*0026*/ 	.short	0x0101


	//----- nvinfo : EIATTR_COOP_GROUP_MASK_REGIDS
	.align		4
        /*0028*/ 	.byte	0x04, 0x29
        /*002a*/ 	.short	(.L_2003 - .L_2002)


	//   ....[0]....
.L_2002:
        /*002c*/ 	.word	0xffffffff


	//   ....[1]....
        /*0030*/ 	.word	0xffffffff


	//   ....[2]....
        /*0034*/ 	.word	0xffffffff


	//   ....[3]....
        /*0038*/ 	.word	0xffffffff


	//   ....[4]....
        /*003c*/ 	.word	0xffffffff


	//   ....[5]....
        /*0040*/ 	.word	0xffffffff


	//   ....[6]....
        /*0044*/ 	.word	0xffffffff


	//   ....[7]....
        /*0048*/ 	.word	0xffffffff


	//   ....[8]....
        /*004c*/ 	.word	0xffffffff


	//   ....[9]....
        /*0050*/ 	.word	0xffffffff


	//   ....[10]....
        /*0054*/ 	.word	0x05000077


	//   ....[11]....
        /*0058*/ 	.word	0x05000077


	//   ....[12]....
        /*005c*/ 	.word	0x05000077


	//   ....[13]....
        /*0060*/ 	.word	0x05000077


	//   ....[14]....
        /*0064*/ 	.word	0x05000077


	//   ....[15]....
        /*0068*/ 	.word	0x05000077


	//   ....[16]....
        /*006c*/ 	.word	0x05000077


	//   ....[17]....
        /*0070*/ 	.word	0x05000077


	//   ....[18]....
        /*0074*/ 	.word	0x05000077


	//   ....[19]....
        /*0078*/ 	.word	0x05000077


	//----- nvinfo : EIATTR_COOP_GROUP_INSTR_OFFSETS
	.align		4
.L_2003:
        /*007c*/ 	.byte	0x04, 0x28
        /*007e*/ 	.short	(.L_2005 - .L_2004)


	//   ....[0]....
.L_2004:
        /*0080*/ 	.word	0x00000fe0


	//   ....[1]....
        /*0084*/ 	.word	0x00000ff0


	//   ....[2]....
        /*0088*/ 	.word	0x00001020


	//   ....[3]....
        /*008c*/ 	.word	0x00001030


	//   ....[4]....
        /*0090*/ 	.word	0x00001060


	//   ....[5]....
        /*0094*/ 	.word	0x00001070


	//   ....[6]....
        /*0098*/ 	.word	0x000010a0


	//   ....[7]....
        /*009c*/ 	.word	0x000010b0


	//   ....[8]....
        /*00a0*/ 	.word	0x000010e0


	//   ....[9]....
        /*00a4*/ 	.word	0x000010f0


	//   ....[10]....
        /*00a8*/ 	.word	0x00006480


	//   ....[11]....
        /*00ac*/ 	.word	0x00006510


	//   ....[12]....
        /*00b0*/ 	.word	0x00006580


	//   ....[13]....
        /*00b4*/ 	.word	0x000065e0


	//   ....[14]....
        /*00b8*/ 	.word	0x00006650


	//   ....[15]....
        /*00bc*/ 	.word	0x000066b0


	//   ....[16]....
        /*00c0*/ 	.word	0x00006720


	//   ....[17]....
        /*00c4*/ 	.word	0x00006780


	//   ....[18]....
        /*00c8*/ 	.word	0x000067f0


	//   ....[19]....
        /*00cc*/ 	.word	0x00006850


	//----- nvinfo : EIATTR_VRC_CTA_INIT_COUNT
	.align		4
.L_2005:
        /*00d0*/ 	.byte	0x02, 0x4a
	.zero		1
	.zero		1


	//----- nvinfo : EIATTR_EXIT_INSTR_OFFSETS
	.align		4
        /*00d4*/ 	.byte	0x04, 0x1c
        /*00d6*/ 	.short	(.L_2007 - .L_2006)


	//   ....[0]....
.L_2006:
        /*00d8*/ 	.word	0x00006410


	//----- nvinfo : EIATTR_MAX_THREADS
	.align		4
.L_2007:
        /*00dc*/ 	.byte	0x04, 0x05
        /*00de*/ 	.short	(.L_2009 - .L_2008)
.L_2008:
        /*00e0*/ 	.word	0x00000080
        /*00e4*/ 	.word	0x00000001
        /*00e8*/ 	.word	0x00000001


	//----- nvinfo : EIATTR_CRS_STACK_SIZE
	.align		4
.L_2009:
        /*00ec*/ 	.byte	0x04, 0x1e
        /*00ee*/ 	.short	(.L_2011 - .L_2010)
.L_2010:
        /*00f0*/ 	.word	0x00000000


	//----- nvinfo : EIATTR_CBANK_PARAM_SIZE
	.align		4
.L_2011:
        /*00f4*/ 	.byte	0x03, 0x19
        /*00f6*/ 	.short	0x0128


	//----- nvinfo : EIATTR_PARAM_CBANK
	.align		4
        /*00f8*/ 	.byte	0x04, 0x0a
        /*00fa*/ 	.short	(.L_2013 - .L_2012)
	.align		4
.L_2012:
        /*00fc*/ 	.word	index@(.nv.constant0._ZN10layer_norm31ln_parallel_residual_bwd_kernelINS_13Kernel_traitsIf6__halfS2_S2_fjLj512ELj1ELj4ELj1ELj16ENS_18Kernel_traits_baseILj512EfS2_S2_S2_fjLj128EEEEELb1ELb1ELb1EEEvNS_9BwdParamsE)
        /*0100*/ 	.short	0x0380
        /*0102*/ 	.short	0x0128


	//----- nvinfo : EIATTR_SW_WAR
	.align		4
.L_2013:
        /*0104*/ 	.byte	0x04, 0x36
        /*0106*/ 	.short	(.L_2015 - .L_2014)
.L_2014:
        /*0108*/ 	.word	0x00000008
.L_2015:


//--------------------- .nv.info._ZN10layer_norm31ln_parallel_residual_bwd_kernelINS_13Kernel_traitsI6__halfS2_fS2_fjLj512ELj1ELj4ELj1ELj16ENS_18Kernel_traits_baseILj512ES2_S2_fS2_fjLj128EEEEELb0ELb0ELb0EEEvNS_9BwdParamsE --------------------------
	.section	.nv.info._ZN10layer_norm31ln_parallel_residual_bwd_kernelINS_13Kernel_traitsI6__halfS2_fS2_fjLj512ELj1ELj4ELj1ELj16ENS_18Kernel_traits_baseILj512ES2_S2_fS2_fjLj128EEEEELb0ELb0ELb0EEEvNS_9BwdParamsE,"",@"SHT_CUDA_INFO"
	.sectionflags	@""
	.align	4


	//----- nvinfo : EIATTR_CUDA_API_VERSION
	.align		4
        /*0000*/ 	.byte	0x04, 0x37
        /*0002*/ 	.short	(.L_2017 - .L_2016)
.L_2016:
        /*0004*/ 	.word	0x00000082


	//----- nvinfo : EIATTR_KPARAM_INFO
	.align		4
.L_2017:
        /*0008*/ 	.byte	0x04, 0x17
        /*000a*/ 	.short	(.L_2019 - .L_2018)
.L_2018:
        /*000c*/ 	.word	0x00000000
        /*0010*/ 	.short	0x0000
        /*0012*/ 	.short	0x0000
        /*0014*/ 	.byte	0x00, 0xf0, 0xa1, 0x04


	//----- nvinfo : EIATTR_SPARSE_MMA_MASK
	.align		4
.L_2019:
        /*0018*/ 	.byte	0x03, 0x50
        /*001a*/ 	.short	0x0000


	//----- nvinfo : EIATTR_MAXREG_COUNT
	.align		4
        /*001c*/ 	.byte	0x03, 0x1b
        /*001e*/ 	.short	0x00ff


	//----- nvinfo : EIATTR_NUM_BARRIERS
	.align		4
        /*0020*/ 	.byte	0x02, 0x4c
        /*0022*/ 	.byte	0x01
	.zero		1


	//----- nvinfo : EIATTR_MERCURY_ISA_VERSION
	.align		4
        /*0024*/ 	.byte	0x03, 0x5f
        /*0026*/ 	.short	0x0101


	//----- nvinfo : EIATTR_COOP_GROUP_MASK_REGIDS
	.align		4
        /*0028*/ 	.byte	0x04, 0x29
        /*002a*/ 	.short	(.L_2021 - .L_2020)


	//   ....[0]....
.L_2020:
        /*002c*/ 	.word	0xffffffff


	//   ....[1]....
        /*0030*/ 	.word	0xffffffff


	//   ....[2]....
        /*0034*/ 	.word	0xffffffff


	//   ....[3]....
        /*0038*/ 	.word	0xffffffff


	//   ....[4]....
        /*003c*/ 	.word	0xffffffff


	//   ....[5]....
        /*0040*/ 	.word	0xffffffff


	//   ....[6]....
        /*0044*/ 	.word	0xffffffff


	//   ....[7]....
        /*0048*/ 	.word	0xffffffff


	//   ....[8]....
        /*004c*/ 	.word	0xffffffff


	//   ....[9]....
        /*0050*/ 	.word	0xffffffff


	//   ....[10]....
        /*0054*/ 	.word	0x05000080


	//   ....[11]....
        /*0058*/ 	.word	0x05000080


	//   ....[12]....
        /*005c*/ 	.word	0x05000080


	//   ....[13]....
        /*0060*/ 	.word	0x05000080


	//   ....[14]....
        /*0064*/ 	.word	0x05000080


	//   ....[15]....
        /*0068*/ 	.word	0x05000080


	//   ....[16]....
        /*006c*/ 	.word	0x05000080


	//   ....[17]....
        /*0070*/ 	.word	0x05000080


	//   ....[18]....
        /*0074*/ 	.word	0x05000080


	//   ....[19]....
        /*0078*/ 	.word	0x05000080


	//----- nvinfo : EIATTR_COOP_GROUP_INSTR_OFFSETS
	.align		4
.L_2021:
        /*007c*/ 	.byte	0x04, 0x28
        /*007e*/ 	.short	(.L_2023 - .L_2022)


	//   ....[0]....
.L_2022:
        /*0080*/ 	.word	0x00001860


	//   ....[1]....
        /*0084*/ 	.word	0x00001870


	//   ....[2]....
        /*0088*/ 	.word	0x000018a0


	//   ....[3]....
        /*008c*/ 	.word	0x000018b0


	//   ....[4]....
        /*0090*/ 	.word	0x000018e0


	//   ....[5]....
        /*0094*/ 	.word	0x000018f0


	//   ....[6]....
        /*0098*/ 	.word	0x00001920


	//   ....[7]....
        /*009c*/ 	.word	0x00001930


	//   ....[8]....
        /*00a0*/ 	.word	0x00001960


	//   ....[9]....
        /*00a4*/ 	.word	0x00001970


	//   ....[10]....
        /*00a8*/ 	.word	0x00004ec0


	//   ....[11]....
        /*00ac*/ 	.word	0x00004f50


	//   ....[12]....
        /*00b0*/ 	.word	0x00004fc0


	//   ....[13]....
        /*00b4*/ 	.word	0x00005020


	//   ....[14]....
        /*00b8*/ 	.word	0x00005090


	//   ....[15]....
        /*00bc*/ 	.word	0x000050f0


	//   ....[16]....
        /*00c0*/ 	.word	0x00005160


	//   ....[17]....
        /*00c4*/ 	.word	0x000051c0


	//   ....[18]....
        /*00c8*/ 	.word	0x00005230


	//   ....[19]....
        /*00cc*/ 	.word	0x00005290


	//----- nvinfo : EIATTR_VRC_CTA_INIT_COUNT
	.align		4
.L_2023:
        /*00d0*/ 	.byte	0x02, 0x4a
	.zero		1
	.zero		1


	//----- nvinfo : EIATTR_EXIT_INSTR_OFFSETS
	.align		4
        /*00d4*/ 	.byte	0x04, 0x1c
        /*00d6*/ 	.short	(.L_2025 - .L_2024)


	//   ....[0]....
.L_2024:
        /*00d8*/ 	.word	0x00004de0


	//   ....[1]....
        /*00dc*/ 	.word	0x00004e50


	//----- nvinfo : EIATTR_MAX_THREADS
	.align		4
.L_2025:
        /*00e0*/ 	.byte	0x04, 0x05
        /*00e2*/ 	.short	(.L_2027 - .L_2026)
.L_2026:
        /*00e4*/ 	.word	0x00000080
        /*00e8*/ 	.word	0x00000001
        /*00ec*/ 	.word	0x00000001


	//----- nvinfo : EIATTR_CRS_STACK_SIZE
	.align		4
.L_2027:
        /*00f0*/ 	.byte	0x04, 0x1e
        /*00f2*/ 	.short	(.L_2029 - .L_2028)
.L_2028:
        /*00f4*/ 	.word	0x00000000


	//----- nvinfo : EIATTR_CBANK_PARAM_SIZE
	.align		4
.L_2029:
        /*00f8*/ 	.byte	0x03, 0x19
        /*00fa*/ 	.short	0x0128


	//----- nvinfo : EIATTR_PARAM_CBANK
	.align		4
        /*00fc*/ 	.byte	0x04, 0x0a
        /*00fe*/ 	.short	(.L_2031 - .L_2030)
	.align		4
.L_2030:
        /*0100*/ 	.word	index@(.nv.constant0._ZN10layer_norm31ln_parallel_residual_bwd_kernelINS_13Kernel_traitsI6__halfS2_fS2_fjLj512ELj1ELj4ELj1ELj16ENS_18Kernel_traits_baseILj512ES2_S2_fS2_fjLj128EEEEELb0ELb0ELb0EEEvNS_9BwdParamsE)
        /*0104*/ 	.short	0x0380
        /*0106*/ 	.short	0x0128


	//----- nvinfo : EIATTR_SW_WAR
	.align		4
.L_2031:
        /*0108*/ 	.byte	0x04, 0x36
        /*010a*/ 	.short	(.L_2033 - .L_2032)
.L_2032:
        /*010c*/ 	.word	0x00000008
.L_2033:


//--------------------- .nv.info._ZN10layer_norm31ln_parallel_residual_bwd_kernelINS_13Kernel_traitsI6__halfS2_fS2_fjLj512ELj1ELj4ELj1ELj16ENS_18Kernel_traits_baseILj512ES2_S2_fS2_fjLj128EEEEELb0ELb0ELb1EEEvNS_9BwdParamsE --------------------------
	.section	.nv.info._ZN10layer_norm31ln_parallel_residual_bwd_kernelINS_13Kernel_traitsI6__halfS2_fS2_fjLj512ELj1ELj4ELj1ELj16ENS_18Kernel_traits_baseILj512ES2_S2_fS2_fjLj128EEEEELb0ELb0ELb1EEEvNS_9BwdParamsE,"",@"SHT_CUDA_INFO"
	.sectionflags	@""
	.align	4


	//----- nvinfo : EIATTR_CUDA_API_VERSION
	.align		4
        /*0000*/ 	.byte	0x04, 0x37
        /*0002*/ 	.short	(.L_2035 - .L_2034)
.L_2034:
        /*0004*/ 	.word	0x00000082


	//----- nvinfo : EIATTR_KPARAM_INFO
	.align		4
.L_2035:
        /*0008*/ 	.byte	0x04, 0x17
        /*000a*/ 	.short	(.L_2037 - .L_2036)
.L_2036:
        /*000c*/ 	.word	0x00000000
        /*0010*/ 	.short	0x0000
        /*0012*/ 	.short	0x0000
        /*0014*/ 	.byte	0x00, 0xf0, 0xa1, 0x04


	//----- nvinfo : EIATTR_SPARSE_MMA_MASK
	.align		4
.L_2037:
        /*0018*/ 	.byte	0x03, 0x50
        /*001a*/ 	.short	0x0000


	//----- nvinfo : EIATTR_MAXREG_COUNT
	.align		4
        /*001c*/ 	.byte	0x03, 0x1b
        /*001e*/ 	.short	0x00ff


	//----- nvinfo : EIATTR_NUM_BARRIERS
	.align		4
        /*0020*/ 	.byte	0x02, 0x4c
        /*0022*/ 	.byte	0x01
	.zero		1


	//----- nvinfo : EIATTR_MERCURY_ISA_VERSION
	.align		4
        /*0024*/ 	.byte	0x03, 0x5f
        /*0026*/ 	.short	0x0101


	//----- nvinfo : EIATTR_COOP_GROUP_MASK_REGIDS
	.align		4
        /*0028*/ 	.byte	0x04, 0x29
        /*002a*/ 	.short	(.L_2039 - .L_2038)


	//   ....[0]....
.L_2038:
        /*002c*/ 	.word	0xffffffff


	//   ....[1]....
        /*0030*/ 	.word	0xffffffff


	//   ....[2]....
        /*0034*/ 	.word	0xffffffff


	//   ....[3]....
        /*0038*/ 	.word	0xffffffff


	//   ....[4]....
        /*003c*/ 	.word	0xffffffff


	//   ....[5]....
        /*0040*/ 	.word	0xffffffff


	//   ....[6]....
        /*0044*/ 	.word	0xffffffff


	//   ....[7]....
        /*0048*/ 	.word	0xffffffff


	//   ....[8]....
        /*004c*/ 	.word	0xffffffff


	//   ....[9]....
        /*0050*/ 	.word	0xffffffff


	//   ....[10]....
        /*0054*/ 	.word	0x050000a8


	//   ....[11]....
        /*0058*/ 	.word	0x050000a8


	//   ....[12]....
        /*005c*/ 	.word	0x050000a8


	//   ....[13]....
        /*0060*/ 	.word	0x050000a8


	//   ....[14]....
        /*0064*/ 	.word	0x050000a8


	//   ....[15]....
        /*0068*/ 	.word	0x050000a8


	//   ....[16]....
        /*006c*/ 	.word	0x050000a8


	//   ....[17]....
        /*0070*/ 	.word	0x050000a8


	//   ....[18]....
        /*0074*/ 	.word	0x050000a8


	//   ....[19]....
        /*0078*/ 	.word	0x050000a8


	//----- nvinfo : EIATTR_COOP_GROUP_INSTR_OFFSETS
	.align		4
.L_2039:
        /*007c*/ 	.byte	0x04, 0x28
        /*007e*/ 	.short	(.L_2041 - .L_2040)


	//   ....[0]....
.L_2040:
        /*0080*/ 	.word	0x00001670


	//   ....[1]....
        /*0084*/ 	.word	0x00001680


	//   ....[2]....
        /*0088*/ 	.word	0x000016b0


	//   ....[3]....
        /*008c*/ 	.word	0x000016c0


	//   ....[4]....
        /*0090*/ 	.word	0x000016f0


	//   ....[5]....
        /*0094*/ 	.word	0x00001700


	//   ....[6]....
        /*0098*/ 	.word	0x00001730


	//   ....[7]....
        /*009c*/ 	.word	0x00001740


	//   ....[8]....
        /*00a0*/ 	.word	0x00001770


	//   ....[9]....
        /*00a4*/ 	.word	0x00001780


	//   ....[10]....
        /*00a8*/ 	.word	0x00004ac0


	//   ....[11]....
        /*00ac*/ 	.word	0x00004b50


	//   ....[12]....
        /*00b0*/ 	.word	0x00004bc0


	//   ....[13]....
        /*00b4*/ 	.word	0x00004c20


	//   ....[14]....
        /*00b8*/ 	.word	0x00004c90


	//   ....[15]....
        /*00bc*/ 	.word	0x00004cf0


	//   ....[16]....
        /*00c0*/ 	.word	0x00004d60


	//   ....[17]....
        /*00c4*/ 	.word	0x00004dc0


	//   ....[18]....
        /*00c8*/ 	.word	0x00004e30


	//   ....[19]....
        /*00cc*/ 	.word	0x00004e90


	//----- nvinfo : EIATTR_VRC_CTA_INIT_COUNT
	.align		4
.L_2041:
        /*00d0*/ 	.byte	0x02, 0x4a
	.zero		1
	.zero		1


	//----- nvinfo : EIATTR_EXIT_INSTR_OFFSETS
	.align		4
        /*00d4*/ 	.byte	0x04, 0x1c
        /*00d6*/ 	.short	(.L_2043 - .L_2042)


	//   ....[0]....
.L_2042:
        /*00d8*/ 	.word	0x00004a50


	//----- nvinfo : EIATTR_MAX_THREADS
	.align		4
.L_2043:
        /*00dc*/ 	.byte	0x04, 0x05
        /*00de*/ 	.short	(.L_2045 - .L_2044)
.L_2044:
        /*00e0*/ 	.word	0x00000080
        /*00e4*/ 	.word	0x00000001
        /*00e8*/ 	.word	0x00000001


	//----- nvinfo : EIATTR_CRS_STACK_SIZE
	.align		4
.L_2045:
        /*00ec*/ 	.byte	0x04, 0x1e
        /*00ee*/ 	.short	(.L_2047 - .L_2046)
.L_2046:
        /*00f0*/ 	.word	0x00000000


	//----- nvinfo : EIATTR_CBANK_PARAM_SIZE
	.align		4
.L_2047:
        /*00f4*/ 	.byte	0x03, 0x19
        /*00f6*/ 	.short	0x0128


	//----- nvinfo : EIATTR_PARAM_CBANK
	.align		4
        /*00f8*/ 	.byte	0x04, 0x0a
        /*00fa*/ 	.short	(.L_2049 - .L_2048)
	.align		4
.L_2048:
        /*00fc*/ 	.word	index@(.nv.constant0._ZN10layer_norm31ln_parallel_residual_bwd_kernelINS_13Kernel_traitsI6__halfS2_fS2_fjLj512ELj1ELj4ELj1ELj16ENS_18Kernel_traits_baseILj512ES2_S2_fS2_fjLj128EEEEELb0ELb0ELb1EEEvNS_9BwdParamsE)
        /*0100*/ 	.short	0x0380
        /*0102*/ 	.short	0x0128


	//----- nvinfo : EIATTR_SW_WAR
	.align		4
.L_2049:
        /*0104*/ 	.byte	0x04, 0x36
        /*0106*/ 	.short	(.L_2051 - .L_2050)
.L_2050:
        /*0108*/ 	.word	0x00000008
.L_2051:


//--------------------- .nv.info._ZN10layer_norm31ln_parallel_residual_bwd_kernelINS_13Kernel_traitsI6__halfS2_fS2_fjLj512ELj1ELj4ELj1ELj16ENS_18Kernel_traits_baseILj512ES2_S2_fS2_fjLj128EEEEELb0ELb1ELb0EEEvNS_9BwdParamsE --------------------------
	.section	.nv.info._ZN10layer_norm31ln_parallel_residual_bwd_kernelINS_13Kernel_traitsI6__halfS2_fS2_fjLj512ELj1ELj4ELj1ELj16ENS_18Kernel_traits_baseILj512ES2_S2_fS2_fjLj128EEEEELb0ELb1ELb0EEEvNS_9BwdParamsE,"",@"SHT_CUDA_INFO"
	.sectionflags	@""
	.align	4


	//----- nvinfo : EIATTR_CUDA_API_VERSION
	.align		4
        /*0000*/ 	.byte	0x04, 0x37
        /*0002*/ 	.short	(.L_2053 - .L_2052)
.L_2052:
        /*0004*/ 	.word	0x00000082


	//----- nvinfo : EIATTR_KPARAM_INFO
	.align		4
.L_2053:
        /*0008*/ 	.byte	0x04, 0x17
        /*000a*/ 	.short	(.L_2055 - .L_2054)
.L_2054:
        /*000c*/ 	.word	0x00000000
        /*0010*/ 	.short	0x0000
        /*0012*/ 	.short	0x0000
        /*0014*/ 	.byte	0x00, 0xf0, 0xa1, 0x04


	//----- nvinfo : EIATTR_SPARSE_MMA_MASK
	.align		4
.L_2055:
        /*0018*/ 	.byte	0x03, 0x50
        /*001a*/ 	.short	0x0000


	//----- nvinfo : EIATTR_MAXREG_COUNT
	.align		4
        /*001c*/ 	.byte	0x03, 0x1b
        /*001e*/ 	.short	0x00ff


	//----- nvinfo : EIATTR_NUM_BARRIERS
	.align		4
        /*0020*/ 	.byte	0x02, 0x4c
        /*0022*/ 	.byte	0x01
	.zero		1


	//----- nvinfo : EIATTR_MERCURY_ISA_VERSION
	.align		4
        /*0024*/ 	.byte	0x03, 0x5f
        /*0026*/ 	.short	0x0101


	//----- nvinfo : EIATTR_COOP_GROUP_MASK_REGIDS
	.align		4
        /*0028*/ 	.byte	0x04, 0x29
        /*002a*/ 	.short	(.L_2057 - .L_2056)


	//   ....[0]....
.L_2056:
        /*002c*/ 	.word	0xffffffff


	//   ....[1]....
        /*0030*/ 	.word	0xffffffff


	//   ....[2]....
        /*0034*/ 	.word	0xffffffff


	//   ....[3]....
        /*0038*/ 	.word	0xffffffff


	//   ....[4]....
        /*003c*/ 	.word	0xffffffff


	//   ....[5]....
        /*0040*/ 	.word	0xffffffff


	//   ....[6]....
        /*0044*/ 	.word	0xffffffff


	//   ....[7]....
        /*0048*/ 	.word	0xffffffff


	//   ....[8]....
        /*004c*/ 	.word	0xffffffff


	//   ....[9]....
        /*0050*/ 	.word	0xffffffff


	//   ....[10]....
        /*0054*/ 	.word	0x05000072


	//   ....[11]....
        /*0058*/ 	.word	0x05000072


	//   ....[12]....
        /*005c*/ 	.word	0x05000072


	//   ....[13]....
        /*0060*/ 	.word	0x05000072


	//   ....[14]....
        /*0064*/ 	.word	0x05000072


	//   ....[15]....
        /*0068*/ 	.word	0x05000072


	//   ....[16]....
        /*006c*/ 	.word	0x05000072


	//   ....[17]....
        /*0070*/ 	.word	0x05000072


	//   ....[18]....
        /*0074*/ 	.word	0x05000072


	//   ....[19]....
        /*0078*/ 	.word	0x05000072


	//----- nvinfo : EIATTR_COOP_GROUP_INSTR_OFFSETS
	.align		4
.L_2057:
        /*007c*/ 	.byte	0x04, 0x28
        /*007e*/ 	.short	(.L_2059 - .L_2058)


	//   ....[0]....
.L_2058:
        /*0080*/ 	.word	0x000010a0


	//   ....[1]....
        /*0084*/ 	.word	0x000010b0


	//   ....[2]....
        /*0088*/ 	.word	0x000010e0


	//   ....[3]....
        /*008c*/ 	.word	0x000010f0


	//   ....[4]....
        /*0090*/ 	.word	0x00001120


	//   ....[5]....
        /*0094*/ 	.word	0x00001130


	//   ....[6]....
        /*0098*/ 	.word	0x00001160


	//   ....[7]....
        /*009c*/ 	.word	0x00001170


	//   ....[8]....
        /*00a0*/ 	.word	0x000011a0


	//   ....[9]....
        /*00a4*/ 	.word	0x000011b0


	//   ....[10]....
        /*00a8*/ 	.word	0x00003f90


	//   ....[11]....
        /*00ac*/ 	.word	0x00004030


	//   ....[12]....
        /*00b0*/ 	.word	0x00004090


	//   ....[13]....
        /*00b4*/ 	.word	0x000040f0


	//   ....[14]....
        /*00b8*/ 	.word	0x00004160


	//   ....[15]....
        /*00bc*/ 	.word	0x000041c0


	//   ....[16]....
        /*00c0*/ 	.word	0x00004230


	//   ....[17]....
        /*00c4*/ 	.word	0x00004290


	//   ....[18]....
        /*00c8*/ 	.word	0x00004300


	//   ....[19]....
        /*00cc*/ 	.word	0x00004360


	//----- nvinfo : EIATTR_VRC_CTA_INIT_COUNT
	.align		4
.L_2059:
        /*00d0*/ 	.byte	0x02, 0x4a
	.zero		1
	.zero		1


	//----- nvinfo : EIATTR_EXIT_INSTR_OFFSETS
	.align		4
        /*00d4*/ 	.byte	0x04, 0x1c
        /*00d6*/ 	.short	(.L_2061 - .L_2060)


	//   ....[0]....
.L_2060:
        /*00d8*/ 	.word	0x00003f00


	//   ....[1]....
        /*00dc*/ 	.word	0x00003f30


	//----- nvinfo : EIATTR_MAX_THREADS
	.align		4
.L_2061:
        /*00e0*/ 	.byte	0x04, 0x05
        /*00e2*/ 	.short	(.L_2063 - .L_2062)
.L_2062:
        /*00e4*/ 	.word	0x00000080
        /*00e8*/ 	.word	0x00000001
        /*00ec*/ 	.word	0x00000001


	//----- nvinfo : EIATTR_CRS_STACK_SIZE
	.align		4
.L_2063:
        /*00f0*/ 	.byte	0x04, 0x1e
        /*00f2*/ 	.short	(.L_2065 - .L_2064)
.L_2064:
        /*00f4*/ 	.word	0x00000000


	//----- nvinfo : EIATTR_CBANK_PARAM_SIZE
	.align		4
.L_2065:
        /*00f8*/ 	.byte	0x03, 0x19
        /*00fa*/ 	.short	0x0128


	//----- nvinfo : EIATTR_PARAM_CBANK
	.align		4
        /*00fc*/ 	.byte	0x04, 0x0a
        /*00fe*/ 	.short	(.L_2067 - .L_2066)
	.align		4
.L_2066:
        /*0100*/ 	.word	index@(.nv.constant0._ZN10layer_norm31ln_parallel_residual_bwd_kernelINS_13Kernel_traitsI6__halfS2_fS2_fjLj512ELj1ELj4ELj1ELj16ENS_18Kernel_traits_baseILj512ES2_S2_fS2_fjLj128EEEEELb0ELb1ELb0EEEvNS_9BwdParamsE)
        /*0104*/ 	.short	0x0380
        /*0106*/ 	.short	0x0128


	//----- nvinfo : EIATTR_SW_WAR
	.align		4
.L_2067:
        /*0108*/ 	.byte	0x04, 0x36
        /*010a*/ 	.short	(.L_2069 - .L_2068)
.L_2068:
        /*010c*/ 	.word	0x00000008
.L_2069:


//--------------------- .nv.info._ZN10layer_norm31ln_parallel_residual_bwd_kernelINS_13Kernel_traitsI6__halfS2_fS2_fjLj512ELj1ELj4ELj1ELj16ENS_18Kernel_traits_baseILj512ES2_S2_fS2_fjLj128EEEEELb0ELb1ELb1EEEvNS_9BwdParamsE --------------------------
	.section	.nv.info._ZN10layer_norm31ln_parallel_residual_bwd_kernelINS_13Kernel_traitsI6__halfS2_fS2_fjLj512ELj1ELj4ELj1ELj16ENS_18Kernel_traits_baseILj512ES2_S2_fS2_fjLj128EEEEELb0ELb1ELb1EEEvNS_9BwdParamsE,"",@"SHT_CUDA_INFO"
	.sectionflags	@""
	.align	4


	//----- nvinfo : EIATTR_CUDA_API_VERSION
	.align		4
        /*0000*/ 	.byte	0x04, 0x37
        /*0002*/ 	.short	(.L_2071 - .L_2070)
.L_2070:
        /*0004*/ 	.word	0x00000082


	//----- nvinfo : EIATTR_KPARAM_INFO
	.align		4
.L_2071:
        /*0008*/ 	.byte	0x04, 0x17
        /*000a*/ 	.short	(.L_2073 - .L_2072)
.L_2072:
        /*000c*/ 	.word	0x00000000
        /*0010*/ 	.short	0x0000
        /*0012*/ 	.short	0x0000
        /*0014*/ 	.byte	0x00, 0xf0, 0xa1, 0x04


	//----- nvinfo : EIATTR_SPARSE_MMA_MASK
	.align		4
.L_2073:
        /*0018*/ 	.byte	0x03, 0x50
        /*001a*/ 	.short	0x0000


	//----- nvinfo : EIATTR_MAXREG_COUNT
	.align		4
        /*001c*/ 	.byte	0x03, 0x1b
        /*001e*/ 	.short	0x00ff


	//----- nvinfo : EIATTR_NUM_BARRIERS
	.align		4
        /*0020*/ 	.byte	0x02, 0x4c
        /*0022*/ 	.byte	0x01
	.zero		1


	//----- nvinfo : EIATTR_MERCURY_ISA_VERSION
	.align		4
        /*0024*/ 	.byte	0x03, 0x5f
        /*0026*/ 	.short	0x0101


	//----- nvinfo : EIATTR_COOP_GROUP_MASK_REGIDS
	.align		4
        /*0028*/ 	.byte	0x04, 0x29
        /*002a*/ 	.short	(.L_2075 - .L_2074)


	//   ....[0]....
.L_2074:
        /*002c*/ 	.word	0xffffffff


	//   ....[1]....
        /*0030*/ 	.word	0xffffffff


	//   ....[2]....
        /*0034*/ 	.word	0xffffffff


	//   ....[3]....
        /*0038*/ 	.word	0xffffffff


	//   ....[4]....
        /*003c*/ 	.word	0xffffffff


	//   ....[5]....
        /*0040*/ 	.word	0xffffffff


	//   ....[6]....
        /*0044*/ 	.word	0xffffffff


	//   ....[7]....
        /*0048*/ 	.word	0xffffffff


	//   ....[8]....
        /*004c*/ 	.word	0xffffffff


	//   ....[9]....
        /*0050*/ 	.word	0xffffffff


	//   ....[10]....
        /*0054*/ 	.word	0x05000072


	//   ....[11]....
        /*0058*/ 	.word	0x05000072


	//   ....[12]....
        /*005c*/ 	.word	0x05000072


	//   ....[13]....
        /*0060*/ 	.word	0x05000072


	//   ....[14]....
        /*0064*/ 	.word	0x05000072


	//   ....[15]....
        /*0068*/ 	.word	0x05000072


	//   ....[16]....
        /*006c*/ 	.word	0x05000072


	//   ....[17]....
        /*0070*/ 	.word	0x05000072


	//   ....[18]....
        /*0074*/ 	.word	0x05000072


	//   ....[19]....
        /*0078*/ 	.word	0x05000072


	//----- nvinfo : EIATTR_COOP_GROUP_INSTR_OFFSETS
	.align		4
.L_2075:
        /*007c*/ 	.byte	0x04, 0x28
        /*007e*/ 	.short	(.L_2077 - .L_2076)


	//   ....[0]....
.L_2076:
        /*0080*/ 	.word	0x00000f70


	//   ....[1]....
        /*0084*/ 	.word	0x00000f80


	//   ....[2]....
        /*0088*/ 	.word	0x00000fb0


	//   ....[3]....
        /*008c*/ 	.word	0x00000fc0


	//   ....[4]....
        /*0090*/ 	.word	0x00000ff0


	//   ....[5]....
        /*0094*/ 	.word	0x00001000


	//   ....[6]....
        /*0098*/ 	.word	0x00001030


	//   ....[7]....
        /*009c*/ 	.word	0x00001040


	//   ....[8]....
        /*00a0*/ 	.word	0x00001070


	//   ....[9]....
        /*00a4*/ 	.word	0x00001080


	//   ....[10]....
        /*00a8*/ 	.word	0x00003c10


	//   ....[11]....
        /*00ac*/ 	.word	0x00003cb0


	//   ....[12]....
        /*00b0*/ 	.word	0x00003d30


	//   ....[13]....
        /*00b4*/ 	.word	0x00003da0


	//   ....[14]....
        /*00b8*/ 	.word	0x00003e20


	//   ....[15]....
        /*00bc*/ 	.word	0x00003e90


	//   ....[16]....
        /*00c0*/ 	.word	0x00003f10


	//   ....[17]....
        /*00c4*/ 	.word	0x00003f80


	//   ....[18]....
        /*00c8*/ 	.word	0x00004000


	//   ....[19]....
        /*00cc*/ 	.word	0x00004060


	//----- nvinfo : EIATTR_VRC_CTA_INIT_COUNT
	.align		4
.L_2077:
        /*00d0*/ 	.byte	0x02, 0x4a
	.zero		1
	.zero		1


	//----- nvinfo : EIATTR_EXIT_INSTR_OFFSETS
	.align		4
        /*00d4*/ 	.byte	0x04, 0x1c
        /*00d6*/ 	.short	(.L_2079 - .L_2078)


	//   ....[0]....
.L_2078:
        /*00d8*/ 	.word	0x00003bb0


	//----- nvinfo : EIATTR_MAX_THREADS
	.align		4
.L_2079:
        /*00dc*/ 	.byte	0x04, 0x05
        /*00de*/ 	.short	(.L_2081 - .L_2080)
.L_2080:
        /*00e0*/ 	.word	0x00000080
        /*00e4*/ 	.word	0x00000001
        /*00e8*/ 	.word	0x00000001


	//----- nvinfo : EIATTR_CRS_STACK_SIZE
	.align		4
.L_2081:
        /*00ec*/ 	.byte	0x04, 0x1e
        /*00ee*/ 	.short	(.L_2083 - .L_2082)
.L_2082:
        /*00f0*/ 	.word	0x00000000


	//----- nvinfo : EIATTR_CBANK_PARAM_SIZE
	.align		4
.L_2083:
        /*00f4*/ 	.byte	0x03, 0x19
        /*00f6*/ 	.short	0x0128


	//----- nvinfo : EIATTR_PARAM_CBANK
	.align		4
        /*00f8*/ 	.byte	0x04, 0x0a
        /*00fa*/ 	.short	(.L_2085 - .L_2084)
	.align		4
.L_2084:
        /*00fc*/ 	.word	index@(.nv.constant0._ZN10layer_norm31ln_parallel_residual_bwd_kernelINS_13Kernel_traitsI6__halfS2_fS2_fjLj512ELj1ELj4ELj1ELj16ENS_18Kernel_traits_baseILj512ES2_S2_fS2_fjLj128EEEEELb0ELb1ELb1EEEvNS_9BwdParamsE)
        /*0100*/ 	.short	0x0380
        /*0102*/ 	.short	0x0128


	//----- nvinfo : EIATTR_SW_WAR
	.align		4
.L_2085:
        /*0104*/ 	.byte	0x04, 0x36
        /*0106*/ 	.short	(.L_2087 - .L_2086)
.L_2086:
        /*0108*/ 	.word	0x00000008
.L_2087:


//--------------------- .nv.info._ZN10layer_norm31ln_parallel_residual_bwd_kernelINS_13Kernel_traitsI6__halfS2_fS2_fjLj512ELj1ELj4ELj1ELj16ENS_18Kernel_traits_baseILj512ES2_S2_fS2_fjLj128EEEEELb1ELb0ELb0EEEvNS_9BwdParamsE --------------------------
	.section	.nv.info._ZN10layer_norm31ln_parallel_residual_bwd_kernelINS_13Kernel_traitsI6__halfS2_fS2_fjLj512ELj1ELj4ELj1ELj16ENS_18Kernel_traits_baseILj512ES2_S2_fS2_fjLj128EEEEELb1ELb0ELb0EEEvNS_9BwdParamsE,"",@"SHT_CUDA_INFO"
	.sectionflags	@""
	.align	4


	//----- nvinfo : EIATTR_CUDA_API_VERSION
	.align		4
        /*0000*/ 	.byte	0x04, 0x37
        /*0002*/ 	.short	(.L_2089 - .L_2088)
.L_2088:
        /*0004*/ 	.word	0x00000082


	//----- nvinfo : EIATTR_KPARAM_INFO
	.align		4
.L_2089:
        /*0008*/ 	.byte	0x04, 0x17
        /*000a*/ 	.short	(.L_2091 - .L_2090)
.L_2090:
        /*000c*/ 	.word	0x00000000
        /*0010*/ 	.short	0x0000
        /*0012*/ 	.short	0x0000
        /*0014*/ 	.byte	0x00, 0xf0, 0xa1, 0x04


	//----- nvinfo : EIATTR_SPARSE_MMA_MASK
	.align		4
.L_2091:
        /*0018*/ 	.byte	0x03, 0x50
        /*001a*/ 	.short	0x0000


	//----- nvinfo : EIATTR_MAXREG_COUNT
	.align		4
        /*001c*/ 	.byte	0x03, 0x1b
        /*001e*/ 	.short	0x00ff


	//----- nvinfo : EIATTR_NUM_BARRIERS
	.align		4
        /*0020*/ 	.byte	0x02, 0x4c
        /*0022*/ 	.byte	0x01
	.zero		1


	//----- nvinfo : EIATTR_MERCURY_ISA_VERSION
	.align		4
        /*0024*/ 	.byte	0x03, 0x5f
        /*0026*/ 	.short	0x0101


	//----- nvinfo : EIATTR_COOP_GROUP_MASK_REGIDS
	.align		4
        /*0028*/ 	.byte	0x04, 0x29
        /*002a*/ 	.short	(.L_2093 - .L_2092)


	//   ....[0]....
.L_2092:
        /*002c*/ 	.word	0xffffffff


	//   ....[1]....
        /*0030*/ 	.word	0xffffffff


	//   ....[2]....
        /*0034*/ 	.word	0xffffffff


	//   ....[3]....
        /*0038*/ 	.word	0xffffffff


	//   ....[4]....
        /*003c*/ 	.word	0xffffffff


	//   ....[5]....
        /*0040*/ 	.word	0xffffffff


	//   ....[6]....
        /*0044*/ 	.word	0xffffffff


	//   ....[7]....
        /*0048*/ 	.word	0xffffffff


	//   ....[8]....
        /*004c*/ 	.word	0xffffffff


	//   ....[9]....
        /*0050*/ 	.word	0xffffffff


	//   ....[10]....
        /*0054*/ 	.word	0x05000078


	//   ....[11]....
        /*0058*/ 	.word	0x05000078


	//   ....[12]....
        /*005c*/ 	.word	0x05000078


	//   ....[13]....
        /*0060*/ 	.word	0x05000078


	//   ....[14]....
        /*0064*/ 	.word	0x05000078


	//   ....[15]....
        /*0068*/ 	.word	0x05000078


	//   ....[16]....
        /*006c*/ 	.word	0x05000078


	//   ....[17]....
        /*0070*/ 	.word	0x05000078


	//   ....[18]....
        /*0074*/ 	.word	0x05000078


	//   ....[19]....
        /*0078*/ 	.word	0x05000078


	//----- nvinfo : EIATTR_COOP_GROUP_INSTR_OFFSETS
	.align		4
.L_2093:
        /*007c*/ 	.byte	0x04, 0x28
        /*007e*/ 	.short	(.L_2095 - .L_2094)


	//   ....[0]....
.L_2094:
        /*0080*/ 	.word	0x00001970


	//   ....[1]....
        /*0084*/ 	.word	0x00001980


	//   ....[2]....
        /*0088*/ 	.word	0x000019b0


	//   ....[3]....
        /*008c*/ 	.word	0x000019c0


	//   ....[4]....
        /*0090*/ 	.word	0x000019f0


	//   ....[5]....
        /*0094*/ 	.word	0x00001a00


	//   ....[6]....
        /*0098*/ 	.word	0x00001a30


	//   ....[7]....
        /*009c*/ 	.word	0x00001a40


	//   ....[8]....
        /*00a0*/ 	.word	0x00001a70


	//   ....[9]....
        /*00a4*/ 	.word	0x00001a80


	//   ....[10]....
        /*00a8*/ 	.word	0x00007170


	//   ....[11]....
        /*00ac*/ 	.word	0x00007200


	//   ....[12]....
        /*00b0*/ 	.word	0x00007260


	//   ....[13]....
        /*00b4*/ 	.word	0x000072c0


	//   ....[14]....
        /*00b8*/ 	.word	0x00007320


	//   ....[15]....
        /*00bc*/ 	.word	0x00007380


	//   ....[16]....
        /*00c0*/ 	.word	0x000073e0


	//   ....[17]....
        /*00c4*/ 	.word	0x00007440


	//   ....[18]....
        /*00c8*/ 	.word	0x000074a0


	//   ....[19]....
        /*00cc*/ 	.word	0x00007500


	//----- nvinfo : EIATTR_VRC_CTA_INIT_COUNT
	.align		4
.L_2095:
        /*00d0*/ 	.byte	0x02, 0x4a
	.zero		1
	.zero		1


	//----- nvinfo : EIATTR_EXIT_INSTR_OFFSETS
	.align		4
        /*00d4*/ 	.byte	0x04, 0x1c
        /*00d6*/ 	.short	(.L_2097 - .L_2096)


	//   ....[0]....
.L_2096:
        /*00d8*/ 	.word	0x00007090


	//   ....[1]....
        /*00dc*/ 	.word	0x00007100


	//----- nvinfo : EIATTR_MAX_THREADS
	.align		4
.L_2097:
        /*00e0*/ 	.byte	0x04, 0x05
        /*00e2*/ 	.short	(.L_2099 - .L_2098)
.L_2098:
        /*00e4*/ 	.word	0x00000080
        /*00e8*/ 	.word	0x00000001
        /*00ec*/ 	.word	0x00000001


	//----- nvinfo : EIATTR_CRS_STACK_SIZE
	.align		4
.L_2099:
        /*00f0*/ 	.byte	0x04, 0x1e
        /*00f2*/ 	.short	(.L_2101 - .L_2100)
.L_2100:
        /*00f4*/ 	.word	0x00000000


	//----- nvinfo : EIATTR_CBANK_PARAM_SIZE
	.align		4
.L_2101:
        /*00f8*/ 	.byte	0x03, 0x19
        /*00fa*/ 	.short	0x0128


	//----- nvinfo : EIATTR_PARAM_CBANK
	.align		4
        /*00fc*/ 	.byte	0x04, 0x0a
        /*00fe*/ 	.short	(.L_2103 - .L_2102)
	.align		4
.L_2102:
        /*0100*/ 	.word	index@(.nv.constant0._ZN10layer_norm31ln_parallel_residual_bwd_kernelINS_13Kernel_traitsI6__halfS2_fS2_fjLj512ELj1ELj4ELj1ELj16ENS_18Kernel_traits_baseILj512ES2_S2_fS2_fjLj128EEEEELb1ELb0ELb0EEEvNS_9BwdParamsE)
        /*0104*/ 	.short	0x0380
        /*0106*/ 	.short	0x0128


	//----- nvinfo : EIATTR_SW_WAR
	.align		4
.L_2103:
        /*0108*/ 	.byte	0x04, 0x36
        /*010a*/ 	.short	(.L_2105 - .L_2104)
.L_2104:
        /*010c*/ 	.word	0x00000008
.L_2105:


//--------------------- .nv.info._ZN10layer_norm31ln_parallel_residual_bwd_kernelINS_13Kernel_traitsI6__halfS2_fS2_fjLj512ELj1ELj4ELj1ELj16ENS_18Kernel_traits_baseILj512ES2_S2_fS2_fjLj128EEEEELb1ELb0ELb1EEEvNS_9BwdParamsE --------------------------
	.section	.nv.info._ZN10layer_norm31ln_parallel_residual_bwd_kernelINS_13Kernel_traitsI6__halfS2_fS2_fjLj512ELj1ELj4ELj1ELj16ENS_18Kernel_traits_baseILj512ES2_S2_fS2_fjLj128EEEEELb1ELb0ELb1EEEvNS_9BwdParamsE,"",@"SHT_CUDA_INFO"
	.sectionflags	@""
	.align	4


	//----- nvinfo : EIATTR_CUDA_API_VERSION
	.align		4
        /*0000*/ 	.byte	0x04, 0x37
        /*0002*/ 	.short	(.L_2107 - .L_2106)
.L_2106:
        /*0004*/ 	.word	0x00000082


	//----- nvinfo : EIATTR_KPARAM_INFO
	.align		4
.L_2107:
        /*0008*/ 	.byte	0x04, 0x17
        /*000a*/ 	.short	(.L_2109 - .L_2108)
.L_2108:
        /*000c*/ 	.word	0x00000000
        /*0010*/ 	.short	0x0000
        /*0012*/ 	.short	0x0000
        /*0014*/ 	.byte	0x00, 0xf0, 0xa1, 0x04


	//----- nvinfo : EIATTR_SPARSE_MMA_MASK
	.align		4
.L_2109:
        /*0018*/ 	.byte	0x03, 0x50
        /*001a*/ 	.short	0x0000


	//----- nvinfo : EIATTR_MAXREG_COUNT
	.align		4
        /*001c*/ 	.byte	0x03, 0x1b
        /*001e*/ 	.short	0x00ff


	//----- nvinfo : EIATTR_NUM_BARRIERS
	.align		4
        /*0020*/ 	.byte	0x02, 0x4c
        /*0022*/ 	.byte	0x01
	.zero		1


	//----- nvinfo : EIATTR_MERCURY_ISA_VERSION
	.align		4
        /*0024*/ 	.byte	0x03, 0x5f
        /*0026*/ 	.short	0x0101


	//----- nvinfo : EIATTR_COOP_GROUP_MASK_REGIDS
	.align		4
        /*0028*/ 	.byte	0x04, 0x29
        /*002a*/ 	.short	(.L_2111 - .L_2110)


	//   ....[0]....
.L_2110:
        /*002c*/ 	.word	0xffffffff


	//   ....[1]....
        /*0030*/ 	.word	0xffffffff


	//   ....[2]....
        /*0034*/ 	.word	0xffffffff


	//   ....[3]....
        /*0038*/ 	.word	0xffffffff


	//   ....[4]....
        /*003c*/ 	.word	0xffffffff


	//   ....[5]....
        /*0040*/ 	.word	0xffffffff


	//   ....[6]....
        /*0044*/ 	.word	0xffffffff


	//   ....[7]....
        /*0048*/ 	.word	0xffffffff


	//   ....[8]....
        /*004c*/ 	.word	0xffffffff


	//   ....[9]....
        /*0050*/ 	.word	0xffffffff


	//   ....[10]....
        /*0054*/ 	.word	0x0500004a


	//   ....[11]....
        /*0058*/ 	.word	0x0500004a


	//   ....[12]....
        /*005c*/ 	.word	0x0500004a


	//   ....[13]....
        /*0060*/ 	.word	0x0500004a


	//   ....[14]....
        /*0064*/ 	.word	0x0500004a


	//   ....[15]....
        /*0068*/ 	.word	0x0500004a


	//   ....[16]....
        /*006c*/ 	.word	0x0500004a


	//   ....[17]....
        /*0070*/ 	.word	0x0500004a


	//   ....[18]....
        /*0074*/ 	.word	0x0500004a


	//   ....[19]....
        /*0078*/ 	.word	0x0500004a


	//----- nvinfo : EIATTR_COOP_GROUP_INSTR_OFFSETS
	.align		4
.L_2111:
        /*007c*/ 	.byte	0x04, 0x28
        /*007e*/ 	.short	(.L_2113 - .L_2112)


	//   ....[0]....
.L_2112:
        /*0080*/ 	.word	0x00001750


	//   ....[1]....
        /*0084*/ 	.word	0x00001760


	//   ....[2]....
        /*0088*/ 	.word	0x00001790


	//   ....[3]....
        /*008c*/ 	.word	0x000017a0


	//   ....[4]....
        /*0090*/ 	.word	0x000017d0


	//   ....[5]....
        /*0094*/ 	.word	0x000017e0


	//   ....[6]....
        /*0098*/ 	.word	0x00001810


	//   ....[7]....
        /*009c*/ 	.word	0x00001820


	//   ....[8]....
        /*00a0*/ 	.word	0x00001850


	//   ....[9]....
        /*00a4*/ 	.word	0x00001860


	//   ....[10]....
        /*00a8*/ 	.word	0x00006d70


	//   ....[11]....
        /*00ac*/ 	.word	0x00006e00


	//   ....[12]....
        /*00b0*/ 	.word	0x00006e70


	//   ....[13]....
        /*00b4*/ 	.word	0x00006ed0


	//   ....[14]....
        /*00b8*/ 	.word	0x00006f40


	//   ....[15]....
        /*00bc*/ 	.word	0x00006fa0


	//   ....[16]....
        /*00c0*/ 	.word	0x00007010


	//   ....[17]....
        /*00c4*/ 	.word	0x00007070


	//   ....[18]....
        /*00c8*/ 	.word	0x000070e0


	//   ....[19]....
        /*00cc*/ 	.word	0x00007140


	//----- nvinfo : EIATTR_VRC_CTA_INIT_COUNT
	.align		4
.L_2113:
        /*00d0*/ 	.byte	0x02, 0x4a
	.zero		1
	.zero		1


	//----- nvinfo : EIATTR_EXIT_INSTR_OFFSETS
	.align		4
        /*00d4*/ 	.byte	0x04, 0x1c
        /*00d6*/ 	.short	(.L_2115 - .L_2114)


	//   ....[0]....
.L_2114:
        /*00d8*/ 	.word	0x00006d00


	//----- nvinfo : EIATTR_MAX_THREADS
	.align		4
.L_2115:
        /*00dc*/ 	.byte	0x04, 0x05
        /*00de*/ 	.short	(.L_2117 - .L_2116)
.L_2116:
        /*00e0*/ 	.word	0x00000080
        /*00e4*/ 	.word	0x00000001
        /*00e8*/ 	.word	0x00000001


	//----- nvinfo : EIATTR_CRS_STACK_SIZE
	.align		4
.L_2117:
        /*00ec*/ 	.byte	0x04, 0x1e
        /*00ee*/ 	.short	(.L_2119 - .L_2118)
.L_2118:
        /*00f0*/ 	.word	0x00000000


	//----- nvinfo : EIATTR_CBANK_PARAM_SIZE
	.align		4
.L_2119:
        /*00f4*/ 	.byte	0x03, 0x19
        /*00f6*/ 	.short	0x0128


	//----- nvinfo : EIATTR_PARAM_CBANK
	.align		4
        /*00f8*/ 	.byte	0x04, 0x0a
        /*00fa*/ 	.short	(.L_2121 - .L_2120)
	.align		4
.L_2120:
        /*00fc*/ 	.word	index@(.nv.constant0._ZN10layer_norm31ln_parallel_residual_bwd_kernelINS_13Kernel_traitsI6__halfS2_fS2_fjLj512ELj1ELj4ELj1ELj16ENS_18Kernel_traits_baseILj512ES2_S2_fS2_fjLj128EEEEELb1ELb0ELb1EEEvNS_9BwdParamsE)
        /*0100*/ 	.short	0x0380
        /*0102*/ 	.short	0x0128


	//----- nvinfo : EIATTR_SW_WAR
	.align		4
.L_2121:
        /*0104*/ 	.byte	0x04, 0x36
        /*0106*/ 	.short	(.L_2123 - .L_2122)
.L_2122:
        /*0108*/ 	.word	0x00000008
.L_2123:


//--------------------- .nv.info._ZN10layer_norm22ln_bwd_finalize_kernelINS_22Kernel_traits_finalizeILj512E6__halfS2_fS2_fjLb0ELj1024ELj4ENS_18Kernel_traits_baseILj512ES2_S2_fS2_fjLj1024EEEEELb0ELb0EEEvNS_9BwdParamsE --------------------------
	.section	.nv.info._ZN10layer_norm22ln_bwd_finalize_kernelINS_22Kernel_traits_finalizeILj512E6__halfS2_fS2_fjLb0ELj1024ELj4ENS_18Kernel_traits_baseILj512ES2_S2_fS2_fjLj1024EEEEELb0ELb0EEEvNS_9BwdParamsE,"",@"SHT_CUDA_INFO"
	.sectionflags	@""
	.align	4


	//----- nvinfo : EIATTR_CUDA_API_VERSION
	.align		4
        /*0000*/ 	.byte	0x04, 0x37
        /*0002*/ 	.short	(.L_2125 - .L_2124)
.L_2124:
        /*0004*/ 	.word	0x00000082


	//----- nvinfo : EIATTR_KPARAM_INFO
	.align		4
.L_2125:
        /*0008*/ 	.byte	0x04, 0x17
        /*000a*/ 	.short	(.L_2127 - .L_2126)
.L_2126:
        /*000c*/ 	.word	0x00000000
        /*0010*/ 	.short	0x0000
        /*0012*/ 	.short	0x0000
        /*0014*/ 	.byte	0x00, 0xf0, 0xa1, 0x04


	//----- nvinfo : EIATTR_SPARSE_MMA_MASK
	.align		4
.L_2127:
        /*0018*/ 	.byte	0x03, 0x50
        /*001a*/ 	.short	0x0000


	//----- nvinfo : EIATTR_MAXREG_COUNT
	.align		4
        /*001c*/ 	.byte	0x03, 0x1b
        /*001e*/ 	.short	0x0040


	//----- nvinfo : EIATTR_NUM_BARRIERS
	.align		4
        /*0020*/ 	.byte	0x02, 0x4c
        /*0022*/ 	.byte	0x01
	.zero		1


	//----- nvinfo : EIATTR_MERCURY_ISA_VERSION
	.align		4
        /*0024*/ 	.byte	0x03, 0x5f
        /*0026*/ 	.short	0x0101


	//----- nvinfo : EIATTR_COOP_GROUP_MASK_REGIDS
	.align		4
        /*0028*/ 	.byte	0x04, 0x29
        /*002a*/ 	.short	(.L_2129 - .L_2128)


	//   ....[0]....
.L_2128:
        /*002c*/ 	.word	0xffffffff


	//   ....[1]....
        /*0030*/ 	.word	0xffffffff


	//   ....[2]....
        /*0034*/ 	.word	0xffffffff


	//   ....[3]....
        /*0038*/ 	.word	0xffffffff


	//   ....[4]....
        /*003c*/ 	.word	0xffffffff


	//   ....[5]....
        /*0040*/ 	.word	0xffffffff


	//   ....[6]....
        /*0044*/ 	.word	0xffffffff


	//   ....[7]....
        /*0048*/ 	.word	0xffffffff


	//   ....[8]....
        /*004c*/ 	.word	0xffffffff


	//   ....[9]....
        /*0050*/ 	.word	0xffffffff


	//----- nvinfo : EIATTR_COOP_GROUP_INSTR_OFFSETS
	.align		4
.L_2129:
        /*0054*/ 	.byte	0x04, 0x28
        /*0056*/ 	.short	(.L_2131 - .L_2130)


	//   ....[0]....
.L_2130:
        /*0058*/ 	.word	0x00001540


	//   ....[1]....
        /*005c*/ 	.word	0x00001550


	//   ....[2]....
        /*0060*/ 	.word	0x00001580


	//   ....[3]....
        /*0064*/ 	.word	0x00001590


	//   ....[4]....
        /*0068*/ 	.word	0x000015c0


	//   ....[5]....
        /*006c*/ 	.word	0x000015d0


	//   ....[6]....
        /*0070*/ 	.word	0x00001610


	//   ....[7]....
        /*0074*/ 	.word	0x00001630


	//   ....[8]....
        /*0078*/ 	.word	0x00001680


	//   ....[9]....
        /*007c*/ 	.word	0x00001690


	//----- nvinfo : EIATTR_VRC_CTA_INIT_COUNT
	.align		4
.L_2131:
        /*0080*/ 	.byte	0x02, 0x4a
	.zero		1
	.zero		1


	//----- nvinfo : EIATTR_EXIT_INSTR_OFFSETS
	.align		4
        /*0084*/ 	.byte	0x04, 0x1c
        /*0086*/ 	.short	(.L_2133 - .L_2132)


	//   ....[0]....
.L_2132:
        /*0088*/ 	.word	0x00000060


	//   ....[1]....
        /*008c*/ 	.word	0x000016f0


	//   ....[2]....
        /*0090*/ 	.word	0x00001720


	//   ....[3]....
        /*0094*/ 	.word	0x000017e0


	//----- nvinfo : EIATTR_MAX_THREADS
	.align		4
.L_2133:
        /*0098*/ 	.byte	0x04, 0x05
        /*009a*/ 	.short	(.L_2135 - .L_2134)
.L_2134:
        /*009c*/ 	.word	0x00000400
        /*00a0*/ 	.word	0x00000001
        /*00a4*/ 	.word	0x00000001


	//----- nvinfo : EIATTR_CRS_STACK_SIZE
	.align		4
.L_2135:
        /*00a8*/ 	.byte	0x04, 0x1e
        /*00aa*/ 	.short	(.L_2137 - .L_2136)
.L_2136:
        /*00ac*/ 	.word	0x00000000


	//----- nvinfo : EIATTR_CBANK_PARAM_SIZE
	.align		4
.L_2137:
        /*00b0*/ 	.byte	0x03, 0x19
        /*00b2*/ 	.short	0x0128


	//----- nvinfo : EIATTR_PARAM_CBANK
	.align		4
        /*00b4*/ 	.byte	0x04, 0x0a
        /*00b6*/ 	.short	(.L_2139 - .L_2138)
	.align		4
.L_2138:
        /*00b8*/ 	.word	index@(.nv.constant0._ZN10layer_norm22ln_bwd_finalize_kernelINS_22Kernel_traits_finalizeILj512E6__halfS2_fS2_fjLb0ELj1024ELj4ENS_18Kernel_traits_baseILj512ES2_S2_fS2_fjLj1024EEEEELb0ELb0EEEvNS_9BwdParamsE)
        /*00bc*/ 	.short	0x0380
        /*00be*/ 	.short	0x0128


	//----- nvinfo : EIATTR_SW_WAR
	.align		4
.L_2139:
        /*00c0*/ 	.byte	0x04, 0x36
        /*00c2*/ 	.short	(.L_2141 - .L_2140)
.L_2140:
        /*00c4*/ 	.word	0x00000008
.L_2141:


//--------------------- .nv.info._ZN10layer_norm40ln_parallel_residual_bwd_finalize_kernelINS_22Kernel_traits_finalizeILj512E6__halfS2_fS2_fjLb0ELj1024ELj4ENS_18Kernel_traits_baseILj512ES2_S2_fS2_fjLj1024EEEEELb0EEEvNS_9BwdParamsE --------------------------
	.section	.nv.info._ZN10layer_norm40ln_parallel_residual_bwd_finalize_kernelINS_22Kernel_traits_finalizeILj512E6__halfS2_fS2_fjLb0ELj1024ELj4ENS_18Kernel_traits_baseILj512ES2_S2_fS2_fjLj1024EEEEELb0EEEvNS_9BwdParamsE,"",@"SHT_CUDA_INFO"
	.sectionflags	@""
	.align	4


	//----- nvinfo : EIATTR_CUDA_API_VERSION
	.align		4
        /*0000*/ 	.byte	0x04, 0x37
        /*0002*/ 	.short	(.L_2143 - .L_2142)
.L_2142:
        /*0004*/ 	.word	0x00000082


	//----- nvinfo : EIATTR_KPARAM_INFO
	.align		4
.L_2143:
        /*0008*/ 	.byte	0x04, 0x17
        /*000a*/ 	.short	(.L_2145 - .L_2144)
.L_2144:
        /*000c*/ 	.word	0x00000000
        /*0010*/ 	.short	0x0000
        /*0012*/ 	.short	0x0000
        /*0014*/ 	.byte	0x00, 0xf0, 0xa1, 0x04


	//----- nvinfo : EIATTR_SPARSE_MMA_MASK
	.align		4
.L_2145:
        /*0018*/ 	.byte	0x03, 0x50
        /*001a*/ 	.short	0x0000


	//----- nvinfo : EIATTR_MAXREG_COUNT
	.align		4
        /*001c*/ 	.byte	0x03, 0x1b
        /*001e*/ 	.short	0x0040


	//----- nvinfo : EIATTR_NUM_BARRIERS
	.align		4
        /*0020*/ 	.byte	0x02, 0x4c
        /*0022*/ 	.byte	0x01
	.zero		1


	//----- nvinfo : EIATTR_MERCURY_ISA_VERSION
	.align		4
        /*0024*/ 	.byte	0x03, 0x5f
        /*0026*/ 	.short	0x0101


	//----- nvinfo : EIATTR_COOP_GROUP_MASK_REGIDS
	.align		4
        /*0028*/ 	.byte	0x04, 0x29
        /*002a*/ 	.short	(.L_2147 - .L_2146)


	//   ....[0]....
.L_2146:
        /*002c*/ 	.word	0xffffffff


	//   ....[1]....
        /*0030*/ 	.word	0xffffffff


	//   ....[2]....
        /*0034*/ 	.word	0xffffffff


	//   ....[3]....
        /*0038*/ 	.word	0xffffffff


	//   ....[4]....
        /*003c*/ 	.word	0xffffffff


	//   ....[5]....
        /*0040*/ 	.word	0xffffffff


	//   ....[6]....
        /*0044*/ 	.word	0xffffffff


	//   ....[7]....
        /*0048*/ 	.word	0xffffffff


	//   ....[8]....
        /*004c*/ 	.word	0xffffffff


	//   ....[9]....
        /*0050*/ 	.word	0xffffffff


	//   ....[10]....
        /*0054*/ 	.word	0xffffffff


	//   ....[11]....
        /*0058*/ 	.word	0xffffffff


	//   ....[12]....
        /*005c*/ 	.word	0xffffffff


	//   ....[13]....
        /*0060*/ 	.word	0xffffffff


	//   ....[14]....
        /*0064*/ 	.word	0xffffffff


	//   ....[15]....
        /*0068*/ 	.word	0xffffffff


	//   ....[16]....
        /*006c*/ 	.word	0xffffffff


	//   ....[17]....
        /*0070*/ 	.word	0xffffffff


	//   ....[18]....
        /*0074*/ 	.word	0xffffffff


	//   ....[19]....
        /*0078*/ 	.word	0xffffffff


	//----- nvinfo : EIATTR_COOP_GROUP_INSTR_OFFSETS
	.align		4
.L_2147:
        /*007c*/ 	.byte	0x04, 0x28
        /*007e*/ 	.short	(.L_2149 - .L_2148)


	//   ....[0]....
.L_2148:
        /*0080*/ 	.word	0x000013a0


	//   ....[1]....
        /*0084*/ 	.word	0x000013b0


	//   ....[2]....
        /*0088*/ 	.word	0x000013c0


	//   ....[3]....
        /*008c*/ 	.word	0x000013d0


	//   ....[4]....
        /*0090*/ 	.word	0x00001400


	//   ....[5]....
        /*0094*/ 	.word	0x00001430


	//   ....[6]....
        /*0098*/ 	.word	0x00001440


	//   ....[7]....
        /*009c*/ 	.word	0x00001450


	//   ....[8]....
        /*00a0*/ 	.word	0x00001470


	//   ....[9]....
        /*00a4*/ 	.word	0x000014b0


	//   ....[10]....
        /*00a8*/ 	.word	0x000014e0


	//   ....[11]....
        /*00ac*/ 	.word	0x000014f0


	//   ....[12]....
        /*00b0*/ 	.word	0x00001510


	//   ....[13]....
        /*00b4*/ 	.word	0x00001540


	//   ....[14]....
        /*00b8*/ 	.word	0x00001560


	//   ....[15]....
        /*00bc*/ 	.word	0x00001570


	//   ....[16]....
        /*00c0*/ 	.word	0x000015b0


	//   ....[17]....
        /*00c4*/ 	.word	0x000015e0


	//   ....[18]....
        /*00c8*/ 	.word	0x00001600


	//   ....[19]....
        /*00cc*/ 	.word	0x00001610


	//----- nvinfo : EIATTR_VRC_CTA_INIT_COUNT
	.align		4
.L_2149:
        /*00d0*/ 	.byte	0x02, 0x4a
	.zero		1
	.zero		1


	//----- nvinfo : EIATTR_EXIT_INSTR_OFFSETS
	.align		4
        /*00d4*/ 	.byte	0x04, 0x1c
        /*00d6*/ 	.short	(.L_2151 - .L_2150)


	//   ....[0]....
.L_2150:
        /*00d8*/ 	.word	0x00000060


	//   ....[1]....
        /*00dc*/ 	.word	0x000016c0


	//   ....[2]....
        /*00e0*/ 	.word	0x000016f0


	//   ....[3]....
        /*00e4*/ 	.word	0x00001850


	//----- nvinfo : EIATTR_MAX_THREADS
	.align		4
.L_2151:
        /*00e8*/ 	.byte	0x04, 0x05
        /*00ea*/ 	.short	(.L_2153 - .L_2152)
.L_2152:
        /*00ec*/ 	.word	0x00000400
        /*00f0*/ 	.word	0x00000001
        /*00f4*/ 	.word	0x00000001


	//----- nvinfo : EIATTR_CRS_STACK_SIZE
	.align		4
.L_2153:
        /*00f8*/ 	.byte	0x04, 0x1e
        /*00fa*/ 	.short	(.L_2155 - .L_2154)
.L_2154:
        /*00fc*/ 	.word	0x00000000


	//----- nvinfo : EIATTR_CBANK_PARAM_SIZE
	.align		4
.L_2155:
        /*0100*/ 	.byte	0x03, 0x19
        /*0102*/ 	.short	0x0128


	//----- nvinfo : EIATTR_PARAM_CBANK
	.align		4
        /*0104*/ 	.byte	0x04, 0x0a
        /*0106*/ 	.short	(.L_2157 - .L_2156)
	.align		4
.L_2156:
        /*0108*/ 	.word	index@(.nv.constant0._ZN10layer_norm40ln_parallel_residual_bwd_finalize_kernelINS_22Kernel_traits_finalizeILj512E6__halfS2_fS2_fjLb0ELj1024ELj4ENS_18Kernel_traits_baseILj512ES2_S2_fS2_fjLj1024EEEEELb0EEEvNS_9BwdParamsE)
        /*010c*/ 	.short	0x0380
        /*010e*/ 	.short	0x0128


	//----- nvinfo : EIATTR_SW_WAR
	.align		4
.L_2157:
        /*0110*/ 	.byte	0x04, 0x36
        /*0112*/ 	.short	(.L_2159 - .L_2158)
.L_2158:
        /*0114*/ 	.word	0x00000008
.L_2159:


//--------------------- .nv.info._ZN10layer_norm31ln_parallel_residual_bwd_kernelINS_13Kernel_traitsI6__halfS2_fS2_fjLj512ELj1ELj4ELj1ELj16ENS_18Kernel_traits_baseILj512ES2_S2_fS2_fjLj128EEEEELb1ELb1ELb0EEEvNS_9BwdParamsE --------------------------
	.section	.nv.info._ZN10layer_norm31ln_parallel_residual_bwd_kernelINS_13Kernel_traitsI6__halfS2_fS2_fjLj512ELj1ELj4ELj1ELj16ENS_18Kernel_traits_baseILj512ES2_S2_fS2_fjLj128EEEEELb1ELb1ELb0EEEvNS_9BwdParamsE,"",@"SHT_CUDA_INFO"
	.sectionflags	@""
	.align	4


	//----- nvinfo : EIATTR_CUDA_API_VERSION
	.align		4
        /*0000*/ 	.byte	0x04, 0x37
        /*0002*/ 	.short	(.L_2161 - .L_2160)
.L_2160:
        /*0004*/ 	.word	0x00000082


	//----- nvinfo : EIATTR_KPARAM_INFO
	.align		4
.L_2161:
        /*0008*/ 	.byte	0x04, 0x17
        /*000a*/ 	.short	(.L_2163 - .L_2162)
.L_2162:
        /*000c*/ 	.word	0x00000000
        /*0010*/ 	.short	0x0000
        /*0012*/ 	.short	0x0000
        /*0014*/ 	.byte	0x00, 0xf0, 0xa1, 0x04


	//----- nvinfo : EIATTR_SPARSE_MMA_MASK
	.align		4
.L_2163:
        /*0018*/ 	.byte	0x03, 0x50
        /*001a*/ 	.short	0x0000


	//----- nvinfo : EIATTR_MAXREG_COUNT
	.align		4
        /*001c*/ 	.byte	0x03, 0x1b
        /*001e*/ 	.short	0x00ff


	//----- nvinfo : EIATTR_NUM_BARRIERS
	.align		4
        /*0020*/ 	.byte	0x02, 0x4c
        /*0022*/ 	.byte	0x01
	.zero		1


	//----- nvinfo : EIATTR_MERCURY_ISA_VERSION
	.align		4
        /*0024*/ 	.byte	0x03, 0x5f
        /*0026*/ 	.short	0x0101


	//----- nvinfo : EIATTR_COOP_GROUP_MASK_REGIDS
	.align		4
        /*0028*/ 	.byte	0x04, 0x29
        /*002a*/ 	.short	(.L_2165 - .L_2164)


	//   ....[0]....
.L_2164:
        /*002c*/ 	.word	0xffffffff


	//   ....[1]....
        /*0030*/ 	.word	0xffffffff


	//   ....[2]....
        /*0034*/ 	.word	0xffffffff


	//   ....[3]....
        /*0038*/ 	.word	0xffffffff


	//   ....[4]....
        /*003c*/ 	.word	0xffffffff


	//   ....[5]....
        /*0040*/ 	.word	0xffffffff


	//   ....[6]....
        /*0044*/ 	.word	0xffffffff


	//   ....[7]....
        /*0048*/ 	.word	0xffffffff


	//   ....[8]....
        /*004c*/ 	.word	0xffffffff


	//   ....[9]....
        /*0050*/ 	.word	0xffffffff


	//   ....[10]....
        /*0054*/ 	.word	0x05000050


	//   ....[11]....
        /*0058*/ 	.word	0x05000050


	//   ....[12]....
        /*005c*/ 	.word	0x05000050


	//   ....[13]....
        /*0060*/ 	.word	0x05000050


	//   ....[14]....
        /*0064*/ 	.word	0x05000050


	//   ....[15]....
        /*0068*/ 	.word	0x05000050


	//   ....[16]....
        /*006c*/ 	.word	0x05000050


	//   ....[17]....
        /*0070*/ 	.word	0x05000050


	//   ....[18]....
        /*0074*/ 	.word	0x05000050


	//   ....[19]....
        /*0078*/ 	.word	0x05000050


	//----- nvinfo : EIATTR_COOP_GROUP_INSTR_OFFSETS
	.align		4
.L_2165:
        /*007c*/ 	.byte	0x04, 0x28
        /*007e*/ 	.short	(.L_2167 - .L_2166)


	//   ....[0]....
.L_2166:
        /*0080*/ 	.word	0x000011c0


	//   ....[1]....
        /*0084*/ 	.word	0x000011d0


	//   ....[2]....
        /*0088*/ 	.word	0x00001200


	//   ....[3]....
        /*008c*/ 	.word	0x00001210


	//   ....[4]....
        /*0090*/ 	.word	0x00001240


	//   ....[5]....
        /*0094*/ 	.word	0x00001250


	//   ....[6]....
        /*0098*/ 	.word	0x00001280


	//   ....[7]....
        /*009c*/ 	.word	0x00001290


	//   ....[8]....
        /*00a0*/ 	.word	0x000012c0


	//   ....[9]....
        /*00a4*/ 	.word	0x000012d0


	//   ....[10]....
        /*00a8*/ 	.word	0x00006250


	//   ....[11]....
        /*00ac*/ 	.word	0x000062e0


	//   ....[12]....
        /*00b0*/ 	.word	0x00006340


	//   ....[13]....
        /*00b4*/ 	.word	0x000063a0


	//   ....[14]....
        /*00b8*/ 	.word	0x00006400


	//   ....[15]....
        /*00bc*/ 	.word	0x00006460


	//   ....[16]....
        /*00c0*/ 	.word	0x000064c0


	//   ....[17]....
        /*00c4*/ 	.word	0x00006520


	//   ....[18]....
        /*00c8*/ 	.word	0x00006580


	//   ....[19]....
        /*00cc*/ 	.word	0x000065e0


	//----- nvinfo : EIATTR_VRC_CTA_INIT_COUNT
	.align		4
.L_2167:
        /*00d0*/ 	.byte	0x02, 0x4a
	.zero		1
	.zero		1


	//----- nvinfo : EIATTR_EXIT_INSTR_OFFSETS
	.align		4
        /*00d4*/ 	.byte	0x04, 0x1c
        /*00d6*/ 	.short	(.L_2169 - .L_2168)


	//   ....[0]....
.L_2168:
        /*00d8*/ 	.word	0x000061c0


	//   ....[1]....
        /*00dc*/ 	.word	0x000061f0


	//----- nvinfo : EIATTR_MAX_THREADS
	.align		4
.L_2169:
        /*00e0*/ 	.byte	0x04, 0x05
        /*00e2*/ 	.short	(.L_2171 - .L_2170)
.L_2170:
        /*00e4*/ 	.word	0x00000080
        /*00e8*/ 	.word	0x00000001
        /*00ec*/ 	.word	0x00000001


	//----- nvinfo : EIATTR_CRS_STACK_SIZE
	.align		4
.L_2171:
        /*00f0*/ 	.byte	0x04, 0x1e
        /*00f2*/ 	.short	(.L_2173 - .L_2172)
.L_2172:
        /*00f4*/ 	.word	0x00000000


	//----- nvinfo : EIATTR_CBANK_PARAM_SIZE
	.align		4
.L_2173:
        /*00f8*/ 	.byte	0x03, 0x19
        /*00fa*/ 	.short	0x0128


	//----- nvinfo : EIATTR_PARAM_CBANK
	.align		4
        /*00fc*/ 	.byte	0x04, 0x0a
        /*00fe*/ 	.short	(.L_2175 - .L_2174)
	.align		4
.L_2174:
        /*0100*/ 	.word	index@(.nv.constant0._ZN10layer_norm31ln_parallel_residual_bwd_kernelINS_13Kernel_traitsI6__halfS2_fS2_fjLj512ELj1ELj4ELj1ELj16ENS_18Kernel_traits_baseILj512ES2_S2_fS2_fjLj128EEEEELb1ELb1ELb0EEEvNS_9BwdParamsE)
        /*0104*/ 	.short	0x0380
        /*0106*/ 	.short	0x0128


	//----- nvinfo : EIATTR_SW_WAR
	.align		4
.L_2175:
        /*0108*/ 	.byte	0x04, 0x36
        /*010a*/ 	.short	(.L_2177 - .L_2176)
.L_2176:
        /*010c*/ 	.word	0x00000008
.L_2177:


//--------------------- .nv.info._ZN10layer_norm22ln_bwd_finalize_kernelINS_22Kernel_traits_finalizeILj512E6__halfS2_fS2_fjLb0ELj1024ELj4ENS_18Kernel_traits_baseILj512ES2_S2_fS2_fjLj1024EEEEELb0ELb1EEEvNS_9BwdParamsE --------------------------
	.section	.nv.info._ZN10layer_norm22ln_bwd_finalize_kernelINS_22Kernel_traits_finalizeILj512E6__halfS2_fS2_fjLb0ELj1024ELj4ENS_18Kernel_traits_baseILj512ES2_S2_fS2_fjLj1024EEEEELb0ELb1EEEvNS_9BwdParamsE,"",@"SHT_CUDA_INFO"
	.sectionflags	@""
	.align	4


	//----- nvinfo : EIATTR_CUDA_API_VERSION
	.align		4
        /*0000*/ 	.byte	0x04, 0x37
        /*0002*/ 	.short	(.L_2179 - .L_2178)
.L_2178:
        /*0004*/ 	.word	0x00000082


	//----- nvinfo : EIATTR_KPARAM_INFO
	.align		4
.L_2179:
        /*0008*/ 	.byte	0x04, 0x17
        /*000a*/ 	.short	(.L_2181 - .L_2180)
.L_2180:
        /*000c*/ 	.word	0x00000000
        /*0010*/ 	.short	0x0000
        /*0012*/ 	.short	0x0000
        /*0014*/ 	.byte	0x00, 0xf0, 0xa1, 0x04


	//----- nvinfo : EIATTR_SPARSE_MMA_MASK
	.align		4
.L_2181:
        /*0018*/ 	.byte	0x03, 0x50
        /*001a*/ 	.short	0x0000


	//----- nvinfo : EIATTR_MAXREG_COUNT
	.align		4
        /*001c*/ 	.byte	0x03, 0x1b
        /*001e*/ 	.short	0x0040


	//----- nvinfo : EIATTR_NUM_BARRIERS
	.align		4
        /*0020*/ 	.byte	0x02, 0x4c
        /*0022*/ 	.byte	0x01
	.zero		1


	//----- nvinfo : EIATTR_MERCURY_ISA_VERSION
	.align		4
        /*0024*/ 	.byte	0x03, 0x5f
        /*0026*/ 	.short	0x0101


	//----- nvinfo : EIATTR_COOP_GROUP_MASK_REGIDS
	.align		4
        /*0028*/ 	.byte	0x04, 0x29
        /*002a*/ 	.short	(.L_2183 - .L_2182)


	//   ....[0]....
.L_2182:
        /*002c*/ 	.word	0xffffffff


	//   ....[1]....
        /*0030*/ 	.word	0xffffffff


	//   ....[2]....
        /*0034*/ 	.word	0xffffffff


	//   ....[3]....
        /*0038*/ 	.word	0xffffffff


	//   ....[4]....
        /*003c*/ 	.word	0xffffffff


	//   ....[5]....
        /*0040*/ 	.word	0xffffffff


	//   ....[6]....
        /*0044*/ 	.word	0xffffffff


	//   ....[7]....
        /*0048*/ 	.word	0xffffffff


	//   ....[8]....
        /*004c*/ 	.word	0xffffffff


	//   ....[9]....
        /*0050*/ 	.word	0xffffffff


	//----- nvinfo : EIATTR_COOP_GROUP_INSTR_OFFSETS
	.align		4
.L_2183:
        /*0054*/ 	.byte	0x04, 0x28
        /*0056*/ 	.short	(.L_2185 - .L_2184)


	//   ....[0]....
.L_2184:
        /*0058*/ 	.word	0x00001560


	//   ....[1]....
        /*005c*/ 	.word	0x00001570


	//   ....[2]....
        /*0060*/ 	.word	0x000015a0


	//   ....[3]....
        /*0064*/ 	.word	0x000015b0


	//   ....[4]....
        /*0068*/ 	.word	0x000015e0


	//   ....[5]....
        /*006c*/ 	.word	0x000015f0


	//   ....[6]....
        /*0070*/ 	.word	0x00001620


	//   ....[7]....
        /*0074*/ 	.word	0x00001640


	//   ....[8]....
        /*0078*/ 	.word	0x00001670


	//   ....[9]....
        /*007c*/ 	.word	0x00001680


	//----- nvinfo : EIATTR_VRC_CTA_INIT_COUNT
	.align		4
.L_2185:
        /*0080*/ 	.byte	0x02, 0x4a
	.zero		1
	.zero		1


	//----- nvinfo : EIATTR_EXIT_INSTR_OFFSETS
	.align		4
        /*0084*/ 	.byte	0x04, 0x1c
        /*0086*/ 	.short	(.L_2187 - .L_2186)


	//   ....[0]....
.L_2186:
        /*0088*/ 	.word	0x00000060


	//   ....[1]....
        /*008c*/ 	.word	0x000016e0


	//   ....[2]....
        /*0090*/ 	.word	0x000017d0


	//----- nvinfo : EIATTR_MAX_THREADS
	.align		4
.L_2187:
        /*0094*/ 	.byte	0x04, 0x05
        /*0096*/ 	.short	(.L_2189 - .L_2188)
.L_2188:
        /*0098*/ 	.word	0x00000400
        /*009c*/ 	.word	0x00000001
        /*00a0*/ 	.word	0x00000001


	//----- nvinfo : EIATTR_CRS_STACK_SIZE
	.align		4
.L_2189:
        /*00a4*/ 	.byte	0x04, 0x1e
        /*00a6*/ 	.short	(.L_2191 - .L_2190)
.L_2190:
        /*00a8*/ 	.word	0x00000000


	//----- nvinfo : EIATTR_CBANK_PARAM_SIZE
	.align		4
.L_2191:
        /*00ac*/ 	.byte	0x03, 0x19
        /*00ae*/ 	.short	0x0128


	//----- nvinfo : EIATTR_PARAM_CBANK
	.align		4
        /*00b0*/ 	.byte	0x04, 0x0a
        /*00b2*/ 	.short	(.L_2193 - .L_2192)
	.align		4
.L_2192:
        /*00b4*/ 	.word	index@(.nv.constant0._ZN10layer_norm22ln_bwd_finalize_kernelINS_22Kernel_traits_finalizeILj512E6__halfS2_fS2_fjLb0ELj1024ELj4ENS_18Kernel_traits_baseILj512ES2_S2_fS2_fjLj1024EEEEELb0ELb1EEEvNS_9BwdParamsE)
        /*00b8*/ 	.short	0x0380
        /*00ba*/ 	.short	0x0128


	//----- nvinfo : EIATTR_SW_WAR
	.align		4
.L_2193:
        /*00bc*/ 	.byte	0x04, 0x36
        /*00be*/ 	.short	(.L_2195 - .L_2194)
.L_2194:
        /*00c0*/ 	.word	0x00000008
.L_2195:


//--------------------- .nv.info._ZN10layer_norm40ln_parallel_residual_bwd_finalize_kernelINS_22Kernel_traits_finalizeILj512E6__halfS2_fS2_fjLb0ELj1024ELj4ENS_18Kernel_traits_baseILj512ES2_S2_fS2_fjLj1024EEEEELb1EEEvNS_9BwdParamsE --------------------------
	.section	.nv.info._ZN10layer_norm40ln_parallel_residual_bwd_finalize_kernelINS_22Kernel_traits_finalizeILj512E6__halfS2_fS2_fjLb0ELj1024ELj4ENS_18Kernel_traits_baseILj512ES2_S2_fS2_fjLj1024EEEEELb1EEEvNS_9BwdParamsE,"",@"SHT_CUDA_INFO"
	.sectionflags	@""
	.align	4


	//----- nvinfo : EIATTR_CUDA_API_VERSION
	.align		4
        /*0000*/ 	.byte	0x04, 0x37
        /*0002*/ 	.short	(.L_2197 - .L_2196)
.L_2196:
        /*0004*/ 	.word	0x00000082


	//----- nvinfo : EIATTR_KPARAM_INFO
	.align		4
.L_2197:
        /*0008*/ 	.byte	0x04, 0x17
        /*000a*/ 	.short	(.L_2199 - .L_2198)
.L_2198:
        /*000c*/ 	.word	0x00000000
        /*0010*/ 	.short	0x0000
        /*0012*/ 	.short	0x0000
        /*0014*/ 	.byte	0x00, 0xf0, 0xa1, 0x04


	//----- nvinfo : EIATTR_SPARSE_MMA_MASK
	.align		4
.L_2199:
        /*0018*/ 	.byte	0x03, 0x50
        /*001a*/ 	.short	0x0000


	//----- nvinfo : EIATTR_MAXREG_COUNT
	.align		4
        /*001c*/ 	.byte	0x03, 0x1b
        /*001e*/ 	.short	0x0040


	//----- nvinfo : EIATTR_NUM_BARRIERS
	.align		4
        /*0020*/ 	.byte	0x02, 0x4c
        /*0022*/ 	.byte	0x01
	.zero		1


	//----- nvinfo : EIATTR_MERCURY_ISA_VERSION
	.align		4
        /*0024*/ 	.byte	0x03, 0x5f
        /*0026*/ 	.short	0x0101


	//----- nvinfo : EIATTR_COOP_GROUP_MASK_REGIDS
	.align		4
        /*0028*/ 	.byte	0x04, 0x29
        /*002a*/ 	.short	(.L_2201 - .L_2200)


	//   ....[0]....
.L_2200:
        /*002c*/ 	.word	0xffffffff


	//   ....[1]....
        /*0030*/ 	.word	0xffffffff


	//   ....[2]....
        /*0034*/ 	.word	0xffffffff


	//   ....[3]....
        /*0038*/ 	.word	0xffffffff


	//   ....[4]....
        /*003c*/ 	.word	0xffffffff


	//   ....[5]....
        /*0040*/ 	.word	0xffffffff


	//   ....[6]....
        /*0044*/ 	.word	0xffffffff


	//   ....[7]....
        /*0048*/ 	.word	0xffffffff


	//   ....[8]....
        /*004c*/ 	.word	0xffffffff


	//   ....[9]....
        /*0050*/ 	.word	0xffffffff


	//   ....[10]....
        /*0054*/ 	.word	0xffffffff


	//   ....[11]....
        /*0058*/ 	.word	0xffffffff


	//   ....[12]....
        /*005c*/ 	.word	0xffffffff


	//   ....[13]....
        /*0060*/ 	.word	0xffffffff


	//   ....[14]....
        /*0064*/ 	.word	0xffffffff


	//   ....[15]....
        /*0068*/ 	.word	0xffffffff


	//   ....[16]....
        /*006c*/ 	.word	0xffffffff


	//   ....[17]....
        /*0070*/ 	.word	0xffffffff


	//   ....[18]....
        /*0074*/ 	.word	0xffffffff


	//   ....[19]....
        /*0078*/ 	.word	0xffffffff


	//----- nvinfo : EIATTR_COOP_GROUP_INSTR_OFFSETS
	.align		4
.L_2201:
        /*007c*/ 	.byte	0x04, 0x28
        /*007e*/ 	.short	(.L_2203 - .L_2202)


	//   ....[0]....
.L_2202:
        /*0080*/ 	.word	0x000013e0


	//   ....[1]....
        /*0084*/ 	.word	0x000013f0


	//   ....[2]....
        /*0088*/ 	.word	0x00001400


	//   ....[3]....
        /*008c*/ 	.word	0x00001410


	//   ....[4]....
        /*0090*/ 	.word	0x00001450


	//   ....[5]....
        /*0094*/ 	.word	0x00001470


	//   ....[6]....
        /*0098*/ 	.word	0x00001480


	//   ....[7]....
        /*009c*/ 	.word	0x00001490


	//   ....[8]....
        /*00a0*/ 	.word	0x000014d0


	//   ....[9]....
        /*00a4*/ 	.word	0x000014f0


	//   ....[10]....
        /*00a8*/ 	.word	0x00001500


	//   ....[11]....
        /*00ac*/ 	.word	0x00001510


	//   ....[12]....
        /*00b0*/ 	.word	0x00001540


	//   ....[13]....
        /*00b4*/ 	.word	0x00001560


	//   ....[14]....
        /*00b8*/ 	.word	0x00001580


	//   ....[15]....
        /*00bc*/ 	.word	0x00001590


	//   ....[16]....
        /*00c0*/ 	.word	0x000015c0


	//   ....[17]....
        /*00c4*/ 	.word	0x000015e0


	//   ....[18]....
        /*00c8*/ 	.word	0x00001600


	//   ....[19]....
        /*00cc*/ 	.word	0x00001610


	//----- nvinfo : EIATTR_VRC_CTA_INIT_COUNT
	.align		4
.L_2203:
        /*00d0*/ 	.byte	0x02, 0x4a
	.zero		1
	.zero		1


	//----- nvinfo : EIATTR_EXIT_INSTR_OFFSETS
	.align		4
        /*00d4*/ 	.byte	0x04, 0x1c
        /*00d6*/ 	.short	(.L_2205 - .L_2204)


	//   ....[0]....
.L_2204:
        /*00d8*/ 	.word	0x00000060


	//   ....[1]....
        /*00dc*/ 	.word	0x000016b0


	//   ....[2]....
        /*00e0*/ 	.word	0x00001840


	//----- nvinfo : EIATTR_MAX_THREADS
	.align		4
.L_2205:
        /*00e4*/ 	.byte	0x04, 0x05
        /*00e6*/ 	.short	(.L_2207 - .L_2206)
.L_2206:
        /*00e8*/ 	.word	0x00000400
        /*00ec*/ 	.word	0x00000001
        /*00f0*/ 	.word	0x00000001


	//----- nvinfo : EIATTR_CRS_STACK_SIZE
	.align		4
.L_2207:
        /*00f4*/ 	.byte	0x04, 0x1e
        /*00f6*/ 	.short	(.L_2209 - .L_2208)
.L_2208:
        /*00f8*/ 	.word	0x00000000


	//----- nvinfo : EIATTR_CBANK_PARAM_SIZE
	.align		4
.L_2209:
        /*00fc*/ 	.byte	0x03, 0x19
        /*00fe*/ 	.short	0x0128


	//----- nvinfo : EIATTR_PARAM_CBANK
	.align		4
        /*0100*/ 	.byte	0x04, 0x0a
        /*0102*/ 	.short	(.L_2211 - .L_2210)
	.align		4
.L_2210:
        /*0104*/ 	.word	index@(.nv.constant0._ZN10layer_norm40ln_parallel_residual_bwd_finalize_kernelINS_22Kernel_traits_finalizeILj512E6__halfS2_fS2_fjLb0ELj1024ELj4ENS_18Kernel_traits_baseILj512ES2_S2_fS2_fjLj1024EEEEELb1EEEvNS_9BwdParamsE)
        /*0108*/ 	.short	0x0380
        /*010a*/ 	.short	0x0128


	//----- nvinfo : EIATTR_SW_WAR
	.align		4
.L_2211:
        /*010c*/ 	.byte	0x04, 0x36
        /*010e*/ 	.short	(.L_2213 - .L_2212)
.L_2212:
        /*0110*/ 	.word	0x00000008
.L_2213:


//--------------------- .nv.info._ZN10layer_norm31ln_parallel_residual_bwd_kernelINS_13Kernel_traitsI6__halfS2_fS2_fjLj512ELj1ELj4ELj1ELj16ENS_18Kernel_traits_baseILj512ES2_S2_fS2_fjLj128EEEEELb1ELb1ELb1EEEvNS_9BwdParamsE --------------------------
	.section	.nv.info._ZN10layer_norm31ln_parallel_residual_bwd_kernelINS_13Kernel_traitsI6__halfS2_fS2_fjLj512ELj1ELj4ELj1ELj16ENS_18Kernel_traits_baseILj512ES2_S2_fS2_fjLj128EEEEELb1ELb1ELb1EEEvNS_9BwdParamsE,"",@"SHT_CUDA_INFO"
	.sectionflags	@""
	.align	4


	//----- nvinfo : EIATTR_CUDA_API_VERSION
	.align		4
        /*0000*/ 	.byte	0x04, 0x37
        /*0002*/ 	.short	(.L_2215 - .L_2214)
.L_2214:
        /*0004*/ 	.word	0x00000082


	//----- nvinfo : EIATTR_KPARAM_INFO
	.align		4
.L_2215:
        /*0008*/ 	.byte	0x04, 0x17
        /*000a*/ 	.short	(.L_2217 - .L_2216)
.L_2216:
        /*000c*/ 	.word	0x00000000
        /*0010*/ 	.short	0x0000
        /*0012*/ 	.short	0x0000
        /*0014*/ 	.byte	0x00, 0xf0, 0xa1, 0x04


	//----- nvinfo : EIATTR_SPARSE_MMA_MASK
	.align		4
.L_2217:
        /*0018*/ 	.byte	0x03, 0x50
        /*001a*/ 	.short	0x0000


	//----- nvinfo : EIATTR_MAXREG_COUNT
	.align		4
        /*001c*/ 	.byte	0x03, 0x1b
        /*001e*/ 	.short	0x00ff


	//----- nvinfo : EIATTR_NUM_BARRIERS
	.align		4
        /*0020*/ 	.byte	0x02, 0x4c
        /*0022*/ 	.byte	0x01
	.zero		1


	//----- nvinfo : EIATTR_MERCURY_ISA_VERSION
	.align		4
        /*0024*/ 	.byte	0x03, 0x5f
        /*0026*/ 	.short	0x0101


	//----- nvinfo : EIATTR_COOP_GROUP_MASK_REGIDS
	.align		4
        /*0028*/ 	.byte	0x04, 0x29
        /*002a*/ 	.short	(.L_2219 - .L_2218)


	//   ....[0]....
.L_2218:
        /*002c*/ 	.word	0xffffffff


	//   ....[1]....
        /*0030*/ 	.word	0xffffffff


	//   ....[2]....
        /*0034*/ 	.word	0xffffffff


	//   ....[3]....
        /*0038*/ 	.word	0xffffffff


	//   ....[4]....
        /*003c*/ 	.word	0xffffffff


	//   ....[5]....
        /*0040*/ 	.word	0xffffffff


	//   ....[6]....
        /*0044*/ 	.word	0xffffffff


	//   ....[7]....
        /*0048*/ 	.word	0xffffffff


	//   ....[8]....
        /*004c*/ 	.word	0xffffffff


	//   ....[9]....
        /*0050*/ 	.word	0xffffffff


	//   ....[10]....
        /*0054*/ 	.word	0x05000082


	//   ....[11]....
        /*0058*/ 	.word	0x05000082


	//   ....[12]....
        /*005c*/ 	.word	0x05000082


	//   ....[13]....
        /*0060*/ 	.word	0x05000082


	//   ....[14]....
        /*0064*/ 	.word	0x05000082


	//   ....[15]....
        /*0068*/ 	.word	0x05000082


	//   ....[16]....
        /*006c*/ 	.word	0x05000082


	//   ....[17]....
        /*0070*/ 	.word	0x05000082


	//   ....[18]....
        /*0074*/ 	.word	0x05000082


	//   ....[19]....
        /*0078*/ 	.word	0x05000082


	//----- nvinfo : EIATTR_COOP_GROUP_INSTR_OFFSETS
	.align		4
.L_2219:
        /*007c*/ 	.byte	0x04, 0x28
        /*007e*/ 	.short	(.L_2221 - .L_2220)


	//   ....[0]....
.L_2220:
        /*0080*/ 	.word	0x00001050


	//   ....[1]....
        /*0084*/ 	.word	0x00001060


	//   ....[2]....
        /*0088*/ 	.word	0x00001090


	//   ....[3]....
        /*008c*/ 	.word	0x000010a0


	//   ....[4]....
        /*0090*/ 	.word	0x000010d0


	//   ....[5]....
        /*0094*/ 	.word	0x000010e0


	//   ....[6]....
        /*0098*/ 	.word	0x00001110


	//   ....[7]....
        /*009c*/ 	.word	0x00001120


	//   ....[8]....
        /*00a0*/ 	.word	0x00001150


	//   ....[9]....
        /*00a4*/ 	.word	0x00001160


	//   ....[10]....
        /*00a8*/ 	.word	0x00005f00


	//   ....[11]....
        /*00ac*/ 	.word	0x00005f90


	//   ....[12]....
        /*00b0*/ 	.word	0x00006000


	//   ....[13]....
        /*00b4*/ 	.word	0x00006060


	//   ....[14]....
        /*00b8*/ 	.word	0x000060d0


	//   ....[15]....
        /*00bc*/ 	.word	0x00006130


	//   ....[16]....
        /*00c0*/ 	.word	0x000061a0


	//   ....[17]....
        /*00c4*/ 	.word	0x00006200


	//   ....[18]....
        /*00c8*/ 	.word	0x00006270


	//   ....[19]....
        /*00cc*/ 	.word	0x000062d0


	//----- nvinfo : EIATTR_VRC_CTA_INIT_COUNT
	.align		4
.L_2221:
        /*00d0*/ 	.byte	0x02, 0x4a
	.zero		1
	.zero		1


	//----- nvinfo : EIATTR_EXIT_INSTR_OFFSETS
	.align		4
        /*00d4*/ 	.byte	0x04, 0x1c
        /*00d6*/ 	.short	(.L_2223 - .L_2222)


	//   ....[0]....
.L_2222:
        /*00d8*/ 	.word	0x00005e90


	//----- nvinfo : EIATTR_MAX_THREADS
	.align		4
.L_2223:
        /*00dc*/ 	.byte	0x04, 0x05
        /*00de*/ 	.short	(.L_2225 - .L_2224)
.L_2224:
        /*00e0*/ 	.word	0x00000080
        /*00e4*/ 	.word	0x00000001
        /*00e8*/ 	.word	0x00000001


	//----- nvinfo : EIATTR_CRS_STACK_SIZE
	.align		4
.L_2225:
        /*00ec*/ 	.byte	0x04, 0x1e
        /*00ee*/ 	.short	(.L_2227 - .L_2226)
.L_2226:
        /*00f0*/ 	.word	0x00000000


	//----- nvinfo : EIATTR_CBANK_PARAM_SIZE
	.align		4
.L_2227:
        /*00f4*/ 	.byte	0x03, 0x19
        /*00f6*/ 	.short	0x0128


	//----- nvinfo : EIATTR_PARAM_CBANK
	.align		4
        /*00f8*/ 	.byte	0x04, 0x0a
        /*00fa*/ 	.short	(.L_2229 - .L_2228)
	.align		4
.L_2228:
        /*00fc*/ 	.word	index@(.nv.constant0._ZN10layer_norm31ln_parallel_residual_bwd_kernelINS_13Kernel_traitsI6__halfS2_fS2_fjLj512ELj1ELj4ELj1ELj16ENS_18Kernel_traits_baseILj512ES2_S2_fS2_fjLj128EEEEELb1ELb1ELb1EEEvNS_9BwdParamsE)
        /*0100*/ 	.short	0x0380
        /*0102*/ 	.short	0x0128


	//----- nvinfo : EIATTR_SW_WAR
	.align		4
.L_2229:
        /*0104*/ 	.byte	0x04, 0x36
        /*0106*/ 	.short	(.L_2231 - .L_2230)
.L_2230:
        /*0108*/ 	.word	0x00000008
.L_2231:


//--------------------- .nv.info._ZN10layer_norm31ln_parallel_residual_bwd_kernelINS_13Kernel_traitsIf6__halffS2_fjLj512ELj1ELj4ELj1ELj16ENS_18Kernel_traits_baseILj512EfS2_fS2_fjLj128EEEEELb0ELb0ELb0EEEvNS_9BwdParamsE --------------------------
	.section	.nv.info._ZN10layer_norm31ln_parallel_residual_bwd_kernelINS_13Kernel_traitsIf6__halffS2_fjLj512ELj1ELj4ELj1ELj16ENS_18Kernel_traits_baseILj512EfS2_fS2_fjLj128EEEEELb0ELb0ELb0EEEvNS_9BwdParamsE,"",@"SHT_CUDA_INFO"
	.sectionflags	@""
	.align	4


	//----- nvinfo : EIATTR_CUDA_API_VERSION
	.align		4
        /*0000*/ 	.byte	0x04, 0x37
        /*0002*/ 	.short	(.L_2233 - .L_2232)
.L_2232:
        /*0004*/ 	.word	0x00000082


	//----- nvinfo : EIATTR_KPARAM_INFO
	.align		4
.L_2233:
        /*0008*/ 	.byte	0x04, 0x17
        /*000a*/ 	.short	(.L_2235 - .L_2234)
.L_2234:
        /*000c*/ 	.word	0x00000000
        /*0010*/ 	.short	0x0000
        /*0012*/ 	.short	0x0000
        /*0014*/ 	.byte	0x00, 0xf0, 0xa1, 0x04


	//----- nvinfo : EIATTR_SPARSE_MMA_MASK
	.align		4
.L_2235:
        /*0018*/ 	.byte	0x03, 0x50
        /*001a*/ 	.short	0x0000


	//----- nvinfo : EIATTR_MAXREG_COUNT
	.align		4
        /*001c*/ 	.byte	0x03, 0x1b
        /*001e*/ 	.short	0x00ff


	//----- nvinfo : EIATTR_NUM_BARRIERS
	.align		4
        /*0020*/ 	.byte	0x02, 0x4c
        /*0022*/ 	.byte	0x01
	.zero		1


	//----- nvinfo : EIATTR_MERCURY_ISA_VERSION
	.align		4
        /*0024*/ 	.byte	0x03, 0x5f
        /*0026*/ 	.short	0x0101


	//----- nvinfo : EIATTR_COOP_GROUP_MASK_REGIDS
	.align		4
        /*0028*/ 	.byte	0x04, 0x29
        /*002a*/ 	.short	(.L_2237 - .L_2236)


	//   ....[0]....
.L_2236:
        /*002c*/ 	.word	0xffffffff


	//   ....[1]....
        /*0030*/ 	.word	0xffffffff


	//   ....[2]....
        /*0034*/ 	.word	0xffffffff


	//   ....[3]....
        /*0038*/ 	.word	0xffffffff


	//   ....[4]....
        /*003c*/ 	.word	0xffffffff


	//   ....[5]....
        /*0040*/ 	.word	0xffffffff


	//   ....[6]....
        /*0044*/ 	.word	0xffffffff


	//   ....[7]....
        /*0048*/ 	.word	0xffffffff


	//   ....[8]....
        /*004c*/ 	.word	0xffffffff


	//   ....[9]....
        /*0050*/ 	.word	0xffffffff


	//   ....[10]....
        /*0054*/ 	.word	0x0500008c


	//   ....[11]....
        /*0058*/ 	.word	0x0500008c


	//   ....[12]....
        /*005c*/ 	.word	0x0500008c


	//   ....[13]....
        /*0060*/ 	.word	0x0500008c


	//   ....[14]....
        /*0064*/ 	.word	0x0500008c


	//   ....[15]....
        /*0068*/ 	.word	0x0500008c


	//   ....[16]....
        /*006c*/ 	.word	0x0500008c


	//   ....[17]....
        /*0070*/ 	.word	0x0500008c


	//   ....[18]....
        /*0074*/ 	.word	0x0500008c


	//   ....[19]....
        /*0078*/ 	.word	0x0500008c


	//----- nvinfo : EIATTR_COOP_GROUP_INSTR_OFFSETS
	.align		4
.L_2237:
        /*007c*/ 	.byte	0x04, 0x28
        /*007e*/ 	.short	(.L_2239 - .L_2238)


	//   ....[0]....
.L_2238:
        /*0080*/ 	.word	0x00001690


	//   ....[1]....
        /*0084*/ 	.word	0x000016a0


	//   ....[2]....
        /*0088*/ 	.word	0x000016d0


	//   ....[3]....
        /*008c*/ 	.word	0x000016e0


	//   ....[4]....
        /*0090*/ 	.word	0x00001710


	//   ....[5]....
        /*0094*/ 	.word	0x00001720


	//   ....[6]....
        /*0098*/ 	.word	0x00001750


	//   ....[7]....
        /*009c*/ 	.word	0x00001760


	//   ....[8]....
        /*00a0*/ 	.word	0x00001790


	//   ....[9]....
        /*00a4*/ 	.word	0x000017a0


	//   ....[10]....
        /*00a8*/ 	.word	0x00004d60


	//   ....[11]....
        /*00ac*/ 	.word	0x00004df0


	//   ....[12]....
        /*00b0*/ 	.word	0x00004e60


	//   ....[13]....
        /*00b4*/ 	.word	0x00004ec0


	//   ....[14]....
        /*00b8*/ 	.word	0x00004f30


	//   ....[15]....
        /*00bc*/ 	.word	0x00004f90


	//   ....[16]....
        /*00c0*/ 	.word	0x00005000


	//   ....[17]....
        /*00c4*/ 	.word	0x00005060


	//   ....[18]....
        /*00c8*/ 	.word	0x000050d0


	//   ....[19]....
        /*00cc*/ 	.word	0x00005130


	//----- nvinfo : EIATTR_VRC_CTA_INIT_COUNT
	.align		4
.L_2239:
        /*00d0*/ 	.byte	0x02, 0x4a
	.zero		1
	.zero		1


	//----- nvinfo : EIATTR_EXIT_INSTR_OFFSETS
	.align		4
        /*00d4*/ 	.byte	0x04, 0x1c
        /*00d6*/ 	.short	(.L_2241 - .L_2240)


	//   ....[0]....
.L_2240:
        /*00d8*/ 	.word	0x00004c30


	//   ....[1]....
        /*00dc*/ 	.word	0x00004cf0


	//----- nvinfo : EIATTR_MAX_THREADS
	.align		4
.L_2241:
        /*00e0*/ 	.byte	0x04, 0x05
        /*00e2*/ 	.short	(.L_2243 - .L_2242)
.L_2242:
        /*00e4*/ 	.word	0x00000080
        /*00e8*/ 	.word	0x00000001
        /*00ec*/ 	.word	0x00000001


	//----- nvinfo : EIATTR_CRS_STACK_SIZE
	.align		4
.L_2243:
        /*00f0*/ 	.byte	0x04, 0x1e
        /*00f2*/ 	.short	(.L_2245 - .L_2244)
.L_2244:
        /*00f4*/ 	.word	0x00000000


	//----- nvinfo : EIATTR_CBANK_PARAM_SIZE
	.align		4
.L_2245:
        /*00f8*/ 	.byte	0x03, 0x19
        /*00fa*/ 	.short	0x0128


	//----- nvinfo : EIATTR_PARAM_CBANK
	.align		4
        /*00fc*/ 	.byte	0x04, 0x0a
        /*00fe*/ 	.short	(.L_2247 - .L_2246)
	.align		4
.L_2246:
        /*0100*/ 	.word	index@(.nv.constant0._ZN10layer_norm31ln_parallel_residual_bwd_kernelINS_13Kernel_traitsIf6__halffS2_fjLj512ELj1ELj4ELj1ELj16ENS_18Kernel_traits_baseILj512EfS2_fS2_fjLj128EEEEELb0ELb0ELb0EEEvNS_9BwdParamsE)
        /*0104*/ 	.short	0x0380
        /*0106*/ 	.short	0x0128


	//----- nvinfo : EIATTR_SW_WAR
	.align		4
.L_2247:
        /*0108*/ 	.byte	0x04, 0x36
        /*010a*/ 	.short	(.L_2249 - .L_2248)
.L_2248:
        /*010c*/ 	.word	0x00000008
.L_2249:


//--------------------- .nv.info._ZN10layer_norm31ln_parallel_residual_bwd_kernelINS_13Kernel_traitsIf6__halffS2_fjLj512ELj1ELj4ELj1ELj16ENS_18Kernel_traits_baseILj512EfS2_fS2_fjLj128EEEEELb0ELb0ELb1EEEvNS_9BwdParamsE --------------------------
	.section	.nv.info._ZN10layer_norm31ln_parallel_residual_bwd_kernelINS_13Kernel_traitsIf6__halffS2_fjLj512ELj1ELj4ELj1ELj16ENS_18Kernel_traits_baseILj512EfS2_fS2_fjLj128EEEEELb0ELb0ELb1EEEvNS_9BwdParamsE,"",@"SHT_CUDA_INFO"
	.sectionflags	@""
	.align	4


	//----- nvinfo : EIATTR_CUDA_API_VERSION
	.align		4
        /*0000*/ 	.byte	0x04, 0x37
        /*0002*/ 	.short	(.L_2251 - .L_2250)
.L_2250:
        /*0004*/ 	.word	0x00000082


	//----- nvinfo : EIATTR_KPARAM_INFO
	.align		4
.L_2251:
        /*0008*/ 	.byte	0x04, 0x17
        /*000a*/ 	.short	(.L_2253 - .L_2252)
.L_2252:
        /*000c*/ 	.word	0x00000000
        /*0010*/ 	.short	0x0000
        /*0012*/ 	.short	0x0000
        /*0014*/ 	.byte	0x00, 0xf0, 0xa1, 0x04


	//----- nvinfo : EIATTR_SPARSE_MMA_MASK
	.align		4
.L_2253:
        /*0018*/ 	.byte	0x03, 0x50
        /*001a*/ 	.short	0x0000


	//----- nvinfo : EIATTR_MAXREG_COUNT
	.align		4
        /*001c*/ 	.byte	0x03, 0x1b
        /*001e*/ 	.short	0x00ff


	//----- nvinfo : EIATTR_NUM_BARRIERS
	.align		4
        /*0020*/ 	.byte	0x02, 0x4c
        /*0022*/ 	.byte	0x01
	.zero		1


	//----- nvinfo : EIATTR_MERCURY_ISA_VERSION
	.align		4
        /*0024*/ 	.byte	0x03, 0x5f
        /*0026*/ 	.short	0x0101


	//----- nvinfo : EIATTR_COOP_GROUP_MASK_REGIDS
	.align		4
        /*0028*/ 	.byte	0x04, 0x29
        /*002a*/ 	.short	(.L_2255 - .L_2254)


	//   ....[0]....
.L_2254:
        /*002c*/ 	.word	0xffffffff


	//   ....[1]....
        /*0030*/ 	.word	0xffffffff


	//   ....[2]....
        /*0034*/ 	.word	0xffffffff


	//   ....[3]....
        /*0038*/ 	.word	0xffffffff


	//   ....[4]....
        /*003c*/ 	.word	0xffffffff


	//   ....[5]....
        /*0040*/ 	.word	0xffffffff


	//   ....[6]....
        /*0044*/ 	.word	0xffffffff


	//   ....[7]....
        /*0048*/ 	.word	0xffffffff


	//   ....[8]....
        /*004c*/ 	.word	0xffffffff


	//   ....[9]....
        /*0050*/ 	.word	0xffffffff


	//   ....[10]....
        /*0054*/ 	.word	0x050000a8


	//   ....[11]....
        /*0058*/ 	.word	0x050000a8


	//   ....[12]....
        /*005c*/ 	.word	0x050000a8


	//   ....[13]....
        /*0060*/ 	.word	0x050000a8


	//   ....[14]....
        /*0064*/ 	.word	0x050000a8


	//   ....[15]....
        /*0068*/ 	.word	0x050000a8


	//   ....[16]....
        /*006c*/ 	.word	0x050000a8


	//   ....[17]....
        /*0070*/ 	.word	0x050000a8


	//   ....[18]....
        /*0074*/ 	.word	0x050000a8


	//   ....[19]....
        /*0078*/ 	.word	0x050000a8


	//----- nvinfo : EIATTR_COOP_GROUP_INSTR_OFFSETS
	.align		4
.L_2255:
        /*007c*/ 	.byte	0x04, 0x28
        /*007e*/ 	.short	(.L_2257 - .L_2256)


	//   ....[0]....
.L_2256:
        /*0080*/ 	.word	0x000014b0


	//   ....[1]....
        /*0084*/ 	.word	0x000014c0


	//   ....[2]....
        /*0088*/ 	.word	0x000014f0


	//   ....[3]....
        /*008c*/ 	.word	0x00001500


	//   ....[4]....
        /*0090*/ 	.word	0x00001530


	//   ....[5]....
        /*0094*/ 	.word	0x00001540


	//   ....[6]....
        /*0098*/ 	.word	0x00001570


	//   ....[7]....
        /*009c*/ 	.word	0x00001580


	//   ....[8]....
        /*00a0*/ 	.word	0x000015b0


	//   ....[9]....
        /*00a4*/ 	.word	0x000015c0


	//   ....[10]....
        /*00a8*/ 	.word	0x00004910


	//   ....[11]....
        /*00ac*/ 	.word	0x000049a0


	//   ....[12]....
        /*00b0*/ 	.word	0x00004a10


	//   ....[13]....
        /*00b4*/ 	.word	0x00004a70


	//   ....[14]....
        /*00b8*/ 	.word	0x00004ae0


	//   ....[15]....
        /*00bc*/ 	.word	0x00004b40


	//   ....[16]....
        /*00c0*/ 	.word	0x00004bb0


	//   ....[17]....
        /*00c4*/ 	.word	0x00004c10


	//   ....[18]....
        /*00c8*/ 	.word	0x00004c80


	//   ....[19]....
        /*00cc*/ 	.word	0x00004ce0


	//----- nvinfo : EIATTR_VRC_CTA_INIT_COUNT
	.align		4
.L_2257:
        /*00d0*/ 	.byte	0x02, 0x4a
	.zero		1
	.zero		1


	//----- nvinfo : EIATTR_EXIT_INSTR_OFFSETS
	.align		4
        /*00d4*/ 	.byte	0x04, 0x1c
        /*00d6*/ 	.short	(.L_2259 - .L_2258)


	//   ....[0]....
.L_2258:
        /*00d8*/ 	.word	0x000048a0


	//----- nvinfo : EIATTR_MAX_THREADS
	.align		4
.L_2259:
        /*00dc*/ 	.byte	0x04, 0x05
        /*00de*/ 	.short	(.L_2261 - .L_2260)
.L_2260:
        /*00e0*/ 	.word	0x00000080
        /*00e4*/ 	.word	0x00000001
        /*00e8*/ 	.word	0x00000001


	//----- nvinfo : EIATTR_CRS_STACK_SIZE
	.align		4
.L_2261:
        /*00ec*/ 	.byte	0x04, 0x1e
        /*00ee*/ 	.short	(.L_2263 - .L_2262)
.L_2262:
        /*00f0*/ 	.word	0x00000000


	//----- nvinfo : EIATTR_CBANK_PARAM_SIZE
	.align		4
.L_2263:
        /*00f4*/ 	.byte	0x03, 0x19
        /*00f6*/ 	.short	0x0128


	//----- nvinfo : EIATTR_PARAM_CBANK
	.align		4
        /*00f8*/ 	.byte	0x04, 0x0a
        /*00fa*/ 	.short	(.L_2265 - .L_2264)
	.align		4
.L_2264:
        /*00fc*/ 	.word	index@(.nv.constant0._ZN10layer_norm31ln_parallel_residual_bwd_kernelINS_13Kernel_traitsIf6__halffS2_fjLj512ELj1ELj4ELj1ELj16ENS_18Kernel_traits_baseILj512EfS2_fS2_fjLj128EEEEELb0ELb0ELb1EEEvNS_9BwdParamsE)
        /*0100*/ 	.short	0x0380
        /*0102*/ 	.short	0x0128


	//----- nvinfo : EIATTR_SW_WAR
	.align		4
.L_2265:
        /*0104*/ 	.byte	0x04, 0x36
        /*0106*/ 	.short	(.L_2267 - .L_2266)
.L_2266:
        /*0108*/ 	.word	0x00000008
.L_2267:


//--------------------- .nv.info._ZN10layer_norm31ln_parallel_residual_bwd_kernelINS_13Kernel_traitsIf6__halffS2_fjLj512ELj1ELj4ELj1ELj16ENS_18Kernel_traits_baseILj512EfS2_fS2_fjLj128EEEEELb0ELb1ELb0EEEvNS_9BwdParamsE --------------------------
	.section	.nv.info._ZN10layer_norm31ln_parallel_residual_bwd_kernelINS_13Kernel_traitsIf6__halffS2_fjLj512ELj1ELj4ELj1ELj16ENS_18Kernel_traits_baseILj512EfS2_fS2_fjLj128EEEEELb0ELb1ELb0EEEvNS_9BwdParamsE,"",@"SHT_CUDA_INFO"
	.sectionflags	@""
	.align	4


	//----- nvinfo : EIATTR_CUDA_API_VERSION
	.align		4
        /*0000*/ 	.byte	0x04, 0x37
        /*0002*/ 	.short	(.L_2269 - .L_2268)
.L_2268:
        /*0004*/ 	.word	0x00000082


	//----- nvinfo : EIATTR_KPARAM_INFO
	.align		4
.L_2269:
        /*0008*/ 	.byte	0x04, 0x17
        /*000a*/ 	.short	(.L_2271 - .L_2270)
.L_2270:
        /*000c*/ 	.word	0x00000000
        /*0010*/ 	.short	0x0000
        /*0012*/ 	.short	0x0000
        /*0014*/ 	.byte	0x00, 0xf0, 0xa1, 0x04


	//----- nvinfo : EIATTR_SPARSE_MMA_MASK
	.align		4
.L_2271:
        /*0018*/ 	.byte	0x03, 0x50
        /*001a*/ 	.short	0x0000


	//----- nvinfo : EIATTR_MAXREG_COUNT
	.align		4
        /*001c*/ 	.byte	0x03, 0x1b
        /*001e*/ 	.short	0x00ff


	//----- nvinfo : EIATTR_NUM_BARRIERS
	.align		4
        /*0020*/ 	.byte	0x02, 0x4c
        /*0022*/ 	.byte	0x01
	.zero		1


	//----- nvinfo : EIATTR_MERCURY_ISA_VERSION
	.align		4
        /*0024*/ 	.byte	0x03, 0x5f
        /*0026*/ 	.short	0x0101


	//----- nvinfo : EIATTR_COOP_GROUP_MASK_REGIDS
	.align		4
        /*0028*/ 	.byte	0x04, 0x29
        /*002a*/ 	.short	(.L_2273 - .L_2272)


	//   ....[0]....
.L_2272:
        /*002c*/ 	.word	0xffffffff


	//   ....[1]....
        /*0030*/ 	.word	0xffffffff


	//   ....[2]....
        /*0034*/ 	.word	0xffffffff


	//   ....[3]....
        /*0038*/ 	.word	0xffffffff


	//   ....[4]....
        /*003c*/ 	.word	0xffffffff


	//   ....[5]....
        /*0040*/ 	.word	0xffffffff


	//   ....[6]....
        /*0044*/ 	.word	0xffffffff


	//   ....[7]....
        /*0048*/ 	.word	0xffffffff


	//   ....[8]....
        /*004c*/ 	.word	0xffffffff


	//   ....[9]....
        /*0050*/ 	.word	0xffffffff


	//   ....[10]....
        /*0054*/ 	.word	0x0500004c


	//   ....[11]....
        /*0058*/ 	.word	0x0500004c


	//   ....[12]....
        /*005c*/ 	.word	0x0500004c


	//   ....[13]....
        /*0060*/ 	.word	0x0500004c


	//   ....[14]....
        /*0064*/ 	.word	0x0500004c


	//   ....[15]....
        /*0068*/ 	.word	0x0500004c


	//   ....[16]....
        /*006c*/ 	.word	0x0500004c


	//   ....[17]....
        /*0070*/ 	.word	0x0500004c


	//   ....[18]....
        /*0074*/ 	.word	0x0500004c


	//   ....[19]....
        /*0078*/ 	.word	0x0500004c


	//----- nvinfo : EIATTR_COOP_GROUP_INSTR_OFFSETS
	.align		4
.L_2273:
        /*007c*/ 	.byte	0x04, 0x28
        /*007e*/ 	.short	(.L_2275 - .L_2274)


	//   ....[0]....
.L_2274:
        /*0080*/ 	.word	0x00000fd0


	//   ....[1]....
        /*0084*/ 	.word	0x00000fe0


	//   ....[2]....
        /*0088*/ 	.word	0x00001010


	//   ....[3]....
        /*008c*/ 	.word	0x00001020


	//   ....[4]....
        /*0090*/ 	.word	0x00001050


	//   ....[5]....
        /*0094*/ 	.word	0x00001060


	//   ....[6]....
        /*0098*/ 	.word	0x00001090


	//   ....[7]....
        /*009c*/ 	.word	0x000010a0


	//   ....[8]....
        /*00a0*/ 	.word	0x000010d0


	//   ....[9]....
        /*00a4*/ 	.word	0x000010e0


	//   ....[10]....
        /*00a8*/ 	.word	0x00003ec0


	//   ....[11]....
        /*00ac*/ 	.word	0x00003f50


	//   ....[12]....
        /*00b0*/ 	.word	0x00003fb0


	//   ....[13]....
        /*00b4*/ 	.word	0x00004010


	//   ....[14]....
        /*00b8*/ 	.word	0x00004070


	//   ....[15]....
        /*00bc*/ 	.word	0x000040d0


	//   ....[16]....
        /*00c0*/ 	.word	0x00004130


	//   ....[17]....
        /*00c4*/ 	.word	0x00004190


	//   ....[18]....
        /*00c8*/ 	.word	0x000041f0


	//   ....[19]....
        /*00cc*/ 	.word	0x00004250


	//----- nvinfo : EIATTR_VRC_CTA_INIT_COUNT
	.align		4
.L_2275:
        /*00d0*/ 	.byte	0x02, 0x4a
	.zero		1
	.zero		1


	//----- nvinfo : EIATTR_EXIT_INSTR_OFFSETS
	.align		4
        /*00d4*/ 	.byte	0x04, 0x1c
        /*00d6*/ 	.short	(.L_2277 - .L_2276)


	//   ....[0]....
.L_2276:
        /*00d8*/ 	.word	0x00003e30


	//   ....[1]....
        /*00dc*/ 	.word	0x00003e60


	//----- nvinfo : EIATTR_MAX_THREADS
	.align		4
.L_2277:
        /*00e0*/ 	.byte	0x04, 0x05
        /*00e2*/ 	.short	(.L_2279 - .L_2278)
.L_2278:
        /*00e4*/ 	.word	0x00000080
        /*00e8*/ 	.word	0x00000001
        /*00ec*/ 	.word	0x00000001


	//----- nvinfo : EIATTR_CRS_STACK_SIZE
	.align		4
.L_2279:
        /*00f0*/ 	.byte	0x04, 0x1e
        /*00f2*/ 	.short	(.L_2281 - .L_2280)
.L_2280:
        /*00f4*/ 	.word	0x00000000


	//----- nvinfo : EIATTR_CBANK_PARAM_SIZE
	.align		4
.L_2281:
        /*00f8*/ 	.byte	0x03, 0x19
        /*00fa*/ 	.short	0x0128


	//----- nvinfo : EIATTR_PARAM_CBANK
	.align		4
        /*00fc*/ 	.byte	0x04, 0x0a
        /*00fe*/ 	.short	(.L_2283 - .L_2282)
	.align		4
.L_2282:
        /*0100*/ 	.word	index@(.nv.constant0._ZN10layer_norm31ln_parallel_residual_bwd_kernelINS_13Kernel_traitsIf6__halffS2_fjLj512ELj1ELj4ELj1ELj16ENS_18Kernel_traits_baseILj512EfS2_fS2_fjLj128EEEEELb0ELb1ELb0EEEvNS_9BwdParamsE)
        /*0104*/ 	.short	0x0380
        /*0106*/ 	.short	0x0128


	//----- nvinfo : EIATTR_SW_WAR
	.align		4
.L_2283:
        /*0108*/ 	.byte	0x04, 0x36
        /*010a*/ 	.short	(.L_2285 - .L_2284)
.L_2284:
        /*010c*/ 	.word	0x00000008
.L_2285:


//--------------------- .nv.info._ZN10layer_norm31ln_parallel_residual_bwd_kernelINS_13Kernel_traitsIf6__halffS2_fjLj512ELj1ELj4ELj1ELj16ENS_18Kernel_traits_baseILj512EfS2_fS2_fjLj128EEEEELb0ELb1ELb1EEEvNS_9BwdParamsE --------------------------
	.section	.nv.info._ZN10layer_norm31ln_parallel_residual_bwd_kernelINS_13Kernel_traitsIf6__halffS2_fjLj512ELj1ELj4ELj1ELj16ENS_18Kernel_traits_baseILj512EfS2_fS2_fjLj128EEEEELb0ELb1ELb1EEEvNS_9BwdParamsE,"",@"SHT_CUDA_INFO"
	.sectionflags	@""
	.align	4


	//----- nvinfo : EIATTR_CUDA_API_VERSION
	.align		4
        /*0000*/ 	.byte	0x04, 0x37
        /*0002*/ 	.short	(.L_2287 - .L_2286)
.L_2286:
        /*0004*/ 	.word	0x00000082


	//----- nvinfo : EIATTR_KPARAM_INFO
	.align		4
.L_2287:
        /*0008*/ 	.byte	0x04, 0x17
        /*000a*/ 	.short	(.L_2289 - .L_2288)
.L_2288:
        /*000c*/ 	.word	0x00000000
        /*0010*/ 	.short	0x0000
        /*0012*/ 	.short	0x0000
        /*0014*/ 	.byte	0x00, 0xf0, 0xa1, 0x04


	//----- nvinfo : EIATTR_SPARSE_MMA_MASK
	.align		4
.L_2289:
        /*0018*/ 	.byte	0x03, 0x50
        /*001a*/ 	.short	0x0000


	//----- nvinfo : EIATTR_MAXREG_COUNT
	.align		4
        /*001c*/ 	.byte	0x03, 0x1b
        /*001e*/ 	.short	0x00ff


	//----- nvinfo : EIATTR_NUM_BARRIERS
	.align		4
        /*0020*/ 	.byte	0x02, 0x4c
        /*0022*/ 	.byte	0x01
	.zero		1


	//----- nvinfo : EIATTR_MERCURY_ISA_VERSION
	.align		4
        /*0024*/ 	.byte	0x03, 0x5f
        /*0026*/ 	.short	0x0101


	//----- nvinfo : EIATTR_COOP_GROUP_MASK_REGIDS
	.align		4
        /*0028*/ 	.byte	0x04, 0x29
        /*002a*/ 	.short	(.L_2291 - .L_2290)


	//   ....[0]....
.L_2290:
        /*002c*/ 	.word	0xffffffff


	//   ....[1]....
        /*0030*/ 	.word	0xffffffff


	//   ....[2]....
        /*0034*/ 	.word	0xffffffff


	//   ....[3]....
        /*0038*/ 	.word	0xffffffff


	//   ....[4]....
        /*003c*/ 	.word	0xffffffff


	//   ....[5]....
        /*0040*/ 	.word	0xffffffff


	//   ....[6]....
        /*0044*/ 	.word	0xffffffff


	//   ....[7]....
        /*0048*/ 	.word	0xffffffff


	//   ....[8]....
        /*004c*/ 	.word	0xffffffff


	//   ....[9]....
        /*0050*/ 	.word	0xffffffff


	//   ....[10]....
        /*0054*/ 	.word	0x05000070


	//   ....[11]....
        /*0058*/ 	.word	0x05000070


	//   ....[12]....
        /*005c*/ 	.word	0x05000070


	//   ....[13]....
        /*0060*/ 	.word	0x05000070


	//   ....[14]....
        /*0064*/ 	.word	0x05000070


	//   ....[15]....
        /*0068*/ 	.word	0x05000070


	//   ....[16]....
        /*006c*/ 	.word	0x05000070


	//   ....[17]....
        /*0070*/ 	.word	0x05000070


	//   ....[18]....
        /*0074*/ 	.word	0x05000070


	//   ....[19]....
        /*0078*/ 	.word	0x05000070


	//----- nvinfo : EIATTR_COOP_GROUP_INSTR_OFFSETS
	.align		4
.L_2291:
        /*007c*/ 	.byte	0x04, 0x28
        /*007e*/ 	.short	(.L_2293 - .L_2292)


	//   ....[0]....
.L_2292:
        /*0080*/ 	.word	0x00000e90


	//   ....[1]....
        /*0084*/ 	.word	0x00000ea0


	//   ....[2]....
        /*0088*/ 	.word	0x00000ed0


	//   ....[3]....
        /*008c*/ 	.word	0x00000ee0


	//   ....[4]....
        /*0090*/ 	.word	0x00000f10


	//   ....[5]....
        /*0094*/ 	.word	0x00000f20


	//   ....[6]....
        /*0098*/ 	.word	0x00000f50


	//   ....[7]....
        /*009c*/ 	.word	0x00000f60


	//   ....[8]....
        /*00a0*/ 	.word	0x00000f90


	//   ....[9]....
        /*00a4*/ 	.word	0x00000fa0


	//   ....[10]....
        /*00a8*/ 	.word	0x00003b30


	//   ....[11]....
        /*00ac*/ 	.word	0x00003bd0


	//   ....[12]....
        /*00b0*/ 	.word	0x00003c50


	//   ....[13]....
        /*00b4*/ 	.word	0x00003cc0


	//   ....[14]....
        /*00b8*/ 	.word	0x00003d40


	//   ....[15]....
        /*00bc*/ 	.word	0x00003db0


	//   ....[16]....
        /*00c0*/ 	.word	0x00003e30


	//   ....[17]....
        /*00c4*/ 	.word	0x00003ea0


	//   ....[18]....
        /*00c8*/ 	.word	0x00003f20


	//   ....[19]....
        /*00cc*/ 	.word	0x00003f80


	//----- nvinfo : EIATTR_VRC_CTA_INIT_COUNT
	.align		4
.L_2293:
        /*00d0*/ 	.byte	0x02, 0x4a
	.zero		1
	.zero		1


	//----- nvinfo : EIATTR_EXIT_INSTR_OFFSETS
	.align		4
        /*00d4*/ 	.byte	0x04, 0x1c
        /*00d6*/ 	.short	(.L_2295 - .L_2294)


	//   ....[0]....
.L_2294:
        /*00d8*/ 	.word	0x00003ad0


	//----- nvinfo : EIATTR_MAX_THREADS
	.align		4
.L_2295:
        /*00dc*/ 	.byte	0x04, 0x05
        /*00de*/ 	.short	(.L_2297 - .L_2296)
.L_2296:
        /*00e0*/ 	.word	0x00000080
        /*00e4*/ 	.word	0x00000001
        /*00e8*/ 	.word	0x00000001


	//----- nvinfo : EIATTR_CRS_STACK_SIZE
	.align		4
.L_2297:
        /*00ec*/ 	.byte	0x04, 0x1e
        /*00ee*/ 	.short	(.L_2299 - .L_2298)
.L_2298:
        /*00f0*/ 	.word	0x00000000


	//----- nvinfo : EIATTR_CBANK_PARAM_SIZE
	.align		4
.L_2299:
        /*00f4*/ 	.byte	0x03, 0x19
        /*00f6*/ 	.short	0x0128


	//----- nvinfo : EIATTR_PARAM_CBANK
	.align		4
        /*00f8*/ 	.byte	0x04, 0x0a
        /*00fa*/ 	.short	(.L_2301 - .L_2300)
	.align		4
.L_2300:
        /*00fc*/ 	.word	index@(.nv.constant0._ZN10layer_norm31ln_parallel_residual_bwd_kernelINS_13Kernel_traitsIf6__halffS2_fjLj512ELj1ELj4ELj1ELj16ENS_18Kernel_traits_baseILj512EfS2_fS2_fjLj128EEEEELb0ELb1ELb1EEEvNS_9BwdParamsE)
        /*0100*/ 	.short	0x0380
        /*0102*/ 	.short	0x0128


	//----- nvinfo : EIATTR_SW_WAR
	.align		4
.L_2301:
        /*0104*/ 	.byte	0x04, 0x36
        /*0106*/ 	.short	(.L_2303 - .L_2302)
.L_2302:
        /*0108*/ 	.word	0x00000008
.L_2303:


//--------------------- .nv.info._ZN10layer_norm31ln_parallel_residual_bwd_kernelINS_13Kernel_traitsIf6__halffS2_fjLj512ELj1ELj4ELj1ELj16ENS_18Kernel_traits_baseILj512EfS2_fS2_fjLj128EEEEELb1ELb0ELb0EEEvNS_9BwdParamsE --------------------------
	.section	.nv.info._ZN10layer_norm31ln_parallel_residual_bwd_kernelINS_13Kernel_traitsIf6__halffS2_fjLj512ELj1ELj4ELj1ELj16ENS_18Kernel_traits_baseILj512EfS2_fS2_fjLj128EEEEELb1ELb0ELb0EEEvNS_9BwdParamsE,"",@"SHT_CUDA_INFO"
	.sectionflags	@""
	.align	4


	//----- nvinfo : EIATTR_CUDA_API_VERSION
	.align		4
        /*0000*/ 	.byte	0x04, 0x37
        /*0002*/ 	.short	(.L_2305 - .L_2304)
.L_2304:
        /*0004*/ 	.word	0x00000082


	//----- nvinfo : EIATTR_KPARAM_INFO
	.align		4
.L_2305:
        /*0008*/ 	.byte	0x04, 0x17
        /*000a*/ 	.short	(.L_2307 - .L_2306)
.L_2306:
        /*000c*/ 	.word	0x00000000
        /*0010*/ 	.short	0x0000
        /*0012*/ 	.short	0x0000
        /*0014*/ 	.byte	0x00, 0xf0, 0xa1, 0x04


	//----- nvinfo : EIATTR_SPARSE_MMA_MASK
	.align		4
.L_2307:
        /*0018*/ 	.byte	0x03, 0x50
        /*001a*/ 	.short	0x0000


	//----- nvinfo : EIATTR_MAXREG_COUNT
	.align		4
        /*001c*/ 	.byte	0x03, 0x1b
        /*001e*/ 	.short	0x00ff


	//----- nvinfo : EIATTR_NUM_BARRIERS
	.align		4
        /*0020*/ 	.byte	0x02, 0x4c
        /*0022*/ 	.byte	0x01
	.zero		1


	//----- nvinfo : EIATTR_MERCURY_ISA_VERSION
	.align		4
        /*0024*/ 	.byte	0x03, 0x5f
        /*0026*/ 	.short	0x0101


	//----- nvinfo : EIATTR_COOP_GROUP_MASK_REGIDS
	.align		4
        /*0028*/ 	.byte	0x04, 0x29
        /*002a*/ 	.short	(.L_2309 - .L_2308)


	//   ....[0]....
.L_2308:
        /*002c*/ 	.word	0xffffffff


	//   ....[1]....
        /*0030*/ 	.word	0xffffffff


	//   ....[2]....
        /*0034*/ 	.word	0xffffffff


	//   ....[3]....
        /*0038*/ 	.word	0xffffffff


	//   ....[4]....
        /*003c*/ 	.word	0xffffffff


	//   ....[5]....
        /*0040*/ 	.word	0xffffffff


	//   ....[6]....
        /*0044*/ 	.word	0xffffffff


	//   ....[7]....
        /*0048*/ 	.word	0xffffffff


	//   ....[8]....
        /*004c*/ 	.word	0xffffffff


	//   ....[9]....
        /*0050*/ 	.word	0xffffffff


	//   ....[10]....
        /*0054*/ 	.word	0x0500008c


	//   ....[11]....
        /*0058*/ 	.word	0x0500008c


	//   ....[12]....
        /*005c*/ 	.word	0x0500008c


	//   ....[13]....
        /*0060*/ 	.word	0x0500008c


	//   ....[14]....
        /*0064*/ 	.word	0x0500008c


	//   ....[15]....
        /*0068*/ 	.word	0x0500008c


	//   ....[16]....
        /*006c*/ 	.word	0x0500008c


	//   ....[17]....
        /*0070*/ 	.word	0x0500008c


	//   ....[18]....
        /*0074*/ 	.word	0x0500008c


	//   ....[19]....
        /*0078*/ 	.word	0x0500008c


	//----- nvinfo : EIATTR_COOP_GROUP_INSTR_OFFSETS
	.align		4
.L_2309:
        /*007c*/ 	.byte	0x04, 0x28
        /*007e*/ 	.short	(.L_2311 - .L_2310)


	//   ....[0]....
.L_2310:
        /*0080*/ 	.word	0x000017b0


	//   ....[1]....
        /*0084*/ 	.word	0x000017c0


	//   ....[2]....
        /*0088*/ 	.word	0x000017f0


	//   ....[3]....
        /*008c*/ 	.word	0x00001800


	//   ....[4]....
        /*0090*/ 	.word	0x00001830


	//   ....[5]....
        /*0094*/ 	.word	0x00001840


	//   ....[6]....
        /*0098*/ 	.word	0x00001870


	//   ....[7]....
        /*009c*/ 	.word	0x00001880


	//   ....[8]....
        /*00a0*/ 	.word	0x000018b0


	//   ....[9]....
        /*00a4*/ 	.word	0x000018c0


	//   ....[10]....
        /*00a8*/ 	.word	0x00007020


	//   ....[11]....
        /*00ac*/ 	.word	0x000070b0


	//   ....[12]....
        /*00b0*/ 	.word	0x00007120


	//   ....[13]....
        /*00b4*/ 	.word	0x00007180


	//   ....[14]....
        /*00b8*/ 	.word	0x000071f0


	//   ....[15]....
        /*00bc*/ 	.word	0x00007250


	//   ....[16]....
        /*00c0*/ 	.word	0x000072c0


	//   ....[17]....
        /*00c4*/ 	.word	0x00007320


	//   ....[18]....
        /*00c8*/ 	.word	0x00007390


	//   ....[19]....
        /*00cc*/ 	.word	0x000073f0


	//----- nvinfo : EIATTR_VRC_CTA_INIT_COUNT
	.align		4
.L_2311:
        /*00d0*/ 	.byte	0x02, 0x4a
	.zero		1
	.zero		1


	//----- nvinfo : EIATTR_EXIT_INSTR_OFFSETS
	.align		4
        /*00d4*/ 	.byte	0x04, 0x1c
        /*00d6*/ 	.short	(.L_2313 - .L_2312)


	//   ....[0]....
.L_2312:
        /*00d8*/ 	.word	0x00006ef0


	//   ....[1]....
        /*00dc*/ 	.word	0x00006fb0


	//----- nvinfo : EIATTR_MAX_THREADS
	.align		4
.L_2313:
        /*00e0*/ 	.byte	0x04, 0x05
        /*00e2*/ 	.short	(.L_2315 - .L_2314)
.L_2314:
        /*00e4*/ 	.word	0x00000080
        /*00e8*/ 	.word	0x00000001
        /*00ec*/ 	.word	0x00000001


	//----- nvinfo : EIATTR_CRS_STACK_SIZE
	.align		4
.L_2315:
        /*00f0*/ 	.byte	0x04, 0x1e
        /*00f2*/ 	.short	(.L_2317 - .L_2316)
.L_2316:
        /*00f4*/ 	.word	0x00000000


	//----- nvinfo : EIATTR_CBANK_PARAM_SIZE
	.align		4
.L_2317:
        /*00f8*/ 	.byte	0x03, 0x19
        /*00fa*/ 	.short	0x0128


	//----- nvinfo : EIATTR_PARAM_CBANK
	.align		4
        /*00fc*/ 	.byte	0x04, 0x0a
        /*00fe*/ 	.short	(.L_2319 - .L_2318)
	.align		4
.L_2318:
        /*0100*/ 	.word	index@(.nv.constant0._ZN10layer_norm31ln_parallel_residual_bwd_kernelINS_13Kernel_traitsIf6__halffS2_fjLj512ELj1ELj4ELj1ELj16ENS_18Kernel_traits_baseILj512EfS2_fS2_fjLj128EEEEELb1ELb0ELb0EEEvNS_9BwdParamsE)
        /*0104*/ 	.short	0x0380
        /*0106*/ 	.short	0x0128


	//----- nvinfo : EIATTR_SW_WAR
	.align		4
.L_2319:
        /*0108*/ 	.byte	0x04, 0x36
        /*010a*/ 	.short	(.L_2321 - .L_2320)
.L_2320:
        /*010c*/ 	.word	0x00000008
.L_2321:


//--------------------- .nv.info._ZN10layer_norm31ln_parallel_residual_bwd_kernelINS_13Kernel_traitsIf6__halffS2_fjLj512ELj1ELj4ELj1ELj16ENS_18Kernel_traits_baseILj512EfS2_fS2_fjLj128EEEEELb1ELb0ELb1EEEvNS_9BwdParamsE --------------------------
	.section	.nv.info._ZN10layer_norm31ln_parallel_residual_bwd_kernelINS_13Kernel_traitsIf6__halffS2_fjLj512ELj1ELj4ELj1ELj16ENS_18Kernel_traits_baseILj512EfS2_fS2_fjLj128EEEEELb1ELb0ELb1EEEvNS_9BwdParamsE,"",@"SHT_CUDA_INFO"
	.sectionflags	@""
	.align	4


	//----- nvinfo : EIATTR_CUDA_API_VERSION
	.align		4
        /*0000*/ 	.byte	0x04, 0x37
        /*0002*/ 	.short	(.L_2323 - .L_2322)
.L_2322:
        /*0004*/ 	.word	0x00000082


	//----- nvinfo : EIATTR_KPARAM_INFO
	.align		4
.L_2323:
        /*0008*/ 	.byte	0x04, 0x17
        /*000a*/ 	.short	(.L_2325 - .L_2324)
.L_2324:
        /*000c*/ 	.word	0x00000000
        /*0010*/ 	.short	0x0000
        /*0012*/ 	.short	0x0000
        /*0014*/ 	.byte	0x00, 0xf0, 0xa1, 0x04


	//----- nvinfo : EIATTR_SPARSE_MMA_MASK
	.align		4
.L_2325:
        /*0018*/ 	.byte	0x03, 0x50
        /*001a*/ 	.short	0x0000


	//----- nvinfo : EIATTR_MAXREG_COUNT
	.align		4
        /*001c*/ 	.byte	0x03, 0x1b
        /*001e*/ 	.short	0x00ff


	//----- nvinfo : EIATTR_NUM_BARRIERS
	.align		4
        /*0020*/ 	.byte	0x02, 0x4c
        /*0022*/ 	.byte	0x01
	.zero		1


	//----- nvinfo : EIATTR_MERCURY_ISA_VERSION
	.align		4
        /*0024*/ 	.byte	0x03, 0x5f
        /*0026*/ 	.short	0x0101


	//----- nvinfo : EIATTR_COOP_GROUP_MASK_REGIDS
	.align		4
        /*0028*/ 	.byte	0x04, 0x29
        /*002a*/ 	.short	(.L_2327 - .L_2326)


	//   ....[0]....
.L_2326:
        /*002c*/ 	.word	0xffffffff


	//   ....[1]....
        /*0030*/ 	.word	0xffffffff


	//   ....[2]....
        /*0034*/ 	.word	0xffffffff


	//   ....[3]....
        /*0038*/ 	.word	0xffffffff


	//   ....[4]....
        /*003c*/ 	.word	0xffffffff


	//   ....[5]....
        /*0040*/ 	.word	0xffffffff


	//   ....[6]....
        /*0044*/ 	.word	0xffffffff


	//   ....[7]....
        /*0048*/ 	.word	0xffffffff


	//   ....[8]....
        /*004c*/ 	.word	0xffffffff


	//   ....[9]....
        /*0050*/ 	.word	0xffffffff


	//   ....[10]....
        /*0054*/ 	.word	0x050000b3


	//   ....[11]....
        /*0058*/ 	.word	0x050000b3


	//   ....[12]....
        /*005c*/ 	.word	0x050000b3


	//   ....[13]....
        /*0060*/ 	.word	0x050000b3


	//   ....[14]....
        /*0064*/ 	.word	0x050000b3


	//   ....[15]....
        /*0068*/ 	.word	0x050000b3


	//   ....[16]....
        /*006c*/ 	.word	0x050000b3


	//   ....[17]....
        /*0070*/ 	.word	0x050000b3


	//   ....[18]....
        /*0074*/ 	.word	0x050000b3


	//   ....[19]....
        /*0078*/ 	.word	0x050000b3


	//----- nvinfo : EIATTR_COOP_GROUP_INSTR_OFFSETS
	.align		4
.L_2327:
        /*007c*/ 	.byte	0x04, 0x28
        /*007e*/ 	.short	(.L_2329 - .L_2328)


	//   ....[0]....
.L_2328:
        /*0080*/ 	.word	0x000015a0


	//   ....[1]....
        /*0084*/ 	.word	0x000015b0


	//   ....[2]....
        /*0088*/ 	.word	0x000015e0


	//   ....[3]....
        /*008c*/ 	.word	0x000015f0


	//   ....[4]....
        /*0090*/ 	.word	0x00001620


	//   ....[5]....
        /*0094*/ 	.word	0x00001630


	//   ....[6]....
        /*0098*/ 	.word	0x00001660


	//   ....[7]....
        /*009c*/ 	.word	0x00001680


	//   ....[8]....
        /*00a0*/ 	.word	0x000016c0


	//   ....[9]....
        /*00a4*/ 	.word	0x000016e0


	//   ....[10]....
        /*00a8*/ 	.word	0x00006be0


	//   ....[11]....
        /*00ac*/ 	.word	0x00006c70


	//   ....[12]....
        /*00b0*/ 	.word	0x00006ce0


	//   ....[13]....
        /*00b4*/ 	.word	0x00006d40


	//   ....[14]....
        /*00b8*/ 	.word	0x00006db0


	//   ....[15]....
        /*00bc*/ 	.word	0x00006e10


	//   ....[16]....
        /*00c0*/ 	.word	0x00006e80


	//   ....[17]....
        /*00c4*/ 	.word	0x00006ef0


	//   ....[18]....
        /*00c8*/ 	.word	0x00006f70


	//   ....[19]....
        /*00cc*/ 	.word	0x00006fe0


	//----- nvinfo : EIATTR_VRC_CTA_INIT_COUNT
	.align		4
.L_2329:
        /*00d0*/ 	.byte	0x02, 0x4a
	.zero		1
	.zero		1


	//----- nvinfo : EIATTR_EXIT_INSTR_OFFSETS
	.align		4
        /*00d4*/ 	.byte	0x04, 0x1c
        /*00d6*/ 	.short	(.L_2331 - .L_2330)


	//   ....[0]....
.L_2330:
        /*00d8*/ 	.word	0x00006b70


	//----- nvinfo : EIATTR_MAX_THREADS
	.align		4
.L_2331:
        /*00dc*/ 	.byte	0x04, 0x05
        /*00de*/ 	.short	(.L_2333 - .L_2332)
.L_2332:
        /*00e0*/ 	.word	0x00000080
        /*00e4*/ 	.word	0x00000001
        /*00e8*/ 	.word	0x00000001


	//----- nvinfo : EIATTR_CRS_STACK_SIZE
	.align		4
.L_2333:
        /*00ec*/ 	.byte	0x04, 0x1e
        /*00ee*/ 	.short	(.L_2335 - .L_2334)
.L_2334:
        /*00f0*/ 	.word	0x00000000


	//----- nvinfo : EIATTR_CBANK_PARAM_SIZE
	.align		4
.L_2335:
        /*00f4*/ 	.byte	0x03, 0x19
        /*00f6*/ 	.short	0x0128


	//----- nvinfo : EIATTR_PARAM_CBANK
	.align		4
        /*00f8*/ 	.byte	0x04, 0x0a
        /*00fa*/ 	.short	(.L_2337 - .L_2336)
	.align		4
.L_2336:
        /*00fc*/ 	.word	index@(.nv.constant0._ZN10layer_norm31ln_parallel_residual_bwd_kernelINS_13Kernel_traitsIf6__halffS2_fjLj512ELj1ELj4ELj1ELj16ENS_18Kernel_traits_baseILj512EfS2_fS2_fjLj128EEEEELb1ELb0ELb1EEEvNS_9BwdParamsE)
        /*0100*/ 	.short	0x0380
        /*0102*/ 	.short	0x0128


	//----- nvinfo : EIATTR_SW_WAR
	.align		4
.L_2337:
        /*0104*/ 	.byte	0x04, 0x36
        /*0106*/ 	.short	(.L_2339 - .L_2338)
.L_2338:
        /*0108*/ 	.word	0x00000008
.L_2339:


//--------------------- .nv.info._ZN10layer_norm22ln_bwd_finalize_kernelINS_22Kernel_traits_finalizeILj512Ef6__halffS2_fjLb0ELj1024ELj4ENS_18Kernel_traits_baseILj512EfS2_fS2_fjLj1024EEEEELb0ELb0EEEvNS_9BwdParamsE --------------------------
	.section	.nv.info._ZN10layer_norm22ln_bwd_finalize_kernelINS_22Kernel_traits_finalizeILj512Ef6__halffS2_fjLb0ELj1024ELj4ENS_18Kernel_traits_baseILj512EfS2_fS2_fjLj1024EEEEELb0ELb0EEEvNS_9BwdParamsE,"",@"SHT_CUDA_INFO"
	.sectionflags	@""
	.align	4


	//----- nvinfo : EIATTR_CUDA_API_VERSION
	.align		4
        /*0000*/ 	.byte	0x04, 0x37
        /*0002*/ 	.short	(.L_2341 - .L_2340)
.L_2340:
        /*0004*/ 	.word	0x00000082


	//----- nvinfo : EIATTR_KPARAM_INFO
	.align		4
.L_2341:
        /*0008*/ 	.byte	0x04, 0x17
        /*000a*/ 	.short	(.L_2343 - .L_2342)
.L_2342:
        /*000c*/ 	.word	0x00000000
        /*0010*/ 	.short	0x0000
        /*0012*/ 	.short	0x0000
        /*0014*/ 	.byte	0x00, 0xf0, 0xa1, 0x04


	//----- nvinfo : EIATTR_SPARSE_MMA_MASK
	.align		4
.L_2343:
        /*0018*/ 	.byte	0x03, 0x50
        /*001a*/ 	.short	0x0000


	//----- nvinfo : EIATTR_MAXREG_COUNT
	.align		4
        /*001c*/ 	.byte	0x03, 0x1b
        /*001e*/ 	.short	0x0040


	//----- nvinfo : EIATTR_NUM_BARRIERS
	.align		4
        /*0020*/ 	.byte	0x02, 0x4c
        /*0022*/ 	.byte	0x01
	.zero		1


	//----- nvinfo : EIATTR_MERCURY_ISA_VERSION
	.align		4
        /*0024*/ 	.byte	0x03, 0x5f
        /*0026*/ 	.short	0x0101


	//----- nvinfo : EIATTR_COOP_GROUP_MASK_REGIDS
	.align		4
        /*0028*/ 	.byte	0x04, 0x29
        /*002a*/ 	.short	(.L_2345 - .L_2344)


	//   ....[0]....
.L_2344:
        /*002c*/ 	.word	0xffffffff


	//   ....[1]....
        /*0030*/ 	.word	0xffffffff


	//   ....[2]....
        /*0034*/ 	.word	0xffffffff


	//   ....[3]....
        /*0038*/ 	.word	0xffffffff


	//   ....[4]....
        /*003c*/ 	.word	0xffffffff


	//   ....[5]....
        /*0040*/ 	.word	0xffffffff


	//   ....[6]....
        /*0044*/ 	.word	0xffffffff


	//   ....[7]....
        /*0048*/ 	.word	0xffffffff


	//   ....[8]....
        /*004c*/ 	.word	0xffffffff


	//   ....[9]....
        /*0050*/ 	.word	0xffffffff


	//----- nvinfo : EIATTR_COOP_GROUP_INSTR_OFFSETS
	.align		4
.L_2345:
        /*0054*/ 	.byte	0x04, 0x28
        /*0056*/ 	.short	(.L_2347 - .L_2346)


	//   ....[0]....
.L_2346:
        /*0058*/ 	.word	0x00001550


	//   ....[1]....
        /*005c*/ 	.word	0x00001560


	//   ....[2]....
        /*0060*/ 	.word	0x00001590


	//   ....[3]....
        /*0064*/ 	.word	0x000015a0


	//   ....[4]....
        /*0068*/ 	.word	0x000015d0


	//   ....[5]....
        /*006c*/ 	.word	0x000015e0


	//   ....[6]....
        /*0070*/ 	.word	0x00001610


	//   ....[7]....
        /*0074*/ 	.word	0x00001630


	//   ....[8]....
        /*0078*/ 	.word	0x00001680


	//   ....[9]....
        /*007c*/ 	.word	0x00001690


	//----- nvinfo : EIATTR_VRC_CTA_INIT_COUNT
	.align		4
.L_2347:
        /*0080*/ 	.byte	0x02, 0x4a
	.zero		1
	.zero		1


	//----- nvinfo : EIATTR_EXIT_INSTR_OFFSETS
	.align		4
        /*0084*/ 	.byte	0x04, 0x1c
        /*0086*/ 	.short	(.L_2349 - .L_2348)


	//   ....[0]....
.L_2348:
        /*0088*/ 	.word	0x00000060


	//   ....[1]....
        /*008c*/ 	.word	0x000016f0


	//   ....[2]....
        /*0090*/ 	.word	0x00001720


	//   ....[3]....
        /*0094*/ 	.word	0x000017c0


	//----- nvinfo : EIATTR_MAX_THREADS
	.align		4
.L_2349:
        /*0098*/ 	.byte	0x04, 0x05
        /*009a*/ 	.short	(.L_2351 - .L_2350)
.L_2350:
        /*009c*/ 	.word	0x00000400
        /*00a0*/ 	.word	0x00000001
        /*00a4*/ 	.word	0x00000001


	//----- nvinfo : EIATTR_CRS_STACK_SIZE
	.align		4
.L_2351:
        /*00a8*/ 	.byte	0x04, 0x1e
        /*00aa*/ 	.short	(.L_2353 - .L_2352)
.L_2352:
        /*00ac*/ 	.word	0x00000000


	//----- nvinfo : EIATTR_CBANK_PARAM_SIZE
	.align		4
.L_2353:
        /*00b0*/ 	.byte	0x03, 0x19
        /*00b2*/ 	.short	0x0128


	//----- nvinfo : EIATTR_PARAM_CBANK
	.align		4
        /*00b4*/ 	.byte	0x04, 0x0a
        /*00b6*/ 	.short	(.L_2355 - .L_2354)
	.align		4
.L_2354:
        /*00b8*/ 	.word	index@(.nv.constant0._ZN10layer_norm22ln_bwd_finalize_kernelINS_22Kernel_traits_finalizeILj512Ef6__halffS2_fjLb0ELj1024ELj4ENS_18Kernel_traits_baseILj512EfS2_fS2_fjLj1024EEEEELb0ELb0EEEvNS_9BwdParamsE)
        /*00bc*/ 	.short	0x0380
        /*00be*/ 	.short	0x0128


	//----- nvinfo : EIATTR_SW_WAR
	.align		4
.L_2355:
        /*00c0*/ 	.byte	0x04, 0x36
        /*00c2*/ 	.short	(.L_2357 - .L_2356)
.L_2356:
        /*00c4*/ 	.word	0x00000008
.L_2357:


//--------------------- .nv.info._ZN10layer_norm40ln_parallel_residual_bwd_finalize_kernelINS_22Kernel_traits_finalizeILj512Ef6__halffS2_fjLb0ELj1024ELj4ENS_18Kernel_traits_baseILj512EfS2_fS2_fjLj1024EEEEELb0EEEvNS_9BwdParamsE --------------------------
	.section	.nv.info._ZN10layer_norm40ln_parallel_residual_bwd_finalize_kernelINS_22Kernel_traits_finalizeILj512Ef6__halffS2_fjLb0ELj1024ELj4ENS_18Kernel_traits_baseILj512EfS2_fS2_fjLj1024EEEEELb0EEEvNS_9BwdParamsE,"",@"SHT_CUDA_INFO"
	.sectionflags	@""
	.align	4


	//----- nvinfo : EIATTR_CUDA_API_VERSION
	.align		4
        /*0000*/ 	.byte	0x04, 0x37
        /*0002*/ 	.short	(.L_2359 - .L_2358)
.L_2358:
        /*0004*/ 	.word	0x00000082


	//----- nvinfo : EIATTR_KPARAM_INFO
	.align		4
.L_2359:
        /*0008*/ 	.byte	0x04, 0x17
        /*000a*/ 	.short	(.L_2361 - .L_2360)
.L_2360:
        /*000c*/ 	.word	0x00000000
        /*0010*/ 	.short	0x0000
        /*0012*/ 	.short	0x0000
        /*0014*/ 	.byte	0x00, 0xf0, 0xa1, 0x04


	//----- nvinfo : EIATTR_SPARSE_MMA_MASK
	.align		4
.L_2361:
        /*0018*/ 	.byte	0x03, 0x50
        /*001a*/ 	.short	0x0000


	//----- nvinfo : EIATTR_MAXREG_COUNT
	.align		4
        /*001c*/ 	.byte	0x03, 0x1b
        /*001e*/ 	.short	0x0040


	//----- nvinfo : EIATTR_NUM_BARRIERS
	.align		4
        /*0020*/ 	.byte	0x02, 0x4c
        /*0022*/ 	.byte	0x01
	.zero		1


	//----- nvinfo : EIATTR_MERCURY_ISA_VERSION
	.align		4
        /*0024*/ 	.byte	0x03, 0x5f
        /*0026*/ 	.short	0x0101


	//----- nvinfo : EIATTR_COOP_GROUP_MASK_REGIDS
	.align		4
        /*0028*/ 	.byte	0x04, 0x29
        /*002a*/ 	.short	(.L_2363 - .L_2362)


	//   ....[0]....
.L_2362:
        /*002c*/ 	.word	0xffffffff


	//   ....[1]....
        /*0030*/ 	.word	0xffffffff


	//   ....[2]....
        /*0034*/ 	.word	0xffffffff


	//   ....[3]....
        /*0038*/ 	.word	0xffffffff


	//   ....[4]....
        /*003c*/ 	.word	0xffffffff


	//   ....[5]....
        /*0040*/ 	.word	0xffffffff


	//   ....[6]....
        /*0044*/ 	.word	0xffffffff


	//   ....[7]....
        /*0048*/ 	.word	0xffffffff


	//   ....[8]....
        /*004c*/ 	.word	0xffffffff


	//   ....[9]....
        /*0050*/ 	.word	0xffffffff


	//   ....[10]....
        /*0054*/ 	.word	0xffffffff


	//   ....[11]....
        /*0058*/ 	.word	0xffffffff


	//   ....[12]....
        /*005c*/ 	.word	0xffffffff


	//   ....[13]....
        /*0060*/ 	.word	0xffffffff


	//   ....[14]....
        /*0064*/ 	.word	0xffffffff


	//   ....[15]....
        /*0068*/ 	.word	0xffffffff


	//   ....[16]....
        /*006c*/ 	.word	0xffffffff


	//   ....[17]....
        /*0070*/ 	.word	0xffffffff


	//   ....[18]....
        /*0074*/ 	.word	0xffffffff


	//   ....[19]....
        /*0078*/ 	.word	0xffffffff


	//----- nvinfo : EIATTR_COOP_GROUP_INSTR_OFFSETS
	.align		4
.L_2363:
        /*007c*/ 	.byte	0x04, 0x28
        /*007e*/ 	.short	(.L_2365 - .L_2364)


	//   ....[0]....
.L_2364:
        /*0080*/ 	.word	0x000013a0


	//   ....[1]....
        /*0084*/ 	.word	0x000013b0


	//   ....[2]....
        /*0088*/ 	.word	0x000013c0


	//   ....[3]....
        /*008c*/ 	.word	0x000013d0


	//   ....[4]....
        /*0090*/ 	.word	0x00001410


	//   ....[5]....
        /*0094*/ 	.word	0x00001430


	//   ....[6]....
        /*0098*/ 	.word	0x00001440


	//   ....[7]....
        /*009c*/ 	.word	0x00001450


	//   ....[8]....
        /*00a0*/ 	.word	0x00001480


	//   ....[9]....
        /*00a4*/ 	.word	0x000014b0


	//   ....[10]....
        /*00a8*/ 	.word	0x000014e0


	//   ....[11]....
        /*00ac*/ 	.word	0x000014f0


	//   ....[12]....
        /*00b0*/ 	.word	0x00001520


	//   ....[13]....
        /*00b4*/ 	.word	0x00001540


	//   ....[14]....
        /*00b8*/ 	.word	0x00001560


	//   ....[15]....
        /*00bc*/ 	.word	0x00001570


	//   ....[16]....
        /*00c0*/ 	.word	0x000015b0


	//   ....[17]....
        /*00c4*/ 	.word	0x000015e0


	//   ....[18]....
        /*00c8*/ 	.word	0x00001600


	//   ....[19]....
        /*00cc*/ 	.word	0x00001610


	//----- nvinfo : EIATTR_VRC_CTA_INIT_COUNT
	.align		4
.L_2365:
        /*00d0*/ 	.byte	0x02, 0x4a
	.zero		1
	.zero		1


	//----- nvinfo : EIATTR_EXIT_INSTR_OFFSETS
	.align		4
        /*00d4*/ 	.byte	0x04, 0x1c
        /*00d6*/ 	.short	(.L_2367 - .L_2366)


	//   ....[0]....
.L_2366:
        /*00d8*/ 	.word	0x00000060


	//   ....[1]....
        /*00dc*/ 	.word	0x000016c0


	//   ....[2]....
        /*00e0*/ 	.word	0x000016f0


	//   ....[3]....
        /*00e4*/ 	.word	0x00001810


	//----- nvinfo : EIATTR_MAX_THREADS
	.align		4
.L_2367:
        /*00e8*/ 	.byte	0x04, 0x05
        /*00ea*/ 	.short	(.L_2369 - .L_2368)
.L_2368:
        /*00ec*/ 	.word	0x00000400
        /*00f0*/ 	.word	0x00000001
        /*00f4*/ 	.word	0x00000001


	//----- nvinfo : EIATTR_CRS_STACK_SIZE
	.align		4
.L_2369:
        /*00f8*/ 	.byte	0x04, 0x1e
        /*00fa*/ 	.short	(.L_2371 - .L_2370)
.L_2370:
        /*00fc*/ 	.word	0x00000000


	//----- nvinfo : EIATTR_CBANK_PARAM_SIZE
	.align		4
.L_2371:
        /*0100*/ 	.byte	0x03, 0x19
        /*0102*/ 	.short	0x0128


	//----- nvinfo : EIATTR_PARAM_CBANK
	.align		4
        /*0104*/ 	.byte	0x04, 0x0a
        /*0106*/ 	.short	(.L_2373 - .L_2372)
	.align		4
.L_2372:
        /*0108*/ 	.word	index@(.nv.constant0._ZN10layer_norm40ln_parallel_residual_bwd_finalize_kernelINS_22Kernel_traits_finalizeILj512Ef6__halffS2_fjLb0ELj1024ELj4ENS_18Kernel_traits_baseILj512EfS2_fS2_fjLj1024EEEEELb0EEEvNS_9BwdParamsE)
        /*010c*/ 	.short	0x0380
        /*010e*/ 	.short	0x0128


	//----- nvinfo : EIATTR_SW_WAR
	.align		4
.L_2373:
        /*0110*/ 	.byte	0x04, 0x36
        /*0112*/ 	.short	(.L_2375 - .L_2374)
.L_2374:
        /*0114*/ 	.word	0x00000008
.L_2375:


//--------------------- .nv.info._ZN10layer_norm31ln_parallel_residual_bwd_kernelINS_13Kernel_traitsIf6__halffS2_fjLj512ELj1ELj4ELj1ELj16ENS_18Kernel_traits_baseILj512EfS2_fS2_fjLj128EEEEELb1ELb1ELb0EEEvNS_9BwdParamsE --------------------------
	.section	.nv.info._ZN10layer_norm31ln_parallel_residual_bwd_kernelINS_13Kernel_traitsIf6__halffS2_fjLj512ELj1ELj4ELj1ELj16ENS_18Kernel_traits_baseILj512EfS2_fS2_fjLj128EEEEELb1ELb1ELb0EEEvNS_9BwdParamsE,"",@"SHT_CUDA_INFO"
	.sectionflags	@""
	.align	4


	//----- nvinfo : EIATTR_CUDA_API_VERSION
	.align		4
        /*0000*/ 	.byte	0x04, 0x37
        /*0002*/ 	.short	(.L_2377 - .L_2376)
.L_2376:
        /*0004*/ 	.word	0x00000082


	//----- nvinfo : EIATTR_KPARAM_INFO
	.align		4
.L_2377:
        /*0008*/ 	.byte	0x04, 0x17
        /*000a*/ 	.short	(.L_2379 - .L_2378)
.L_2378:
        /*000c*/ 	.word	0x00000000
        /*0010*/ 	.short	0x0000
        /*0012*/ 	.short	0x0000
        /*0014*/ 	.byte	0x00, 0xf0, 0xa1, 0x04


	//----- nvinfo : EIATTR_SPARSE_MMA_MASK
	.align		4
.L_2379:
        /*0018*/ 	.byte	0x03, 0x50
        /*001a*/ 	.short	0x0000


	//----- nvinfo : EIATTR_MAXREG_COUNT
	.align		4
        /*001c*/ 	.byte	0x03, 0x1b
        /*001e*/ 	.short	0x00ff


	//----- nvinfo : EIATTR_NUM_BARRIERS
	.align		4
        /*0020*/ 	.byte	0x02, 0x4c
        /*0022*/ 	.byte	0x01
	.zero		1


	//----- nvinfo : EIATTR_MERCURY_ISA_VERSION
	.align		4
        /*0024*/ 	.byte	0x03, 0x5f
        /*0026*/ 	.short	0x0101


	//----- nvinfo : EIATTR_COOP_GROUP_MASK_REGIDS
	.align		4
        /*0028*/ 	.byte	0x04, 0x29
        /*002a*/ 	.short	(.L_2381 - .L_2380)


	//   ....[0]....
.L_2380:
        /*002c*/ 	.word	0xffffffff


	//   ....[1]....
        /*0030*/ 	.word	0xffffffff


	//   ....[2]....
        /*0034*/ 	.word	0xffffffff


	//   ....[3]....
        /*0038*/ 	.word	0xffffffff


	//   ....[4]....
        /*003c*/ 	.word	0xffffffff


	//   ....[5]....
        /*0040*/ 	.word	0xffffffff


	//   ....[6]....
        /*0044*/ 	.word	0xffffffff


	//   ....[7]....
        /*0048*/ 	.word	0xffffffff


	//   ....[8]....
        /*004c*/ 	.word	0xffffffff


	//   ....[9]....
        /*0050*/ 	.word	0xffffffff


	//   ....[10]....
        /*0054*/ 	.word	0x0500005c


	//   ....[11]....
        /*0058*/ 	.word	0x0500005c


	//   ....[12]....
        /*005c*/ 	.word	0x0500005c


	//   ....[13]....
        /*0060*/ 	.word	0x0500005c


	//   ....[14]....
        /*0064*/ 	.word	0x0500005c


	//   ....[15]....
        /*0068*/ 	.word	0x0500005c


	//   ....[16]....
        /*006c*/ 	.word	0x0500005c


	//   ....[17]....
        /*0070*/ 	.word	0x0500005c


	//   ....[18]....
        /*0074*/ 	.word	0x0500005c


	//   ....[19]....
        /*0078*/ 	.word	0x0500005c


	//----- nvinfo : EIATTR_COOP_GROUP_INSTR_OFFSETS
	.align		4
.L_2381:
        /*007c*/ 	.byte	0x04, 0x28
        /*007e*/ 	.short	(.L_2383 - .L_2382)


	//   ....[0]....
.L_2382:
        /*0080*/ 	.word	0x000010d0


	//   ....[1]....
        /*0084*/ 	.word	0x000010e0


	//   ....[2]....
        /*0088*/ 	.word	0x00001110


	//   ....[3]....
        /*008c*/ 	.word	0x00001120


	//   ....[4]....
        /*0090*/ 	.word	0x00001150


	//   ....[5]....
        /*0094*/ 	.word	0x00001160


	//   ....[6]....
        /*0098*/ 	.word	0x00001190


	//   ....[7]....
        /*009c*/ 	.word	0x000011a0


	//   ....[8]....
        /*00a0*/ 	.word	0x000011d0


	//   ....[9]....
        /*00a4*/ 	.word	0x000011e0


	//   ....[10]....
        /*00a8*/ 	.word	0x00006170


	//   ....[11]....
        /*00ac*/ 	.word	0x00006200


	//   ....[12]....
        /*00b0*/ 	.word	0x00006270


	//   ....[13]....
        /*00b4*/ 	.word	0x000062d0


	//   ....[14]....
        /*00b8*/ 	.word	0x00006340


	//   ....[15]....
        /*00bc*/ 	.word	0x000063a0


	//   ....[16]....
        /*00c0*/ 	.word	0x00006410


	//   ....[17]....
        /*00c4*/ 	.word	0x00006470


	//   ....[18]....
        /*00c8*/ 	.word	0x000064e0


	//   ....[19]....
        /*00cc*/ 	.word	0x00006540


	//----- nvinfo : EIATTR_VRC_CTA_INIT_COUNT
	.align		4
.L_2383:
        /*00d0*/ 	.byte	0x02, 0x4a
	.zero		1
	.zero		1


	//----- nvinfo : EIATTR_EXIT_INSTR_OFFSETS
	.align		4
        /*00d4*/ 	.byte	0x04, 0x1c
        /*00d6*/ 	.short	(.L_2385 - .L_2384)


	//   ....[0]....
.L_2384:
        /*00d8*/ 	.word	0x000060d0


	//   ....[1]....
        /*00dc*/ 	.word	0x00006100


	//----- nvinfo : EIATTR_MAX_THREADS
	.align		4
.L_2385:
        /*00e0*/ 	.byte	0x04, 0x05
        /*00e2*/ 	.short	(.L_2387 - .L_2386)
.L_2386:
        /*00e4*/ 	.word	0x00000080
        /*00e8*/ 	.word	0x00000001
        /*00ec*/ 	.word	0x00000001


	//----- nvinfo : EIATTR_CRS_STACK_SIZE
	.align		4
.L_2387:
        /*00f0*/ 	.byte	0x04, 0x1e
        /*00f2*/ 	.short	(.L_2389 - .L_2388)
.L_2388:
        /*00f4*/ 	.word	0x00000000


	//----- nvinfo : EIATTR_CBANK_PARAM_SIZE
	.align		4
.L_2389:
        /*00f8*/ 	.byte	0x03, 0x19
        /*00fa*/ 	.short	0x0128


	//----- nvinfo : EIATTR_PARAM_CBANK
	.align		4
        /*00fc*/ 	.byte	0x04, 0x0a
        /*00fe*/ 	.short	(.L_2391 - .L_2390)
	.align		4
.L_2390:
        /*0100*/ 	.word	index@(.nv.constant0._ZN10layer_norm31ln_parallel_residual_bwd_kernelINS_13Kernel_traitsIf6__halffS2_fjLj512ELj1ELj4ELj1ELj16ENS_18Kernel_traits_baseILj512EfS2_fS2_fjLj128EEEEELb1ELb1ELb0EEEvNS_9BwdParamsE)
        /*0104*/ 	.short	0x0380
        /*0106*/ 	.short	0x0128


	//----- nvinfo : EIATTR_SW_WAR
	.align		4
.L_2391:
        /*0108*/ 	.byte	0x04, 0x36
        /*010a*/ 	.short	(.L_2393 - .L_2392)
.L_2392:
        /*010c*/ 	.word	0x00000008
.L_2393:


//--------------------- .nv.info._ZN10layer_norm22ln_bwd_finalize_kernelINS_22Kernel_traits_finalizeILj512Ef6__halffS2_fjLb0ELj1024ELj4ENS_18Kernel_traits_baseILj512EfS2_fS2_fjLj1024EEEEELb0ELb1EEEvNS_9BwdParamsE --------------------------
	.section	.nv.info._ZN10layer_norm22ln_bwd_finalize_kernelINS_22Kernel_traits_finalizeILj512Ef6__halffS2_fjLb0ELj1024ELj4ENS_18Kernel_traits_baseILj512EfS2_fS2_fjLj1024EEEEELb0ELb1EEEvNS_9BwdParamsE,"",@"SHT_CUDA_INFO"
	.sectionflags	@""
	.align	4


	//----- nvinfo : EIATTR_CUDA_API_VERSION
	.align		4
        /*0000*/ 	.byte	0x04, 0x37
        /*0002*/ 	.short	(.L_2395 - .L_2394)
.L_2394:
        /*0004*/ 	.word	0x00000082


	//----- nvinfo : EIATTR_KPARAM_INFO
	.align		4
.L_2395:
        /*0008*/ 	.byte	0x04, 0x17
        /*000a*/ 	.short	(.L_2397 - .L_2396)
.L_2396:
        /*000c*/ 	.word	0x00000000
        /*0010*/ 	.short	0x0000
        /*0012*/ 	.short	0x0000
        /*0014*/ 	.byte	0x00, 0xf0, 0xa1, 0x04


	//----- nvinfo : EIATTR_SPARSE_MMA_MASK
	.align		4
.L_2397:
        /*0018*/ 	.byte	0x03, 0x50
        /*001a*/ 	.short	0x0000


	//----- nvinfo : EIATTR_MAXREG_COUNT
	.align		4
        /*001c*/ 	.byte	0x03, 0x1b
        /*001e*/ 	.short	0x0040


	//----- nvinfo : EIATTR_NUM_BARRIERS
	.align		4
        /*0020*/ 	.byte	0x02, 0x4c
        /*0022*/ 	.byte	0x01
	.zero		1


	//----- nvinfo : EIATTR_MERCURY_ISA_VERSION
	.align		4
        /*0024*/ 	.byte	0x03, 0x5f
        /*0026*/ 	.short	0x0101


	//----- nvinfo : EIATTR_COOP_GROUP_MASK_REGIDS
	.align		4
        /*0028*/ 	.byte	0x04, 0x29
        /*002a*/ 	.short	(.L_2399 - .L_2398)


	//   ....[0]....
.L_2398:
        /*002c*/ 	.word	0xffffffff


	//   ....[1]....
        /*0030*/ 	.word	0xffffffff


	//   ....[2]....
        /*0034*/ 	.word	0xffffffff


	//   ....[3]....
        /*0038*/ 	.word	0xffffffff


	//   ....[4]....
        /*003c*/ 	.word	0xffffffff


	//   ....[5]....
        /*0040*/ 	.word	0xffffffff


	//   ....[6]....
        /*0044*/ 	.word	0xffffffff


	//   ....[7]....
        /*0048*/ 	.word	0xffffffff


	//   ....[8]....
        /*004c*/ 	.word	0xffffffff


	//   ....[9]....
        /*0050*/ 	.word	0xffffffff


	//----- nvinfo : EIATTR_COOP_GROUP_INSTR_OFFSETS
	.align		4
.L_2399:
        /*0054*/ 	.byte	0x04, 0x28
        /*0056*/ 	.short	(.L_2401 - .L_2400)


	//   ....[0]....
.L_2400:
        /*0058*/ 	.word	0x00001560


	//   ....[1]....
        /*005c*/ 	.word	0x00001570


	//   ....[2]....
        /*0060*/ 	.word	0x000015a0


	//   ....[3]....
        /*0064*/ 	.word	0x000015b0


	//   ....[4]....
        /*0068*/ 	.word	0x000015e0


	//   ....[5]....
        /*006c*/ 	.word	0x000015f0


	//   ....[6]....
        /*0070*/ 	.word	0x00001620


	//   ....[7]....
        /*0074*/ 	.word	0x00001640


	//   ....[8]....
        /*0078*/ 	.word	0x00001670


	//   ....[9]....
        /*007c*/ 	.word	0x00001680


	//----- nvinfo : EIATTR_VRC_CTA_INIT_COUNT
	.align		4
.L_2401:
        /*0080*/ 	.byte	0x02, 0x4a
	.zero		1
	.zero		1


	//----- nvinfo : EIATTR_EXIT_INSTR_OFFSETS
	.align		4
        /*0084*/ 	.byte	0x04, 0x1c
        /*0086*/ 	.short	(.L_2403 - .L_2402)


	//   ....[0]....
.L_2402:
        /*0088*/ 	.word	0x00000060


	//   ....[1]....
        /*008c*/ 	.word	0x000016e0


	//   ....[2]....
        /*0090*/ 	.word	0x000017b0


	//----- nvinfo : EIATTR_MAX_THREADS
	.align		4
.L_2403:
        /*0094*/ 	.byte	0x04, 0x05
        /*0096*/ 	.short	(.L_2405 - .L_2404)
.L_2404:
        /*0098*/ 	.word	0x00000400
        /*009c*/ 	.word	0x00000001
        /*00a0*/ 	.word	0x00000001


	//----- nvinfo : EIATTR_CRS_STACK_SIZE
	.align		4
.L_2405:
        /*00a4*/ 	.byte	0x04, 0x1e
        /*00a6*/ 	.short	(.L_2407 - .L_2406)
.L_2406:
        /*00a8*/ 	.word	0x00000000


	//----- nvinfo : EIATTR_CBANK_PARAM_SIZE
	.align		4
.L_2407:
        /*00ac*/ 	.byte	0x03, 0x19
        /*00ae*/ 	.short	0x0128


	//----- nvinfo : EIATTR_PARAM_CBANK
	.align		4
        /*00b0*/ 	.byte	0x04, 0x0a
        /*00b2*/ 	.short	(.L_2409 - .L_2408)
	.align		4
.L_2408:
        /*00b4*/ 	.word	index@(.nv.constant0._ZN10layer_norm22ln_bwd_finalize_kernelINS_22Kernel_traits_finalizeILj512Ef6__halffS2_fjLb0ELj1024ELj4ENS_18Kernel_traits_baseILj512EfS2_fS2_fjLj1024EEEEELb0ELb1EEEvNS_9BwdParamsE)
        /*00b8*/ 	.short	0x0380
        /*00ba*/ 	.short	0x0128


	//----- nvinfo : EIATTR_SW_WAR
	.align		4
.L_2409:
        /*00bc*/ 	.byte	0x04, 0x36
        /*00be*/ 	.short	(.L_2411 - .L_2410)
.L_2410:
        /*00c0*/ 	.word	0x00000008
.L_2411:


//--------------------- .nv.info._ZN10layer_norm40ln_parallel_residual_bwd_finalize_kernelINS_22Kernel_traits_finalizeILj512Ef6__halffS2_fjLb0ELj1024ELj4ENS_18Kernel_traits_baseILj512EfS2_fS2_fjLj1024EEEEELb1EEEvNS_9BwdParamsE --------------------------
	.section	.nv.info._ZN10layer_norm40ln_parallel_residual_bwd_finalize_kernelINS_22Kernel_traits_finalizeILj512Ef6__halffS2_fjLb0ELj1024ELj4ENS_18Kernel_traits_baseILj512EfS2_fS2_fjLj1024EEEEELb1EEEvNS_9BwdParamsE,"",@"SHT_CUDA_INFO"
	.sectionflags	@""
	.align	4


	//----- nvinfo : EIATTR_CUDA_API_VERSION
	.align		4
        /*0000*/ 	.byte	0x04, 0x37
        /*0002*/ 	.short	(.L_2413 - .L_2412)
.L_2412:
        /*0004*/ 	.word	0x00000082


	//----- nvinfo : EIATTR_KPARAM_INFO
	.align		4
.L_2413:
        /*0008*/ 	.byte	0x04, 0x17
        /*000a*/ 	.short	(.L_2415 - .L_2414)
.L_2414:
        /*000c*/ 	.word	0x00000000
        /*0010*/ 	.short	0x0000
        /*0012*/ 	.short	0x0000
        /*0014*/ 	.byte	0x00, 0xf0, 0xa1, 0x04


	//----- nvinfo : EIATTR_SPARSE_MMA_MASK
	.align		4
.L_2415:
        /*0018*/ 	.byte	0x03, 0x50
        /*001a*/ 	.short	0x0000


	//----- nvinfo : EIATTR_MAXREG_COUNT
	.align		4
        /*001c*/ 	.byte	0x03, 0x1b
        /*001e*/ 	.short	0x0040


	//----- nvinfo : EIATTR_NUM_BARRIERS
	.align		4
        /*0020*/ 	.byte	0x02, 0x4c
        /*0022*/ 	.byte	0x01
	.zero		1


	//----- nvinfo : EIATTR_MERCURY_ISA_VERSION
	.align		4
        /*0024*/ 	.byte	0x03, 0x5f
        /*0026*/ 	.short	0x0101


	//----- nvinfo : EIATTR_COOP_GROUP_MASK_REGIDS
	.align		4
        /*0028*/ 	.byte	0x04, 0x29
        /*002a*/ 	.short	(.L_2417 - .L_2416)


	//   ....[0]....
.L_2416:
        /*002c*/ 	.word	0xffffffff


	//   ....[1]....
        /*0030*/ 	.word	0xffffffff


	//   ....[2]....
        /*0034*/ 	.word	0xffffffff


	//   ....[3]....
        /*0038*/ 	.word	0xffffffff


	//   ....[4]....
        /*003c*/ 	.word	0xffffffff


	//   ....[5]....
        /*0040*/ 	.word	0xffffffff


	//   ....[6]....
        /*0044*/ 	.word	0xffffffff


	//   ....[7]....
        /*0048*/ 	.word	0xffffffff


	//   ....[8]....
        /*004c*/ 	.word	0xffffffff


	//   ....[9]....
        /*0050*/ 	.word	0xffffffff


	//   ....[10]....
        /*0054*/ 	.word	0xffffffff


	//   ....[11]....
        /*0058*/ 	.word	0xffffffff


	//   ....[12]....
        /*005c*/ 	.word	0xffffffff


	//   ....[13]....
        /*0060*/ 	.word	0xffffffff


	//   ....[14]....
        /*0064*/ 	.word	0xffffffff


	//   ....[15]....
        /*0068*/ 	.word	0xffffffff


	//   ....[16]....
        /*006c*/ 	.word	0xffffffff


	//   ....[17]....
        /*0070*/ 	.word	0xffffffff


	//   ....[18]....
        /*0074*/ 	.word	0xffffffff


	//   ....[19]....
        /*0078*/ 	.word	0xffffffff


	//----- nvinfo : EIATTR_COOP_GROUP_INSTR_OFFSETS
	.align		4
.L_2417:
        /*007c*/ 	.byte	0x04, 0x28
        /*007e*/ 	.short	(.L_2419 - .L_2418)


	//   ....[0]....
.L_2418:
        /*0080*/ 	.word	0x000013e0


	//   ....[1]....
        /*0084*/ 	.word	0x000013f0


	//   ....[2]....
        /*0088*/ 	.word	0x00001400


	//   ....[3]....
        /*008c*/ 	.word	0x00001410


	//   ....[4]....
        /*0090*/ 	.word	0x00001450


	//   ....[5]....
        /*0094*/ 	.word	0x00001470


	//   ....[6]....
        /*0098*/ 	.word	0x00001480


	//   ....[7]....
        /*009c*/ 	.word	0x00001490


	//   ....[8]....
        /*00a0*/ 	.word	0x000014d0


	//   ....[9]....
        /*00a4*/ 	.word	0x000014f0


	//   ....[10]....
        /*00a8*/ 	.word	0x00001500


	//   ....[11]....
        /*00ac*/ 	.word	0x00001510


	//   ....[12]....
        /*00b0*/ 	.word	0x00001540


	//   ....[13]....
        /*00b4*/ 	.word	0x00001560


	//   ....[14]....
        /*00b8*/ 	.word	0x00001580


	//   ....[15]....
        /*00bc*/ 	.word	0x00001590


	//   ....[16]....
        /*00c0*/ 	.word	0x000015c0


	//   ....[17]....
        /*00c4*/ 	.word	0x000015e0


	//   ....[18]....
        /*00c8*/ 	.word	0x00001600


	//   ....[19]....
        /*00cc*/ 	.word	0x00001610


	//----- nvinfo : EIATTR_VRC_CTA_INIT_COUNT
	.align		4
.L_2419:
        /*00d0*/ 	.byte	0x02, 0x4a
	.zero		1
	.zero		1


	//----- nvinfo : EIATTR_EXIT_INSTR_OFFSETS
	.align		4
        /*00d4*/ 	.byte	0x04, 0x1c
        /*00d6*/ 	.short	(.L_2421 - .L_2420)


	//   ....[0]....
.L_2420:
        /*00d8*/ 	.word	0x00000060


	//   ....[1]....
        /*00dc*/ 	.word	0x000016b0


	//   ....[2]....
        /*00e0*/ 	.word	0x00001800


	//----- nvinfo : EIATTR_MAX_THREADS
	.align		4
.L_2421:
        /*00e4*/ 	.byte	0x04, 0x05
        /*00e6*/ 	.short	(.L_2423 - .L_2422)
.L_2422:
        /*00e8*/ 	.word	0x00000400
        /*00ec*/ 	.word	0x00000001
        /*00f0*/ 	.word	0x00000001


	//----- nvinfo : EIATTR_CRS_STACK_SIZE
	.align		4
.L_2423:
        /*00f4*/ 	.byte	0x04, 0x1e
        /*00f6*/ 	.short	(.L_2425 - .L_2424)
.L_2424:
        /*00f8*/ 	.word	0x00000000


	//----- nvinfo : EIATTR_CBANK_PARAM_SIZE
	.align		4
.L_2425:
        /*00fc*/ 	.byte	0x03, 0x19
        /*00fe*/ 	.short	0x0128


	//----- nvinfo : EIATTR_PARAM_CBANK
	.align		4
        /*0100*/ 	.byte	0x04, 0x0a
        /*0102*/ 	.short	(.L_2427 - .L_2426)
	.align		4
.L_2426:
        /*0104*/ 	.word	index@(.nv.constant0._ZN10layer_norm40ln_parallel_residual_bwd_finalize_kernelINS_22Kernel_traits_finalizeILj512Ef6__halffS2_fjLb0ELj1024ELj4ENS_18Kernel_traits_baseILj512EfS2_fS2_fjLj1024EEEEELb1EEEvNS_9BwdParamsE)
        /*0108*/ 	.short	0x0380
        /*010a*/ 	.short	0x0128


	//----- nvinfo : EIATTR_SW_WAR
	.align		4
.L_2427:
        /*010c*/ 	.byte	0x04, 0x36
        /*010e*/ 	.short	(.L_2429 - .L_2428)
.L_2428:
        /*0110*/ 	.word	0x00000008
.L_2429:


//--------------------- .nv.info._ZN10layer_norm31ln_parallel_residual_bwd_kernelINS_13Kernel_traitsIf6__halffS2_fjLj512ELj1ELj4ELj1ELj16ENS_18Kernel_traits_baseILj512EfS2_fS2_fjLj128EEEEELb1ELb1ELb1EEEvNS_9BwdParamsE --------------------------
	.section	.nv.info._ZN10layer_norm31ln_parallel_residual_bwd_kernelINS_13Kernel_traitsIf6__halffS2_fjLj512ELj1ELj4ELj1ELj16ENS_18Kernel_traits_baseILj512EfS2_fS2_fjLj128EEEEELb1ELb1ELb1EEEvNS_9BwdParamsE,"",@"SHT_CUDA_INFO"
	.sectionflags	@""
	.align	4


	//----- nvinfo : EIATTR_CUDA_API_VERSION
	.align		4
        /*0000*/ 	.byte	0x04, 0x37
        /*0002*/ 	.short	(.L_2431 - .L_2430)
.L_2430:
        /*0004*/ 	.word	0x00000082


	//----- nvinfo : EIATTR_KPARAM_INFO
	.align		4
.L_2431:
        /*0008*/ 	.byte	0x04, 0x17
        /*000a*/ 	.short	(.L_2433 - .L_2432)
.L_2432:
        /*000c*/ 	.word	0x00000000
        /*0010*/ 	.short	0x0000
        /*0012*/ 	.short	0x0000
        /*0014*/ 	.byte	0x00, 0xf0, 0xa1, 0x04


	//----- nvinfo : EIATTR_SPARSE_MMA_MASK
	.align		4
.L_2433:
        /*0018*/ 	.byte	0x03, 0x50
        /*001a*/ 	.short	0x0000


	//----- nvinfo : EIATTR_MAXREG_COUNT
	.align		4
        /*001c*/ 	.byte	0x03, 0x1b
        /*001e*/ 	.short	0x00ff


	//----- nvinfo : EIATTR_NUM_BARRIERS
	.align		4
        /*0020*/ 	.byte	0x02, 0x4c
        /*0022*/ 	.byte	0x01
	.zero		1


	//----- nvinfo : EIATTR_MERCURY_ISA_VERSION
	.align		4
        /*0024*/ 	.byte	0x03, 0x5f
        /*0026*/ 	.short	0x0101


	//----- nvinfo : EIATTR_COOP_GROUP_MASK_REGIDS
	.align		4
        /*0028*/ 	.byte	0x04, 0x29
        /*002a*/ 	.short	(.L_2435 - .L_2434)


	//   ....[0]....
.L_2434:
        /*002c*/ 	.word	0xffffffff


	//   ....[1]....
        /*0030*/ 	.word	0xffffffff


	//   ....[2]....
        /*0034*/ 	.word	0xffffffff


	//   ....[3]....
        /*0038*/ 	.word	0xffffffff


	//   ....[4]....
        /*003c*/ 	.word	0xffffffff


	//   ....[5]....
        /*0040*/ 	.word	0xffffffff


	//   ....[6]....
        /*0044*/ 	.word	0xffffffff


	//   ....[7]....
        /*0048*/ 	.word	0xffffffff


	//   ....[8]....
        /*004c*/ 	.word	0xffffffff


	//   ....[9]....
        /*0050*/ 	.word	0xffffffff


	//   ....[10]....
        /*0054*/ 	.word	0x05000082


	//   ....[11]....
        /*0058*/ 	.word	0x05000082


	//   ....[12]....
        /*005c*/ 	.word	0x05000082


	//   ....[13]....
        /*0060*/ 	.word	0x05000082


	//   ....[14]....
        /*0064*/ 	.word	0x05000082


	//   ....[15]....
        /*0068*/ 	.word	0x05000082


	//   ....[16]....
        /*006c*/ 	.word	0x05000082


	//   ....[17]....
        /*0070*/ 	.word	0x05000082


	//   ....[18]....
        /*0074*/ 	.word	0x05000082


	//   ....[19]....
        /*0078*/ 	.word	0x05000082


	//----- nvinfo : EIATTR_COOP_GROUP_INSTR_OFFSETS
	.align		4
.L_2435:
        /*007c*/ 	.byte	0x04, 0x28
        /*007e*/ 	.short	(.L_2437 - .L_2436)


	//   ....[0]....
.L_2436:
        /*0080*/ 	.word	0x00000f70


	//   ....[1]....
        /*0084*/ 	.word	0x00000f80


	//   ....[2]....
        /*0088*/ 	.word	0x00000fb0


	//   ....[3]....
        /*008c*/ 	.word	0x00000fc0


	//   ....[4]....
        /*0090*/ 	.word	0x00000ff0


	//   ....[5]....
        /*0094*/ 	.word	0x00001000


	//   ....[6]....
        /*0098*/ 	.word	0x00001030


	//   ....[7]....
        /*009c*/ 	.word	0x00001040


	//   ....[8]....
        /*00a0*/ 	.word	0x00001070


	//   ....[9]....
        /*00a4*/ 	.word	0x00001080


	//   ....[10]....
        /*00a8*/ 	.word	0x00005e20


	//   ....[11]....
        /*00ac*/ 	.word	0x00005eb0


	//   ....[12]....
        /*00b0*/ 	.word	0x00005f20


	//   ....[13]....
        /*00b4*/ 	.word	0x00005f80


	//   ....[14]....
        /*00b8*/ 	.word	0x00005ff0


	//   ....[15]....
        /*00bc*/ 	.word	0x00006050


	//   ....[16]....
        /*00c0*/ 	.word	0x000060c0


	//   ....[17]....
        /*00c4*/ 	.word	0x00006120


	//   ....[18]....
        /*00c8*/ 	.word	0x00006190


	//   ....[19]....
        /*00cc*/ 	.word	0x000061f0


	//----- nvinfo : EIATTR_VRC_CTA_INIT_COUNT
	.align		4
.L_2437:
        /*00d0*/ 	.byte	0x02, 0x4a
	.zero		1
	.zero		1


	//----- nvinfo : EIATTR_EXIT_INSTR_OFFSETS
	.align		4
        /*00d4*/ 	.byte	0x04, 0x1c
        /*00d6*/ 	.short	(.L_2439 - .L_2438)


	//   ....[0]....
.L_2438:
        /*00d8*/ 	.word	0x00005db0


	//----- nvinfo : EIATTR_MAX_THREADS
	.align		4
.L_2439:
        /*00dc*/ 	.byte	0x04, 0x05
        /*00de*/ 	.short	(.L_2441 - .L_2440)
.L_2440:
        /*00e0*/ 	.word	0x00000080
        /*00e4*/ 	.word	0x00000001
        /*00e8*/ 	.word	0x00000001


	//----- nvinfo : EIATTR_CRS_STACK_SIZE
	.align		4
.L_2441:
        /*00ec*/ 	.byte	0x04, 0x1e
        /*00ee*/ 	.short	(.L_2443 - .L_2442)
.L_2442:
        /*00f0*/ 	.word	0x00000000


	//----- nvinfo : EIATTR_CBANK_PARAM_SIZE
	.align		4
.L_2443:
        /*00f4*/ 	.byte	0x03, 0x19
        /*00f6*/ 	.short	0x0128


	//----- nvinfo : EIATTR_PARAM_CBANK
	.align		4
        /*00f8*/ 	.byte	0x04, 0x0a
        /*00fa*/ 	.short	(.L_2445 - .L_2444)
	.align		4
.L_2444:
        /*00fc*/ 	.word	index@(.nv.constant0._ZN10layer_norm31ln_parallel_residual_bwd_kernelINS_13Kernel_traitsIf6__halffS2_fjLj512ELj1ELj4ELj1ELj16ENS_18Kernel_traits_baseILj512EfS2_fS2_fjLj128EEEEELb1ELb1ELb1EEEvNS_9BwdParamsE)
        /*0100*/ 	.short	0x0380
        /*0102*/ 	.short	0x0128


	//----- nvinfo : EIATTR_SW_WAR
	.align		4
.L_2445:
        /*0104*/ 	.byte	0x04, 0x36
        /*0106*/ 	.short	(.L_2447 - .L_2446)
.L_2446:
        /*0108*/ 	.word	0x00000008
.L_2447:


//--------------------- .nv.info._ZN10layer_norm31ln_parallel_residual_bwd_kernelINS_13Kernel_traitsI6__halfffffjLj512ELj1ELj4ELj1ELj16ENS_18Kernel_traits_baseILj512ES2_ffffjLj128EEEEELb0ELb0ELb0EEEvNS_9BwdParamsE --------------------------
	.section	.nv.info._ZN10layer_norm31ln_parallel_residual_bwd_kernelINS_13Kernel_traitsI6__halfffffjLj512ELj1ELj4ELj1ELj16ENS_18Kernel_traits_baseILj512ES2_ffffjLj128EEEEELb0ELb0ELb0EEEvNS_9BwdParamsE,"",@"SHT_CUDA_INFO"
	.sectionflags	@""
	.align	4


	//----- nvinfo : EIATTR_CUDA_API_VERSION
	.align		4
        /*0000*/ 	.byte	0x04, 0x37
        /*0002*/ 	.short	(.L_2449 - .L_2448)
.L_2448:
        /*0004*/ 	.word	0x00000082


	//----- nvinfo : EIATTR_KPARAM_INFO
	.align		4
.L_2449:
        /*0008*/ 	.byte	0x04, 0x17
        /*000a*/ 	.short	(.L_2451 - .L_2450)
.L_2450:
        /*000c*/ 	.word	0x00000000
        /*0010*/ 	.short	0x0000
        /*0012*/ 	.short	0x0000
        /*0014*/ 	.byte	0x00, 0xf0, 0xa1, 0x04


	//----- nvinfo : EIATTR_SPARSE_MMA_MASK
	.align		4
.L_2451:
        /*0018*/ 	.byte	0x03, 0x50
        /*001a*/ 	.short	0x0000


	//----- nvinfo : EIATTR_MAXREG_COUNT
	.align		4
        /*001c*/ 	.byte	0x03, 0x1b
        /*001e*/ 	.short	0x00ff


	//----- nvinfo : EIATTR_NUM_BARRIERS
	.align		4
        /*0020*/ 	.byte	0x02, 0x4c
        /*0022*/ 	.byte	0x01
	.zero		1


	//----- nvinfo : EIATTR_MERCURY_ISA_VERSION
	.align		4
        /*0024*/ 	.byte	0x03, 0x5f
        /*0026*/ 	.short	0x0101


	//----- nvinfo : EIATTR_COOP_GROUP_MASK_REGIDS
	.align		4
        /*0028*/ 	.byte	0x04, 0x29
        /*002a*/ 	.short	(.L_2453 - .L_2452)


	//   ....[0]....
.L_2452:
        /*002c*/ 	.word	0xffffffff


	//   ....[1]....
        /*0030*/ 	.word	0xffffffff


	//   ....[2]....
        /*0034*/ 	.word	0xffffffff


	//   ....[3]....
        /*0038*/ 	.word	0xffffffff


	//   ....[4]....
        /*003c*/ 	.word	0xffffffff


	//   ....[5]....
        /*0040*/ 	.word	0xffffffff


	//   ....[6]....
        /*0044*/ 	.word	0xffffffff


	//   ....[7]....
        /*0048*/ 	.word	0xffffffff


	//   ....[8]....
        /*004c*/ 	.word	0xffffffff


	//   ....[9]....
        /*0050*/ 	.word	0xffffffff


	//   ....[10]....
        /*0054*/ 	.word	0x05000068


	//   ....[11]....
        /*0058*/ 	.word	0x05000068


	//   ....[12]....
        /*005c*/ 	.word	0x05000068


	//   ....[13]....
        /*0060*/ 	.word	0x05000068


	//   ....[14]....
        /*0064*/ 	.word	0x05000068


	//   ....[15]....
        /*0068*/ 	.word	0x05000068


	//   ....[16]....
        /*006c*/ 	.word	0x05000068


	//   ....[17]....
        /*0070*/ 	.word	0x05000068


	//   ....[18]....
        /*0074*/ 	.word	0x05000068


	//   ....[19]....
        /*0078*/ 	.word	0x05000068


	//----- nvinfo : EIATTR_COOP_GROUP_INSTR_OFFSETS
	.align		4
.L_2453:
        /*007c*/ 	.byte	0x04, 0x28
        /*007e*/ 	.short	(.L_2455 - .L_2454)


	//   ....[0]....
.L_2454:
        /*0080*/ 	.word	0x00001c80


	//   ....[1]....
        /*0084*/ 	.word	0x00001c90


	//   ....[2]....
        /*0088*/ 	.word	0x00001cc0


	//   ....[3]....
        /*008c*/ 	.word	0x00001cd0


	//   ....[4]....
        /*0090*/ 	.word	0x00001d00


	//   ....[5]....
        /*0094*/ 	.word	0x00001d10


	//   ....[6]....
        /*0098*/ 	.word	0x00001d40


	//   ....[7]....
        /*009c*/ 	.word	0x00001d50


	//   ....[8]....
        /*00a0*/ 	.word	0x00001d80


	//   ....[9]....
        /*00a4*/ 	.word	0x00001d90


	//   ....[10]....
        /*00a8*/ 	.word	0x00005a90


	//   ....[11]....
        /*00ac*/ 	.word	0x00005b20


	//   ....[12]....
        /*00b0*/ 	.word	0x00005b80


	//   ....[13]....
        /*00b4*/ 	.word	0x00005be0


	//   ....[14]....
        /*00b8*/ 	.word	0x00005c40


	//   ....[15]....
        /*00bc*/ 	.word	0x00005ca0


	//   ....[16]....
        /*00c0*/ 	.word	0x00005d00


	//   ....[17]....
        /*00c4*/ 	.word	0x00005d60


	//   ....[18]....
        /*00c8*/ 	.word	0x00005dc0


	//   ....[19]....
        /*00cc*/ 	.word	0x00005e20


	//----- nvinfo : EIATTR_VRC_CTA_INIT_COUNT
	.align		4
.L_2455:
        /*00d0*/ 	.byte	0x02, 0x4a
	.zero		1
	.zero		1


	//----- nvinfo : EIATTR_EXIT_INSTR_OFFSETS
	.align		4
        /*00d4*/ 	.byte	0x04, 0x1c
        /*00d6*/ 	.short	(.L_2457 - .L_2456)


	//   ....[0]....
.L_2456:
        /*00d8*/ 	.word	0x000059c0


	//   ....[1]....
        /*00dc*/ 	.word	0x00005a30


	//----- nvinfo : EIATTR_MAX_THREADS
	.align		4
.L_2457:
        /*00e0*/ 	.byte	0x04, 0x05
        /*00e2*/ 	.short	(.L_2459 - .L_2458)
.L_2458:
        /*00e4*/ 	.word	0x00000080
        /*00e8*/ 	.word	0x00000001
        /*00ec*/ 	.word	0x00000001


	//----- nvinfo : EIATTR_CRS_STACK_SIZE
	.align		4
.L_2459:
        /*00f0*/ 	.byte	0x04, 0x1e
        /*00f2*/ 	.short	(.L_2461 - .L_2460)
.L_2460:
        /*00f4*/ 	.word	0x00000000


	//----- nvinfo : EIATTR_CBANK_PARAM_SIZE
	.align		4
.L_2461:
        /*00f8*/ 	.byte	0x03, 0x19
        /*00fa*/ 	.short	0x0128


	//----- nvinfo : EIATTR_PARAM_CBANK
	.align		4
        /*00fc*/ 	.byte	0x04, 0x0a
        /*00fe*/ 	.short	(.L_2463 - .L_2462)
	.align		4
.L_2462:
        /*0100*/ 	.word	index@(.nv.constant0._ZN10layer_norm31ln_parallel_residual_bwd_kernelINS_13Kernel_traitsI6__halfffffjLj512ELj1ELj4ELj1ELj16ENS_18Kernel_traits_baseILj512ES2_ffffjLj128EEEEELb0ELb0ELb0EEEvNS_9BwdParamsE)
        /*0104*/ 	.short	0x0380
        /*0106*/ 	.short	0x0128


	//----- nvinfo : EIATTR_SW_WAR
	.align		4
.L_2463:
        /*0108*/ 	.byte	0x04, 0x36
        /*010a*/ 	.short	(.L_2465 - .L_2464)
.L_2464:
        /*010c*/ 	.word	0x00000008
.L_2465:


//--------------------- .nv.info._ZN10layer_norm31ln_parallel_residual_bwd_kernelINS_13Kernel_traitsI6__halfffffjLj512ELj1ELj4ELj1ELj16ENS_18Kernel_traits_baseILj512ES2_ffffjLj128EEEEELb0ELb0ELb1EEEvNS_9BwdParamsE --------------------------
	.section	.nv.info._ZN10layer_norm31ln_parallel_residual_bwd_kernelINS_13Kernel_traitsI6__halfffffjLj512ELj1ELj4ELj1ELj16ENS_18Kernel_traits_baseILj512ES2_ffffjLj128EEEEELb0ELb0ELb1EEEvNS_9BwdParamsE,"",@"SHT_CUDA_INFO"
	.sectionflags	@""
	.align	4


	//----- nvinfo : EIATTR_CUDA_API_VERSION
	.align		4
        /*0000*/ 	.byte	0x04, 0x37
        /*0002*/ 	.short	(.L_2467 - .L_2466)
.L_2466:
        /*0004*/ 	.word	0x00000082


	//----- nvinfo : EIATTR_KPARAM_INFO
	.align		4
.L_2467:
        /*0008*/ 	.byte	0x04, 0x17
        /*000a*/ 	.short	(.L_2469 - .L_2468)
.L_2468:
        /*000c*/ 	.word	0x00000000
        /*0010*/ 	.short	0x0000
        /*0012*/ 	.short	0x0000
        /*0014*/ 	.byte	0x00, 0xf0, 0xa1, 0x04


	//----- nvinfo : EIATTR_SPARSE_MMA_MASK
	.align		4
.L_2469:
        /*0018*/ 	.byte	0x03, 0x50
        /*001a*/ 	.short	0x0000


	//----- nvinfo : EIATTR_MAXREG_COUNT
	.align		4
        /*001c*/ 	.byte	0x03, 0x1b
        /*001e*/ 	.short	0x00ff


	//----- nvinfo : EIATTR_NUM_BARRIERS
	.align		4
        /*0020*/ 	.byte	0x02, 0x4c
        /*0022*/ 	.byte	0x01
	.zero		1


	//----- nvinfo : EIATTR_MERCURY_ISA_VERSION
	.align		4
        /*0024*/ 	.byte	0x03, 0x5f
        /*0026*/ 	.short	0x0101


	//----- nvinfo : EIATTR_COOP_GROUP_MASK_REGIDS
	.align		4
        /*0028*/ 	.byte	0x04, 0x29
        /*002a*/ 	.short	(.L_2471 - .L_2470)


	//   ....[0]....
.L_2470:
        /*002c*/ 	.word	0xffffffff


	//   ....[1]....
        /*0030*/ 	.word	0xffffffff


	//   ....[2]....
        /*0034*/ 	.word	0xffffffff


	//   ....[3]....
        /*0038*/ 	.word	0xffffffff


	//   ....[4]....
        /*003c*/ 	.word	0xffffffff


	//   ....[5]....
        /*0040*/ 	.word	0xffffffff


	//   ....[6]....
        /*0044*/ 	.word	0xffffffff


	//   ....[7]....
        /*0048*/ 	.word	0xffffffff


	//   ....[8]....
        /*004c*/ 	.word	0xffffffff


	//   ....[9]....
        /*0050*/ 	.word	0xffffffff


	//   ....[10]....
        /*0054*/ 	.word	0x05000024


	//   ....[11]....
        /*0058*/ 	.word	0x05000024


	//   ....[12]....
        /*005c*/ 	.word	0x05000024


	//   ....[13]....
        /*0060*/ 	.word	0x05000024


	//   ....[14]....
        /*0064*/ 	.word	0x05000024


	//   ....[15]....
        /*0068*/ 	.word	0x05000024


	//   ....[16]....
        /*006c*/ 	.word	0x05000024


	//   ....[17]....
        /*0070*/ 	.word	0x05000024


	//   ....[18]....
        /*0074*/ 	.word	0x05000024


	//   ....[19]....
        /*0078*/ 	.word	0x05000024


	//----- nvinfo : EIATTR_COOP_GROUP_INSTR_OFFSETS
	.align		4
.L_2471:
        /*007c*/ 	.byte	0x04, 0x28
        /*007e*/ 	.short	(.L_2473 - .L_2472)


	//   ....[0]....
.L_2472:
        /*0080*/ 	.word	0x00001750


	//   ....[1]....
        /*0084*/ 	.word	0x00001760


	//   ....[2]....
        /*0088*/ 	.word	0x00001790


	//   ....[3]....
        /*008c*/ 	.word	0x000017a0


	//   ....[4]....
        /*0090*/ 	.word	0x000017d0


	//   ....[5]....
        /*0094*/ 	.word	0x000017e0


	//   ....[6]....
        /*0098*/ 	.word	0x00001810


	//   ....[7]....
        /*009c*/ 	.word	0x00001820


	//   ....[8]....
        /*00a0*/ 	.word	0x00001850


	//   ....[9]....
        /*00a4*/ 	.word	0x00001860


	//   ....[10]....
        /*00a8*/ 	.word	0x00005090


	//   ....[11]....
        /*00ac*/ 	.word	0x00005120


	//   ....[12]....
        /*00b0*/ 	.word	0x00005190


	//   ....[13]....
        /*00b4*/ 	.word	0x000051f0


	//   ....[14]....
        /*00b8*/ 	.word	0x00005260


	//   ....[15]....
        /*00bc*/ 	.word	0x000052c0


	//   ....[16]....
        /*00c0*/ 	.word	0x00005330


	//   ....[17]....
        /*00c4*/ 	.word	0x00005390


	//   ....[18]....
        /*00c8*/ 	.word	0x00005400


	//   ....[19]....
        /*00cc*/ 	.word	0x00005460


	//----- nvinfo : EIATTR_VRC_CTA_INIT_COUNT
	.align		4
.L_2473:
        /*00d0*/ 	.byte	0x02, 0x4a
	.zero		1
	.zero		1


	//----- nvinfo : EIATTR_EXIT_INSTR_OFFSETS
	.align		4
        /*00d4*/ 	.byte	0x04, 0x1c
        /*00d6*/ 	.short	(.L_2475 - .L_2474)


	//   ....[0]....
.L_2474:
        /*00d8*/ 	.word	0x00005020


	//----- nvinfo : EIATTR_MAX_THREADS
	.align		4
.L_2475:
        /*00dc*/ 	.byte	0x04, 0x05
        /*00de*/ 	.short	(.L_2477 - .L_2476)
.L_2476:
        /*00e0*/ 	.word	0x00000080
        /*00e4*/ 	.word	0x00000001
        /*00e8*/ 	.word	0x00000001


	//----- nvinfo : EIATTR_CRS_STACK_SIZE
	.align		4
.L_2477:
        /*00ec*/ 	.byte	0x04, 0x1e
        /*00ee*/ 	.short	(.L_2479 - .L_2478)
.L_2478:
        /*00f0*/ 	.word	0x00000000


	//----- nvinfo : EIATTR_CBANK_PARAM_SIZE
	.align		4
.L_2479:
        /*00f4*/ 	.byte	0x03, 0x19
        /*00f6*/ 	.short	0x0128


	//----- nvinfo : EIATTR_PARAM_CBANK
	.align		4
        /*00f8*/ 	.byte	0x04, 0x0a
        /*00fa*/ 	.short	(.L_2481 - .L_2480)
	.align		4
.L_2480:
        /*00fc*/ 	.word	index@(.nv.constant0._ZN10layer_norm31ln_parallel_residual_bwd_kernelINS_13Kernel_traitsI6__halfffffjLj512ELj1ELj4ELj1ELj16ENS_18Kernel_traits_baseILj512ES2_ffffjLj128EEEEELb0ELb0ELb1EEEvNS_9BwdParamsE)
        /*0100*/ 	.short	0x0380
        /*0102*/ 	.short	0x0128


	//----- nvinfo : EIATTR_SW_WAR
	.align		4
.L_2481:
        /*0104*/ 	.byte	0x04, 0x36
        /*0106*/ 	.short	(.L_2483 - .L_2482)
.L_2482:
        /*0108*/ 	.word	0x00000008
.L_2483:


//--------------------- .nv.info._ZN10layer_norm31ln_parallel_residual_bwd_kernelINS_13Kernel_traitsI6__halfffffjLj512ELj1ELj4ELj1ELj16ENS_18Kernel_traits_baseILj512ES2_ffffjLj128EEEEELb0ELb1ELb0EEEvNS_9BwdParamsE --------------------------
	.section	.nv.info._ZN10layer_norm31ln_parallel_residual_bwd_kernelINS_13Kernel_traitsI6__halfffffjLj512ELj1ELj4ELj1ELj16ENS_18Kernel_traits_baseILj512ES2_ffffjLj128EEEEELb0ELb1ELb0EEEvNS_9BwdParamsE,"",@"SHT_CUDA_INFO"
	.sectionflags	@""
	.align	4


	//----- nvinfo : EIATTR_CUDA_API_VERSION
	.align		4
        /*0000*/ 	.byte	0x04, 0x37
        /*0002*/ 	.short	(.L_2485 - .L_2484)
.L_2484:
        /*0004*/ 	.word	0x00000082


	//----- nvinfo : EIATTR_KPARAM_INFO
	.align		4
.L_2485:
        /*0008*/ 	.byte	0x04, 0x17
        /*000a*/ 	.short	(.L_2487 - .L_2486)
.L_2486:
        /*000c*/ 	.word	0x00000000
        /*0010*/ 	.short	0x0000
        /*0012*/ 	.short	0x0000
        /*0014*/ 	.byte	0x00, 0xf0, 0xa1, 0x04


	//----- nvinfo : EIATTR_SPARSE_MMA_MASK
	.align		4
.L_2487:
        /*0018*/ 	.byte	0x03, 0x50
        /*001a*/ 	.short	0x0000


	//----- nvinfo : EIATTR_MAXREG_COUNT
	.align		4
        /*001c*/ 	.byte	0x03, 0x1b
        /*001e*/ 	.short	0x00ff


	//----- nvinfo : EIATTR_NUM_BARRIERS
	.align		4
        /*0020*/ 	.byte	0x02, 0x4c
        /*0022*/ 	.byte	0x01
	.zero		1


	//----- nvinfo : EIATTR_MERCURY_ISA_VERSION
	.align		4
        /*0024*/ 	.byte	0x03, 0x5f
        /*0026*/ 	.short	0x0101


	//----- nvinfo : EIATTR_COOP_GROUP_MASK_REGIDS
	.align		4
        /*0028*/ 	.byte	0x04, 0x29
        /*002a*/ 	.short	(.L_2489 - .L_2488)


	//   ....[0]....
.L_2488:
        /*002c*/ 	.word	0xffffffff


	//   ....[1]....
        /*0030*/ 	.word	0xffffffff


	//   ....[2]....
        /*0034*/ 	.word	0xffffffff


	//   ....[3]....
        /*0038*/ 	.word	0xffffffff


	//   ....[4]....
        /*003c*/ 	.word	0xffffffff


	//   ....[5]....
        /*0040*/ 	.word	0xffffffff


	//   ....[6]....
        /*0044*/ 	.word	0xffffffff


	//   ....[7]....
        /*0048*/ 	.word	0xffffffff


	//   ....[8]....
        /*004c*/ 	.word	0xffffffff


	//   ....[9]....
        /*0050*/ 	.word	0xffffffff


	//   ....[10]....
        /*0054*/ 	.word	0x05000067


	//   ....[11]....
        /*0058*/ 	.word	0x05000067


	//   ....[12]....
        /*005c*/ 	.word	0x05000067


	//   ....[13]....
        /*0060*/ 	.word	0x05000067


	//   ....[14]....
        /*0064*/ 	.word	0x05000067


	//   ....[15]....
        /*0068*/ 	.word	0x05000067


	//   ....[16]....
        /*006c*/ 	.word	0x05000067


	//   ....[17]....
        /*0070*/ 	.word	0x05000067


	//   ....[18]....
        /*0074*/ 	.word	0x05000067


	//   ....[19]....
        /*0078*/ 	.word	0x05000067


	//----- nvinfo : EIATTR_COOP_GROUP_INSTR_OFFSETS
	.align		4
.L_2489:
        /*007c*/ 	.byte	0x04, 0x28
        /*007e*/ 	.short	(.L_2491 - .L_2490)


	//   ....[0]....
.L_2490:
        /*0080*/ 	.word	0x00001e10


	//   ....[1]....
        /*0084*/ 	.word	0x00001e20


	//   ....[2]....
        /*0088*/ 	.word	0x00001e50


	//   ....[3]....
        /*008c*/ 	.word	0x00001e60


	//   ....[4]....
        /*0090*/ 	.word	0x00001e90


	//   ....[5]....
        /*0094*/ 	.word	0x00001ea0


	//   ....[6]....
        /*0098*/ 	.word	0x00001ed0


	//   ....[7]....
        /*009c*/ 	.word	0x00001ee0


	//   ....[8]....
        /*00a0*/ 	.word	0x00001f10


	//   ....[9]....
        /*00a4*/ 	.word	0x00001f20


	//   ....[10]....
        /*00a8*/ 	.word	0x000054e0


	//   ....[11]....
        /*00ac*/ 	.word	0x00005570


	//   ....[12]....
        /*00b0*/ 	.word	0x000055e0


	//   ....[13]....
        /*00b4*/ 	.word	0x00005640


	//   ....[14]....
        /*00b8*/ 	.word	0x000056b0


	//   ....[15]....
        /*00bc*/ 	.word	0x00005710


	//   ....[16]....
        /*00c0*/ 	.word	0x00005780


	//   ....[17]....
        /*00c4*/ 	.word	0x000057e0


	//   ....[18]....
        /*00c8*/ 	.word	0x00005850


	//   ....[19]....
        /*00cc*/ 	.word	0x000058b0


	//----- nvinfo : EIATTR_VRC_CTA_INIT_COUNT
	.align		4
.L_2491:
        /*00d0*/ 	.byte	0x02, 0x4a
	.zero		1
	.zero		1


	//----- nvinfo : EIATTR_EXIT_INSTR_OFFSETS
	.align		4
        /*00d4*/ 	.byte	0x04, 0x1c
        /*00d6*/ 	.short	(.L_2493 - .L_2492)


	//   ....[0]....
.L_2492:
        /*00d8*/ 	.word	0x00005440


	//   ....[1]....
        /*00dc*/ 	.word	0x00005470


	//----- nvinfo : EIATTR_MAX_THREADS
	.align		4
.L_2493:
        /*00e0*/ 	.byte	0x04, 0x05
        /*00e2*/ 	.short	(.L_2495 - .L_2494)
.L_2494:
        /*00e4*/ 	.word	0x00000080
        /*00e8*/ 	.word	0x00000001
        /*00ec*/ 	.word	0x00000001


	//----- nvinfo : EIATTR_CRS_STACK_SIZE
	.align		4
.L_2495:
        /*00f0*/ 	.byte	0x04, 0x1e
        /*00f2*/ 	.short	(.L_2497 - .L_2496)
.L_2496:
        /*00f4*/ 	.word	0x00000000


	//----- nvinfo : EIATTR_CBANK_PARAM_SIZE
	.align		4
.L_2497:
        /*00f8*/ 	.byte	0x03, 0x19
        /*00fa*/ 	.short	0x0128


	//----- nvinfo : EIATTR_PARAM_CBANK
	.align		4
        /*00fc*/ 	.byte	0x04, 0x0a
        /*00fe*/ 	.short	(.L_2499 - .L_2498)
	.align		4
.L_2498:
        /*0100*/ 	.word	index@(.nv.constant0._ZN10layer_norm31ln_parallel_residual_bwd_kernelINS_13Kernel_traitsI6__halfffffjLj512ELj1ELj4ELj1ELj16ENS_18Kernel_traits_baseILj512ES2_ffffjLj128EEEEELb0ELb1ELb0EEEvNS_9BwdParamsE)
        /*0104*/ 	.short	0x0380
        /*0106*/ 	.short	0x0128


	//----- nvinfo : EIATTR_SW_WAR
	.align		4
.L_2499:
        /*0108*/ 	.byte	0x04, 0x36
        /*010a*/ 	.short	(.L_2501 - .L_2500)
.L_2500:
        /*010c*/ 	.word	0x00000008
.L_2501:


//--------------------- .nv.info._ZN10layer_norm31ln_parallel_residual_bwd_kernelINS_13Kernel_traitsI6__halfffffjLj512ELj1ELj4ELj1ELj16ENS_18Kernel_traits_baseILj512ES2_ffffjLj128EEEEELb0ELb1ELb1EEEvNS_9BwdParamsE --------------------------
	.section	.nv.info._ZN10layer_norm31ln_parallel_residual_bwd_kernelINS_13Kernel_traitsI6__halfffffjLj512ELj1ELj4ELj1ELj16ENS_18Kernel_traits_baseILj512ES2_ffffjLj128EEEEELb0ELb1ELb1EEEvNS_9BwdParamsE,"",@"SHT_CUDA_INFO"
	.sectionflags	@""
	.align	4


	//----- nvinfo : EIATTR_CUDA_API_VERSION
	.align		4
        /*0000*/ 	.byte	0x04, 0x37
        /*0002*/ 	.short	(.L_2503 - .L_2502)
.L_2502:
        /*0004*/ 	.word	0x00000082


	//----- nvinfo : EIATTR_KPARAM_INFO
	.align		4
.L_2503:
        /*0008*/ 	.byte	0x04, 0x17
        /*000a*/ 	.short	(.L_2505 - .L_2504)
.L_2504:
        /*000c*/ 	.word	0x00000000
        /*0010*/ 	.short	0x0000
        /*0012*/ 	.short	0x0000
        /*0014*/ 	.byte	0x00, 0xf0, 0xa1, 0x04


	//----- nvinfo : EIATTR_SPARSE_MMA_MASK
	.align		4
.L_2505:
        /*0018*/ 	.byte	0x03, 0x50
        /*001a*/ 	.short	0x0000


	//----- nvinfo : EIATTR_MAXREG_COUNT
	.align		4
        /*001c*/ 	.byte	0x03, 0x1b
        /*001e*/ 	.short	0x00ff


	//----- nvinfo : EIATTR_NUM_BARRIERS
	.align		4
        /*0020*/ 	.byte	0x02, 0x4c
        /*0022*/ 	.byte	0x01
	.zero		1


	//----- nvinfo : EIATTR_MERCURY_ISA_VERSION
	.align		4
        /*0024*/ 	.byte	0x03, 0x5f
        /*0026*/ 	.short	0x0101


	//----- nvinfo : EIATTR_COOP_GROUP_MASK_REGIDS
	.align		4
        /*0028*/ 	.byte	0x04, 0x29
        /*002a*/ 	.short	(.L_2507 - .L_2506)


	//   ....[0]....
.L_2506:
        /*002c*/ 	.word	0xffffffff


	//   ....[1]....
        /*0030*/ 	.word	0xffffffff


	//   ....[2]....
        /*0034*/ 	.word	0xffffffff


	//   ....[3]....
        /*0038*/ 	.word	0xffffffff


	//   ....[4]....
        /*003c*/ 	.word	0xffffffff


	//   ....[5]....
        /*0040*/ 	.word	0xffffffff


	//   ....[6]....
        /*0044*/ 	.word	0xffffffff


	//   ....[7]....
        /*0048*/ 	.word	0xffffffff


	//   ....[8]....
        /*004c*/ 	.word	0xffffffff


	//   ....[9]....
        /*0050*/ 	.word	0xffffffff


	//   ....[10]....
        /*0054*/ 	.word	0x05000024


	//   ....[11]....
        /*0058*/ 	.word	0x05000024


	//   ....[12]....
        /*005c*/ 	.word	0x05000024


	//   ....[13]....
        /*0060*/ 	.word	0x05000024


	//   ....[14]....
        /*0064*/ 	.word	0x05000024


	//   ....[15]....
        /*0068*/ 	.word	0x05000024


	//   ....[16]....
        /*006c*/ 	.word	0x05000024


	//   ....[17]....
        /*0070*/ 	.word	0x05000024


	//   ....[18]....
        /*0074*/ 	.word	0x05000024


	//   ....[19]....
        /*0078*/ 	.word	0x05000024


	//----- nvinfo : EIATTR_COOP_GROUP_INSTR_OFFSETS
	.align		4
.L_2507:
        /*007c*/ 	.byte	0x04, 0x28
        /*007e*/ 	.short	(.L_2509 - .L_2508)


	//   ....[0]....
.L_2508:
        /*0080*/ 	.word	0x000018c0


	//   ....[1]....
        /*0084*/ 	.word	0x000018d0


	//   ....[2]....
        /*0088*/ 	.word	0x00001900


	//   ....[3]....
        /*008c*/ 	.word	0x00001910


	//   ....[4]....
        /*0090*/ 	.word	0x00001940


	//   ....[5]....
        /*0094*/ 	.word	0x00001950


	//   ....[6]....
        /*0098*/ 	.word	0x00001980


	//   ....[7]....
        /*009c*/ 	.word	0x00001990


	//   ....[8]....
        /*00a0*/ 	.word	0x000019c0


	//   ....[9]....
        /*00a4*/ 	.word	0x000019d0


	//   ....[10]....
        /*00a8*/ 	.word	0x00004a30


	//   ....[11]....
        /*00ac*/ 	.word	0x00004ac0


	//   ....[12]....
        /*00b0*/ 	.word	0x00004b30


	//   ....[13]....
        /*00b4*/ 	.word	0x00004b90


	//   ....[14]....
        /*00b8*/ 	.word	0x00004c00


	//   ....[15]....
        /*00bc*/ 	.word	0x00004c60


	//   ....[16]....
        /*00c0*/ 	.word	0x00004cd0


	//   ....[17]....
        /*00c4*/ 	.word	0x00004d30


	//   ....[18]....
        /*00c8*/ 	.word	0x00004da0


	//   ....[19]....
        /*00cc*/ 	.word	0x00004e00


	//----- nvinfo : EIATTR_VRC_CTA_INIT_COUNT
	.align		4
.L_2509:
        /*00d0*/ 	.byte	0x02, 0x4a
	.zero		1
	.zero		1


	//----- nvinfo : EIATTR_EXIT_INSTR_OFFSETS
	.align		4
        /*00d4*/ 	.byte	0x04, 0x1c
        /*00d6*/ 	.short	(.L_2511 - .L_2510)


	//   ....[0]....
.L_2510:
        /*00d8*/ 	.word	0x000049c0


	//----- nvinfo : EIATTR_MAX_THREADS
	.align		4
.L_2511:
        /*00dc*/ 	.byte	0x04, 0x05
        /*00de*/ 	.short	(.L_2513 - .L_2512)
.L_2512:
        /*00e0*/ 	.word	0x00000080
        /*00e4*/ 	.word	0x00000001
        /*00e8*/ 	.word	0x00000001


	//----- nvinfo : EIATTR_CRS_STACK_SIZE
	.align		4
.L_2513:
        /*00ec*/ 	.byte	0x04, 0x1e
        /*00ee*/ 	.short	(.L_2515 - .L_2514)
.L_2514:
        /*00f0*/ 	.word	0x00000000


	//----- nvinfo : EIATTR_CBANK_PARAM_SIZE
	.align		4
.L_2515:
        /*00f4*/ 	.byte	0x03, 0x19
        /*00f6*/ 	.short	0x0128


	//----- nvinfo : EIATTR_PARAM_CBANK
	.align		4
        /*00f8*/ 	.byte	0x04, 0x0a
        /*00fa*/ 	.short	(.L_2517 - .L_2516)
	.align		4
.L_2516:
        /*00fc*/ 	.word	index@(.nv.constant0._ZN10layer_norm31ln_parallel_residual_bwd_kernelINS_13Kernel_traitsI6__halfffffjLj512ELj1ELj4ELj1ELj16ENS_18Kernel_traits_baseILj512ES2_ffffjLj128EEEEELb0ELb1ELb1EEEvNS_9BwdParamsE)
        /*0100*/ 	.short	0x0380
        /*0102*/ 	.short	0x0128


	//----- nvinfo : EIATTR_SW_WAR
	.align		4
.L_2517:
        /*0104*/ 	.byte	0x04, 0x36
        /*0106*/ 	.short	(.L_2519 - .L_2518)
.L_2518:
        /*0108*/ 	.word	0x00000008
.L_2519:


//--------------------- .nv.info._ZN10layer_norm31ln_parallel_residual_bwd_kernelINS_13Kernel_traitsI6__halfffffjLj512ELj1ELj4ELj1ELj16ENS_18Kernel_traits_baseILj512ES2_ffffjLj128EEEEELb1ELb0ELb0EEEvNS_9BwdParamsE --------------------------
	.section	.nv.info._ZN10layer_norm31ln_parallel_residual_bwd_kernelINS_13Kernel_traitsI6__halfffffjLj512ELj1ELj4ELj1ELj16ENS_18Kernel_traits_baseILj512ES2_ffffjLj128EEEEELb1ELb0ELb0EEEvNS_9BwdParamsE,"",@"SHT_CUDA_INFO"
	.sectionflags	@""
	.align	4


	//----- nvinfo : EIATTR_CUDA_API_VERSION
	.align		4
        /*0000*/ 	.byte	0x04, 0x37
        /*0002*/ 	.short	(.L_2521 - .L_2520)
.L_2520:
        /*0004*/ 	.word	0x00000082


	//----- nvinfo : EIATTR_KPARAM_INFO
	.align		4
.L_2521:
        /*0008*/ 	.byte	0x04, 0x17
        /*000a*/ 	.short	(.L_2523 - .L_2522)
.L_2522:
        /*000c*/ 	.word	0x00000000
        /*0010*/ 	.short	0x0000
        /*0012*/ 	.short	0x0000
        /*0014*/ 	.byte	0x00, 0xf0, 0xa1, 0x04


	//----- nvinfo : EIATTR_SPARSE_MMA_MASK
	.align		4
.L_2523:
        /*0018*/ 	.byte	0x03, 0x50
        /*001a*/ 	.short	0x0000


	//----- nvinfo : EIATTR_MAXREG_COUNT
	.align		4
        /*001c*/ 	.byte	0x03, 0x1b
        /*001e*/ 	.short	0x00ff


	//----- nvinfo : EIATTR_NUM_BARRIERS
	.align		4
        /*0020*/ 	.byte	0x02, 0x4c
        /*0022*/ 	.byte	0x01
	.zero		1


	//----- nvinfo : EIATTR_MERCURY_ISA_VERSION
	.align		4
        /*0024*/ 	.byte	0x03, 0x5f
        /*0026*/ 	.short	0x0101


	//----- nvinfo : EIATTR_COOP_GROUP_MASK_REGIDS
	.align		4
        /*0028*/ 	.byte	0x04, 0x29
        /*002a*/ 	.short	(.L_2525 - .L_2524)


	//   ....[0]....
.L_2524:
        /*002c*/ 	.word	0xffffffff


	//   ....[1]....
        /*0030*/ 	.word	0xffffffff


	//   ....[2]....
        /*0034*/ 	.word	0xffffffff


	//   ....[3]....
        /*0038*/ 	.word	0xffffffff


	//   ....[4]....
        /*003c*/ 	.word	0xffffffff


	//   ....[5]....
        /*0040*/ 	.word	0xffffffff


	//   ....[6]....
        /*0044*/ 	.word	0xffffffff


	//   ....[7]....
        /*0048*/ 	.word	0xffffffff


	//   ....[8]....
        /*004c*/ 	.word	0xffffffff


	//   ....[9]....
        /*0050*/ 	.word	0xffffffff


	//   ....[10]....
        /*0054*/ 	.word	0x05000068


	//   ....[11]....
        /*0058*/ 	.word	0x05000068


	//   ....[12]....
        /*005c*/ 	.word	0x05000068


	//   ....[13]....
        /*0060*/ 	.word	0x05000068


	//   ....[14]....
        /*0064*/ 	.word	0x05000068


	//   ....[15]....
        /*0068*/ 	.word	0x05000068


	//   ....[16]....
        /*006c*/ 	.word	0x05000068


	//   ....[17]....
        /*0070*/ 	.word	0x05000068


	//   ....[18]....
        /*0074*/ 	.word	0x05000068


	//   ....[19]....
        /*0078*/ 	.word	0x05000068


	//----- nvinfo : EIATTR_COOP_GROUP_INSTR_OFFSETS
	.align		4
.L_2525:
        /*007c*/ 	.byte	0x04, 0x28
        /*007e*/ 	.short	(.L_2527 - .L_2526)


	//   ....[0]....
.L_2526:
        /*0080*/ 	.word	0x00001e90


	//   ....[1]....
        /*0084*/ 	.word	0x00001ea0


	//   ....[2]....
        /*0088*/ 	.word	0x00001ed0


	//   ....[3]....
        /*008c*/ 	.word	0x00001ee0


	//   ....[4]....
        /*0090*/ 	.word	0x00001f10


	//   ....[5]....
        /*0094*/ 	.word	0x00001f20


	//   ....[6]....
        /*0098*/ 	.word	0x00001f50


	//   ....[7]....
        /*009c*/ 	.word	0x00001f60


	//   ....[8]....
        /*00a0*/ 	.word	0x00001f90


	//   ....[9]....
        /*00a4*/ 	.word	0x00001fa0


	//   ....[10]....
        /*00a8*/ 	.word	0x00007480


	//   ....[11]....
        /*00ac*/ 	.word	0x00007520


	//   ....[12]....
        /*00b0*/ 	.word	0x00007580


	//   ....[13]....
        /*00b4*/ 	.word	0x000075d0


	//   ....[14]....
        /*00b8*/ 	.word	0x00007640


	//   ....[15]....
        /*00bc*/ 	.word	0x00007690


	//   ....[16]....
        /*00c0*/ 	.word	0x00007700


	//   ....[17]....
        /*00c4*/ 	.word	0x00007750


	//   ....[18]....
        /*00c8*/ 	.word	0x000077c0


	//   ....[19]....
        /*00cc*/ 	.word	0x00007810


	//----- nvinfo : EIATTR_VRC_CTA_INIT_COUNT
	.align		4
.L_2527:
        /*00d0*/ 	.byte	0x02, 0x4a
	.zero		1
	.zero		1


	//----- nvinfo : EIATTR_EXIT_INSTR_OFFSETS
	.align		4
        /*00d4*/ 	.byte	0x04, 0x1c
        /*00d6*/ 	.short	(.L_2529 - .L_2528)


	//   ....[0]....
.L_2528:
        /*00d8*/ 	.word	0x000073b0


	//   ....[1]....
        /*00dc*/ 	.word	0x00007420


	//----- nvinfo : EIATTR_MAX_THREADS
	.align		4
.L_2529:
        /*00e0*/ 	.byte	0x04, 0x05
        /*00e2*/ 	.short	(.L_2531 - .L_2530)
.L_2530:
        /*00e4*/ 	.word	0x00000080
        /*00e8*/ 	.word	0x00000001
        /*00ec*/ 	.word	0x00000001


	//----- nvinfo : EIATTR_CRS_STACK_SIZE
	.align		4
.L_2531:
        /*00f0*/ 	.byte	0x04, 0x1e
        /*00f2*/ 	.short	(.L_2533 - .L_2532)
.L_2532:
        /*00f4*/ 	.word	0x00000000


	//----- nvinfo : EIATTR_CBANK_PARAM_SIZE
	.align		4
.L_2533:
        /*00f8*/ 	.byte	0x03, 0x19
        /*00fa*/ 	.short	0x0128


	//----- nvinfo : EIATTR_PARAM_CBANK
	.align		4
        /*00fc*/ 	.byte	0x04, 0x0a
        /*00fe*/ 	.short	(.L_2535 - .L_2534)
	.align		4
.L_2534:
        /*0100*/ 	.word	index@(.nv.constant0._ZN10layer_norm31ln_parallel_residual_bwd_kernelINS_13Kernel_traitsI6__halfffffjLj512ELj1ELj4ELj1ELj16ENS_18Kernel_traits_baseILj512ES2_ffffjLj128EEEEELb1ELb0ELb0EEEvNS_9BwdParamsE)
        /*0104*/ 	.short	0x0380
        /*0106*/ 	.short	0x0128


	//----- nvinfo : EIATTR_SW_WAR
	.align		4
.L_2535:
        /*0108*/ 	.byte	0x04, 0x36
        /*010a*/ 	.short	(.L_2537 - .L_2536)
.L_2536:
        /*010c*/ 	.word	0x00000008
.L_2537:


//--------------------- .nv.info._ZN10layer_norm31ln_parallel_residual_bwd_kernelINS_13Kernel_traitsI6__halfffffjLj512ELj1ELj4ELj1ELj16ENS_18Kernel_traits_baseILj512ES2_ffffjLj128EEEEELb1ELb0ELb1EEEvNS_9BwdParamsE --------------------------
	.section	.nv.info._ZN10layer_norm31ln_parallel_residual_bwd_kernelINS_13Kernel_traitsI6__halfffffjLj512ELj1ELj4ELj1ELj16ENS_18Kernel_traits_baseILj512ES2_ffffjLj128EEEEELb1ELb0ELb1EEEvNS_9BwdParamsE,"",@"SHT_CUDA_INFO"
	.sectionflags	@""
	.align	4


	//----- nvinfo : EIATTR_CUDA_API_VERSION
	.align		4
        /*0000*/ 	.byte	0x04, 0x37
        /*0002*/ 	.short	(.L_2539 - .L_2538)
.L_2538:
        /*0004*/ 	.word	0x00000082


	//----- nvinfo : EIATTR_KPARAM_INFO
	.align		4
.L_2539:
        /*0008*/ 	.byte	0x04, 0x17
        /*000a*/ 	.short	(.L_2541 - .L_2540)
.L_2540:
        /*000c*/ 	.word	0x00000000
        /*0010*/ 	.short	0x0000
        /*0012*/ 	.short	0x0000
        /*0014*/ 	.byte	0x00, 0xf0, 0xa1, 0x04


	//----- nvinfo : EIATTR_SPARSE_MMA_MASK
	.align		4
.L_2541:
        /*0018*/ 	.byte	0x03, 0x50
        /*001a*/ 	.short	0x0000


	//----- nvinfo : EIATTR_MAXREG_COUNT
	.align		4
        /*001c*/ 	.byte	0x03, 0x1b
        /*001e*/ 	.short	0x00ff


	//----- nvinfo : EIATTR_NUM_BARRIERS
	.align		4
        /*0020*/ 	.byte	0x02, 0x4c
        /*0022*/ 	.byte	0x01
	.zero		1


	//----- nvinfo : EIATTR_MERCURY_ISA_VERSION
	.align		4
        /*0024*/ 	.byte	0x03, 0x5f
        /*0026*/ 	.short	0x0101


	//----- nvinfo : EIATTR_COOP_GROUP_MASK_REGIDS
	.align		4
        /*0028*/ 	.byte	0x04, 0x29
        /*002a*/ 	.short	(.L_2543 - .L_2542)


	//   ....[0]....
.L_2542:
        /*002c*/ 	.word	0xffffffff


	//   ....[1]....
        /*0030*/ 	.word	0xffffffff


	//   ....[2]....
        /*0034*/ 	.word	0xffffffff


	//   ....[3]....
        /*0038*/ 	.word	0xffffffff


	//   ....[4]....
        /*003c*/ 	.word	0xffffffff


	//   ....[5]....
        /*0040*/ 	.word	0xffffffff


	//   ....[6]....
        /*0044*/ 	.word	0xffffffff


	//   ....[7]....
        /*0048*/ 	.word	0xffffffff


	//   ....[8]....
        /*004c*/ 	.word	0xffffffff


	//   ....[9]....
        /*0050*/ 	.word	0xffffffff


	//   ....[10]....
        /*0054*/ 	.word	0x0500006e


	//   ....[11]....
        /*0058*/ 	.word	0x0500006e


	//   ....[12]....
        /*005c*/ 	.word	0x0500006e


	//   ....[13]....
        /*0060*/ 	.word	0x0500006e


	//   ....[14]....
        /*0064*/ 	.word	0x0500006e


	//   ....[15]....
        /*0068*/ 	.word	0x0500006e


	//   ....[16]....
        /*006c*/ 	.word	0x0500006e


	//   ....[17]....
        /*0070*/ 	.word	0x0500006e


	//   ....[18]....
        /*0074*/ 	.word	0x0500006e


	//   ....[19]....
        /*0078*/ 	.word	0x0500006e


	//----- nvinfo : EIATTR_COOP_GROUP_INSTR_OFFSETS
	.align		4
.L_2543:
        /*007c*/ 	.byte	0x04, 0x28
        /*007e*/ 	.short	(.L_2545 - .L_2544)


	//   ....[0]....
.L_2544:
        /*0080*/ 	.word	0x00001840


	//   ....[1]....
        /*0084*/ 	.word	0x00001850


	//   ....[2]....
        /*0088*/ 	.word	0x00001880


	//   ....[3]....
        /*008c*/ 	.word	0x00001890


	//   ....[4]....
        /*0090*/ 	.word	0x000018d0


	//   ....[5]....
        /*0094*/ 	.word	0x000018f0


	//   ....[6]....
        /*0098*/ 	.word	0x00001930


	//   ....[7]....
        /*009c*/ 	.word	0x00001950


	//   ....[8]....
        /*00a0*/ 	.word	0x000019a0


	//   ....[9]....
        /*00a4*/ 	.word	0x000019c0


	//   ....[10]....
        /*00a8*/ 	.word	0x00006a10


	//   ....[11]....
        /*00ac*/ 	.word	0x00006aa0


	//   ....[12]....
        /*00b0*/ 	.word	0x00006b10


	//   ....[13]....
        /*00b4*/ 	.word	0x00006b70


	//   ....[14]....
        /*00b8*/ 	.word	0x00006bf0


	//   ....[15]....
        /*00bc*/ 	.word	0x00006c60


	//   ....[16]....
        /*00c0*/ 	.word	0x00006ce0


	//   ....[17]....
        /*00c4*/ 	.word	0x00006d50


	//   ....[18]....
        /*00c8*/ 	.word	0x00006de0


	//   ....[19]....
        /*00cc*/ 	.word	0x00006e50


	//----- nvinfo : EIATTR_VRC_CTA_INIT_COUNT
	.align		4
.L_2545:
        /*00d0*/ 	.byte	0x02, 0x4a
	.zero		1
	.zero		1


	//----- nvinfo : EIATTR_EXIT_INSTR_OFFSETS
	.align		4
        /*00d4*/ 	.byte	0x04, 0x1c
        /*00d6*/ 	.short	(.L_2547 - .L_2546)


	//   ....[0]....
.L_2546:
        /*00d8*/ 	.word	0x000069a0


	//----- nvinfo : EIATTR_MAX_THREADS
	.align		4
.L_2547:
        /*00dc*/ 	.byte	0x04, 0x05
        /*00de*/ 	.short	(.L_2549 - .L_2548)
.L_2548:
        /*00e0*/ 	.word	0x00000080
        /*00e4*/ 	.word	0x00000001
        /*00e8*/ 	.word	0x00000001


	//----- nvinfo : EIATTR_CRS_STACK_SIZE
	.align		4
.L_2549:
        /*00ec*/ 	.byte	0x04, 0x1e
        /*00ee*/ 	.short	(.L_2551 - .L_2550)
.L_2550:
        /*00f0*/ 	.word	0x00000000


	//----- nvinfo : EIATTR_CBANK_PARAM_SIZE
	.align		4
.L_2551:
        /*00f4*/ 	.byte	0x03, 0x19
        /*00f6*/ 	.short	0x0128


	//----- nvinfo : EIATTR_PARAM_CBANK
	.align		4
        /*00f8*/ 	.byte	0x04, 0x0a
        /*00fa*/ 	.short	(.L_2553 - .L_2552)
	.align		4
.L_2552:
        /*00fc*/ 	.word	index@(.nv.constant0._ZN10layer_norm31ln_parallel_residual_bwd_kernelINS_13Kernel_traitsI6__halfffffjLj512ELj1ELj4ELj1ELj16ENS_18Kernel_traits_baseILj512ES2_ffffjLj128EEEEELb1ELb0ELb1EEEvNS_9BwdParamsE)
        /*0100*/ 	.short	0x0380
        /*0102*/ 	.short	0x0128


	//----- nvinfo : EIATTR_SW_WAR
	.align		4
.L_2553:
        /*0104*/ 	.byte	0x04, 0x36
        /*0106*/ 	.short	(.L_2555 - .L_2554)
.L_2554:
        /*0108*/ 	.word	0x00000008
.L_2555:


//--------------------- .nv.info._ZN10layer_norm22ln_bwd_finalize_kernelINS_22Kernel_traits_finalizeILj512E6__halfffffjLb0ELj1024ELj4ENS_18Kernel_traits_baseILj512ES2_ffffjLj1024EEEEELb0ELb0EEEvNS_9BwdParamsE --------------------------
	.section	.nv.info._ZN10layer_norm22ln_bwd_finalize_kernelINS_22Kernel_traits_finalizeILj512E6__halfffffjLb0ELj1024ELj4ENS_18Kernel_traits_baseILj512ES2_ffffjLj1024EEEEELb0ELb0EEEvNS_9BwdParamsE,"",@"SHT_CUDA_INFO"
	.sectionflags	@""
	.align	4


	//----- nvinfo : EIATTR_CUDA_API_VERSION
	.align		4
        /*0000*/ 	.byte	0x04, 0x37
        /*0002*/ 	.short	(.L_2557 - .L_2556)
.L_2556:
        /*0004*/ 	.word	0x00000082


	//----- nvinfo : EIATTR_KPARAM_INFO
	.align		4
.L_2557:
        /*0008*/ 	.byte	0x04, 0x17
        /*000a*/ 	.short	(.L_2559 - .L_2558)
.L_2558:
        /*000c*/ 	.word	0x00000000
        /*0010*/ 	.short	0x0000
        /*0012*/ 	.short	0x0000
        /*0014*/ 	.byte	0x00, 0xf0, 0xa1, 0x04


	//----- nvinfo : EIATTR_SPARSE_MMA_MASK
	.align		4
.L_2559:
        /*0018*/ 	.byte	0x03, 0x50
        /*001a*/ 	.short	0x0000


	//----- nvinfo : EIATTR_MAXREG_COUNT
	.align		4
        /*001c*/ 	.byte	0x03, 0x1b
        /*001e*/ 	.short	0x0040


	//----- nvinfo : EIATTR_NUM_BARRIERS
	.align		4
        /*0020*/ 	.byte	0x02, 0x4c
        /*0022*/ 	.byte	0x01
	.zero		1


	//----- nvinfo : EIATTR_MERCURY_ISA_VERSION
	.align		4
        /*0024*/ 	.byte	0x03, 0x5f
        /*0026*/ 	.short	0x0101


	//----- nvinfo : EIATTR_COOP_GROUP_MASK_REGIDS
	.align		4
        /*0028*/ 	.byte	0x04, 0x29
        /*002a*/ 	.short	(.L_2561 - .L_2560)


	//   ....[0]....
.L_2560:
        /*002c*/ 	.word	0xffffffff


	//   ....[1]....
        /*0030*/ 	.word	0xffffffff


	//   ....[2]....
        /*0034*/ 	.word	0xffffffff


	//   ....[3]....
        /*0038*/ 	.word	0xffffffff


	//   ....[4]....
        /*003c*/ 	.word	0xffffffff


	//   ....[5]....
        /*0040*/ 	.word	0xffffffff


	//   ....[6]....
        /*0044*/ 	.word	0xffffffff


	//   ....[7]....
        /*0048*/ 	.word	0xffffffff


	//   ....[8]....
        /*004c*/ 	.word	0xffffffff


	//   ....[9]....
        /*0050*/ 	.word	0xffffffff


	//----- nvinfo : EIATTR_COOP_GROUP_INSTR_OFFSETS
	.align		4
.L_2561:
        /*0054*/ 	.byte	0x04, 0x28
        /*0056*/ 	.short	(.L_2563 - .L_2562)


	//   ....[0]....
.L_2562:
        /*0058*/ 	.word	0x00001540


	//   ....[1]....
        /*005c*/ 	.word	0x00001550


	//   ....[2]....
        /*0060*/ 	.word	0x00001580


	//   ....[3]....
        /*0064*/ 	.word	0x00001590


	//   ....[4]....
        /*0068*/ 	.word	0x000015c0


	//   ....[5]....
        /*006c*/ 	.word	0x000015d0


	//   ....[6]....
        /*0070*/ 	.word	0x00001610


	//   ....[7]....
        /*0074*/ 	.word	0x00001630


	//   ....[8]....
        /*0078*/ 	.word	0x00001680


	//   ....[9]....
        /*007c*/ 	.word	0x00001690


	//----- nvinfo : EIATTR_VRC_CTA_INIT_COUNT
	.align		4
.L_2563:
        /*0080*/ 	.byte	0x02, 0x4a
	.zero		1
	.zero		1


	//----- nvinfo : EIATTR_EXIT_INSTR_OFFSETS
	.align		4
        /*0084*/ 	.byte	0x04, 0x1c
        /*0086*/ 	.short	(.L_2565 - .L_2564)


	//   ....[0]....
.L_2564:
        /*0088*/ 	.word	0x00000060


	//   ....[1]....
        /*008c*/ 	.word	0x000016f0


	//   ....[2]....
        /*0090*/ 	.word	0x00001720


	//   ....[3]....
        /*0094*/ 	.word	0x000017e0


	//----- nvinfo : EIATTR_MAX_THREADS
	.align		4
.L_2565:
        /*0098*/ 	.byte	0x04, 0x05
        /*009a*/ 	.short	(.L_2567 - .L_2566)
.L_2566:
        /*009c*/ 	.word	0x00000400
        /*00a0*/ 	.word	0x00000001
        /*00a4*/ 	.word	0x00000001


	//----- nvinfo : EIATTR_CRS_STACK_SIZE
	.align		4
.L_2567:
        /*00a8*/ 	.byte	0x04, 0x1e
        /*00aa*/ 	.short	(.L_2569 - .L_2568)
.L_2568:
        /*00ac*/ 	.word	0x00000000


	//----- nvinfo : EIATTR_CBANK_PARAM_SIZE
	.align		4
.L_2569:
        /*00b0*/ 	.byte	0x03, 0x19
        /*00b2*/ 	.short	0x0128


	//----- nvinfo : EIATTR_PARAM_CBANK
	.align		4
        /*00b4*/ 	.byte	0x04, 0x0a
        /*00b6*/ 	.short	(.L_2571 - .L_2570)
	.align		4
.L_2570:
        /*00b8*/ 	.word	index@(.nv.constant0._ZN10layer_norm22ln_bwd_finalize_kernelINS_22Kernel_traits_finalizeILj512E6__halfffffjLb0ELj1024ELj4ENS_18Kernel_traits_baseILj512ES2_ffffjLj1024EEEEELb0ELb0EEEvNS_9BwdParamsE)
        /*00bc*/ 	.short	0x0380
        /*00be*/ 	.short	0x0128


	//----- nvinfo : EIATTR_SW_WAR
	.align		4
.L_2571:
        /*00c0*/ 	.byte	0x04, 0x36
        /*00c2*/ 	.short	(.L_2573 - .L_2572)
.L_2572:
        /*00c4*/ 	.word	0x00000008
.L_2573:


//--------------------- .nv.info._ZN10layer_norm40ln_parallel_residual_bwd_finalize_kernelINS_22Kernel_traits_finalizeILj512E6__halfffffjLb0ELj1024ELj4ENS_18Kernel_traits_baseILj512ES2_ffffjLj1024EEEEELb0EEEvNS_9BwdParamsE --------------------------
	.section	.nv.info._ZN10layer_norm40ln_parallel_residual_bwd_finalize_kernelINS_22Kernel_traits_finalizeILj512E6__halfffffjLb0ELj1024ELj4ENS_18Kernel_traits_baseILj512ES2_ffffjLj1024EEEEELb0EEEvNS_9BwdParamsE,"",@"SHT_CUDA_INFO"
	.sectionflags	@""
	.align	4


	//----- nvinfo : EIATTR_CUDA_API_VERSION
	.align		4
        /*0000*/ 	.byte	0x04, 0x37
        /*0002*/ 	.short	(.L_2575 - .L_2574)
.L_2574:
        /*0004*/ 	.word	0x00000082


	//----- nvinfo : EIATTR_KPARAM_INFO
	.align		4
.L_2575:
        /*0008*/ 	.byte	0x04, 0x17
        /*000a*/ 	.short	(.L_2577 - .L_2576)
.L_2576:
        /*000c*/ 	.word	0x00000000
        /*0010*/ 	.short	0x0000
        /*0012*/ 	.short	0x0000
        /*0014*/ 	.byte	0x00, 0xf0, 0xa1, 0x04


	//----- nvinfo : EIATTR_SPARSE_MMA_MASK
	.align		4
.L_2577:
        /*0018*/ 	.byte	0x03, 0x50
        /*001a*/ 	.short	0x0000


	//----- nvinfo : EIATTR_MAXREG_COUNT
	.align		4
        /*001c*/ 	.byte	0x03, 0x1b
        /*001e*/ 	.short	0x0040


	//----- nvinfo : EIATTR_NUM_BARRIERS
	.align		4
        /*0020*/ 	.byte	0x02, 0x4c
        /*0022*/ 	.byte	0x01
	.zero		1


	//----- nvinfo : EIATTR_MERCURY_ISA_VERSION
	.align		4
        /*0024*/ 	.byte	0x03, 0x5f
        /*0026*/ 	.short	0x0101


	//----- nvinfo : EIATTR_COOP_GROUP_MASK_REGIDS
	.align		4
        /*0028*/ 	.byte	0x04, 0x29
        /*002a*/ 	.short	(.L_2579 - .L_2578)


	//   ....[0]....
.L_2578:
        /*002c*/ 	.word	0xffffffff


	//   ....[1]....
        /*0030*/ 	.word	0xffffffff


	//   ....[2]....
        /*0034*/ 	.word	0xffffffff


	//   ....[3]....
        /*0038*/ 	.word	0xffffffff


	//   ....[4]....
        /*003c*/ 	.word	0xffffffff


	//   ....[5]....
        /*0040*/ 	.word	0xffffffff


	//   ....[6]....
        /*0044*/ 	.word	0xffffffff


	//   ....[7]....
        /*0048*/ 	.word	0xffffffff


	//   ....[8]....
        /*004c*/ 	.word	0xffffffff


	//   ....[9]....
        /*0050*/ 	.word	0xffffffff


	//   ....[10]....
        /*0054*/ 	.word	0xffffffff


	//   ....[11]....
        /*0058*/ 	.word	0xffffffff


	//   ....[12]....
        /*005c*/ 	.word	0xffffffff


	//   ....[13]....
        /*0060*/ 	.word	0xffffffff


	//   ....[14]....
        /*0064*/ 	.word	0xffffffff


	//   ....[15]....
        /*0068*/ 	.word	0xffffffff


	//   ....[16]....
        /*006c*/ 	.word	0xffffffff


	//   ....[17]....
        /*0070*/ 	.word	0xffffffff


	//   ....[18]....
        /*0074*/ 	.word	0xffffffff


	//   ....[19]....
        /*0078*/ 	.word	0xffffffff


	//----- nvinfo : EIATTR_COOP_GROUP_INSTR_OFFSETS
	.align		4
.L_2579:
        /*007c*/ 	.byte	0x04, 0x28
        /*007e*/ 	.short	(.L_2581 - .L_2580)


	//   ....[0]....
.L_2580:
        /*0080*/ 	.word	0x000013a0


	//   ....[1]....
        /*0084*/ 	.word	0x000013b0


	//   ....[2]....
        /*0088*/ 	.word	0x000013c0


	//   ....[3]....
        /*008c*/ 	.word	0x000013d0


	//   ....[4]....
        /*0090*/ 	.word	0x00001400


	//   ....[5]....
        /*0094*/ 	.word	0x00001430


	//   ....[6]....
        /*0098*/ 	.word	0x00001440


	//   ....[7]....
        /*009c*/ 	.word	0x00001450


	//   ....[8]....
        /*00a0*/ 	.word	0x00001470


	//   ....[9]....
        /*00a4*/ 	.word	0x000014b0


	//   ....[10]....
        /*00a8*/ 	.word	0x000014e0


	//   ....[11]....
        /*00ac*/ 	.word	0x000014f0


	//   ....[12]....
        /*00b0*/ 	.word	0x00001510


	//   ....[13]....
        /*00b4*/ 	.word	0x00001540


	//   ....[14]....
        /*00b8*/ 	.word	0x00001560


	//   ....[15]....
        /*00bc*/ 	.word	0x00001570


	//   ....[16]....
        /*00c0*/ 	.word	0x000015b0


	//   ....[17]....
        /*00c4*/ 	.word	0x000015e0


	//   ....[18]....
        /*00c8*/ 	.word	0x00001600


	//   ....[19]....
        /*00cc*/ 	.word	0x00001610


	//----- nvinfo : EIATTR_VRC_CTA_INIT_COUNT
	.align		4
.L_2581:
        /*00d0*/ 	.byte	0x02, 0x4a
	.zero		1
	.zero		1


	//----- nvinfo : EIATTR_EXIT_INSTR_OFFSETS
	.align		4
        /*00d4*/ 	.byte	0x04, 0x1c
        /*00d6*/ 	.short	(.L_2583 - .L_2582)


	//   ....[0]....
.L_2582:
        /*00d8*/ 	.word	0x00000060


	//   ....[1]....
        /*00dc*/ 	.word	0x000016c0


	//   ....[2]....
        /*00e0*/ 	.word	0x000016f0


	//   ....[3]....
        /*00e4*/ 	.word	0x00001850


	//----- nvinfo : EIATTR_MAX_THREADS
	.align		4
.L_2583:
        /*00e8*/ 	.byte	0x04, 0x05
        /*00ea*/ 	.short	(.L_2585 - .L_2584)
.L_2584:
        /*00ec*/ 	.word	0x00000400
        /*00f0*/ 	.word	0x00000001
        /*00f4*/ 	.word	0x00000001


	//----- nvinfo : EIATTR_CRS_STACK_SIZE
	.align		4
.L_2585:
        /*00f8*/ 	.byte	0x04, 0x1e
        /*00fa*/ 	.short	(.L_2587 - .L_2586)
.L_2586:
        /*00fc*/ 	.word	0x00000000


	//----- nvinfo : EIATTR_CBANK_PARAM_SIZE
	.align		4
.L_2587:
        /*0100*/ 	.byte	0x03, 0x19
        /*0102*/ 	.short	0x0128


	//----- nvinfo : EIATTR_PARAM_CBANK
	.align		4
        /*0104*/ 	.byte	0x04, 0x0a
        /*0106*/ 	.short	(.L_2589 - .L_2588)
	.align		4
.L_2588:
        /*0108*/ 	.word	index@(.nv.constant0._ZN10layer_norm40ln_parallel_residual_bwd_finalize_kernelINS_22Kernel_traits_finalizeILj512E6__halfffffjLb0ELj1024ELj4ENS_18Kernel_traits_baseILj512ES2_ffffjLj1024EEEEELb0EEEvNS_9BwdParamsE)
        /*010c*/ 	.short	0x0380
        /*010e*/ 	.short	0x0128


	//----- nvinfo : EIATTR_SW_WAR
	.align		4
.L_2589:
        /*0110*/ 	.byte	0x04, 0x36
        /*0112*/ 	.short	(.L_2591 - .L_2590)
.L_2590:
        /*0114*/ 	.word	0x00000008
.L_2591:


//--------------------- .nv.info._ZN10layer_norm31ln_parallel_residual_bwd_kernelINS_13Kernel_traitsI6__halfffffjLj512ELj1ELj4ELj1ELj16ENS_18Kernel_traits_baseILj512ES2_ffffjLj128EEEEELb1ELb1ELb0EEEvNS_9BwdParamsE --------------------------
	.section	.nv.info._ZN10layer_norm31ln_parallel_residual_bwd_kernelINS_13Kernel_traitsI6__halfffffjLj512ELj1ELj4ELj1ELj16ENS_18Kernel_traits_baseILj512ES2_ffffjLj128EEEEELb1ELb1ELb0EEEvNS_9BwdParamsE,"",@"SHT_CUDA_INFO"
	.sectionflags	@""
	.align	4


	//----- nvinfo : EIATTR_CUDA_API_VERSION
	.align		4
        /*0000*/ 	.byte	0x04, 0x37
        /*0002*/ 	.short	(.L_2593 - .L_2592)
.L_2592:
        /*0004*/ 	.word	0x00000082


	//----- nvinfo : EIATTR_KPARAM_INFO
	.align		4
.L_2593:
        /*0008*/ 	.byte	0x04, 0x17
        /*000a*/ 	.short	(.L_2595 - .L_2594)
.L_2594:
        /*000c*/ 	.word	0x00000000
        /*0010*/ 	.short	0x0000
        /*0012*/ 	.short	0x0000
        /*0014*/ 	.byte	0x00, 0xf0, 0xa1, 0x04


	//----- nvinfo : EIATTR_SPARSE_MMA_MASK
	.align		4
.L_2595:
        /*0018*/ 	.byte	0x03, 0x50
        /*001a*/ 	.short	0x0000


	//----- nvinfo : EIATTR_MAXREG_COUNT
	.align		4
        /*001c*/ 	.byte	0x03, 0x1b
        /*001e*/ 	.short	0x00ff


	//----- nvinfo : EIATTR_NUM_BARRIERS
	.align		4
        /*0020*/ 	.byte	0x02, 0x4c
        /*0022*/ 	.byte	0x01
	.zero		1


	//----- nvinfo : EIATTR_MERCURY_ISA_VERSION
	.align		4
        /*0024*/ 	.byte	0x03, 0x5f
        /*0026*/ 	.short	0x0101


	//----- nvinfo : EIATTR_COOP_GROUP_MASK_REGIDS
	.align		4
        /*0028*/ 	.byte	0x04, 0x29
        /*002a*/ 	.short	(.L_2597 - .L_2596)


	//   ....[0]....
.L_2596:
        /*002c*/ 	.word	0xffffffff


	//   ....[1]....
        /*0030*/ 	.word	0xffffffff


	//   ....[2]....
        /*0034*/ 	.word	0xffffffff


	//   ....[3]....
        /*0038*/ 	.word	0xffffffff


	//   ....[4]....
        /*003c*/ 	.word	0xffffffff


	//   ....[5]....
        /*0040*/ 	.word	0xffffffff


	//   ....[6]....
        /*0044*/ 	.word	0xffffffff


	//   ....[7]....
        /*0048*/ 	.word	0xffffffff


	//   ....[8]....
        /*004c*/ 	.word	0xffffffff


	//   ....[9]....
        /*0050*/ 	.word	0xffffffff


	//   ....[10]....
        /*0054*/ 	.word	0x05000048


	//   ....[11]....
        /*0058*/ 	.word	0x05000048


	//   ....[12]....
        /*005c*/ 	.word	0x05000048


	//   ....[13]....
        /*0060*/ 	.word	0x05000048


	//   ....[14]....
        /*0064*/ 	.word	0x05000048


	//   ....[15]....
        /*0068*/ 	.word	0x05000048


	//   ....[16]....
        /*006c*/ 	.word	0x05000048


	//   ....[17]....
        /*0070*/ 	.word	0x05000048


	//   ....[18]....
        /*0074*/ 	.word	0x05000048


	//   ....[19]....
        /*0078*/ 	.word	0x05000048


	//----- nvinfo : EIATTR_COOP_GROUP_INSTR_OFFSETS
	.align		4
.L_2597:
        /*007c*/ 	.byte	0x04, 0x28
        /*007e*/ 	.short	(.L_2599 - .L_2598)


	//   ....[0]....
.L_2598:
        /*0080*/ 	.word	0x000015a0


	//   ....[1]....
        /*0084*/ 	.word	0x000015b0


	//   ....[2]....
        /*0088*/ 	.word	0x000015e0


	//   ....[3]....
        /*008c*/ 	.word	0x000015f0


	//   ....[4]....
        /*0090*/ 	.word	0x00001620


	//   ....[5]....
        /*0094*/ 	.word	0x00001630


	//   ....[6]....
        /*0098*/ 	.word	0x00001660


	//   ....[7]....
        /*009c*/ 	.word	0x00001670


	//   ....[8]....
        /*00a0*/ 	.word	0x000016a0


	//   ....[9]....
        /*00a4*/ 	.word	0x000016b0


	//   ....[10]....
        /*00a8*/ 	.word	0x00006440


	//   ....[11]....
        /*00ac*/ 	.word	0x000064d0


	//   ....[12]....
        /*00b0*/ 	.word	0x00006530


	//   ....[13]....
        /*00b4*/ 	.word	0x00006590


	//   ....[14]....
        /*00b8*/ 	.word	0x000065f0


	//   ....[15]....
        /*00bc*/ 	.word	0x00006650


	//   ....[16]....
        /*00c0*/ 	.word	0x000066b0


	//   ....[17]....
        /*00c4*/ 	.word	0x00006710


	//   ....[18]....
        /*00c8*/ 	.word	0x00006770


	//   ....[19]....
        /*00cc*/ 	.word	0x000067d0


	//----- nvinfo : EIATTR_VRC_CTA_INIT_COUNT
	.align		4
.L_2599:
        /*00d0*/ 	.byte	0x02, 0x4a
	.zero		1
	.zero		1


	//----- nvinfo : EIATTR_EXIT_INSTR_OFFSETS
	.align		4
        /*00d4*/ 	.byte	0x04, 0x1c
        /*00d6*/ 	.short	(.L_2601 - .L_2600)


	//   ....[0]....
.L_2600:
        /*00d8*/ 	.word	0x000063a0


	//   ....[1]....
        /*00dc*/ 	.word	0x000063d0


	//----- nvinfo : EIATTR_MAX_THREADS
	.align		4
.L_2601:
        /*00e0*/ 	.byte	0x04, 0x05
        /*00e2*/ 	.short	(.L_2603 - .L_2602)
.L_2602:
        /*00e4*/ 	.word	0x00000080
        /*00e8*/ 	.word	0x00000001
        /*00ec*/ 	.word	0x00000001


	//----- nvinfo : EIATTR_CRS_STACK_SIZE
	.align		4
.L_2603:
        /*00f0*/ 	.byte	0x04, 0x1e
        /*00f2*/ 	.short	(.L_2605 - .L_2604)
.L_2604:
        /*00f4*/ 	.word	0x00000000


	//----- nvinfo : EIATTR_CBANK_PARAM_SIZE
	.align		4
.L_2605:
        /*00f8*/ 	.byte	0x03, 0x19
        /*00fa*/ 	.short	0x0128


	//----- nvinfo : EIATTR_PARAM_CBANK
	.align		4
        /*00fc*/ 	.byte	0x04, 0x0a
        /*00fe*/ 	.short	(.L_2607 - .L_2606)
	.align		4
.L_2606:
        /*0100*/ 	.word	index@(.nv.constant0._ZN10layer_norm31ln_parallel_residual_bwd_kernelINS_13Kernel_traitsI6__halfffffjLj512ELj1ELj4ELj1ELj16ENS_18Kernel_traits_baseILj512ES2_ffffjLj128EEEEELb1ELb1ELb0EEEvNS_9BwdParamsE)
        /*0104*/ 	.short	0x0380
        /*0106*/ 	.short	0x0128


	//----- nvinfo : EIATTR_SW_WAR
	.align		4
.L_2607:
        /*0108*/ 	.byte	0x04, 0x36
        /*010a*/ 	.short	(.L_2609 - .L_2608)
.L_2608:
        /*010c*/ 	.word	0x00000008
.L_2609:


//--------------------- .nv.info._ZN10layer_norm22ln_bwd_finalize_kernelINS_22Kernel_traits_finalizeILj512E6__halfffffjLb0ELj1024ELj4ENS_18Kernel_traits_baseILj512ES2_ffffjLj1024EEEEELb0ELb1EEEvNS_9BwdParamsE --------------------------
	.section	.nv.info._ZN10layer_norm22ln_bwd_finalize_kernelINS_22Kernel_traits_finalizeILj512E6__halfffffjLb0ELj1024ELj4ENS_18Kernel_traits_baseILj512ES2_ffffjLj1024EEEEELb0ELb1EEEvNS_9BwdParamsE,"",@"SHT_CUDA_INFO"
	.sectionflags	@""
	.align	4


	//----- nvinfo : EIATTR_CUDA_API_VERSION
	.align		4
        /*0000*/ 	.byte	0x04, 0x37
        /*0002*/ 	.short	(.L_2611 - .L_2610)
.L_2610:
        /*0004*/ 	.word	0x00000082


	//----- nvinfo : EIATTR_KPARAM_INFO
	.align		4
.L_2611:
        /*0008*/ 	.byte	0x04, 0x17
        /*000a*/ 	.short	(.L_2613 - .L_2612)
.L_2612:
        /*000c*/ 	.word	0x00000000
        /*0010*/ 	.short	0x0000
        /*0012*/ 	.short	0x0000
        /*0014*/ 	.byte	0x00, 0xf0, 0xa1, 0x04


	//----- nvinfo : EIATTR_SPARSE_MMA_MASK
	.align		4
.L_2613:
        /*0018*/ 	.byte	0x03, 0x50
        /*001a*/ 	.short	0x0000


	//----- nvinfo : EIATTR_MAXREG_COUNT
	.align		4
        /*001c*/ 	.byte	0x03, 0x1b
        /*001e*/ 	.short	0x0040


	//----- nvinfo : EIATTR_NUM_BARRIERS
	.align		4
        /*0020*/ 	.byte	0x02, 0x4c
        /*0022*/ 	.byte	0x01
	.zero		1


	//----- nvinfo : EIATTR_MERCURY_ISA_VERSION
	.align		4
        /*0024*/ 	.byte	0x03, 0x5f
        /*0026*/ 	.short	0x0101


	//----- nvinfo : EIATTR_COOP_GROUP_MASK_REGIDS
	.align		4
        /*0028*/ 	.byte	0x04, 0x29
        /*002a*/ 	.short	(.L_2615 - .L_2614)


	//   ....[0]....
.L_2614:
        /*002c*/ 	.word	0xffffffff


	//   ....[1]....
        /*0030*/ 	.word	0xffffffff


	//   ....[2]....
        /*0034*/ 	.word	0xffffffff


	//   ....[3]....
        /*0038*/ 	.word	0xffffffff


	//   ....[4]....
        /*003c*/ 	.word	0xffffffff


	//   ....[5]....
        /*0040*/ 	.word	0xffffffff


	//   ....[6]....
        /*0044*/ 	.word	0xffffffff


	//   ....[7]....
        /*0048*/ 	.word	0xffffffff


	//   ....[8]....
        /*004c*/ 	.word	0xffffffff


	//   ....[9]....
        /*0050*/ 	.word	0xffffffff


	//----- nvinfo : EIATTR_COOP_GROUP_INSTR_OFFSETS
	.align		4
.L_2615:
        /*0054*/ 	.byte	0x04, 0x28
        /*0056*/ 	.short	(.L_2617 - .L_2616)


	//   ....[0]....
.L_2616:
        /*0058*/ 	.word	0x00001560


	//   ....[1]....
        /*005c*/ 	.word	0x00001570


	//   ....[2]....
        /*0060*/ 	.word	0x000015a0


	//   ....[3]....
        /*0064*/ 	.word	0x000015b0


	//   ....[4]....
        /*0068*/ 	.word	0x000015e0


	//   ....[5]....
        /*006c*/ 	.word	0x000015f0


	//   ....[6]....
        /*0070*/ 	.word	0x00001620


	//   ....[7]....
        /*0074*/ 	.word	0x00001640


	//   ....[8]....
        /*0078*/ 	.word	0x00001670


	//   ....[9]....
        /*007c*/ 	.word	0x00001680


	//----- nvinfo : EIATTR_VRC_CTA_INIT_COUNT
	.align		4
.L_2617:
        /*0080*/ 	.byte	0x02, 0x4a
	.zero		1
	.zero		1


	//----- nvinfo : EIATTR_EXIT_INSTR_OFFSETS
	.align		4
        /*0084*/ 	.byte	0x04, 0x1c
        /*0086*/ 	.short	(.L_2619 - .L_2618)


	//   ....[0]....
.L_2618:
        /*0088*/ 	.word	0x00000060


	//   ....[1]....
        /*008c*/ 	.word	0x000016e0


	//   ....[2]....
        /*0090*/ 	.word	0x000017d0


	//----- nvinfo : EIATTR_MAX_THREADS
	.align		4
.L_2619:
        /*0094*/ 	.byte	0x04, 0x05
        /*0096*/ 	.short	(.L_2621 - .L_2620)
.L_2620:
        /*0098*/ 	.word	0x00000400
        /*009c*/ 	.word	0x00000001
        /*00a0*/ 	.word	0x00000001


	//----- nvinfo : EIATTR_CRS_STACK_SIZE
	.align		4
.L_2621:
        /*00a4*/ 	.byte	0x04, 0x1e
        /*00a6*/ 	.short	(.L_2623 - .L_2622)
.L_2622:
        /*00a8*/ 	.word	0x00000000


	//----- nvinfo : EIATTR_CBANK_PARAM_SIZE
	.align		4
.L_2623:
        /*00ac*/ 	.byte	0x03, 0x19
        /*00ae*/ 	.short	0x0128


	//----- nvinfo : EIATTR_PARAM_CBANK
	.align		4
        /*00b0*/ 	.byte	0x04, 0x0a
        /*00b2*/ 	.short	(.L_2625 - .L_2624)
	.align		4
.L_2624:
        /*00b4*/ 	.word	index@(.nv.constant0._ZN10layer_norm22ln_bwd_finalize_kernelINS_22Kernel_traits_finalizeILj512E6__halfffffjLb0ELj1024ELj4ENS_18Kernel_traits_baseILj512ES2_ffffjLj1024EEEEELb0ELb1EEEvNS_9BwdParamsE)
        /*00b8*/ 	.short	0x0380
        /*00ba*/ 	.short	0x0128


	//----- nvinfo : EIATTR_SW_WAR
	.align		4
.L_2625:
        /*00bc*/ 	.byte	0x04, 0x36
        /*00be*/ 	.short	(.L_2627 - .L_2626)
.L_2626:
        /*00c0*/ 	.word	0x00000008
.L_2627:


//--------------------- .nv.info._ZN10layer_norm40ln_parallel_residual_bwd_finalize_kernelINS_22Kernel_traits_finalizeILj512E6__halfffffjLb0ELj1024ELj4ENS_18Kernel_traits_baseILj512ES2_ffffjLj1024EEEEELb1EEEvNS_9BwdParamsE --------------------------
	.section	.nv.info._ZN10layer_norm40ln_parallel_residual_bwd_finalize_kernelINS_22Kernel_traits_finalizeILj512E6__halfffffjLb0ELj1024ELj4ENS_18Kernel_traits_baseILj512ES2_ffffjLj1024EEEEELb1EEEvNS_9BwdParamsE,"",@"SHT_CUDA_INFO"
	.sectionflags	@""
	.align	4


	//----- nvinfo : EIATTR_CUDA_API_VERSION
	.align		4
        /*0000*/ 	.byte	0x04, 0x37
        /*0002*/ 	.short	(.L_2629 - .L_2628)
.L_2628:
        /*0004*/ 	.word	0x00000082


	//----- nvinfo : EIATTR_KPARAM_INFO
	.align		4
.L_2629:
        /*0008*/ 	.byte	0x04, 0x17
        /*000a*/ 	.short	(.L_2631 - .L_2630)
.L_2630:
        /*000c*/ 	.word	0x00000000
        /*0010*/ 	.short	0x0000
        /*0012*/ 	.short	0x0000
        /*0014*/ 	.byte	0x00, 0xf0, 0xa1, 0x04


	//----- nvinfo : EIATTR_SPARSE_MMA_MASK
	.align		4
.L_2631:
        /*0018*/ 	.byte	0x03, 0x50
        /*001a*/ 	.short	0x0000


	//----- nvinfo : EIATTR_MAXREG_COUNT
	.align		4
        /*001c*/ 	.byte	0x03, 0x1b
        /*001e*/ 	.short	0x0040


	//----- nvinfo : EIATTR_NUM_BARRIERS
	.align		4
        /*0020*/ 	.byte	0x02, 0x4c
        /*0022*/ 	.byte	0x01
	.zero		1


	//----- nvinfo : EIATTR_MERCURY_ISA_VERSION
	.align		4
        /*0024*/ 	.byte	0x03, 0x5f
        /*0026*/ 	.short	0x0101


	//----- nvinfo : EIATTR_COOP_GROUP_MASK_REGIDS
	.align		4
        /*0028*/ 	.byte	0x04, 0x29
        /*002a*/ 	.short	(.L_2633 - .L_2632)


	//   ....[0]....
.L_2632:
        /*002c*/ 	.word	0xffffffff


	//   ....[1]....
        /*0030*/ 	.word	0xffffffff


	//   ....[2]....
        /*0034*/ 	.word	0xffffffff


	//   ....[3]....
        /*0038*/ 	.word	0xffffffff


	//   ....[4]....
        /*003c*/ 	.word	0xffffffff


	//   ....[5]....
        /*0040*/ 	.word	0xffffffff


	//   ....[6]....
        /*0044*/ 	.word	0xffffffff


	//   ....[7]....
        /*0048*/ 	.word	0xffffffff


	//   ....[8]....
        /*004c*/ 	.word	0xffffffff


	//   ....[9]....
        /*0050*/ 	.word	0xffffffff


	//   ....[10]....
        /*0054*/ 	.word	0xffffffff


	//   ....[11]....
        /*0058*/ 	.word	0xffffffff


	//   ....[12]....
        /*005c*/ 	.word	0xffffffff


	//   ....[13]....
        /*0060*/ 	.word	0xffffffff


	//   ....[14]....
        /*0064*/ 	.word	0xffffffff


	//   ....[15]....
        /*0068*/ 	.word	0xffffffff


	//   ....[16]....
        /*006c*/ 	.word	0xffffffff


	//   ....[17]....
        /*0070*/ 	.word	0xffffffff


	//   ....[18]....
        /*0074*/ 	.word	0xffffffff


	//   ....[19]....
        /*0078*/ 	.word	0xffffffff


	//----- nvinfo : EIATTR_COOP_GROUP_INSTR_OFFSETS
	.align		4
.L_2633:
        /*007c*/ 	.byte	0x04, 0x28
        /*007e*/ 	.short	(.L_2635 - .L_2634)


	//   ....[0]....
.L_2634:
        /*0080*/ 	.word	0x000013e0


	//   ....[1]....
        /*0084*/ 	.word	0x000013f0


	//   ....[2]....
        /*0088*/ 	.word	0x00001400


	//   ....[3]....
        /*008c*/ 	.word	0x00001410


	//   ....[4]....
        /*0090*/ 	.word	0x00001450


	//   ....[5]....
        /*0094*/ 	.word	0x00001470


	//   ....[6]....
        /*0098*/ 	.word	0x00001480


	//   ....[7]....
        /*009c*/ 	.word	0x00001490


	//   ....[8]....
        /*00a0*/ 	.word	0x000014d0


	//   ....[9]....
        /*00a4*/ 	.word	0x000014f0


	//   ....[10]....
        /*00a8*/ 	.word	0x00001500


	//   ....[11]....
        /*00ac*/ 	.word	0x00001510


	//   ....[12]....
        /*00b0*/ 	.word	0x00001540


	//   ....[13]....
        /*00b4*/ 	.word	0x00001560


	//   ....[14]....
        /*00b8*/ 	.word	0x00001580


	//   ....[15]....
        /*00bc*/ 	.word	0x00001590


	//   ....[16]....
        /*00c0*/ 	.word	0x000015c0


	//   ....[17]....
        /*00c4*/ 	.word	0x000015e0


	//   ....[18]....
        /*00c8*/ 	.word	0x00001600


	//   ....[19]....
        /*00cc*/ 	.word	0x00001610


	//----- nvinfo : EIATTR_VRC_CTA_INIT_COUNT
	.align		4
.L_2635:
        /*00d0*/ 	.byte	0x02, 0x4a
	.zero		1
	.zero		1


	//----- nvinfo : EIATTR_EXIT_INSTR_OFFSETS
	.align		4
        /*00d4*/ 	.byte	0x04, 0x1c
        /*00d6*/ 	.short	(.L_2637 - .L_2636)


	//   ....[0]....
.L_2636:
        /*00d8*/ 	.word	0x00000060


	//   ....[1]....
        /*00dc*/ 	.word	0x000016b0


	//   ....[2]....
        /*00e0*/ 	.word	0x00001840


	//----- nvinfo : EIATTR_MAX_THREADS
	.align		4
.L_2637:
        /*00e4*/ 	.byte	0x04, 0x05
        /*00e6*/ 	.short	(.L_2639 - .L_2638)
.L_2638:
        /*00e8*/ 	.word	0x00000400
        /*00ec*/ 	.word	0x00000001
        /*00f0*/ 	.word	0x00000001


	//----- nvinfo : EIATTR_CRS_STACK_SIZE
	.align		4
.L_2639:
        /*00f4*/ 	.byte	0x04, 0x1e
        /*00f6*/ 	.short	(.L_2641 - .L_2640)
.L_2640:
        /*00f8*/ 	.word	0x00000000


	//----- nvinfo : EIATTR_CBANK_PARAM_SIZE
	.align		4
.L_2641:
        /*00fc*/ 	.byte	0x03, 0x19
        /*00fe*/ 	.short	0x0128


	//----- nvinfo : EIATTR_PARAM_CBANK
	.align		4
        /*0100*/ 	.byte	0x04, 0x0a
        /*0102*/ 	.short	(.L_2643 - .L_2642)
	.align		4
.L_2642:
        /*0104*/ 	.word	index@(.nv.constant0._ZN10layer_norm40ln_parallel_residual_bwd_finalize_kernelINS_22Kernel_traits_finalizeILj512E6__halfffffjLb0ELj1024ELj4ENS_18Kernel_traits_baseILj512ES2_ffffjLj1024EEEEELb1EEEvNS_9BwdParamsE)
        /*0108*/ 	.short	0x0380
        /*010a*/ 	.short	0x0128


	//----- nvinfo : EIATTR_SW_WAR
	.align		4
.L_2643:
        /*010c*/ 	.byte	0x04, 0x36
        /*010e*/ 	.short	(.L_2645 - .L_2644)
.L_2644:
        /*0110*/ 	.word	0x00000008
.L_2645:


//--------------------- .nv.info._ZN10layer_norm31ln_parallel_residual_bwd_kernelINS_13Kernel_traitsI6__halfffffjLj512ELj1ELj4ELj1ELj16ENS_18Kernel_traits_baseILj512ES2_ffffjLj128EEEEELb1ELb1ELb1EEEvNS_9BwdParamsE --------------------------
	.section	.nv.info._ZN10layer_norm31ln_parallel_residual_bwd_kernelINS_13Kernel_traitsI6__halfffffjLj512ELj1ELj4ELj1ELj16ENS_18Kernel_traits_baseILj512ES2_ffffjLj128EEEEELb1ELb1ELb1EEEvNS_9BwdParamsE,"",@"SHT_CUDA_INFO"
	.sectionflags	@""
	.align	4


	//----- nvinfo : EIATTR_CUDA_API_VERSION
	.align		4
        /*0000*/ 	.byte	0x04, 0x37
        /*0002*/ 	.short	(.L_2647 - .L_2646)
.L_2646:
        /*0004*/ 	.word	0x00000082


	//----- nvinfo : EIATTR_KPARAM_INFO
	.align		4
.L_2647:
        /*0008*/ 	.byte	0x04, 0x17
        /*000a*/ 	.short	(.L_2649 - .L_2648)
.L_2648:
        /*000c*/ 	.word	0x00000000
        /*0010*/ 	.short	0x0000
        /*0012*/ 	.short	0x0000
        /*0014*/ 	.byte	0x00, 0xf0, 0xa1, 0x04


	//----- nvinfo : EIATTR_SPARSE_MMA_MASK
	.align		4
.L_2649:
        /*0018*/ 	.byte	0x03, 0x50
        /*001a*/ 	.short	0x0000


	//----- nvinfo : EIATTR_MAXREG_COUNT
	.align		4
        /*001c*/ 	.byte	0x03, 0x1b
        /*001e*/ 	.short	0x00ff


	//----- nvinfo : EIATTR_NUM_BARRIERS
	.align		4
        /*0020*/ 	.byte	0x02, 0x4c
        /*0022*/ 	.byte	0x01
	.zero		1


	//----- nvinfo : EIATTR_MERCURY_ISA_VERSION
	.align		4
        /*0024*/ 	.byte	0x03, 0x5f
        /*0026*/ 	.short	0x0101


	//----- nvinfo : EIATTR_COOP_GROUP_MASK_REGIDS
	.align		4
        /*0028*/ 	.byte	0x04, 0x29
        /*002a*/ 	.short	(.L_2651 - .L_2650)


	//   ....[0]....
.L_2650:
        /*002c*/ 	.word	0xffffffff


	//   ....[1]....
        /*0030*/ 	.word	0xffffffff


	//   ....[2]....
        /*0034*/ 	.word	0xffffffff


	//   ....[3]....
        /*0038*/ 	.word	0xffffffff


	//   ....[4]....
        /*003c*/ 	.word	0xffffffff


	//   ....[5]....
        /*0040*/ 	.word	0xffffffff


	//   ....[6]....
        /*0044*/ 	.word	0xffffffff


	//   ....[7]....
        /*0048*/ 	.word	0xffffffff


	//   ....[8]....
        /*004c*/ 	.word	0xffffffff


	//   ....[9]....
        /*0050*/ 	.word	0xffffffff


	//   ....[10]....
        /*0054*/ 	.word	0x0500004f


	//   ....[11]....
        /*0058*/ 	.word	0x0500004f


	//   ....[12]....
        /*005c*/ 	.word	0x0500004f


	//   ....[13]....
        /*0060*/ 	.word	0x0500004f


	//   ....[14]....
        /*0064*/ 	.word	0x0500004f


	//   ....[15]....
        /*0068*/ 	.word	0x0500004f


	//   ....[16]....
        /*006c*/ 	.word	0x0500004f


	//   ....[17]....
        /*0070*/ 	.word	0x0500004f


	//   ....[18]....
        /*0074*/ 	.word	0x0500004f


	//   ....[19]....
        /*0078*/ 	.word	0x0500004f


	//----- nvinfo : EIATTR_COOP_GROUP_INSTR_OFFSETS
	.align		4
.L_2651:
        /*007c*/ 	.byte	0x04, 0x28
        /*007e*/ 	.short	(.L_2653 - .L_2652)


	//   ....[0]....
.L_2652:
        /*0080*/ 	.word	0x00001180


	//   ....[1]....
        /*0084*/ 	.word	0x00001190


	//   ....[2]....
        /*0088*/ 	.word	0x000011c0


	//   ....[3]....
        /*008c*/ 	.word	0x000011d0


	//   ....[4]....
        /*0090*/ 	.word	0x00001200


	//   ....[5]....
        /*0094*/ 	.word	0x00001210


	//   ....[6]....
        /*0098*/ 	.word	0x00001240


	//   ....[7]....
        /*009c*/ 	.word	0x00001250


	//   ....[8]....
        /*00a0*/ 	.word	0x00001280


	//   ....[9]....
        /*00a4*/ 	.word	0x000012a0


	//   ....[10]....
        /*00a8*/ 	.word	0x00005b60


	//   ....[11]....
        /*00ac*/ 	.word	0x00005bf0


	//   ....[12]....
        /*00b0*/ 	.word	0x00005c60


	//   ....[13]....
        /*00b4*/ 	.word	0x00005cc0


	//   ....[14]....
        /*00b8*/ 	.word	0x00005d30


	//   ....[15]....
        /*00bc*/ 	.word	0x00005d90


	//   ....[16]....
        /*00c0*/ 	.word	0x00005e00


	//   ....[17]....
        /*00c4*/ 	.word	0x00005e60


	//   ....[18]....
        /*00c8*/ 	.word	0x00005ed0


	//   ....[19]....
        /*00cc*/ 	.word	0x00005f40


	//----- nvinfo : EIATTR_VRC_CTA_INIT_COUNT
	.align		4
.L_2653:
        /*00d0*/ 	.byte	0x02, 0x4a
	.zero		1
	.zero		1


	//----- nvinfo : EIATTR_EXIT_INSTR_OFFSETS
	.align		4
        /*00d4*/ 	.byte	0x04, 0x1c
        /*00d6*/ 	.short	(.L_2655 - .L_2654)


	//   ....[0]....
.L_2654:
        /*00d8*/ 	.word	0x00005af0


	//----- nvinfo : EIATTR_MAX_THREADS
	.align		4
.L_2655:
        /*00dc*/ 	.byte	0x04, 0x05
        /*00de*/ 	.short	(.L_2657 - .L_2656)
.L_2656:
        /*00e0*/ 	.word	0x00000080
        /*00e4*/ 	.word	0x00000001
        /*00e8*/ 	.word	0x00000001


	//----- nvinfo : EIATTR_CRS_STACK_SIZE
	.align		4
.L_2657:
        /*00ec*/ 	.byte	0x04, 0x1e
        /*00ee*/ 	.short	(.L_2659 - .L_2658)
.L_2658:
        /*00f0*/ 	.word	0x00000000


	//----- nvinfo : EIATTR_CBANK_PARAM_SIZE
	.align		4
.L_2659:
        /*00f4*/ 	.byte	0x03, 0x19
        /*00f6*/ 	.short	0x0128


	//----- nvinfo : EIATTR_PARAM_CBANK
	.align		4
        /*00f8*/ 	.byte	0x04, 0x0a
        /*00fa*/ 	.short	(.L_2661 - .L_2660)
	.align		4
.L_2660:
        /*00fc*/ 	.word	index@(.nv.constant0._ZN10layer_norm31ln_parallel_residual_bwd_kernelINS_13Kernel_traitsI6__halfffffjLj512ELj1ELj4ELj1ELj16ENS_18Kernel_traits_baseILj512ES2_ffffjLj128EEEEELb1ELb1ELb1EEEvNS_9BwdParamsE)
        /*0100*/ 	.short	0x0380
        /*0102*/ 	.short	0x0128


	//----- nvinfo : EIATTR_SW_WAR
	.align		4
.L_2661:
        /*0104*/ 	.byte	0x04, 0x36
        /*0106*/ 	.short	(.L_2663 - .L_2662)
.L_2662:
        /*0108*/ 	.word	0x00000008
.L_2663:


//--------------------- .nv.info._ZN10layer_norm31ln_parallel_residual_bwd_kernelINS_13Kernel_traitsIfffffjLj512ELj1ELj4ELj1ELj16ENS_18Kernel_traits_baseILj512EfffffjLj128EEEEELb0ELb0ELb0EEEvNS_9BwdParamsE --------------------------
	.section	.nv.info._ZN10layer_norm31ln_parallel_residual_bwd_kernelINS_13Kernel_traitsIfffffjLj512ELj1ELj4ELj1ELj16ENS_18Kernel_traits_baseILj512EfffffjLj128EEEEELb0ELb0ELb0EEEvNS_9BwdParamsE,"",@"SHT_CUDA_INFO"
	.sectionflags	@""
	.align	4


	//----- nvinfo : EIATTR_CUDA_API_VERSION
	.align		4
        /*0000*/ 	.byte	0x04, 0x37
        /*0002*/ 	.short	(.L_2665 - .L_2664)
.L_2664:
        /*0004*/ 	.word	0x00000082


	//----- nvinfo : EIATTR_KPARAM_INFO
	.align		4
.L_2665:
        /*0008*/ 	.byte	0x04, 0x17
        /*000a*/ 	.short	(.L_2667 - .L_2666)
.L_2666:
        /*000c*/ 	.word	0x00000000
        /*0010*/ 	.short	0x0000
        /*0012*/ 	.short	0x0000
        /*0014*/ 	.byte	0x00, 0xf0, 0xa1, 0x04


	//----- nvinfo : EIATTR_SPARSE_MMA_MASK
	.align		4
.L_2667:
        /*0018*/ 	.byte	0x03, 0x50
        /*001a*/ 	.short	0x0000


	//----- nvinfo : EIATTR_MAXREG_COUNT
	.align		4
        /*001c*/ 	.byte	0x03, 0x1b
        /*001e*/ 	.short	0x00ff


	//----- nvinfo : EIATTR_NUM_BARRIERS
	.align		4
        /*0020*/ 	.byte	0x02, 0x4c
        /*0022*/ 	.byte	0x01
	.zero		1


	//----- nvinfo : EIATTR_MERCURY_ISA_VERSION
	.align		4
        /*0024*/ 	.byte	0x03, 0x5f
        /*0026*/ 	.short	0x0101


	//----- nvinfo : EIATTR_COOP_GROUP_MASK_REGIDS
	.align		4
        /*0028*/ 	.byte	0x04, 0x29
        /*002a*/ 	.short	(.L_2669 - .L_2668)


	//   ....[0]....
.L_2668:
        /*002c*/ 	.word	0xffffffff


	//   ....[1]....
        /*0030*/ 	.word	0xffffffff


	//   ....[2]....
        /*0034*/ 	.word	0xffffffff


	//   ....[3]....
        /*0038*/ 	.word	0xffffffff


	//   ....[4]....
        /*003c*/ 	.word	0xffffffff


	//   ....[5]....
        /*0040*/ 	.word	0xffffffff


	//   ....[6]....
        /*0044*/ 	.word	0xffffffff


	//   ....[7]....
        /*0048*/ 	.word	0xffffffff


	//   ....[8]....
        /*004c*/ 	.word	0xffffffff


	//   ....[9]....
        /*0050*/ 	.word	0xffffffff


	//   ....[10]....
        /*0054*/ 	.word	0x05000084


	//   ....[11]....
        /*0058*/ 	.word	0x05000084


	//   ....[12]....
        /*005c*/ 	.word	0x05000084


	//   ....[13]....
        /*0060*/ 	.word	0x05000084


	//   ....[14]....
        /*0064*/ 	.word	0x05000084


	//   ....[15]....
        /*0068*/ 	.word	0x05000084


	//   ....[16]....
        /*006c*/ 	.word	0x05000084


	//   ....[17]....
        /*0070*/ 	.word	0x05000084


	//   ....[18]....
        /*0074*/ 	.word	0x05000084


	//   ....[19]....
        /*0078*/ 	.word	0x05000084


	//----- nvinfo : EIATTR_COOP_GROUP_INSTR_OFFSETS
	.align		4
.L_2669:
        /*007c*/ 	.byte	0x04, 0x28
        /*007e*/ 	.short	(.L_2671 - .L_2670)


	//   ....[0]....
.L_2670:
        /*0080*/ 	.word	0x00001780


	//   ....[1]....
        /*0084*/ 	.word	0x00001790


	//   ....[2]....
        /*0088*/ 	.word	0x000017c0


	//   ....[3]....
        /*008c*/ 	.word	0x000017d0


	//   ....[4]....
        /*0090*/ 	.word	0x00001800


	//   ....[5]....
        /*0094*/ 	.word	0x00001810


	//   ....[6]....
        /*0098*/ 	.word	0x00001840


	//   ....[7]....
        /*009c*/ 	.word	0x00001850


	//   ....[8]....
        /*00a0*/ 	.word	0x00001880


	//   ....[9]....
        /*00a4*/ 	.word	0x00001890


	//   ....[10]....
        /*00a8*/ 	.word	0x00005610


	//   ....[11]....
        /*00ac*/ 	.word	0x000056a0


	//   ....[12]....
        /*00b0*/ 	.word	0x00005710


	//   ....[13]....
        /*00b4*/ 	.word	0x00005770


	//   ....[14]....
        /*00b8*/ 	.word	0x000057e0


	//   ....[15]....
        /*00bc*/ 	.word	0x00005840


	//   ....[16]....
        /*00c0*/ 	.word	0x000058b0


	//   ....[17]....
        /*00c4*/ 	.word	0x00005910


	//   ....[18]....
        /*00c8*/ 	.word	0x00005980


	//   ....[19]....
        /*00cc*/ 	.word	0x000059e0


	//----- nvinfo : EIATTR_VRC_CTA_INIT_COUNT
	.align		4
.L_2671:
        /*00d0*/ 	.byte	0x02, 0x4a
	.zero		1
	.zero		1


	//----- nvinfo : EIATTR_EXIT_INSTR_OFFSETS
	.align		4
        /*00d4*/ 	.byte	0x04, 0x1c
        /*00d6*/ 	.short	(.L_2673 - .L_2672)


	//   ....[0]....
.L_2672:
        /*00d8*/ 	.word	0x000054e0


	//   ....[1]....
        /*00dc*/ 	.word	0x000055a0


	//----- nvinfo : EIATTR_MAX_THREADS
	.align		4
.L_2673:
        /*00e0*/ 	.byte	0x04, 0x05
        /*00e2*/ 	.short	(.L_2675 - .L_2674)
.L_2674:
        /*00e4*/ 	.word	0x00000080
        /*00e8*/ 	.word	0x00000001
        /*00ec*/ 	.word	0x00000001


	//----- nvinfo : EIATTR_CRS_STACK_SIZE
	.align		4
.L_2675:
        /*00f0*/ 	.byte	0x04, 0x1e
        /*00f2*/ 	.short	(.L_2677 - .L_2676)
.L_2676:
        /*00f4*/ 	.word	0x00000000


	//----- nvinfo : EIATTR_CBANK_PARAM_SIZE
	.align		4
.L_2677:
        /*00f8*/ 	.byte	0x03, 0x19
        /*00fa*/ 	.short	0x0128


	//----- nvinfo : EIATTR_PARAM_CBANK
	.align		4
        /*00fc*/ 	.byte	0x04, 0x0a
        /*00fe*/ 	.short	(.L_2679 - .L_2678)
	.align		4
.L_2678:
        /*0100*/ 	.word	index@(.nv.constant0._ZN10layer_norm31ln_parallel_residual_bwd_kernelINS_13Kernel_traitsIfffffjLj512ELj1ELj4ELj1ELj16ENS_18Kernel_traits_baseILj512EfffffjLj128EEEEELb0ELb0ELb0EEEvNS_9BwdParamsE)
        /*0104*/ 	.short	0x0380
        /*0106*/ 	.short	0x0128


	//----- nvinfo : EIATTR_SW_WAR
	.align		4
.L_2679:
        /*0108*/ 	.byte	0x04, 0x36
        /*010a*/ 	.short	(.L_2681 - .L_2680)
.L_2680:
        /*010c*/ 	.word	0x00000008
.L_2681:


//--------------------- .nv.info._ZN10layer_norm31ln_parallel_residual_bwd_kernelINS_13Kernel_traitsIfffffjLj512ELj1ELj4ELj1ELj16ENS_18Kernel_traits_baseILj512EfffffjLj128EEEEELb0ELb0ELb1EEEvNS_9BwdParamsE --------------------------
	.section	.nv.info._ZN10layer_norm31ln_parallel_residual_bwd_kernelINS_13Kernel_traitsIfffffjLj512ELj1ELj4ELj1ELj16ENS_18Kernel_traits_baseILj512EfffffjLj128EEEEELb0ELb0ELb1EEEvNS_9BwdParamsE,"",@"SHT_CUDA_INFO"
	.sectionflags	@""
	.align	4


	//----- nvinfo : EIATTR_CUDA_API_VERSION
	.align		4
        /*0000*/ 	.byte	0x04, 0x37
        /*0002*/ 	.short	(.L_2683 - .L_2682)
.L_2682:
        /*0004*/ 	.word	0x00000082


	//----- nvinfo : EIATTR_KPARAM_INFO
	.align		4
.L_2683:
        /*0008*/ 	.byte	0x04, 0x17
        /*000a*/ 	.short	(.L_2685 - .L_2684)
.L_2684:
        /*000c*/ 	.word	0x00000000
        /*0010*/ 	.short	0x0000
        /*0012*/ 	.short	0x0000
        /*0014*/ 	.byte	0x00, 0xf0, 0xa1, 0x04


	//----- nvinfo : EIATTR_SPARSE_MMA_MASK
	.align		4
.L_2685:
        /*0018*/ 	.byte	0x03, 0x50
        /*001a*/ 	.short	0x0000


	//----- nvinfo : EIATTR_MAXREG_COUNT
	.align		4
        /*001c*/ 	.byte	0x03, 0x1b
        /*001e*/ 	.short	0x00ff


	//----- nvinfo : EIATTR_NUM_BARRIERS
	.align		4
        /*0020*/ 	.byte	0x02, 0x4c
        /*0022*/ 	.byte	0x01
	.zero		1


	//----- nvinfo : EIATTR_MERCURY_ISA_VERSION
	.align		4
        /*0024*/ 	.byte	0x03, 0x5f
        /*0026*/ 	.short	0x0101


	//----- nvinfo : EIATTR_COOP_GROUP_MASK_REGIDS
	.align		4
        /*0028*/ 	.byte	0x04, 0x29
        /*002a*/ 	.short	(.L_2687 - .L_2686)


	//   ....[0]....
.L_2686:
        /*002c*/ 	.word	0xffffffff


	//   ....[1]....
        /*0030*/ 	.word	0xffffffff


	//   ....[2]....
        /*0034*/ 	.word	0xffffffff


	//   ....[3]....
        /*0038*/ 	.word	0xffffffff


	//   ....[4]....
        /*003c*/ 	.word	0xffffffff


	//   ....[5]....
        /*0040*/ 	.word	0xffffffff


	//   ....[6]....
        /*0044*/ 	.word	0xffffffff


	//   ....[7]....
        /*0048*/ 	.word	0xffffffff


	//   ....[8]....
        /*004c*/ 	.word	0xffffffff


	//   ....[9]....
        /*0050*/ 	.word	0xffffffff


	//   ....[10]....
        /*0054*/ 	.word	0x05000044


	//   ....[11]....
        /*0058*/ 	.word	0x05000044


	//   ....[12]....
        /*005c*/ 	.word	0x05000044


	//   ....[13]....
        /*0060*/ 	.word	0x05000044


	//   ....[14]....
        /*0064*/ 	.word	0x05000044


	//   ....[15]....
        /*0068*/ 	.word	0x05000044


	//   ....[16]....
        /*006c*/ 	.word	0x05000044


	//   ....[17]....
        /*0070*/ 	.word	0x05000044


	//   ....[18]....
        /*0074*/ 	.word	0x05000044


	//   ....[19]....
        /*0078*/ 	.word	0x05000044


	//----- nvinfo : EIATTR_COOP_GROUP_INSTR_OFFSETS
	.align		4
.L_2687:
        /*007c*/ 	.byte	0x04, 0x28
        /*007e*/ 	.short	(.L_2689 - .L_2688)


	//   ....[0]....
.L_2688:
        /*0080*/ 	.word	0x000013d0


	//   ....[1]....
        /*0084*/ 	.word	0x000013e0


	//   ....[2]....
        /*0088*/ 	.word	0x00001410


	//   ....[3]....
        /*008c*/ 	.word	0x00001420


	//   ....[4]....
        /*0090*/ 	.word	0x00001450


	//   ....[5]....
        /*0094*/ 	.word	0x00001460


	//   ....[6]....
        /*0098*/ 	.word	0x00001490


	//   ....[7]....
        /*009c*/ 	.word	0x000014a0


	//   ....[8]....
        /*00a0*/ 	.word	0x000014d0


	//   ....[9]....
        /*00a4*/ 	.word	0x000014e0


	//   ....[10]....
        /*00a8*/ 	.word	0x00004d10


	//   ....[11]....
        /*00ac*/ 	.word	0x00004da0


	//   ....[12]....
        /*00b0*/ 	.word	0x00004e10


	//   ....[13]....
        /*00b4*/ 	.word	0x00004e70


	//   ....[14]....
        /*00b8*/ 	.word	0x00004ee0


	//   ....[15]....
        /*00bc*/ 	.word	0x00004f40


	//   ....[16]....
        /*00c0*/ 	.word	0x00004fb0


	//   ....[17]....
        /*00c4*/ 	.word	0x00005010


	//   ....[18]....
        /*00c8*/ 	.word	0x00005080


	//   ....[19]....
        /*00cc*/ 	.word	0x000050e0


	//----- nvinfo : EIATTR_VRC_CTA_INIT_COUNT
	.align		4
.L_2689:
        /*00d0*/ 	.byte	0x02, 0x4a
	.zero		1
	.zero		1


	//----- nvinfo : EIATTR_EXIT_INSTR_OFFSETS
	.align		4
        /*00d4*/ 	.byte	0x04, 0x1c
        /*00d6*/ 	.short	(.L_2691 - .L_2690)


	//   ....[0]....
.L_2690:
        /*00d8*/ 	.word	0x00004ca0


	//----- nvinfo : EIATTR_MAX_THREADS
	.align		4
.L_2691:
        /*00dc*/ 	.byte	0x04, 0x05
        /*00de*/ 	.short	(.L_2693 - .L_2692)
.L_2692:
        /*00e0*/ 	.word	0x00000080
        /*00e4*/ 	.word	0x00000001
        /*00e8*/ 	.word	0x00000001


	//----- nvinfo : EIATTR_CRS_STACK_SIZE
	.align		4
.L_2693:
        /*00ec*/ 	.byte	0x04, 0x1e
        /*00ee*/ 	.short	(.L_2695 - .L_2694)
.L_2694:
        /*00f0*/ 	.word	0x00000000


	//----- nvinfo : EIATTR_CBANK_PARAM_SIZE
	.align		4
.L_2695:
        /*00f4*/ 	.byte	0x03, 0x19
        /*00f6*/ 	.short	0x0128


	//----- nvinfo : EIATTR_PARAM_CBANK
	.align		4
        /*00f8*/ 	.byte	0x04, 0x0a
        /*00fa*/ 	.short	(.L_2697 - .L_2696)
	.align		4
.L_2696:
        /*00fc*/ 	.word	index@(.nv.constant0._ZN10layer_norm31ln_parallel_residual_bwd_kernelINS_13Kernel_traitsIfffffjLj512ELj1ELj4ELj1ELj16ENS_18Kernel_traits_baseILj512EfffffjLj128EEEEELb0ELb0ELb1EEEvNS_9BwdParamsE)
        /*0100*/ 	.short	0x0380
        /*0102*/ 	.short	0x0128


	//----- nvinfo : EIATTR_SW_WAR
	.align		4
.L_2697:
        /*0104*/ 	.byte	0x04, 0x36
        /*0106*/ 	.short	(.L_2699 - .L_2698)
.L_2698:
        /*0108*/ 	.word	0x00000008
.L_2699:


//--------------------- .nv.info._ZN10layer_norm31ln_parallel_residual_bwd_kernelINS_13Kernel_traitsIfffffjLj512ELj1ELj4ELj1ELj16ENS_18Kernel_traits_baseILj512EfffffjLj128EEEEELb0ELb1ELb0EEEvNS_9BwdParamsE --------------------------
	.section	.nv.info._ZN10layer_norm31ln_parallel_residual_bwd_kernelINS_13Kernel_traitsIfffffjLj512ELj1ELj4ELj1ELj16ENS_18Kernel_traits_baseILj512EfffffjLj128EEEEELb0ELb1ELb0EEEvNS_9BwdParamsE,"",@"SHT_CUDA_INFO"
	.sectionflags	@""
	.align	4


	//----- nvinfo : EIATTR_CUDA_API_VERSION
	.align		4
        /*0000*/ 	.byte	0x04, 0x37
        /*0002*/ 	.short	(.L_2701 - .L_2700)
.L_2700:
        /*0004*/ 	.word	0x00000082


	//----- nvinfo : EIATTR_KPARAM_INFO
	.align		4
.L_2701:
        /*0008*/ 	.byte	0x04, 0x17
        /*000a*/ 	.short	(.L_2703 - .L_2702)
.L_2702:
        /*000c*/ 	.word	0x00000000
        /*0010*/ 	.short	0x0000
        /*0012*/ 	.short	0x0000
        /*0014*/ 	.byte	0x00, 0xf0, 0xa1, 0x04


	//----- nvinfo : EIATTR_SPARSE_MMA_MASK
	.align		4
.L_2703:
        /*0018*/ 	.byte	0x03, 0x50
        /*001a*/ 	.short	0x0000


	//----- nvinfo : EIATTR_MAXREG_COUNT
	.align		4
        /*001c*/ 	.byte	0x03, 0x1b
        /*001e*/ 	.short	0x00ff


	//----- nvinfo : EIATTR_NUM_BARRIERS
	.align		4
        /*0020*/ 	.byte	0x02, 0x4c
        /*0022*/ 	.byte	0x01
	.zero		1


	//----- nvinfo : EIATTR_MERCURY_ISA_VERSION
	.align		4
        /*0024*/ 	.byte	0x03, 0x5f
        /*0026*/ 	.short	0x0101


	//----- nvinfo : EIATTR_COOP_GROUP_MASK_REGIDS
	.align		4
        /*0028*/ 	.byte	0x04, 0x29
        /*002a*/ 	.short	(.L_2705 - .L_2704)


	//   ....[0]....
.L_2704:
        /*002c*/ 	.word	0xffffffff


	//   ....[1]....
        /*0030*/ 	.word	0xffffffff


	//   ....[2]....
        /*0034*/ 	.word	0xffffffff


	//   ....[3]....
        /*0038*/ 	.word	0xffffffff


	//   ....[4]....
        /*003c*/ 	.word	0xffffffff


	//   ....[5]....
        /*0040*/ 	.word	0xffffffff


	//   ....[6]....
        /*0044*/ 	.word	0xffffffff


	//   ....[7]....
        /*0048*/ 	.word	0xffffffff


	//   ....[8]....
        /*004c*/ 	.word	0xffffffff


	//   ....[9]....
        /*0050*/ 	.word	0xffffffff


	//   ....[10]....
        /*0054*/ 	.word	0x05000075


	//   ....[11]....
        /*0058*/ 	.word	0x05000075


	//   ....[12]....
        /*005c*/ 	.word	0x05000075


	//   ....[13]....
        /*0060*/ 	.word	0x05000075


	//   ....[14]....
        /*0064*/ 	.word	0x05000075


	//   ....[15]....
        /*0068*/ 	.word	0x05000075


	//   ....[16]....
        /*006c*/ 	.word	0x05000075


	//   ....[17]....
        /*0070*/ 	.word	0x05000075


	//   ....[18]....
        /*0074*/ 	.word	0x05000075


	//   ....[19]....
        /*0078*/ 	.word	0x05000075


	//----- nvinfo : EIATTR_COOP_GROUP_INSTR_OFFSETS
	.align		4
.L_2705:
        /*007c*/ 	.byte	0x04, 0x28
        /*007e*/ 	.short	(.L_2707 - .L_2706)


	//   ....[0]....
.L_2706:
        /*0080*/ 	.word	0x00001ab0


	//   ....[1]....
        /*0084*/ 	.word	0x00001ac0


	//   ....[2]....
        /*0088*/ 	.word	0x00001af0


	//   ....[3]....
        /*008c*/ 	.word	0x00001b00


	//   ....[4]....
        /*0090*/ 	.word	0x00001b30


	//   ....[5]....
        /*0094*/ 	.word	0x00001b40


	//   ....[6]....
        /*0098*/ 	.word	0x00001b70


	//   ....[7]....
        /*009c*/ 	.word	0x00001b80


	//   ....[8]....
        /*00a0*/ 	.word	0x00001bb0


	//   ....[9]....
        /*00a4*/ 	.word	0x00001bc0


	//   ....[10]....
        /*00a8*/ 	.word	0x00005180


	//   ....[11]....
        /*00ac*/ 	.word	0x00005210


	//   ....[12]....
        /*00b0*/ 	.word	0x00005280


	//   ....[13]....
        /*00b4*/ 	.word	0x000052e0


	//   ....[14]....
        /*00b8*/ 	.word	0x00005350


	//   ....[15]....
        /*00bc*/ 	.word	0x000053b0


	//   ....[16]....
        /*00c0*/ 	.word	0x00005420


	//   ....[17]....
        /*00c4*/ 	.word	0x00005480


	//   ....[18]....
        /*00c8*/ 	.word	0x000054f0


	//   ....[19]....
        /*00cc*/ 	.word	0x00005550


	//----- nvinfo : EIATTR_VRC_CTA_INIT_COUNT
	.align		4
.L_2707:
        /*00d0*/ 	.byte	0x02, 0x4a
	.zero		1
	.zero		1


	//----- nvinfo : EIATTR_EXIT_INSTR_OFFSETS
	.align		4
        /*00d4*/ 	.byte	0x04, 0x1c
        /*00d6*/ 	.short	(.L_2709 - .L_2708)


	//   ....[0]....
.L_2708:
        /*00d8*/ 	.word	0x000050e0


	//   ....[1]....
        /*00dc*/ 	.word	0x00005110


	//----- nvinfo : EIATTR_MAX_THREADS
	.align		4
.L_2709:
        /*00e0*/ 	.byte	0x04, 0x05
        /*00e2*/ 	.short	(.L_2711 - .L_2710)
.L_2710:
        /*00e4*/ 	.word	0x00000080
        /*00e8*/ 	.word	0x00000001
        /*00ec*/ 	.word	0x00000001


	//----- nvinfo : EIATTR_CRS_STACK_SIZE
	.align		4
.L_2711:
        /*00f0*/ 	.byte	0x04, 0x1e
        /*00f2*/ 	.short	(.L_2713 - .L_2712)
.L_2712:
        /*00f4*/ 	.word	0x00000000


	//----- nvinfo : EIATTR_CBANK_PARAM_SIZE
	.align		4
.L_2713:
        /*00f8*/ 	.byte	0x03, 0x19
        /*00fa*/ 	.short	0x0128


	//----- nvinfo : EIATTR_PARAM_CBANK
	.align		4
        /*00fc*/ 	.byte	0x04, 0x0a
        /*00fe*/ 	.short	(.L_2715 - .L_2714)
	.align		4
.L_2714:
        /*0100*/ 	.word	index@(.nv.constant0._ZN10layer_norm31ln_parallel_residual_bwd_kernelINS_13Kernel_traitsIfffffjLj512ELj1ELj4ELj1ELj16ENS_18Kernel_traits_baseILj512EfffffjLj128EEEEELb0ELb1ELb0EEEvNS_9BwdParamsE)
        /*0104*/ 	.short	0x0380
        /*0106*/ 	.short	0x0128


	//----- nvinfo : EIATTR_SW_WAR
	.align		4
.L_2715:
        /*0108*/ 	.byte	0x04, 0x36
        /*010a*/ 	.short	(.L_2717 - .L_2716)
.L_2716:
        /*010c*/ 	.word	0x00000008
.L_2717:


//--------------------- .nv.info._ZN10layer_norm31ln_parallel_residual_bwd_kernelINS_13Kernel_traitsIfffffjLj512ELj1ELj4ELj1ELj16ENS_18Kernel_traits_baseILj512EfffffjLj128EEEEELb0ELb1ELb1EEEvNS_9BwdParamsE --------------------------
	.section	.nv.info._ZN10layer_norm31ln_parallel_residual_bwd_kernelINS_13Kernel_traitsIfffffjLj512ELj1ELj4ELj1ELj16ENS_18Kernel_traits_baseILj512EfffffjLj128EEEEELb0ELb1ELb1EEEvNS_9BwdParamsE,"",@"SHT_CUDA_INFO"
	.sectionflags	@""
	.align	4


	//----- nvinfo : EIATTR_CUDA_API_VERSION
	.align		4
        /*0000*/ 	.byte	0x04, 0x37
        /*0002*/ 	.short	(.L_2719 - .L_2718)
.L_2718:
        /*0004*/ 	.word	0x00000082


	//----- nvinfo : EIATTR_KPARAM_INFO
	.align		4
.L_2719:
        /*0008*/ 	.byte	0x04, 0x17
        /*000a*/ 	.short	(.L_2721 - .L_2720)
.L_2720:
        /*000c*/ 	.word	0x00000000
        /*0010*/ 	.short	0x0000
        /*0012*/ 	.short	0x0000
        /*0014*/ 	.byte	0x00, 0xf0, 0xa1, 0x04


	//----- nvinfo : EIATTR_SPARSE_MMA_MASK
	.align		4
.L_2721:
        /*0018*/ 	.byte	0x03, 0x50
        /*001a*/ 	.short	0x0000


	//----- nvinfo : EIATTR_MAXREG_COUNT
	.align		4
        /*001c*/ 	.byte	0x03, 0x1b
        /*001e*/ 	.short	0x00ff


	//----- nvinfo : EIATTR_NUM_BARRIERS
	.align		4
        /*0020*/ 	.byte	0x02, 0x4c
        /*0022*/ 	.byte	0x01
	.zero		1


	//----- nvinfo : EIATTR_MERCURY_ISA_VERSION
	.align		4
        /*0024*/ 	.byte	0x03, 0x5f
        /*0026*/ 	.short	0x0101


	//----- nvinfo : EIATTR_COOP_GROUP_MASK_REGIDS
	.align		4
        /*0028*/ 	.byte	0x04, 0x29
        /*002a*/ 	.short	(.L_2723 - .L_2722)


	//   ....[0]....
.L_2722:
        /*002c*/ 	.word	0xffffffff


	//   ....[1]....
        /*0030*/ 	.word	0xffffffff


	//   ....[2]....
        /*0034*/ 	.word	0xffffffff


	//   ....[3]....
        /*0038*/ 	.word	0xffffffff


	//   ....[4]....
        /*003c*/ 	.word	0xffffffff


	//   ....[5]....
        /*0040*/ 	.word	0xffffffff


	//   ....[6]....
        /*0044*/ 	.word	0xffffffff


	//   ....[7]....
        /*0048*/ 	.word	0xffffffff


	//   ....[8]....
        /*004c*/ 	.word	0xffffffff


	//   ....[9]....
        /*0050*/ 	.word	0xffffffff


	//   ....[10]....
        /*0054*/ 	.word	0x05000034


	//   ....[11]....
        /*0058*/ 	.word	0x05000034


	//   ....[12]....
        /*005c*/ 	.word	0x05000034


	//   ....[13]....
        /*0060*/ 	.word	0x05000034


	//   ....[14]....
        /*0064*/ 	.word	0x05000034


	//   ....[15]....
        /*0068*/ 	.word	0x05000034


	//   ....[16]....
        /*006c*/ 	.word	0x05000034


	//   ....[17]....
        /*0070*/ 	.word	0x05000034


	//   ....[18]....
        /*0074*/ 	.word	0x05000034


	//   ....[19]....
        /*0078*/ 	.word	0x05000034


	//----- nvinfo : EIATTR_COOP_GROUP_INSTR_OFFSETS
	.align		4
.L_2723:
        /*007c*/ 	.byte	0x04, 0x28
        /*007e*/ 	.short	(.L_2725 - .L_2724)


	//   ....[0]....
.L_2724:
        /*0080*/ 	.word	0x00001600


	//   ....[1]....
        /*0084*/ 	.word	0x00001610


	//   ....[2]....
        /*0088*/ 	.word	0x00001640


	//   ....[3]....
        /*008c*/ 	.word	0x00001650


	//   ....[4]....
        /*0090*/ 	.word	0x00001680


	//   ....[5]....
        /*0094*/ 	.word	0x00001690


	//   ....[6]....
        /*0098*/ 	.word	0x000016c0


	//   ....[7]....
        /*009c*/ 	.word	0x000016d0


	//   ....[8]....
        /*00a0*/ 	.word	0x00001700


	//   ....[9]....
        /*00a4*/ 	.word	0x00001710


	//   ....[10]....
        /*00a8*/ 	.word	0x00004770


	//   ....[11]....
        /*00ac*/ 	.word	0x00004800


	//   ....[12]....
        /*00b0*/ 	.word	0x00004870


	//   ....[13]....
        /*00b4*/ 	.word	0x000048d0


	//   ....[14]....
        /*00b8*/ 	.word	0x00004940


	//   ....[15]....
        /*00bc*/ 	.word	0x000049a0


	//   ....[16]....
        /*00c0*/ 	.word	0x00004a10


	//   ....[17]....
        /*00c4*/ 	.word	0x00004a70


	//   ....[18]....
        /*00c8*/ 	.word	0x00004ae0


	//   ....[19]....
        /*00cc*/ 	.word	0x00004b40


	//----- nvinfo : EIATTR_VRC_CTA_INIT_COUNT
	.align		4
.L_2725:
        /*00d0*/ 	.byte	0x02, 0x4a
	.zero		1
	.zero		1


	//----- nvinfo : EIATTR_EXIT_INSTR_OFFSETS
	.align		4
        /*00d4*/ 	.byte	0x04, 0x1c
        /*00d6*/ 	.short	(.L_2727 - .L_2726)


	//   ....[0]....
.L_2726:
        /*00d8*/ 	.word	0x00004700


	//----- nvinfo : EIATTR_MAX_THREADS
	.align		4
.L_2727:
        /*00dc*/ 	.byte	0x04, 0x05
        /*00de*/ 	.short	(.L_2729 - .L_2728)
.L_2728:
        /*00e0*/ 	.word	0x00000080
        /*00e4*/ 	.word	0x00000001
        /*00e8*/ 	.word	0x00000001


	//----- nvinfo : EIATTR_CRS_STACK_SIZE
	.align		4
.L_2729:
        /*00ec*/ 	.byte	0x04, 0x1e
        /*00ee*/ 	.short	(.L_2731 - .L_2730)
.L_2730:
        /*00f0*/ 	.word	0x00000000


	//----- nvinfo : EIATTR_CBANK_PARAM_SIZE
	.align		4
.L_2731:
        /*00f4*/ 	.byte	0x03, 0x19
        /*00f6*/ 	.short	0x0128


	//----- nvinfo : EIATTR_PARAM_CBANK
	.align		4
        /*00f8*/ 	.byte	0x04, 0x0a
        /*00fa*/ 	.short	(.L_2733 - .L_2732)
	.align		4
.L_2732:
        /*00fc*/ 	.word	index@(.nv.constant0._ZN10layer_norm31ln_parallel_residual_bwd_kernelINS_13Kernel_traitsIfffffjLj512ELj1ELj4ELj1ELj16ENS_18Kernel_traits_baseILj512EfffffjLj128EEEEELb0ELb1ELb1EEEvNS_9BwdParamsE)
        /*0100*/ 	.short	0x0380
        /*0102*/ 	.short	0x0128


	//----- nvinfo : EIATTR_SW_WAR
	.align		4
.L_2733:
        /*0104*/ 	.byte	0x04, 0x36
        /*0106*/ 	.short	(.L_2735 - .L_2734)
.L_2734:
        /*0108*/ 	.word	0x00000008
.L_2735:


//--------------------- .nv.info._ZN10layer_norm31ln_parallel_residual_bwd_kernelINS_13Kernel_traitsIfffffjLj512ELj1ELj4ELj1ELj16ENS_18Kernel_traits_baseILj512EfffffjLj128EEEEELb1ELb0ELb0EEEvNS_9BwdParamsE --------------------------
	.section	.nv.info._ZN10layer_norm31ln_parallel_residual_bwd_kernelINS_13Kernel_traitsIfffffjLj512ELj1ELj4ELj1ELj16ENS_18Kernel_traits_baseILj512EfffffjLj128EEEEELb1ELb0ELb0EEEvNS_9BwdParamsE,"",@"SHT_CUDA_INFO"
	.sectionflags	@""
	.align	4


	//----- nvinfo : EIATTR_CUDA_API_VERSION
	.align		4
        /*0000*/ 	.byte	0x04, 0x37
        /*0002*/ 	.short	(.L_2737 - .L_2736)
.L_2736:
        /*0004*/ 	.word	0x00000082


	//----- nvinfo : EIATTR_KPARAM_INFO
	.align		4
.L_2737:
        /*0008*/ 	.byte	0x04, 0x17
        /*000a*/ 	.short	(.L_2739 - .L_2738)
.L_2738:
        /*000c*/ 	.word	0x00000000
        /*0010*/ 	.short	0x0000
        /*0012*/ 	.short	0x0000
        /*0014*/ 	.byte	0x00, 0xf0, 0xa1, 0x04


	//----- nvinfo : EIATTR_SPARSE_MMA_MASK
	.align		4
.L_2739:
        /*0018*/ 	.byte	0x03, 0x50
        /*001a*/ 	.short	0x0000


	//----- nvinfo : EIATTR_MAXREG_COUNT
	.align		4
        /*001c*/ 	.byte	0x03, 0x1b
        /*001e*/ 	.short	0x00ff


	//----- nvinfo : EIATTR_NUM_BARRIERS
	.align		4
        /*0020*/ 	.byte	0x02, 0x4c
        /*0022*/ 	.byte	0x01
	.zero		1


	//----- nvinfo : EIATTR_MERCURY_ISA_VERSION
	.align		4
        /*0024*/ 	.byte	0x03, 0x5f
        /*0026*/ 	.short	0x0101


	//----- nvinfo : EIATTR_COOP_GROUP_MASK_REGIDS
	.align		4
        /*0028*/ 	.byte	0x04, 0x29
        /*002a*/ 	.short	(.L_2741 - .L_2740)


	//   ....[0]....
.L_2740:
        /*002c*/ 	.word	0xffffffff


	//   ....[1]....
        /*0030*/ 	.word	0xffffffff


	//   ....[2]....
        /*0034*/ 	.word	0xffffffff


	//   ....[3]....
        /*0038*/ 	.word	0xffffffff


	//   ....[4]....
        /*003c*/ 	.word	0xffffffff


	//   ....[5]....
        /*0040*/ 	.word	0xffffffff


	//   ....[6]....
        /*0044*/ 	.word	0xffffffff


	//   ....[7]....
        /*0048*/ 	.word	0xffffffff


	//   ....[8]....
        /*004c*/ 	.word	0xffffffff


	//   ....[9]....
        /*0050*/ 	.word	0xffffffff


	//   ....[10]....
        /*0054*/ 	.word	0x05000084


	//   ....[11]....
        /*0058*/ 	.word	0x05000084


	//   ....[12]....
        /*005c*/ 	.word	0x05000084


	//   ....[13]....
        /*0060*/ 	.word	0x05000084


	//   ....[14]....
        /*0064*/ 	.word	0x05000084


	//   ....[15]....
        /*0068*/ 	.word	0x05000084


	//   ....[16]....
        /*006c*/ 	.word	0x05000084


	//   ....[17]....
        /*0070*/ 	.word	0x05000084


	//   ....[18]....
        /*0074*/ 	.word	0x05000084


	//   ....[19]....
        /*0078*/ 	.word	0x05000084


	//----- nvinfo : EIATTR_COOP_GROUP_INSTR_OFFSETS
	.align		4
.L_2741:
        /*007c*/ 	.byte	0x04, 0x28
        /*007e*/ 	.short	(.L_2743 - .L_2742)


	//   ....[0]....
.L_2742:
        /*0080*/ 	.word	0x00001980


	//   ....[1]....
        /*0084*/ 	.word	0x00001990


	//   ....[2]....
        /*0088*/ 	.word	0x000019c0


	//   ....[3]....
        /*008c*/ 	.word	0x000019d0


	//   ....[4]....
        /*0090*/ 	.word	0x00001a00


	//   ....[5]....
        /*0094*/ 	.word	0x00001a10


	//   ....[6]....
        /*0098*/ 	.word	0x00001a40


	//   ....[7]....
        /*009c*/ 	.word	0x00001a50


	//   ....[8]....
        /*00a0*/ 	.word	0x00001a80


	//   ....[9]....
        /*00a4*/ 	.word	0x00001a90


	//   ....[10]....
        /*00a8*/ 	.word	0x00006ff0


	//   ....[11]....
        /*00ac*/ 	.word	0x00007080


	//   ....[12]....
        /*00b0*/ 	.word	0x000070f0


	//   ....[13]....
        /*00b4*/ 	.word	0x00007150


	//   ....[14]....
        /*00b8*/ 	.word	0x000071c0


	//   ....[15]....
        /*00bc*/ 	.word	0x00007220


	//   ....[16]....
        /*00c0*/ 	.word	0x00007290


	//   ....[17]....
        /*00c4*/ 	.word	0x000072f0


	//   ....[18]....
        /*00c8*/ 	.word	0x00007360


	//   ....[19]....
        /*00cc*/ 	.word	0x000073c0


	//----- nvinfo : EIATTR_VRC_CTA_INIT_COUNT
	.align		4
.L_2743:
        /*00d0*/ 	.byte	0x02, 0x4a
	.zero		1
	.zero		1


	//----- nvinfo : EIATTR_EXIT_INSTR_OFFSETS
	.align		4
        /*00d4*/ 	.byte	0x04, 0x1c
        /*00d6*/ 	.short	(.L_2745 - .L_2744)


	//   ....[0]....
.L_2744:
        /*00d8*/ 	.word	0x00006ec0


	//   ....[1]....
        /*00dc*/ 	.word	0x00006f80


	//----- nvinfo : EIATTR_MAX_THREADS
	.align		4
.L_2745:
        /*00e0*/ 	.byte	0x04, 0x05
        /*00e2*/ 	.short	(.L_2747 - .L_2746)
.L_2746:
        /*00e4*/ 	.word	0x00000080
        /*00e8*/ 	.word	0x00000001
        /*00ec*/ 	.word	0x00000001


	//----- nvinfo : EIATTR_CRS_STACK_SIZE
	.align		4
.L_2747:
        /*00f0*/ 	.byte	0x04, 0x1e
        /*00f2*/ 	.short	(.L_2749 - .L_2748)
.L_2748:
        /*00f4*/ 	.word	0x00000000


	//----- nvinfo : EIATTR_CBANK_PARAM_SIZE
	.align		4
.L_2749:
        /*00f8*/ 	.byte	0x03, 0x19
        /*00fa*/ 	.short	0x0128


	//----- nvinfo : EIATTR_PARAM_CBANK
	.align		4
        /*00fc*/ 	.byte	0x04, 0x0a
        /*00fe*/ 	.short	(.L_2751 - .L_2750)
	.align		4
.L_2750:
        /*0100*/ 	.word	index@(.nv.constant0._ZN10layer_norm31ln_parallel_residual_bwd_kernelINS_13Kernel_traitsIfffffjLj512ELj1ELj4ELj1ELj16ENS_18Kernel_traits_baseILj512EfffffjLj128EEEEELb1ELb0ELb0EEEvNS_9BwdParamsE)
        /*0104*/ 	.short	0x0380
        /*0106*/ 	.short	0x0128


	//----- nvinfo : EIATTR_SW_WAR
	.align		4
.L_2751:
        /*0108*/ 	.byte	0x04, 0x36
        /*010a*/ 	.short	(.L_2753 - .L_2752)
.L_2752:
        /*010c*/ 	.word	0x00000008
.L_2753:


//--------------------- .nv.info._ZN10layer_norm31ln_parallel_residual_bwd_kernelINS_13Kernel_traitsIfffffjLj512ELj1ELj4ELj1ELj16ENS_18Kernel_traits_baseILj512EfffffjLj128EEEEELb1ELb0ELb1EEEvNS_9BwdParamsE --------------------------
	.section	.nv.info._ZN10layer_norm31ln_parallel_residual_bwd_kernelINS_13Kernel_traitsIfffffjLj512ELj1ELj4ELj1ELj16ENS_18Kernel_traits_baseILj512EfffffjLj128EEEEELb1ELb0ELb1EEEvNS_9BwdParamsE,"",@"SHT_CUDA_INFO"
	.sectionflags	@""
	.align	4


	//----- nvinfo : EIATTR_CUDA_API_VERSION
	.align		4
        /*0000*/ 	.byte	0x04, 0x37
        /*0002*/ 	.short	(.L_2755 - .L_2754)
.L_2754:
        /*0004*/ 	.word	0x00000082


	//----- nvinfo : EIATTR_KPARAM_INFO
	.align		4
.L_2755:
        /*0008*/ 	.byte	0x04, 0x17
        /*000a*/ 	.short	(.L_2757 - .L_2756)
.L_2756:
        /*000c*/ 	.word	0x00000000
        /*0010*/ 	.short	0x0000
        /*0012*/ 	.short	0x0000
        /*0014*/ 	.byte	0x00, 0xf0, 0xa1, 0x04


	//----- nvinfo : EIATTR_SPARSE_MMA_MASK
	.align		4
.L_2757:
        /*0018*/ 	.byte	0x03, 0x50
        /*001a*/ 	.short	0x0000


	//----- nvinfo : EIATTR_MAXREG_COUNT
	.align		4
        /*001c*/ 	.byte	0x03, 0x1b
        /*001e*/ 	.short	0x00ff


	//----- nvinfo : EIATTR_NUM_BARRIERS
	.align		4
        /*0020*/ 	.byte	0x02, 0x4c
        /*0022*/ 	.byte	0x01
	.zero		1


	//----- nvinfo : EIATTR_MERCURY_ISA_VERSION
	.align		4
        /*0024*/ 	.byte	0x03, 0x5f
        /*0026*/ 	.short	0x0101


	//----- nvinfo : EIATTR_COOP_GROUP_MASK_REGIDS
	.align		4
        /*0028*/ 	.byte	0x04, 0x29
        /*002a*/ 	.short	(.L_2759 - .L_2758)


	//   ....[0]....
.L_2758:
        /*002c*/ 	.word	0xffffffff


	//   ....[1]....
        /*0030*/ 	.word	0xffffffff


	//   ....[2]....
        /*0034*/ 	.word	0xffffffff


	//   ....[3]....
        /*0038*/ 	.word	0xffffffff


	//   ....[4]....
        /*003c*/ 	.word	0xffffffff


	//   ....[5]....
        /*0040*/ 	.word	0xffffffff


	//   ....[6]....
        /*0044*/ 	.word	0xffffffff


	//   ....[7]....
        /*0048*/ 	.word	0xffffffff


	//   ....[8]....
        /*004c*/ 	.word	0xffffffff


	//   ....[9]....
        /*0050*/ 	.word	0xffffffff


	//   ....[10]....
        /*0054*/ 	.word	0x05000055


	//   ....[11]....
        /*0058*/ 	.word	0x05000055


	//   ....[12]....
        /*005c*/ 	.word	0x05000055


	//   ....[13]....
        /*0060*/ 	.word	0x05000055


	//   ....[14]....
        /*0064*/ 	.word	0x05000055


	//   ....[15]....
        /*0068*/ 	.word	0x05000055


	//   ....[16]....
        /*006c*/ 	.word	0x05000055


	//   ....[17]....
        /*0070*/ 	.word	0x05000055


	//   ....[18]....
        /*0074*/ 	.word	0x05000055


	//   ....[19]....
        /*0078*/ 	.word	0x05000055


	//----- nvinfo : EIATTR_COOP_GROUP_INSTR_OFFSETS
	.align		4
.L_2759:
        /*007c*/ 	.byte	0x04, 0x28
        /*007e*/ 	.short	(.L_2761 - .L_2760)


	//   ....[0]....
.L_2760:
        /*0080*/ 	.word	0x00001540


	//   ....[1]....
        /*0084*/ 	.word	0x00001550


	//   ....[2]....
        /*0088*/ 	.word	0x00001580


	//   ....[3]....
        /*008c*/ 	.word	0x00001590


	//   ....[4]....
        /*0090*/ 	.word	0x000015c0


	//   ....[5]....
        /*0094*/ 	.word	0x000015d0


	//   ....[6]....
        /*0098*/ 	.word	0x00001600


	//   ....[7]....
        /*009c*/ 	.word	0x00001610


	//   ....[8]....
        /*00a0*/ 	.word	0x00001640


	//   ....[9]....
        /*00a4*/ 	.word	0x00001650


	//   ....[10]....
        /*00a8*/ 	.word	0x000066a0


	//   ....[11]....
        /*00ac*/ 	.word	0x00006730


	//   ....[12]....
        /*00b0*/ 	.word	0x000067a0


	//   ....[13]....
        /*00b4*/ 	.word	0x00006800


	//   ....[14]....
        /*00b8*/ 	.word	0x00006870


	//   ....[15]....
        /*00bc*/ 	.word	0x000068d0


	//   ....[16]....
        /*00c0*/ 	.word	0x00006940


	//   ....[17]....
        /*00c4*/ 	.word	0x000069a0


	//   ....[18]....
        /*00c8*/ 	.word	0x00006a10


	//   ....[19]....
        /*00cc*/ 	.word	0x00006a70


	//----- nvinfo : EIATTR_VRC_CTA_INIT_COUNT
	.align		4
.L_2761:
        /*00d0*/ 	.byte	0x02, 0x4a
	.zero		1
	.zero		1


	//----- nvinfo : EIATTR_EXIT_INSTR_OFFSETS
	.align		4
        /*00d4*/ 	.byte	0x04, 0x1c
        /*00d6*/ 	.short	(.L_2763 - .L_2762)


	//   ....[0]....
.L_2762:
        /*00d8*/ 	.word	0x00006630


	//----- nvinfo : EIATTR_MAX_THREADS
	.align		4
.L_2763:
        /*00dc*/ 	.byte	0x04, 0x05
        /*00de*/ 	.short	(.L_2765 - .L_2764)
.L_2764:
        /*00e0*/ 	.word	0x00000080
        /*00e4*/ 	.word	0x00000001
        /*00e8*/ 	.word	0x00000001


	//----- nvinfo : EIATTR_CRS_STACK_SIZE
	.align		4
.L_2765:
        /*00ec*/ 	.byte	0x04, 0x1e
        /*00ee*/ 	.short	(.L_2767 - .L_2766)
.L_2766:
        /*00f0*/ 	.word	0x00000000


	//----- nvinfo : EIATTR_CBANK_PARAM_SIZE
	.align		4
.L_2767:
        /*00f4*/ 	.byte	0x03, 0x19
        /*00f6*/ 	.short	0x0128


	//----- nvinfo : EIATTR_PARAM_CBANK
	.align		4
        /*00f8*/ 	.byte	0x04, 0x0a
        /*00fa*/ 	.short	(.L_2769 - .L_2768)
	.align		4
.L_2768:
        /*00fc*/ 	.word	index@(.nv.constant0._ZN10layer_norm31ln_parallel_residual_bwd_kernelINS_13Kernel_traitsIfffffjLj512ELj1ELj4ELj1ELj16ENS_18Kernel_traits_baseILj512EfffffjLj128EEEEELb1ELb0ELb1EEEvNS_9BwdParamsE)
        /*0100*/ 	.short	0x0380
        /*0102*/ 	.short	0x0128


	//----- nvinfo : EIATTR_SW_WAR
	.align		4
.L_2769:
        /*0104*/ 	.byte	0x04, 0x36
        /*0106*/ 	.short	(.L_2771 - .L_2770)
.L_2770:
        /*0108*/ 	.word	0x00000008
.L_2771:


//--------------------- .nv.info._ZN10layer_norm22ln_bwd_finalize_kernelINS_22Kernel_traits_finalizeILj512EfffffjLb0ELj1024ELj4ENS_18Kernel_traits_baseILj512EfffffjLj1024EEEEELb0ELb0EEEvNS_9BwdParamsE --------------------------
	.section	.nv.info._ZN10layer_norm22ln_bwd_finalize_kernelINS_22Kernel_traits_finalizeILj512EfffffjLb0ELj1024ELj4ENS_18Kernel_traits_baseILj512EfffffjLj1024EEEEELb0ELb0EEEvNS_9BwdParamsE,"",@"SHT_CUDA_INFO"
	.sectionflags	@""
	.align	4


	//----- nvinfo : EIATTR_CUDA_API_VERSION
	.align		4
        /*0000*/ 	.byte	0x04, 0x37
        /*0002*/ 	.short	(.L_2773 - .L_2772)
.L_2772:
        /*0004*/ 	.word	0x00000082


	//----- nvinfo : EIATTR_KPARAM_INFO
	.align		4
.L_2773:
        /*0008*/ 	.byte	0x04, 0x17
        /*000a*/ 	.short	(.L_2775 - .L_2774)
.L_2774:
        /*000c*/ 	.word	0x00000000
        /*0010*/ 	.short	0x0000
        /*0012*/ 	.short	0x0000
        /*0014*/ 	.byte	0x00, 0xf0, 0xa1, 0x04


	//----- nvinfo : EIATTR_SPARSE_MMA_MASK
	.align		4
.L_2775:
        /*0018*/ 	.byte	0x03, 0x50
        /*001a*/ 	.short	0x0000


	//----- nvinfo : EIATTR_MAXREG_COUNT
	.align		4
        /*001c*/ 	.byte	0x03, 0x1b
        /*001e*/ 	.short	0x0040


	//----- nvinfo : EIATTR_NUM_BARRIERS
	.align		4
        /*0020*/ 	.byte	0x02, 0x4c
        /*0022*/ 	.byte	0x01
	.zero		1


	//----- nvinfo : EIATTR_MERCURY_ISA_VERSION
	.align		4
        /*0024*/ 	.byte	0x03, 0x5f
        /*0026*/ 	.short	0x0101


	//----- nvinfo : EIATTR_COOP_GROUP_MASK_REGIDS
	.align		4
        /*0028*/ 	.byte	0x04, 0x29
        /*002a*/ 	.short	(.L_2777 - .L_2776)


	//   ....[0]....
.L_2776:
        /*002c*/ 	.word	0xffffffff


	//   ....[1]....
        /*0030*/ 	.word	0xffffffff


	//   ....[2]....
        /*0034*/ 	.word	0xffffffff


	//   ....[3]....
        /*0038*/ 	.word	0xffffffff


	//   ....[4]....
        /*003c*/ 	.word	0xffffffff


	//   ....[5]....
        /*0040*/ 	.word	0xffffffff


	//   ....[6]....
        /*0044*/ 	.word	0xffffffff


	//   ....[7]....
        /*0048*/ 	.word	0xffffffff


	//   ....[8]....
        /*004c*/ 	.word	0xffffffff


	//   ....[9]....
        /*0050*/ 	.word	0xffffffff


	//----- nvinfo : EIATTR_COOP_GROUP_INSTR_OFFSETS
	.align		4
.L_2777:
        /*0054*/ 	.byte	0x04, 0x28
        /*0056*/ 	.short	(.L_2779 - .L_2778)


	//   ....[0]....
.L_2778:
        /*0058*/ 	.word	0x00001550


	//   ....[1]....
        /*005c*/ 	.word	0x00001560


	//   ....[2]....
        /*0060*/ 	.word	0x00001590


	//   ....[3]....
        /*0064*/ 	.word	0x000015a0


	//   ....[4]....
        /*0068*/ 	.word	0x000015d0


	//   ....[5]....
        /*006c*/ 	.word	0x000015e0


	//   ....[6]....
        /*0070*/ 	.word	0x00001610


	//   ....[7]....
        /*0074*/ 	.word	0x00001630


	//   ....[8]....
        /*0078*/ 	.word	0x00001680


	//   ....[9]....
        /*007c*/ 	.word	0x00001690


	//----- nvinfo : EIATTR_VRC_CTA_INIT_COUNT
	.align		4
.L_2779:
        /*0080*/ 	.byte	0x02, 0x4a
	.zero		1
	.zero		1


	//----- nvinfo : EIATTR_EXIT_INSTR_OFFSETS
	.align		4
        /*0084*/ 	.byte	0x04, 0x1c
        /*0086*/ 	.short	(.L_2781 - .L_2780)


	//   ....[0]....
.L_2780:
        /*0088*/ 	.word	0x00000060


	//   ....[1]....
        /*008c*/ 	.word	0x000016f0


	//   ....[2]....
        /*0090*/ 	.word	0x00001720


	//   ....[3]....
        /*0094*/ 	.word	0x000017c0


	//----- nvinfo : EIATTR_MAX_THREADS
	.align		4
.L_2781:
        /*0098*/ 	.byte	0x04, 0x05
        /*009a*/ 	.short	(.L_2783 - .L_2782)
.L_2782:
        /*009c*/ 	.word	0x00000400
        /*00a0*/ 	.word	0x00000001
        /*00a4*/ 	.word	0x00000001


	//----- nvinfo : EIATTR_CRS_STACK_SIZE
	.align		4
.L_2783:
        /*00a8*/ 	.byte	0x04, 0x1e
        /*00aa*/ 	.short	(.L_2785 - .L_2784)
.L_2784:
        /*00ac*/ 	.word	0x00000000


	//----- nvinfo : EIATTR_CBANK_PARAM_SIZE
	.align		4
.L_2785:
        /*00b0*/ 	.byte	0x03, 0x19
        /*00b2*/ 	.short	0x0128


	//----- nvinfo : EIATTR_PARAM_CBANK
	.align		4
        /*00b4*/ 	.byte	0x04, 0x0a
        /*00b6*/ 	.short	(.L_2787 - .L_2786)
	.align		4
.L_2786:
        /*00b8*/ 	.word	index@(.nv.constant0._ZN10layer_norm22ln_bwd_finalize_kernelINS_22Kernel_traits_finalizeILj512EfffffjLb0ELj1024ELj4ENS_18Kernel_traits_baseILj512EfffffjLj1024EEEEELb0ELb0EEEvNS_9BwdParamsE)
        /*00bc*/ 	.short	0x0380
        /*00be*/ 	.short	0x0128


	//----- nvinfo : EIATTR_SW_WAR
	.align		4
.L_2787:
        /*00c0*/ 	.byte	0x04, 0x36
        /*00c2*/ 	.short	(.L_2789 - .L_2788)
.L_2788:
        /*00c4*/ 	.word	0x00000008
.L_2789:


//--------------------- .nv.info._ZN10layer_norm40ln_parallel_residual_bwd_finalize_kernelINS_22Kernel_traits_finalizeILj512EfffffjLb0ELj1024ELj4ENS_18Kernel_traits_baseILj512EfffffjLj1024EEEEELb0EEEvNS_9BwdParamsE --------------------------
	.section	.nv.info._ZN10layer_norm40ln_parallel_residual_bwd_finalize_kernelINS_22Kernel_traits_finalizeILj512EfffffjLb0ELj1024ELj4ENS_18Kernel_traits_baseILj512EfffffjLj1024EEEEELb0EEEvNS_9BwdParamsE,"",@"SHT_CUDA_INFO"
	.sectionflags	@""
	.align	4


	//----- nvinfo : EIATTR_CUDA_API_VERSION
	.align		4
        /*0000*/ 	.byte	0x04, 0x37
        /*0002*/ 	.short	(.L_2791 - .L_2790)
.L_2790:
        /*0004*/ 	.word	0x00000082


	//----- nvinfo : EIATTR_KPARAM_INFO
	.align		4
.L_2791:
        /*0008*/ 	.byte	0x04, 0x17
        /*000a*/ 	.short	(.L_2793 - .L_2792)
.L_2792:
        /*000c*/ 	.word	0x00000000
        /*0010*/ 	.short	0x0000
        /*0012*/ 	.short	0x0000
        /*0014*/ 	.byte	0x00, 0xf0, 0xa1, 0x04


	//----- nvinfo : EIATTR_SPARSE_MMA_MASK
	.align		4
.L_2793:
        /*0018*/ 	.byte	0x03, 0x50
        /*001a*/ 	.short	0x0000


	//----- nvinfo : EIATTR_MAXREG_COUNT
	.align		4
        /*001c*/ 	.byte	0x03, 0x1b
        /*001e*/ 	.short	0x0040


	//----- nvinfo : EIATTR_NUM_BARRIERS
	.align		4
        /*0020*/ 	.byte	0x02, 0x4c
        /*0022*/ 	.byte	0x01
	.zero		1


	//----- nvinfo : EIATTR_MERCURY_ISA_VERSION
	.align		4
        /*0024*/ 	.byte	0x03, 0x5f
        /*0026*/ 	.short	0x0101


	//----- nvinfo : EIATTR_COOP_GROUP_MASK_REGIDS
	.align		4
        /*0028*/ 	.byte	0x04, 0x29
        /*002a*/ 	.short	(.L_2795 - .L_2794)


	//   ....[0]....
.L_2794:
        /*002c*/ 	.word	0xffffffff


	//   ....[1]....
        /*0030*/ 	.word	0xffffffff


	//   ....[2]....
        /*0034*/ 	.word	0xffffffff


	//   ....[3]....
        /*0038*/ 	.word	0xffffffff


	//   ....[4]....
        /*003c*/ 	.word	0xffffffff


	//   ....[5]....
        /*0040*/ 	.word	0xffffffff


	//   ....[6]....
        /*0044*/ 	.word	0xffffffff


	//   ....[7]....
        /*0048*/ 	.word	0xffffffff


	//   ....[8]....
        /*004c*/ 	.word	0xffffffff


	//   ....[9]....
        /*0050*/ 	.word	0xffffffff


	//   ....[10]....
        /*0054*/ 	.word	0xffffffff


	//   ....[11]....
        /*0058*/ 	.word	0xffffffff


	//   ....[12]....
        /*005c*/ 	.word	0xffffffff


	//   ....[13]....
        /*0060*/ 	.word	0xffffffff


	//   ....[14]....
        /*0064*/ 	.word	0xffffffff


	//   ....[15]....
        /*0068*/ 	.word	0xffffffff


	//   ....[16]....
        /*006c*/ 	.word	0xffffffff


	//   ....[17]....
        /*0070*/ 	.word	0xffffffff


	//   ....[18]....
        /*0074*/ 	.word	0xffffffff


	//   ....[19]....
        /*0078*/ 	.word	0xffffffff


	//----- nvinfo : EIATTR_COOP_GROUP_INSTR_OFFSETS
	.align		4
.L_2795:
        /*007c*/ 	.byte	0x04, 0x28
        /*007e*/ 	.short	(.L_2797 - .L_2796)


	//   ....[0]....
.L_2796:
        /*0080*/ 	.word	0x000013a0


	//   ....[1]....
        /*0084*/ 	.word	0x000013b0


	//   ....[2]....
        /*0088*/ 	.word	0x000013c0


	//   ....[3]....
        /*008c*/ 	.word	0x000013d0


	//   ....[4]....
        /*0090*/ 	.word	0x00001410


	//   ....[5]....
        /*0094*/ 	.word	0x00001430


	//   ....[6]....
        /*0098*/ 	.word	0x00001440


	//   ....[7]....
        /*009c*/ 	.word	0x00001450


	//   ....[8]....
        /*00a0*/ 	.word	0x00001480


	//   ....[9]....
        /*00a4*/ 	.word	0x000014b0


	//   ....[10]....
        /*00a8*/ 	.word	0x000014e0


	//   ....[11]....
        /*00ac*/ 	.word	0x000014f0


	//   ....[12]....
        /*00b0*/ 	.word	0x00001520


	//   ....[13]....
        /*00b4*/ 	.word	0x00001540


	//   ....[14]....
        /*00b8*/ 	.word	0x00001560


	//   ....[15]....
        /*00bc*/ 	.word	0x00001570


	//   ....[16]....
        /*00c0*/ 	.word	0x000015b0


	//   ....[17]....
        /*00c4*/ 	.word	0x000015e0


	//   ....[18]....
        /*00c8*/ 	.word	0x00001600


	//   ....[19]....
        /*00cc*/ 	.word	0x00001610


	//----- nvinfo : EIATTR_VRC_CTA_INIT_COUNT
	.align		4
.L_2797:
        /*00d0*/ 	.byte	0x02, 0x4a
	.zero		1
	.zero		1


	//----- nvinfo : EIATTR_EXIT_INSTR_OFFSETS
	.align		4
        /*00d4*/ 	.byte	0x04, 0x1c
        /*00d6*/ 	.short	(.L_2799 - .L_2798)


	//   ....[0]....
.L_2798:
        /*00d8*/ 	.word	0x00000060


	//   ....[1]....
        /*00dc*/ 	.word	0x000016c0


	//   ....[2]....
        /*00e0*/ 	.word	0x000016f0


	//   ....[3]....
        /*00e4*/ 	.word	0x00001810


	//----- nvinfo : EIATTR_MAX_THREADS
	.align		4
.L_2799:
        /*00e8*/ 	.byte	0x04, 0x05
        /*00ea*/ 	.short	(.L_2801 - .L_2800)
.L_2800:
        /*00ec*/ 	.word	0x00000400
        /*00f0*/ 	.word	0x00000001
        /*00f4*/ 	.word	0x00000001


	//----- nvinfo : EIATTR_CRS_STACK_SIZE
	.align		4
.L_2801:
        /*00f8*/ 	.byte	0x04, 0x1e
        /*00fa*/ 	.short	(.L_2803 - .L_2802)
.L_2802:
        /*00fc*/ 	.word	0x00000000


	//----- nvinfo : EIATTR_CBANK_PARAM_SIZE
	.align		4
.L_2803:
        /*0100*/ 	.byte	0x03, 0x19
        /*0102*/ 	.short	0x0128


	//----- nvinfo : EIATTR_PARAM_CBANK
	.align		4
        /*0104*/ 	.byte	0x04, 0x0a
        /*0106*/ 	.short	(.L_2805 - .L_2804)
	.align		4
.L_2804:
        /*0108*/ 	.word	index@(.nv.constant0._ZN10layer_norm40ln_parallel_residual_bwd_finalize_kernelINS_22Kernel_traits_finalizeILj512EfffffjLb0ELj1024ELj4ENS_18Kernel_traits_baseILj512EfffffjLj1024EEEEELb0EEEvNS_9BwdParamsE)
        /*010c*/ 	.short	0x0380
        /*010e*/ 	.short	0x0128


	//----- nvinfo : EIATTR_SW_WAR
	.align		4
.L_2805:
        /*0110*/ 	.byte	0x04, 0x36
        /*0112*/ 	.short	(.L_2807 - .L_2806)
.L_2806:
        /*0114*/ 	.word	0x00000008
.L_2807:


//--------------------- .nv.info._ZN10layer_norm31ln_parallel_residual_bwd_kernelINS_13Kernel_traitsIfffffjLj512ELj1ELj4ELj1ELj16ENS_18Kernel_traits_baseILj512EfffffjLj128EEEEELb1ELb1ELb0EEEvNS_9BwdParamsE --------------------------
	.section	.nv.info._ZN10layer_norm31ln_parallel_residual_bwd_kernelINS_13Kernel_traitsIfffffjLj512ELj1ELj4ELj1ELj16ENS_18Kernel_traits_baseILj512EfffffjLj128EEEEELb1ELb1ELb0EEEvNS_9BwdParamsE,"",@"SHT_CUDA_INFO"
	.sectionflags	@""
	.align	4


	//----- nvinfo : EIATTR_CUDA_API_VERSION
	.align		4
        /*0000*/ 	.byte	0x04, 0x37
        /*0002*/ 	.short	(.L_2809 - .L_2808)
.L_2808:
        /*0004*/ 	.word	0x00000082


	//----- nvinfo : EIATTR_KPARAM_INFO
	.align		4
.L_2809:
        /*0008*/ 	.byte	0x04, 0x17
        /*000a*/ 	.short	(.L_2811 - .L_2810)
.L_2810:
        /*000c*/ 	.word	0x00000000
        /*0010*/ 	.short	0x0000
        /*0012*/ 	.short	0x0000
        /*0014*/ 	.byte	0x00, 0xf0, 0xa1, 0x04


	//----- nvinfo : EIATTR_SPARSE_MMA_MASK
	.align		4
.L_2811:
        /*0018*/ 	.byte	0x03, 0x50
        /*001a*/ 	.short	0x0000


	//----- nvinfo : EIATTR_MAXREG_COUNT
	.align		4
        /*001c*/ 	.byte	0x03, 0x1b
        /*001e*/ 	.short	0x00ff


	//----- nvinfo : EIATTR_NUM_BARRIERS
	.align		4
        /*0020*/ 	.byte	0x02, 0x4c
        /*0022*/ 	.byte	0x01
	.zero		1


	//----- nvinfo : EIATTR_MERCURY_ISA_VERSION
	.align		4
        /*0024*/ 	.byte	0x03, 0x5f
        /*0026*/ 	.short	0x0101


	//----- nvinfo : EIATTR_COOP_GROUP_MASK_REGIDS
	.align		4
        /*0028*/ 	.byte	0x04, 0x29
        /*002a*/ 	.short	(.L_2813 - .L_2812)


	//   ....[0]....
.L_2812:
        /*002c*/ 	.word	0xffffffff


	//   ....[1]....
        /*0030*/ 	.word	0xffffffff


	//   ....[2]....
        /*0034*/ 	.word	0xffffffff


	//   ....[3]....
        /*0038*/ 	.word	0xffffffff


	//   ....[4]....
        /*003c*/ 	.word	0xffffffff


	//   ....[5]....
        /*0040*/ 	.word	0xffffffff


	//   ....[6]....
        /*0044*/ 	.word	0xffffffff


	//   ....[7]....
        /*0048*/ 	.word	0xffffffff


	//   ....[8]....
        /*004c*/ 	.word	0xffffffff


	//   ....[9]....
        /*0050*/ 	.word	0xffffffff


	//   ....[10]....
        /*0054*/ 	.word	0x0500007b


	//   ....[11]....
        /*0058*/ 	.word	0x0500007b


	//   ....[12]....
        /*005c*/ 	.word	0x0500007b


	//   ....[13]....
        /*0060*/ 	.word	0x0500007b


	//   ....[14]....
        /*0064*/ 	.word	0x0500007b


	//   ....[15]....
        /*0068*/ 	.word	0x0500007b


	//   ....[16]....
        /*006c*/ 	.word	0x0500007b


	//   ....[17]....
        /*0070*/ 	.word	0x0500007b


	//   ....[18]....
        /*0074*/ 	.word	0x0500007b


	//   ....[19]....
        /*0078*/ 	.word	0x0500007b


	//----- nvinfo : EIATTR_COOP_GROUP_INSTR_OFFSETS
	.align		4
.L_2813:
        /*007c*/ 	.byte	0x04, 0x28
        /*007e*/ 	.short	(.L_2815 - .L_2814)


	//   ....[0]....
.L_2814:
        /*0080*/ 	.word	0x00001320


	//   ....[1]....
        /*0084*/ 	.word	0x00001330


	//   ....[2]....
        /*0088*/ 	.word	0x00001360


	//   ....[3]....
        /*008c*/ 	.word	0x00001370


	//   ....[4]....
        /*0090*/ 	.word	0x000013a0


	//   ....[5]....
        /*0094*/ 	.word	0x000013b0


	//   ....[6]....
        /*0098*/ 	.word	0x000013e0


	//   ....[7]....
        /*009c*/ 	.word	0x000013f0


	//   ....[8]....
        /*00a0*/ 	.word	0x00001420


	//   ....[9]....
        /*00a4*/ 	.word	0x00001430


	//   ....[10]....
        /*00a8*/ 	.word	0x000061c0


	//   ....[11]....
        /*00ac*/ 	.word	0x00006250


	//   ....[12]....
        /*00b0*/ 	.word	0x000062c0


	//   ....[13]....
        /*00b4*/ 	.word	0x00006320


	//   ....[14]....
        /*00b8*/ 	.word	0x00006390


	//   ....[15]....
        /*00bc*/ 	.word	0x000063f0


	//   ....[16]....
        /*00c0*/ 	.word	0x00006460


	//   ....[17]....
        /*00c4*/ 	.word	0x000064c0


	//   ....[18]....
        /*00c8*/ 	.word	0x00006530


	//   ....[19]....
        /*00cc*/ 	.word	0x00006590


	//----- nvinfo : EIATTR_VRC_CTA_INIT_COUNT
	.align		4
.L_2815:
        /*00d0*/ 	.byte	0x02, 0x4a
	.zero		1
	.zero		1


	//----- nvinfo : EIATTR_EXIT_INSTR_OFFSETS
	.align		4
        /*00d4*/ 	.byte	0x04, 0x1c
        /*00d6*/ 	.short	(.L_2817 - .L_2816)


	//   ....[0]....
.L_2816:
        /*00d8*/ 	.word	0x00006120


	//   ....[1]....
        /*00dc*/ 	.word	0x00006150


	//----- nvinfo : EIATTR_MAX_THREADS
	.align		4
.L_2817:
        /*00e0*/ 	.byte	0x04, 0x05
        /*00e2*/ 	.short	(.L_2819 - .L_2818)
.L_2818:
        /*00e4*/ 	.word	0x00000080
        /*00e8*/ 	.word	0x00000001
        /*00ec*/ 	.word	0x00000001


	//----- nvinfo : EIATTR_CRS_STACK_SIZE
	.align		4
.L_2819:
        /*00f0*/ 	.byte	0x04, 0x1e
        /*00f2*/ 	.short	(.L_2821 - .L_2820)
.L_2820:
        /*00f4*/ 	.word	0x00000000


	//----- nvinfo : EIATTR_CBANK_PARAM_SIZE
	.align		4
.L_2821:
        /*00f8*/ 	.byte	0x03, 0x19
        /*00fa*/ 	.short	0x0128


	//----- nvinfo : EIATTR_PARAM_CBANK
	.align		4
        /*00fc*/ 	.byte	0x04, 0x0a
        /*00fe*/ 	.short	(.L_2823 - .L_2822)
	.align		4
.L_2822:
        /*0100*/ 	.word	index@(.nv.constant0._ZN10layer_norm31ln_parallel_residual_bwd_kernelINS_13Kernel_traitsIfffffjLj512ELj1ELj4ELj1ELj16ENS_18Kernel_traits_baseILj512EfffffjLj128EEEEELb1ELb1ELb0EEEvNS_9BwdParamsE)
        /*0104*/ 	.short	0x0380
        /*0106*/ 	.short	0x0128


	//----- nvinfo : EIATTR_SW_WAR
	.align		4
.L_2823:
        /*0108*/ 	.byte	0x04, 0x36
        /*010a*/ 	.short	(.L_2825 - .L_2824)
.L_2824:
        /*010c*/ 	.word	0x00000008
.L_2825:


//--------------------- .nv.info._ZN10layer_norm22ln_bwd_finalize_kernelINS_22Kernel_traits_finalizeILj512EfffffjLb0ELj1024ELj4ENS_18Kernel_traits_baseILj512EfffffjLj1024EEEEELb0ELb1EEEvNS_9BwdParamsE --------------------------
	.section	.nv.info._ZN10layer_norm22ln_bwd_finalize_kernelINS_22Kernel_traits_finalizeILj512EfffffjLb0ELj1024ELj4ENS_18Kernel_traits_baseILj512EfffffjLj1024EEEEELb0ELb1EEEvNS_9BwdParamsE,"",@"SHT_CUDA_INFO"
	.sectionflags	@""
	.align	4


	//----- nvinfo : EIATTR_CUDA_API_VERSION
	.align		4
        /*0000*/ 	.byte	0x04, 0x37
        /*0002*/ 	.short	(.L_2827 - .L_2826)
.L_2826:
        /*0004*/ 	.word	0x00000082


	//----- nvinfo : EIATTR_KPARAM_INFO
	.align		4
.L_2827:
        /*0008*/ 	.byte	0x04, 0x17
        /*000a*/ 	.short	(.L_2829 - .L_2828)
.L_2828:
        /*000c*/ 	.word	0x00000000
        /*0010*/ 	.short	0x0000
        /*0012*/ 	.short	0x0000
        /*0014*/ 	.byte	0x00, 0xf0, 0xa1, 0x04


	//----- nvinfo : EIATTR_SPARSE_MMA_MASK
	.align		4
.L_2829:
        /*0018*/ 	.byte	0x03, 0x50
        /*001a*/ 	.short	0x0000


	//----- nvinfo : EIATTR_MAXREG_COUNT
	.align		4
        /*001c*/ 	.byte	0x03, 0x1b
        /*001e*/ 	.short	0x0040


	//----- nvinfo : EIATTR_NUM_BARRIERS
	.align		4
        /*0020*/ 	.byte	0x02, 0x4c
        /*0022*/ 	.byte	0x01
	.zero		1


	//----- nvinfo : EIATTR_MERCURY_ISA_VERSION
	.align		4
        /*0024*/ 	.byte	0x03, 0x5f
        /*0026*/ 	.short	0x0101


	//----- nvinfo : EIATTR_COOP_GROUP_MASK_REGIDS
	.align		4
        /*0028*/ 	.byte	0x04, 0x29
        /*002a*/ 	.short	(.L_2831 - .L_2830)


	//   ....[0]....
.L_2830:
        /*002c*/ 	.word	0xffffffff


	//   ....[1]....
        /*0030*/ 	.word	0xffffffff


	//   ....[2]....
        /*0034*/ 	.word	0xffffffff


	//   ....[3]....
        /*0038*/ 	.word	0xffffffff


	//   ....[4]....
        /*003c*/ 	.word	0xffffffff


	//   ....[5]....
        /*0040*/ 	.word	0xffffffff


	//   ....[6]....
        /*0044*/ 	.word	0xffffffff


	//   ....[7]....
        /*0048*/ 	.word	0xffffffff


	//   ....[8]....
        /*004c*/ 	.word	0xffffffff


	//   ....[9]....
        /*0050*/ 	.word	0xffffffff


	//----- nvinfo : EIATTR_COOP_GROUP_INSTR_OFFSETS
	.align		4
.L_2831:
        /*0054*/ 	.byte	0x04, 0x28
        /*0056*/ 	.short	(.L_2833 - .L_2832)


	//   ....[0]....
.L_2832:
        /*0058*/ 	.word	0x00001560


	//   ....[1]....
        /*005c*/ 	.word	0x00001570


	//   ....[2]....
        /*0060*/ 	.word	0x000015a0


	//   ....[3]....
        /*0064*/ 	.word	0x000015b0


	//   ....[4]....
        /*0068*/ 	.word	0x000015e0


	//   ....[5]....
        /*006c*/ 	.word	0x000015f0


	//   ....[6]....
        /*0070*/ 	.word	0x00001620


	//   ....[7]....
        /*0074*/ 	.word	0x00001640


	//   ....[8]....
        /*0078*/ 	.word	0x00001670


	//   ....[9]....
        /*007c*/ 	.word	0x00001680


	//----- nvinfo : EIATTR_VRC_CTA_INIT_COUNT
	.align		4
.L_2833:
        /*0080*/ 	.byte	0x02, 0x4a
	.zero		1
	.zero		1


	//----- nvinfo : EIATTR_EXIT_INSTR_OFFSETS
	.align		4
        /*0084*/ 	.byte	0x04, 0x1c
        /*0086*/ 	.short	(.L_2835 - .L_2834)


	//   ....[0]....
.L_2834:
        /*0088*/ 	.word	0x00000060


	//   ....[1]....
        /*008c*/ 	.word	0x000016e0


	//   ....[2]....
        /*0090*/ 	.word	0x000017b0


	//----- nvinfo : EIATTR_MAX_THREADS
	.align		4
.L_2835:
        /*0094*/ 	.byte	0x04, 0x05
        /*0096*/ 	.short	(.L_2837 - .L_2836)
.L_2836:
        /*0098*/ 	.word	0x00000400
        /*009c*/ 	.word	0x00000001
        /*00a0*/ 	.word	0x00000001


	//----- nvinfo : EIATTR_CRS_STACK_SIZE
	.align		4
.L_2837:
        /*00a4*/ 	.byte	0x04, 0x1e
        /*00a6*/ 	.short	(.L_2839 - .L_2838)
.L_2838:
        /*00a8*/ 	.word	0x00000000


	//----- nvinfo : EIATTR_CBANK_PARAM_SIZE
	.align		4
.L_2839:
        /*00ac*/ 	.byte	0x03, 0x19
        /*00ae*/ 	.short	0x0128


	//----- nvinfo : EIATTR_PARAM_CBANK
	.align		4
        /*00b0*/ 	.byte	0x04, 0x0a
        /*00b2*/ 	.short	(.L_2841 - .L_2840)
	.align		4
.L_2840:
        /*00b4*/ 	.word	index@(.nv.constant0._ZN10layer_norm22ln_bwd_finalize_kernelINS_22Kernel_traits_finalizeILj512EfffffjLb0ELj1024ELj4ENS_18Kernel_traits_baseILj512EfffffjLj1024EEEEELb0ELb1EEEvNS_9BwdParamsE)
        /*00b8*/ 	.short	0x0380
        /*00ba*/ 	.short	0x0128


	//----- nvinfo : EIATTR_SW_WAR
	.align		4
.L_2841:
        /*00bc*/ 	.byte	0x04, 0x36
        /*00be*/ 	.short	(.L_2843 - .L_2842)
.L_2842:
        /*00c0*/ 	.word	0x00000008
.L_2843:


//--------------------- .nv.info._ZN10layer_norm40ln_parallel_residual_bwd_finalize_kernelINS_22Kernel_traits_finalizeILj512EfffffjLb0ELj1024ELj4ENS_18Kernel_traits_baseILj512EfffffjLj1024EEEEELb1EEEvNS_9BwdParamsE --------------------------
	.section	.nv.info._ZN10layer_norm40ln_parallel_residual_bwd_finalize_kernelINS_22Kernel_traits_finalizeILj512EfffffjLb0ELj1024ELj4ENS_18Kernel_traits_baseILj512EfffffjLj1024EEEEELb1EEEvNS_9BwdParamsE,"",@"SHT_CUDA_INFO"
	.sectionflags	@""
	.align	4


	//----- nvinfo : EIATTR_CUDA_API_VERSION
	.align		4
        /*0000*/ 	.byte	0x04, 0x37
        /*0002*/ 	.short	(.L_2845 - .L_2844)
.L_2844:
        /*0004*/ 	.word	0x00000082


	//----- nvinfo : EIATTR_KPARAM_INFO
	.align		4
.L_2845:
        /*0008*/ 	.byte	0x04, 0x17
        /*000a*/ 	.short	(.L_2847 - .L_2846)
.L_2846:
        /*000c*/ 	.word	0x00000000
        /*0010*/ 	.short	0x0000
        /*0012*/ 	.short	0x0000
        /*0014*/ 	.byte	0x00, 0xf0, 0xa1, 0x04


	//----- nvinfo : EIATTR_SPARSE_MMA_MASK
	.align		4
.L_2847:
        /*0018*/ 	.byte	0x03, 0x50
        /*001a*/ 	.short	0x0000


	//----- nvinfo : EIATTR_MAXREG_COUNT
	.align		4
        /*001c*/ 	.byte	0x03, 0x1b
        /*001e*/ 	.short	0x0040


	//----- nvinfo : EIATTR_NUM_BARRIERS
	.align		4
        /*0020*/ 	.byte	0x02, 0x4c
        /*0022*/ 	.byte	0x01
	.zero		1


	//----- nvinfo : EIATTR_MERCURY_ISA_VERSION
	.align		4
        /*0024*/ 	.byte	0x03, 0x5f
        /*0026*/ 	.short	0x0101


	//----- nvinfo : EIATTR_COOP_GROUP_MASK_REGIDS
	.align		4
        /*0028*/ 	.byte	0x04, 0x29
        /*002a*/ 	.short	(.L_2849 - .L_2848)


	//   ....[0]....
.L_2848:
        /*002c*/ 	.word	0xffffffff


	//   ....[1]....
        /*0030*/ 	.word	0xffffffff


	//   ....[2]....
        /*0034*/ 	.word	0xffffffff


	//   ....[3]....
        /*0038*/ 	.word	0xffffffff


	//   ....[4]....
        /*003c*/ 	.word	0xffffffff


	//   ....[5]....
        /*0040*/ 	.word	0xffffffff


	//   ....[6]....
        /*0044*/ 	.word	0xffffffff


	//   ....[7]....
        /*0048*/ 	.word	0xffffffff


	//   ....[8]....
        /*004c*/ 	.word	0xffffffff


	//   ....[9]....
        /*0050*/ 	.word	0xffffffff


	//   ....[10]....
        /*0054*/ 	.word	0xffffffff


	//   ....[11]....
        /*0058*/ 	.word	0xffffffff


	//   ....[12]....
        /*005c*/ 	.word	0xffffffff


	//   ....[13]....
        /*0060*/ 	.word	0xffffffff


	//   ....[14]....
        /*0064*/ 	.word	0xffffffff


	//   ....[15]....
        /*0068*/ 	.word	0xffffffff


	//   ....[16]....
        /*006c*/ 	.word	0xffffffff


	//   ....[17]....
        /*0070*/ 	.word	0xffffffff


	//   ....[18]....
        /*0074*/ 	.word	0xffffffff


	//   ....[19]....
        /*0078*/ 	.word	0xffffffff


	//----- nvinfo : EIATTR_COOP_GROUP_INSTR_OFFSETS
	.align		4
.L_2849:
        /*007c*/ 	.byte	0x04, 0x28
        /*007e*/ 	.short	(.L_2851 - .L_2850)


	//   ....[0]....
.L_2850:
        /*0080*/ 	.word	0x000013e0


	//   ....[1]....
        /*0084*/ 	.word	0x000013f0


	//   ....[2]....
        /*0088*/ 	.word	0x00001400


	//   ....[3]....
        /*008c*/ 	.word	0x00001410


	//   ....[4]....
        /*0090*/ 	.word	0x00001450


	//   ....[5]....
        /*0094*/ 	.word	0x00001470


	//   ....[6]....
        /*0098*/ 	.word	0x00001480


	//   ....[7]....
        /*009c*/ 	.word	0x00001490


	//   ....[8]....
        /*00a0*/ 	.word	0x000014d0


	//   ....[9]....
        /*00a4*/ 	.word	0x000014f0


	//   ....[10]....
        /*00a8*/ 	.word	0x00001500


	//   ....[11]....
        /*00ac*/ 	.word	0x00001510


	//   ....[12]....
        /*00b0*/ 	.word	0x00001540


	//   ....[13]....
        /*00b4*/ 	.word	0x00001560


	//   ....[14]....
        /*00b8*/ 	.word	0x00001580


	//   ....[15]....
        /*00bc*/ 	.word	0x00001590


	//   ....[16]....
        /*00c0*/ 	.word	0x000015c0


	//   ....[17]....
        /*00c4*/ 	.word	0x000015e0


	//   ....[18]....
        /*00c8*/ 	.word	0x00001600


	//   ....[19]....
        /*00cc*/ 	.word	0x00001610


	//----- nvinfo : EIATTR_VRC_CTA_INIT_COUNT
	.align		4
.L_2851:
        /*00d0*/ 	.byte	0x02, 0x4a
	.zero		1
	.zero		1


	//----- nvinfo : EIATTR_EXIT_INSTR_OFFSETS
	.align		4
        /*00d4*/ 	.byte	0x04, 0x1c
        /*00d6*/ 	.short	(.L_2853 - .L_2852)


	//   ....[0]....
.L_2852:
        /*00d8*/ 	.word	0x00000060


	//   ....[1]....
        /*00dc*/ 	.word	0x000016b0


	//   ....[2]....
        /*00e0*/ 	.word	0x00001800


	//----- nvinfo : EIATTR_MAX_THREADS
	.align		4
.L_2853:
        /*00e4*/ 	.byte	0x04, 0x05
        /*00e6*/ 	.short	(.L_2855 - .L_2854)
.L_2854:
        /*00e8*/ 	.word	0x00000400
        /*00ec*/ 	.word	0x00000001
        /*00f0*/ 	.word	0x00000001


	//----- nvinfo : EIATTR_CRS_STACK_SIZE
	.align		4
.L_2855:
        /*00f4*/ 	.byte	0x04, 0x1e
        /*00f6*/ 	.short	(.L_2857 - .L_2856)
.L_2856:
        /*00f8*/ 	.word	0x00000000


	//----- nvinfo : EIATTR_CBANK_PARAM_SIZE
	.align		4
.L_2857:
        /*00fc*/ 	.byte	0x03, 0x19
        /*00fe*/ 	.short	0x0128


	//----- nvinfo : EIATTR_PARAM_CBANK
	.align		4
        /*0100*/ 	.byte	0x04, 0x0a
        /*0102*/ 	.short	(.L_2859 - .L_2858)
	.align		4
.L_2858:
        /*0104*/ 	.word	index@(.nv.constant0._ZN10layer_norm40ln_parallel_residual_bwd_finalize_kernelINS_22Kernel_traits_finalizeILj512EfffffjLb0ELj1024ELj4ENS_18Kernel_traits_baseILj512EfffffjLj1024EEEEELb1EEEvNS_9BwdParamsE)
        /*0108*/ 	.short	0x0380
        /*010a*/ 	.short	0x0128


	//----- nvinfo : EIATTR_SW_WAR
	.align		4
.L_2859:
        /*010c*/ 	.byte	0x04, 0x36
        /*010e*/ 	.short	(.L_2861 - .L_2860)
.L_2860:
        /*0110*/ 	.word	0x00000008
.L_2861:


//--------------------- .nv.info._ZN10layer_norm31ln_parallel_residual_bwd_kernelINS_13Kernel_traitsIfffffjLj512ELj1ELj4ELj1ELj16ENS_18Kernel_traits_baseILj512EfffffjLj128EEEEELb1ELb1ELb1EEEvNS_9BwdParamsE --------------------------
	.section	.nv.info._ZN10layer_norm31ln_parallel_residual_bwd_kernelINS_13Kernel_traitsIfffffjLj512ELj1ELj4ELj1ELj16ENS_18Kernel_traits_baseILj512EfffffjLj128EEEEELb1ELb1ELb1EEEvNS_9BwdParamsE,"",@"SHT_CUDA_INFO"
	.sectionflags	@""
	.align	4


	//----- nvinfo : EIATTR_CUDA_API_VERSION
	.align		4
        /*0000*/ 	.byte	0x04, 0x37
        /*0002*/ 	.short	(.L_2863 - .L_2862)
.L_2862:
        /*0004*/ 	.word	0x00000082


	//----- nvinfo : EIATTR_KPARAM_INFO
	.align		4
.L_2863:
        /*0008*/ 	.byte	0x04, 0x17
        /*000a*/ 	.short	(.L_2865 - .L_2864)
.L_2864:
        /*000c*/ 	.word	0x00000000
        /*0010*/ 	.short	0x0000
        /*0012*/ 	.short	0x0000
        /*0014*/ 	.byte	0x00, 0xf0, 0xa1, 0x04


	//----- nvinfo : EIATTR_SPARSE_MMA_MASK
	.align		4
.L_2865:
        /*0018*/ 	.byte	0x03, 0x50
        /*001a*/ 	.short	0x0000


	//----- nvinfo : EIATTR_MAXREG_COUNT
	.align		4
        /*001c*/ 	.byte	0x03, 0x1b
        /*001e*/ 	.short	0x00ff


	//----- nvinfo : EIATTR_NUM_BARRIERS
	.align		4
        /*0020*/ 	.byte	0x02, 0x4c
        /*0022*/ 	.byte	0x01
	.zero		1


	//----- nvinfo : EIATTR_MERCURY_ISA_VERSION
	.align		4
        /*0024*/ 	.byte	0x03, 0x5f
        /*0026*/ 	.short	0x0101


	//----- nvinfo : EIATTR_COOP_GROUP_MASK_REGIDS
	.align		4
        /*0028*/ 	.byte	0x04, 0x29
        /*002a*/ 	.short	(.L_2867 - .L_2866)


	//   ....[0]....
.L_2866:
        /*002c*/ 	.word	0xffffffff


	//   ....[1]....
        /*0030*/ 	.word	0xffffffff


	//   ....[2]....
        /*0034*/ 	.word	0xffffffff


	//   ....[3]....
        /*0038*/ 	.word	0xffffffff


	//   ....[4]....
        /*003c*/ 	.word	0xffffffff


	//   ....[5]....
        /*0040*/ 	.word	0xffffffff


	//   ....[6]....
        /*0044*/ 	.word	0xffffffff


	//   ....[7]....
        /*0048*/ 	.word	0xffffffff


	//   ....[8]....
        /*004c*/ 	.word	0xffffffff


	//   ....[9]....
        /*0050*/ 	.word	0xffffffff


	//   ....[10]....
        /*0054*/ 	.word	0x05000044


	//   ....[11]....
        /*0058*/ 	.word	0x05000044


	//   ....[12]....
        /*005c*/ 	.word	0x05000044


	//   ....[13]....
        /*0060*/ 	.word	0x05000044


	//   ....[14]....
        /*0064*/ 	.word	0x05000044


	//   ....[15]....
        /*0068*/ 	.word	0x05000044


	//   ....[16]....
        /*006c*/ 	.word	0x05000044


	//   ....[17]....
        /*0070*/ 	.word	0x05000044


	//   ....[18]....
        /*0074*/ 	.word	0x05000044


	//   ....[19]....
        /*0078*/ 	.word	0x05000044


	//----- nvinfo : EIATTR_COOP_GROUP_INSTR_OFFSETS
	.align		4
.L_2867:
        /*007c*/ 	.byte	0x04, 0x28
        /*007e*/ 	.short	(.L_2869 - .L_2868)


	//   ....[0]....
.L_2868:
        /*0080*/ 	.word	0x00000fd0


	//   ....[1]....
        /*0084*/ 	.word	0x00000fe0


	//   ....[2]....
        /*0088*/ 	.word	0x00001010


	//   ....[3]....
        /*008c*/ 	.word	0x00001020


	//   ....[4]....
        /*0090*/ 	.word	0x00001050


	//   ....[5]....
        /*0094*/ 	.word	0x00001060


	//   ....[6]....
        /*0098*/ 	.word	0x00001090


	//   ....[7]....
        /*009c*/ 	.word	0x000010a0


	//   ....[8]....
        /*00a0*/ 	.word	0x000010d0


	//   ....[9]....
        /*00a4*/ 	.word	0x000010e0


	//   ....[10]....
        /*00a8*/ 	.word	0x000059a0


	//   ....[11]....
        /*00ac*/ 	.word	0x00005a30


	//   ....[12]....
        /*00b0*/ 	.word	0x00005aa0


	//   ....[13]....
        /*00b4*/ 	.word	0x00005b00


	//   ....[14]....
        /*00b8*/ 	.word	0x00005b70


	//   ....[15]....
        /*00bc*/ 	.word	0x00005bd0


	//   ....[16]....
        /*00c0*/ 	.word	0x00005c40


	//   ....[17]....
        /*00c4*/ 	.word	0x00005ca0


	//   ....[18]....
        /*00c8*/ 	.word	0x00005d10


	//   ....[19]....
        /*00cc*/ 	.word	0x00005d70


	//----- nvinfo : EIATTR_VRC_CTA_INIT_COUNT
	.align		4
.L_2869:
        /*00d0*/ 	.byte	0x02, 0x4a
	.zero		1
	.zero		1


	//----- nvinfo : EIATTR_EXIT_INSTR_OFFSETS
	.align		4
        /*00d4*/ 	.byte	0x04, 0x1c
        /*00d6*/ 	.short	(.L_2871 - .L_2870)


	//   ....[0]....
.L_2870:
        /*00d8*/ 	.word	0x00005930


	//----- nvinfo : EIATTR_MAX_THREADS
	.align		4
.L_2871:
        /*00dc*/ 	.byte	0x04, 0x05
        /*00de*/ 	.short	(.L_2873 - .L_2872)
.L_2872:
        /*00e0*/ 	.word	0x00000080
        /*00e4*/ 	.word	0x00000001
        /*00e8*/ 	.word	0x00000001


	//----- nvinfo : EIATTR_CRS_STACK_SIZE
	.align		4
.L_2873:
        /*00ec*/ 	.byte	0x04, 0x1e
        /*00ee*/ 	.short	(.L_2875 - .L_2874)
.L_2874:
        /*00f0*/ 	.word	0x00000000


	//----- nvinfo : EIATTR_CBANK_PARAM_SIZE
	.align		4
.L_2875:
        /*00f4*/ 	.byte	0x03, 0x19
        /*00f6*/ 	.short	0x0128


	//----- nvinfo : EIATTR_PARAM_CBANK
	.align		4
        /*00f8*/ 	.byte	0x04, 0x0a
        /*00fa*/ 	.short	(.L_2877 - .L_2876)
	.align		4
.L_2876:
        /*00fc*/ 	.word	index@(.nv.constant0._ZN10layer_norm31ln_parallel_residual_bwd_kernelINS_13Kernel_traitsIfffffjLj512ELj1ELj4ELj1ELj16ENS_18Kernel_traits_baseILj512EfffffjLj128EEEEELb1ELb1ELb1EEEvNS_9BwdParamsE)
        /*0100*/ 	.short	0x0380
        /*0102*/ 	.short	0x0128


	//----- nvinfo : EIATTR_SW_WAR
	.align		4
.L_2877:
        /*0104*/ 	.byte	0x04, 0x36
        /*0106*/ 	.short	(.L_2879 - .L_2878)
.L_2878:
        /*0108*/ 	.word	0x00000008
.L_2879:


//--------------------- .nv.callgraph             --------------------------
	.section	.nv.callgraph,"",@"SHT_CUDA_CALLGRAPH"
	.align	4
	.sectionentsize	8
	.align		4
        /*0000*/ 	.word	0x00000000
	.align		4
        /*0004*/ 	.word	0xffffffff
	.align		4
        /*0008*/ 	.word	0x00000000
	.align		4
        /*000c*/ 	.word	0xfffffffe
	.align		4
        /*0010*/ 	.word	0x00000000
	.align		4
        /*0014*/ 	.word	0xfffffffd
	.align		4
        /*0018*/ 	.word	0x00000000
	.align		4
        /*001c*/ 	.word	0xfffffffc


//--------------------- .text._ZN10layer_norm31ln_parallel_residual_bwd_kernelINS_13Kernel_traitsI13__nv_bfloat16S2_S2_S2_fjLj512ELj1ELj4ELj1ELj16ENS_18Kernel_traits_baseILj512ES2_S2_S2_S2_fjLj128EEEEELb0ELb0ELb0EEEvNS_9BwdParamsE --------------------------
	.section	.text._ZN10layer_norm31ln_parallel_residual_bwd_kernelINS_13Kernel_traitsI13__nv_bfloat16S2_S2_S2_fjLj512ELj1ELj4ELj1ELj16ENS_18Kernel_traits_baseILj512ES2_S2_S2_S2_fjLj128EEEEELb0ELb0ELb0EEEvNS_9BwdParamsE,"ax",@progbits
	.align	128
        .global         _ZN10layer_norm31ln_parallel_residual_bwd_kernelINS_13Kernel_traitsI13__nv_bfloat16S2_S2_S2_fjLj512ELj1ELj4ELj1ELj16ENS_18Kernel_traits_baseILj512ES2_S2_S2_S2_fjLj128EEEEELb0ELb0ELb0EEEvNS_9BwdParamsE
        .type           _ZN10layer_norm31ln_parallel_residual_bwd_kernelINS_13Kernel_traitsI13__nv_bfloat16S2_S2_S2_fjLj512ELj1ELj4ELj1ELj16ENS_18Kernel_traits_baseILj512ES2_S2_S2_S2_fjLj128EEEEELb0ELb0ELb0EEEvNS_9BwdParamsE,@function
        .size           _ZN10layer_norm31ln_parallel_residual_bwd_kernelINS_13Kernel_traitsI13__nv_bfloat16S2_S2_S2_fjLj512ELj1ELj4ELj1ELj16ENS_18Kernel_traits_baseILj512ES2_S2_S2_S2_fjLj128EEEEELb0ELb0ELb0EEEvNS_9BwdParamsE,(.L_x_3886 - _ZN10layer_norm31ln_parallel_residual_bwd_kernelINS_13Kernel_traitsI13__nv_bfloat16S2_S2_S2_fjLj512ELj1ELj4ELj1ELj16ENS_18Kernel_traits_baseILj512ES2_S2_S2_S2_fjLj128EEEEELb0ELb0ELb0EEEvNS_9BwdParamsE)
        .other          _ZN10layer_norm31ln_parallel_residual_bwd_kernelINS_13Kernel_traitsI13__nv_bfloat16S2_S2_S2_fjLj512ELj1ELj4ELj1ELj16ENS_18Kernel_traits_baseILj512ES2_S2_S2_S2_fjLj128EEEEELb0ELb0ELb0EEEvNS_9BwdParamsE,@"STO_CUDA_ENTRY STV_DEFAULT"
_ZN10layer_norm31ln_parallel_residual_bwd_kernelINS_13Kernel_traitsI13__nv_bfloat16S2_S2_S2_fjLj512ELj1ELj4ELj1ELj16ENS_18Kernel_traits_baseILj512ES2_S2_S2_S2_fjLj128EEEEELb0ELb0ELb0EEEvNS_9BwdParamsE:
.text._ZN10layer_norm31ln_parallel_residual_bwd_kernelINS_13Kernel_traitsI13__nv_bfloat16S2_S2_S2_fjLj512ELj1ELj4ELj1ELj16ENS_18Kernel_traits_baseILj512ES2_S2_S2_S2_fjLj128EEEEELb0ELb0ELb0EEEvNS_9BwdParamsE:
[----:B------:R-:W-:Y:S01]  /*0000*/  LDC R1, c[0x0][0x37c] ;  /* 0x0000df00ff017b82 */ /* 0x000fe20000000800 */
[----:B------:R-:W0:Y:S01]  /*0010*/  S2R R14, SR_TID.X ;  /* 0x00000000000e7919 */ /* 0x000e220000002100 */
[----:B------:R-:W1:Y:S06]  /*0020*/  LDCU UR4, c[0x0][0x388] ;  /* 0x00007100ff0477ac */ /* 0x000e6c0008000800 */
[----:B------:R-:W2:Y:S01]  /*0030*/  LDC.64 R6, c[0x0][0x3d0] ;  /* 0x0000f400ff067b82 */ /* 0x000ea20000000a00 */
[----:B------:R-:W3:Y:S01]  /*0040*/  LDCU.64 UR10, c[0x0][0x358] ;  /* 0x00006b00ff0a77ac */ /* 0x000ee20008000a00 */
[----:B------:R-:W4:Y:S06]  /*0050*/  LDCU UR5, c[0x0][0x384] ;  /* 0x00007080ff0577ac */ /* 0x000f2c0008000800 */
[----:B------:R-:W3:Y:S01]  /*0060*/  LDC.64 R8, c[0x0][0x3d8] ;  /* 0x0000f600ff087b82 */ /* 0x000ee20000000a00 */
[----:B------:R-:W0:Y:S01]  /*0070*/  LDCU UR24, c[0x0][0x388] ;  /* 0x00007100ff1877ac */ /* 0x000e220008000800 */
[----:B------:R-:W2:Y:S06]  /*0080*/  LDCU.U8 UR15, c[0x0][0x410] ;  /* 0x00008200ff0f77ac */ /* 0x000eac0008000000 */
[----:B------:R-:W4:Y:S01]  /*0090*/  LDC.64 R10, c[0x0][0x3d0] ;  /* 0x0000f400ff0a7b82 */ /* 0x000f220000000a00 */
[----:B-1----:R-:W-:Y:S01]  /*00a0*/  MOV R0, UR4 ;  /* 0x0000000400007c02 */ /* 0x002fe20008000f00 */
[----:B------:R-:W1:Y:S03]  /*00b0*/  LDCU UR14, c[0x0][0x400] ;  /* 0x00008000ff0e77ac */ /* 0x000e660008000800 */
[----:B------:R-:W-:Y:S01]  /*00c0*/  SHF.R.S32.HI R3, RZ, 0x1f, R0 ;  /* 0x0000001fff037819 */ /* 0x000fe20000011400 */
[----:B------:R-:W1:Y:S02]  /*00d0*/  LDCU.64 UR6, c[0x0][0x470] ;  /* 0x00008e00ff0677ac */ /* 0x000e640008000a00 */
[----:B------:R-:W1:Y:S01]  /*00e0*/  LDC.64 R12, c[0x0][0x3d8] ;  /* 0x0000f600ff0c7b82 */ /* 0x000e620000000a00 */
[----:B------:R-:W-:Y:S01]  /*00f0*/  LEA.HI R2, R3, R0, RZ, 0x3 ;  /* 0x0000000003027211 */ /* 0x000fe200078f18ff */
[----:B------:R-:W1:Y:S01]  /*0100*/  LDCU.64 UR12, c[0x0][0x438] ;  /* 0x00008700ff0c77ac */ /* 0x000e620008000a00 */
[C---:B0-----:R-:W-:Y:S01]  /*0110*/  LOP3.LUT R5, R14.reuse, 0x1f, RZ, 0xc, !PT ;  /* 0x0000001f0e057812 */ /* 0x041fe200078e0cff */
[----:B------:R-:W0:Y:S01]  /*0120*/  LDCU.64 UR8, c[0x0][0x478] ;  /* 0x00008f00ff0877ac */ /* 0x000e220008000a00 */
[----:B------:R-:W-:-:S02]  /*0130*/  LOP3.LUT R4, R14, 0x1f, RZ, 0xc0, !PT ;  /* 0x0000001f0e047812 */ /* 0x000fc400078ec0ff */
[----:B------:R-:W-:Y:S02]  /*0140*/  LEA.HI.SX32 R2, R2, R5, 0x1d ;  /* 0x0000000502027211 */ /* 0x000fe400078feaff */
[----:B------:R-:W-:Y:S02]  /*0150*/  MOV R3, R4 ;  /* 0x0000000400037202 */ /* 0x000fe40000000f00 */
[C---:B------:R-:W-:Y:S01]  /*0160*/  ISETP.GE.U32.AND P4, PT, R2.reuse, 0x20, PT ;  /* 0x000000200200780c */ /* 0x040fe20003f86070 */
[----:B------:R-:W0:Y:S01]  /*0170*/  S2UR UR4, SR_CTAID.X ;  /* 0x00000000000479c3 */ /* 0x000e220000002500 */
[----:B------:R-:W-:-:S11]  /*0180*/  ISETP.GE.U32.AND P0, PT, R2, 0x40, PT ;  /* 0x000000400200780c */ /* 0x000fd60003f06070 */
[----:B--2---:R-:W-:-:S04]  /*0190*/  @P4 IMAD.WIDE.U32 R6, R3, 0x10, R6 ;  /* 0x0000001003064825 */ /* 0x004fc800078e0006 */
[C---:B---3--:R-:W-:Y:S01]  /*01a0*/  @P4 IMAD.WIDE.U32 R8, R3.reuse, 0x10, R8 ;  /* 0x0000001003084825 */ /* 0x048fe200078e0008 */
[----:B------:R2:W5:Y:S01]  /*01b0*/  @P4 LDG.E.128 R92, desc[UR10][R6.64] ;  /* 0x0000000a065c4981 */ /* 0x000562000c1e1d00 */
[----:B------:R-:W-:-:S03]  /*01c0*/  @P4 LOP3.LUT R3, R3, 0x20, RZ, 0xfc, !PT ;  /* 0x0000002003034812 */ /* 0x000fc600078efcff */
[----:B------:R2:W5:Y:S01]  /*01d0*/  @P4 LDG.E.128 R88, desc[UR10][R8.64] ;  /* 0x0000000a08584981 */ /* 0x000562000c1e1d00 */
[----:B------:R-:W-:Y:S01]  /*01e0*/  SHF.R.U32.HI R5, RZ, 0x5, R14 ;  /* 0x00000005ff057819 */ /* 0x000fe2000001160e */
[----:B----4-:R-:W-:Y:S01]  /*01f0*/  @P0 IMAD.WIDE.U32 R10, R3, 0x10, R10 ;  /* 0x00000010030a0825 */ /* 0x010fe200078e000a */
[----:B0-----:R-:W-:-:S03]  /*0200*/  USHF.L.U32 UR4, UR4, 0x2, URZ ;  /* 0x0000000204047899 */ /* 0x001fc600080006ff */
[----:B-1----:R-:W-:Y:S01]  /*0210*/  @P0 IMAD.WIDE.U32 R12, R3, 0x10, R12 ;  /* 0x00000010030c0825 */ /* 0x002fe200078e000c */
[----:B------:R2:W5:Y:S02]  /*0220*/  @P0 LDG.E.128 R84, desc[UR10][R10.64] ;  /* 0x0000000a0a540981 */ /* 0x000564000c1e1d00 */
[----:B------:R-:W-:Y:S02]  /*0230*/  LOP3.LUT R5, R5, UR4, RZ, 0xfc, !PT ;  /* 0x0000000405057c12 */ /* 0x000fe4000f8efcff */
[----:B------:R2:W5:Y:S02]  /*0240*/  @P0 LDG.E.128 R80, desc[UR10][R12.64] ;  /* 0x0000000a0c500981 */ /* 0x000564000c1e1d00 */
[----:B------:R-:W-:Y:S02]  /*0250*/  ISETP.GE.AND P0, PT, R5, UR5, PT ;  /* 0x0000000505007c0c */ /* 0x000fe4000bf06270 */
[----:B------:R-:W-:Y:S02]  /*0260*/  CS2R R76, SRZ ;  /* 0x00000000004c7805 */ /* 0x000fe4000001ff00 */
[----:B------:R-:W-:-:S02]  /*0270*/  CS2R R78, SRZ ;  /* 0x00000000004e7805 */ /* 0x000fc4000001ff00 */
[----:B------:R-:W-:Y:S02]  /*0280*/  CS2R R72, SRZ ;  /* 0x0000000000487805 */ /* 0x000fe4000001ff00 */
[----:B------:R-:W-:Y:S02]  /*0290*/  CS2R R74, SRZ ;  /* 0x00000000004a7805 */ /* 0x000fe4000001ff00 */
[----:B------:R-:W-:Y:S02]  /*02a0*/  CS2R R68, SRZ ;  /* 0x0000000000447805 */ /* 0x000fe4000001ff00 */
[----:B------:R-:W-:Y:S02]  /*02b0*/  CS2R R70, SRZ ;  /* 0x0000000000467805 */ /* 0x000fe4000001ff00 */
        /* <DEDUP_REMOVED lines=25> */
[----:B------:R-:W-:Y:S01]  /*0450*/  CS2R R18, SRZ ;  /* 0x0000000000127805 */ /* 0x000fe2000001ff00 */
[----:B--2---:R-:W-:Y:S06]  /*0460*/  @P0 BRA `(.L_x_0) ;  /* 0x0000004400340947 */ /* 0x004fec0003800000 */
[----:B------:R-:W0:Y:S01]  /*0470*/  LDCU.U8 UR4, c[0x0][0x410] ;  /* 0x00008200ff0477ac */ /* 0x000e220008000000 */
[----:B-----5:R-:W-:Y:S02]  /*0480*/  PRMT R6, R84, 0x7632, R6 ;  /* 0x0000763254067816 */ /* 0x020fe40000000006 */
        /* <DEDUP_REMOVED lines=15> */
[----:B------:R-:W-:Y:S01]  /*0580*/  CS2R R50, SRZ ;  /* 0x0000000000327805 */ /* 0x000fe2000001ff00 */
[----:B0-----:R-:W-:Y:S01]  /*0590*/  UISETP.NE.AND UP0, UPT, UR4, URZ, UPT ;  /* 0x000000ff0400728c */ /* 0x001fe2000bf05270 */
        /* <DEDUP_REMOVED lines=13> */
[----:B------:R-:W-:Y:S02]  /*0670*/  PLOP3.LUT P3, PT, PT, PT, UP0, 0x80, 0x8 ;  /* 0x000000000008781c */ /* 0x000fe40003f6f008 */
[----:B------:R-:W-:Y:S02]  /*0680*/  CS2R R22, SRZ ;  /* 0x0000000000167805 */ /* 0x000fe4000001ff00 */
[----:B------:R-:W-:Y:S02]  /*0690*/  CS2R R16, SRZ ;  /* 0x0000000000107805 */ /* 0x000fe4000001ff00 */
[----:B------:R-:W-:-:S07]  /*06a0*/  CS2R R18, SRZ ;  /* 0x0000000000127805 */ /* 0x000fce000001ff00 */
.L_x_26:
[----:B0-----:R-:W0:Y:S02]  /*06b0*/  LDC.64 R112, c[0x0][0x3c0] ;  /* 0x0000f000ff707b82 */ /* 0x001e240000000a00 */
[----:B0-----:R-:W-:-:S06]  /*06c0*/  IMAD.WIDE R114, R5, 0x4, R112 ;  /* 0x0000000405727825 */ /* 0x001fcc00078e0270 */
[----:B------:R-:W0:Y:S01]  /*06d0*/  LDC.64 R112, c[0x0][0x3c8] ;  /* 0x0000f200ff707b82 */ /* 0x000e220000000a00 */
[----:B------:R-:W2:Y:S01]  /*06e0*/  LDG.E R114, desc[UR10][R114.64] ;  /* 0x0000000a72727981 */ /* 0x000ea2000c1e1900 */
[----:B0-----:R-:W-:-:S05]  /*06f0*/  IMAD.WIDE R112, R5, 0x4, R112 ;  /* 0x0000000405707825 */ /* 0x001fca00078e0270 */
[----:B-----5:R0:W5:Y:S01]  /*0700*/  LDG.E R13, desc[UR10][R112.64] ;  /* 0x0000000a700d7981 */ /* 0x020162000c1e1900 */
[----:B------:R-:W-:Y:S01]  /*0710*/  MOV R0, UR24 ;  /* 0x0000001800007c02 */ /* 0x000fe20008000f00 */
[----:B------:R-:W-:Y:S01]  /*0720*/  BSSY.RECONVERGENT B0, `(.L_x_1) ;  /* 0x00000a6000007945 */ /* 0x000fe20003800200 */
[----:B------:R-:W-:Y:S01]  /*0730*/  HFMA2 R147, -RZ, RZ, 0, 0 ;  /* 0x00000000ff937431 */ /* 0x000fe200000001ff */
[----:B------:R-:W-:Y:S02]  /*0740*/  ISETP.GE.U32.AND P2, PT, R2, 0x40, PT ;  /* 0x000000400200780c */ /* 0x000fe40003f46070 */
[----:B------:R-:W-:Y:S01]  /*0750*/  IMAD R7, R5, R0, RZ ;  /* 0x0000000005077224 */ /* 0x000fe200078e02ff */
[----:B------:R-:W-:-:S04]  /*0760*/  MOV R152, RZ ;  /* 0x000000ff00987202 */ /* 0x000fc80000000f00 */
[----:B------:R-:W-:-:S04]  /*0770*/  SHF.R.S32.HI R116, RZ, 0x1f, R7 ;  /* 0x0000001fff747819 */ /* 0x000fc80000011407 */
[----:B------:R-:W-:-:S04]  /*0780*/  LEA.HI R7, R116, R7, RZ, 0x3 ;  /* 0x0000000774077211 */ /* 0x000fc800078f18ff */
[----:B------:R-:W-:-:S04]  /*0790*/  LEA.HI.SX32 R7, R7, R4, 0x1d ;  /* 0x0000000407077211 */ /* 0x000fc800078feaff */
[----:B------:R-:W-:Y:S02]  /*07a0*/  MOV R149, R7 ;  /* 0x0000000700957202 */ /* 0x000fe40000000f00 */
[----:B--2---:R-:W-:Y:S01]  /*07b0*/  FSEL R145, R114, RZ, !P3 ;  /* 0x000000ff72917208 */ /* 0x004fe20005800000 */
[----:B0-----:R-:W-:Y:S06]  /*07c0*/  @!P4 BRA `(.L_x_2) ;  /* 0x00000008006cc947 */ /* 0x001fec0003800000 */
[----:B------:R-:W0:Y:S08]  /*07d0*/  LDC.64 R112, c[0x0][0x428] ;  /* 0x00010a00ff707b82 */ /* 0x000e300000000a00 */
[----:B------:R-:W1:Y:S08]  /*07e0*/  LDC.64 R120, c[0x0][0x430] ;  /* 0x00010c00ff787b82 */ /* 0x000e700000000a00 */
[----:B------:R-:W2:Y:S01]  /*07f0*/  LDC.64 R116, c[0x0][0x3a8] ;  /* 0x0000ea00ff747b82 */ /* 0x000ea20000000a00 */
[----:B0-----:R-:W-:-:S06]  /*0800*/  IMAD.WIDE.U32 R112, R7, 0x10, R112 ;  /* 0x0000001007707825 */ /* 0x001fcc00078e0070 */
[----:B------:R-:W3:Y:S01]  /*0810*/  LDG.E.128 R112, desc[UR10][R112.64] ;  /* 0x0000000a70707981 */ /* 0x000ee2000c1e1d00 */
[----:B-1----:R-:W-:-:S06]  /*0820*/  IMAD.WIDE.U32 R120, R7, 0x10, R120 ;  /* 0x0000001007787825 */ /* 0x002fcc00078e0078 */
[----:B------:R-:W4:Y:S01]  /*0830*/  LDG.E.128 R120, desc[UR10][R120.64] ;  /* 0x0000000a78787981 */ /* 0x000f22000c1e1d00 */
[----:B--2---:R-:W-:-:S06]  /*0840*/  IMAD.WIDE.U32 R116, R7, 0x10, R116 ;  /* 0x0000001007747825 */ /* 0x004fcc00078e0074 */
[----:B------:R-:W2:Y:S01]  /*0850*/  LDG.E.128 R116, desc[UR10][R116.64] ;  /* 0x0000000a74747981 */ /* 0x000ea2000c1e1d00 */
[----:B------:R-:W-:-:S04]  /*0860*/  ISETP.NE.U32.AND P0, PT, RZ, UR12, PT ;  /* 0x0000000cff007c0c */ /* 0x000fc8000bf05070 */
[----:B------:R-:W-:-:S13]  /*0870*/  ISETP.NE.AND.EX P0, PT, RZ, UR13, PT, P0 ;  /* 0x0000000dff007c0c */ /* 0x000fda000bf05300 */
[----:B------:R-:W0:Y:S01]  /*0880*/  @P0 LDC.64 R14, c[0x0][0x438] ;  /* 0x00010e00ff0e0b82 */ /* 0x000e220000000a00 */
[----:B------:R-:W-:Y:S02]  /*0890*/  SHF.L.U32 R124, R88, 0x10, RZ ;  /* 0x00000010587c7819 */ /* 0x000fe400000006ff */
[----:B------:R-:W-:Y:S02]  /*08a0*/  SHF.L.U32 R12, R92, 0x10, RZ ;  /* 0x000000105c0c7819 */ /* 0x000fe400000006ff */
[----:B------:R-:W-:Y:S02]  /*08b0*/  PRMT R133, R88, 0x7632, R133 ;  /* 0x0000763258857816 */ /* 0x000fe40000000085 */
[----:B------:R-:W-:Y:S02]  /*08c0*/  SHF.L.U32 R134, R89, 0x10, RZ ;  /* 0x0000001059867819 */ /* 0x000fe400000006ff */
[----:B------:R-:W-:Y:S02]  /*08d0*/  PRMT R127, R92, 0x7632, R127 ;  /* 0x000076325c7f7816 */ /* 0x000fe4000000007f */
[----:B------:R-:W-:-:S02]  /*08e0*/  SHF.L.U32 R133, R133, 0x10, RZ ;  /* 0x0000001085857819 */ /* 0x000fc400000006ff */
[----:B------:R-:W-:Y:S01]  /*08f0*/  SHF.L.U32 R128, R93, 0x10, RZ ;  /* 0x000000105d807819 */ /* 0x000fe200000006ff */
[----:B0-----:R-:W-:-:S05]  /*0900*/  @P0 IMAD.WIDE.U32 R14, R7, 0x10, R14 ;  /* 0x00000010070e0825 */ /* 0x001fca00078e000e */
[----:B------:R0:W5:Y:S01]  /*0910*/  @P0 LDG.E.128 R96, desc[UR10][R14.64] ;  /* 0x0000000a0e600981 */ /* 0x000162000c1e1d00 */
[----:B------:R-:W-:Y:S02]  /*0920*/  SHF.L.U32 R127, R127, 0x10, RZ ;  /* 0x000000107f7f7819 */ /* 0x000fe400000006ff */
[----:B0-----:R-:W-:-:S04]  /*0930*/  PRMT R15, R93, 0x7632, R15 ;  /* 0x000076325d0f7816 */ /* 0x001fc8000000000f */
[----:B------:R-:W-:Y:S02]  /*0940*/  SHF.L.U32 R15, R15, 0x10, RZ ;  /* 0x000000100f0f7819 */ /* 0x000fe400000006ff */
[----:B------:R-:W-:Y:S02]  /*0950*/  SHF.L.U32 R136, R90, 0x10, RZ ;  /* 0x000000105a887819 */ /* 0x000fe400000006ff */
[----:B------:R-:W-:Y:S02]  /*0960*/  SHF.L.U32 R156, R91, 0x10, RZ ;  /* 0x000000105b9c7819 */ /* 0x000fe400000006ff */
[C---:B---3--:R-:W-:Y:S02]  /*0970*/  PRMT R3, R112.reuse, 0x7632, R3 ;  /* 0x0000763270037816 */ /* 0x048fe40000000003 */
[----:B------:R-:W-:Y:S02]  /*0980*/  SHF.L.U32 R131, R112, 0x10, RZ ;  /* 0x0000001070837819 */ /* 0x000fe400000006ff */
[----:B----4-:R-:W-:-:S02]  /*0990*/  SHF.L.U32 R135, R120, 0x10, RZ ;  /* 0x0000001078877819 */ /* 0x010fc400000006ff */
[----:B------:R-:W-:Y:S02]  /*09a0*/  PRMT R11, R120, 0x7632, R11 ;  /* 0x00007632780b7816 */ /* 0x000fe4000000000b */
[----:B------:R-:W-:Y:S01]  /*09b0*/  SHF.L.U32 R120, R3, 0x10, RZ ;  /* 0x0000001003787819 */ /* 0x000fe200000006ff */
[----:B------:R-:W-:Y:S01]  /*09c0*/  FMUL.FTZ R3, R124, R135 ;  /* 0x000000877c037220 */ /* 0x000fe20000410000 */
[----:B------:R-:W-:Y:S02]  /*09d0*/  SHF.L.U32 R137, R121, 0x10, RZ ;  /* 0x0000001079897819 */ /* 0x000fe400000006ff */
[----:B------:R-:W-:Y:S01]  /*09e0*/  PRMT R121, R94, 0x7632, R121 ;  /* 0x000076325e797816 */ /* 0x000fe20000000079 */
[----:B------:R-:W-:Y:S01]  /*09f0*/  FFMA.FTZ R14, R12, R131, R3 ;  /* 0x000000830c0e7223 */ /* 0x000fe20000010003 */
[----:B------:R-:W-:Y:S02]  /*0a00*/  SHF.L.U32 R112, R11, 0x10, RZ ;  /* 0x000000100b707819 */ /* 0x000fe400000006ff */
[----:B------:R-:W-:-:S02]  /*0a10*/  SHF.L.U32 R147, R113, 0x10, RZ ;  /* 0x0000001071937819 */ /* 0x000fc400000006ff */
[----:B------:R-:W-:Y:S02]  /*0a20*/  PRMT R3, R89, 0x7632, R3 ;  /* 0x0000763259037816 */ /* 0x000fe40000000003 */
[----:B------:R-:W-:Y:S02]  /*0a30*/  PRMT R138, R121, 0x7632, R138 ;  /* 0x00007632798a7816 */ /* 0x000fe4000000008a */
[----:B------:R-:W-:Y:S01]  /*0a40*/  PRMT R113, R90, 0x7632, R113 ;  /* 0x000076325a717816 */ /* 0x000fe20000000071 */
[----:B------:R-:W-:Y:S01]  /*0a50*/  FMUL.FTZ R11, R134, R137 ;  /* 0x00000089860b7220 */ /* 0x000fe20000410000 */
[----:B------:R-:W-:Y:S01]  /*0a60*/  PRMT R152, R122, 0x7632, R152 ;  /* 0x000076327a987816 */ /* 0x000fe20000000098 */
[----:B------:R-:W-:Y:S01]  /*0a70*/  FMUL.FTZ R124, R133, R112 ;  /* 0x00000070857c7220 */ /* 0x000fe20000410000 */
[----:B------:R-:W-:Y:S02]  /*0a80*/  SHF.L.U32 R3, R3, 0x10, RZ ;  /* 0x0000001003037819 */ /* 0x000fe400000006ff */
[----:B------:R-:W-:-:S02]  /*0a90*/  SHF.L.U32 R138, R138, 0x10, RZ ;  /* 0x000000108a8a7819 */ /* 0x000fc400000006ff */
[C---:B------:R-:W-:Y:S01]  /*0aa0*/  PRMT R154, R113.reuse, 0x7632, R154 ;  /* 0x00007632719a7816 */ /* 0x040fe2000000009a */
[----:B------:R-:W-:Y:S01]  /*0ab0*/  FFMA.FTZ R12, R128, R147, R11 ;  /* 0x00000093800c7223 */ /* 0x000fe2000001000b */
[----:B------:R-:W-:Y:S02]  /*0ac0*/  SHF.L.U32 R113, R113, 0x10, RZ ;  /* 0x0000001071717819 */ /* 0x000fe400000006ff */
[----:B------:R-:W-:Y:S02]  /*0ad0*/  PRMT R140, R114, 0x7632, R140 ;  /* 0x00007632728c7816 */ /* 0x000fe4000000008c */
[----:B------:R-:W-:Y:S01]  /*0ae0*/  SHF.L.U32 R152, R152, 0x10, RZ ;  /* 0x0000001098987819 */ /* 0x000fe200000006ff */
[----:B------:R-:W-:Y:S01]  /*0af0*/  FFMA.FTZ R11, R127, R120, R124 ;  /* 0x000000787f0b7223 */ /* 0x000fe2000001007c */
[----:B------:R-:W-:Y:S01]  /*0b00*/  SHF.L.U32 R154, R154, 0x10, RZ ;  /* 0x000000109a9a7819 */ /* 0x000fe200000006ff */
[----:B------:R-:W-:Y:S01]  /*0b10*/  FMUL.FTZ R124, R3, R138 ;  /* 0x0000008a037c7220 */ /* 0x000fe20000410000 */
[----:B------:R-:W-:Y:S01]  /*0b20*/  SHF.L.U32 R3, R121, 0x10, RZ ;  /* 0x0000001079037819 */ /* 0x000fe200000006ff */
[----:B------:R-:W-:Y:S01]  /*0b30*/  FMUL.FTZ R128, R113, R152 ;  /* 0x0000009871807220 */ /* 0x000fe20000410000 */
[----:B------:R-:W-:-:S02]  /*0b40*/  SHF.L.U32 R140, R140, 0x10, RZ ;  /* 0x000000108c8c7819 */ /* 0x000fc400000006ff */
[----:B------:R-:W-:Y:S01]  /*0b50*/  PRMT R113, R91, 0x7632, R113 ;  /* 0x000076325b717816 */ /* 0x000fe20000000071 */
[----:B------:R-:W-:Y:S02]  /*0b60*/  FFMA.FTZ R15, R15, R154, R124 ;  /* 0x0000009a0f0f7223 */ /* 0x000fe4000001007c */
[----:B------:R-:W-:Y:S01]  /*0b70*/  FFMA.FTZ R124, R3, R140, R128 ;  /* 0x0000008c037c7223 */ /* 0x000fe20000010080 */
[----:B------:R-:W-:Y:S02]  /*0b80*/  SHF.L.U32 R3, R113, 0x10, RZ ;  /* 0x0000001071037819 */ /* 0x000fe400000006ff */
[----:B------:R-:W-:Y:S02]  /*0b90*/  SHF.L.U32 R113, R122, 0x10, RZ ;  /* 0x000000107a717819 */ /* 0x000fe400000006ff */
[----:B------:R-:W-:Y:S02]  /*0ba0*/  SHF.L.U32 R121, R114, 0x10, RZ ;  /* 0x0000001072797819 */ /* 0x000fe400000006ff */
[----:B------:R-:W-:Y:S01]  /*0bb0*/  PRMT R114, R123, 0x7632, R114 ;  /* 0x000076327b727816 */ /* 0x000fe20000000072 */
[----:B------:R-:W-:Y:S01]  /*0bc0*/  FMUL.FTZ R127, R136, R113 ;  /* 0x00000071887f7220 */ /* 0x000fe20000410000 */
[----:B------:R-:W-:-:S02]  /*0bd0*/  SHF.L.U32 R134, R94, 0x10, RZ ;  /* 0x000000105e867819 */ /* 0x000fc400000006ff */
[----:B--2---:R-:W-:Y:S02]  /*0be0*/  SHF.L.U32 R128, R116, 0x10, RZ ;  /* 0x0000001074807819 */ /* 0x004fe400000006ff */
[----:B------:R-:W-:Y:S01]  /*0bf0*/  SHF.L.U32 R114, R114, 0x10, RZ ;  /* 0x0000001072727819 */ /* 0x000fe200000006ff */
[----:B------:R-:W-:Y:S01]  /*0c00*/  FFMA.FTZ R127, R134, R121, R127 ;  /* 0x00000079867f7223 */ /* 0x000fe2000001007f */
[----:B------:R-:W-:Y:S01]  /*0c10*/  SHF.L.U32 R134, R117, 0x10, RZ ;  /* 0x0000001075867819 */ /* 0x000fe200000006ff */
[----:B------:R-:W-:Y:S02]  /*0c20*/  FADD.FTZ R128, -R145, R128 ;  /* 0x0000008091807221 */ /* 0x000fe40000010100 */
[----:B------:R-:W-:Y:S02]  /*0c30*/  FMUL.FTZ R136, R3, R114 ;  /* 0x0000007203887220 */ /* 0x000fe40000410000 */
[----:B-----5:R-:W-:Y:S01]  /*0c40*/  FMUL.FTZ R3, R13, R128 ;  /* 0x000000800d037220 */ /* 0x020fe20000410000 */
[----:B------:R-:W-:Y:S01]  /*0c50*/  FADD.FTZ R134, -R145, R134 ;  /* 0x0000008691867221 */ /* 0x000fe20000010100 */
[----:B------:R-:W-:-:S02]  /*0c60*/  FADD.FTZ R60, R60, R131 ;  /* 0x000000833c3c7221 */ /* 0x000fc40000010000 */
[----:B------:R-:W-:Y:S01]  /*0c70*/  FFMA.FTZ R76, R3, R131, R76 ;  /* 0x00000083034c7223 */ /* 0x000fe2000001004c */
[----:B------:R-:W-:Y:S01]  /*0c80*/  FMUL.FTZ R131, R13, R134 ;  /* 0x000000860d837220 */ /* 0x000fe20000410000 */
[--C-:B------:R-:W-:Y:S01]  /*0c90*/  FADD.FTZ R62, R62, R147.reuse ;  /* 0x000000933e3e7221 */ /* 0x100fe20000010000 */
[----:B------:R-:W-:Y:S02]  /*0ca0*/  PRMT R116, R116, 0x7632, R116 ;  /* 0x0000763274747816 */ /* 0x000fe40000000074 */
[----:B------:R-:W-:Y:S01]  /*0cb0*/  FFMA.FTZ R78, R131, R147, R78 ;  /* 0x00000093834e7223 */ /* 0x000fe2000001004e */
[C---:B------:R-:W-:Y:S02]  /*0cc0*/  SHF.L.U32 R134, R118.reuse, 0x10, RZ ;  /* 0x0000001076867819 */ /* 0x040fe400000006ff */
[----:B------:R-:W-:Y:S02]  /*0cd0*/  PRMT R147, R118, 0x7632, R147 ;  /* 0x0000763276937816 */ /* 0x000fe40000000093 */
[----:B------:R-:W-:-:S02]  /*0ce0*/  SHF.L.U32 R118, R119, 0x10, RZ ;  /* 0x0000001077767819 */ /* 0x000fc400000006ff */
[----:B------:R-:W-:Y:S02]  /*0cf0*/  SHF.L.U32 R116, R116, 0x10, RZ ;  /* 0x0000001074747819 */ /* 0x000fe400000006ff */
[----:B------:R-:W-:Y:S02]  /*0d00*/  PRMT R133, R95, 0x7632, R133 ;  /* 0x000076325f857816 */ /* 0x000fe40000000085 */
[----:B------:R-:W-:Y:S01]  /*0d10*/  PRMT R122, R115, 0x7632, R122 ;  /* 0x00007632737a7816 */ /* 0x000fe2000000007a */
[----:B------:R-:W-:Y:S01]  /*0d20*/  FADD.FTZ R118, -R145, R118 ;  /* 0x0000007691767221 */ /* 0x000fe20000010100 */
[----:B------:R-:W-:Y:S01]  /*0d30*/  PRMT R117, R117, 0x7632, R117 ;  /* 0x0000763275757816 */ /* 0x000fe20000000075 */
[----:B------:R-:W-:Y:S01]  /*0d40*/  FADD.FTZ R134, -R145, R134 ;  /* 0x0000008691867221 */ /* 0x000fe20000010100 */
[----:B------:R-:W-:Y:S01]  /*0d50*/  SHF.L.U32 R133, R133, 0x10, RZ ;  /* 0x0000001085857819 */ /* 0x000fe200000006ff */
[----:B------:R-:W-:Y:S01]  /*0d60*/  FADD.FTZ R116, -R145, R116 ;  /* 0x0000007491747221 */ /* 0x000fe20000010100 */
[----:B------:R-:W-:Y:S01]  /*0d70*/  SHF.L.U32 R122, R122, 0x10, RZ ;  /* 0x000000107a7a7819 */ /* 0x000fe200000006ff */
[----:B------:R-:W-:Y:S01]  /*0d80*/  FADD.FTZ R30, R30, R137 ;  /* 0x000000891e1e7221 */ /* 0x000fe20000010000 */
[----:B------:R-:W-:Y:S01]  /*0d90*/  FFMA.FTZ R46, R131, R137, R46 ;  /* 0x00000089832e7223 */ /* 0x000fe2000001002e */
[----:B------:R-:W-:Y:S01]  /*0da0*/  SHF.L.U32 R123, R123, 0x10, RZ ;  /* 0x000000107b7b7819 */ /* 0x000fe200000006ff */
[----:B------:R-:W-:Y:S01]  /*0db0*/  FADD.FTZ R28, R28, R135 ;  /* 0x000000871c1c7221 */ /* 0x000fe20000010000 */
[----:B------:R-:W-:Y:S01]  /*0dc0*/  FFMA.FTZ R44, R3, R135, R44 ;  /* 0x00000087032c7223 */ /* 0x000fe2000001002c */
[C---:B------:R-:W-:Y:S01]  /*0dd0*/  FMUL.FTZ R137, R13.reuse, R118 ;  /* 0x000000760d897220 */ /* 0x040fe20000410000 */
[----:B------:R-:W-:Y:S01]  /*0de0*/  FMUL.FTZ R135, R13, R134 ;  /* 0x000000860d877220 */ /* 0x000fe20000410000 */
[----:B------:R-:W-:Y:S01]  /*0df0*/  SHF.L.U32 R118, R117, 0x10, RZ ;  /* 0x0000001075767819 */ /* 0x000fe200000006ff */
[----:B------:R-:W-:Y:S01]  /*0e00*/  FMUL.FTZ R134, R13, R116 ;  /* 0x000000740d867220 */ /* 0x000fe20000410000 */
[----:B------:R-:W-:Y:S01]  /*0e10*/  FFMA.FTZ R128, R133, R122, R136 ;  /* 0x0000007a85807223 */ /* 0x000fe20000010088 */
[----:B------:R-:W-:Y:S01]  /*0e20*/  SHF.L.U32 R115, R115, 0x10, RZ ;  /* 0x0000001073737819 */ /* 0x000fe200000006ff */
[----:B------:R-:W-:Y:S01]  /*0e30*/  FMUL.FTZ R133, R156, R123 ;  /* 0x0000007b9c857220 */ /* 0x000fe20000410000 */
[----:B------:R-:W-:Y:S01]  /*0e40*/  SHF.L.U32 R136, R95, 0x10, RZ ;  /* 0x000000105f887819 */ /* 0x000fe200000006ff */
[----:B------:R-:W-:Y:S01]  /*0e50*/  FADD.FTZ R118, -R145, R118 ;  /* 0x0000007691767221 */ /* 0x000fe20000010100 */
[----:B------:R-:W-:Y:S01]  /*0e60*/  FADD.FTZ R29, R29, R112 ;  /* 0x000000701d1d7221 */ /* 0x000fe20000010000 */
[----:B------:R-:W-:Y:S01]  /*0e70*/  FFMA.FTZ R45, R134, R112, R45 ;  /* 0x00000070862d7223 */ /* 0x000fe2000001002d */
[----:B------:R-:W-:Y:S01]  /*0e80*/  SHF.L.U32 R116, R147, 0x10, RZ ;  /* 0x0000001093747819 */ /* 0x000fe200000006ff */
[----:B------:R-:W-:Y:S01]  /*0e90*/  FADD.FTZ R24, R24, R113 ;  /* 0x0000007118187221 */ /* 0x000fe20000010000 */
[----:B------:R-:W-:Y:S01]  /*0ea0*/  FFMA.FTZ R40, R135, R113, R40 ;  /* 0x0000007187287223 */ /* 0x000fe20000010028 */
[----:B------:R-:W-:Y:S01]  /*0eb0*/  FADD.FTZ R112, RZ, R14 ;  /* 0x0000000eff707221 */ /* 0x000fe20000010000 */
[----:B------:R-:W-:Y:S01]  /*0ec0*/  FFMA.FTZ R113, R3, R14, RZ ;  /* 0x0000000e03717223 */ /* 0x000fe200000100ff */
[-C--:B------:R-:W-:Y:S01]  /*0ed0*/  FFMA.FTZ R133, R136, R115.reuse, R133 ;  /* 0x0000007388857223 */ /* 0x080fe20000010085 */
[----:B------:R-:W-:Y:S01]  /*0ee0*/  FADD.FTZ R58, R58, R115 ;  /* 0x000000733a3a7221 */ /* 0x000fe20000010000 */
[----:B------:R-:W-:Y:S01]  /*0ef0*/  FFMA.FTZ R74, R137, R115, R74 ;  /* 0x00000073894a7223 */ /* 0x000fe2000001004a */
[----:B------:R-:W-:Y:S01]  /*0f00*/  FMUL.FTZ R136, R13, R118 ;  /* 0x000000760d887220 */ /* 0x000fe20000410000 */
[----:B------:R-:W-:Y:S01]  /*0f10*/  FADD.FTZ R116, -R145, R116 ;  /* 0x0000007491747221 */ /* 0x000fe20000010100 */
[----:B------:R-:W-:Y:S01]  /*0f20*/  FADD.FTZ R115, R112, R11 ;  /* 0x0000000b70737221 */ /* 0x000fe20000010000 */
[----:B------:R-:W-:Y:S01]  /*0f30*/  FFMA.FTZ R112, R134, R11, R113 ;  /* 0x0000000b86707223 */ /* 0x000fe20000010071 */
[----:B------:R-:W-:Y:S01]  /*0f40*/  FADD.FTZ R31, R31, R138 ;  /* 0x0000008a1f1f7221 */ /* 0x000fe20000010000 */
[----:B------:R-:W-:Y:S01]  /*0f50*/  FFMA.FTZ R47, R136, R138, R47 ;  /* 0x0000008a882f7223 */ /* 0x000fe2000001002f */
[----:B------:R-:W-:Y:S01]  /*0f60*/  FMUL.FTZ R138, R13, R116 ;  /* 0x000000740d8a7220 */ /* 0x000fe20000410000 */
[----:B------:R-:W-:Y:S01]  /*0f70*/  FADD.FTZ R116, R115, R12 ;  /* 0x0000000c73747221 */ /* 0x000fe20000010000 */
[----:B------:R-:W-:Y:S01]  /*0f80*/  FFMA.FTZ R113, R131, R12, R112 ;  /* 0x0000000c83717223 */ /* 0x000fe20000010070 */
[----:B------:R-:W-:-:S02]  /*0f90*/  PRMT R149, R119, 0x7632, R149 ;  /* 0x0000763277957816 */ /* 0x000fc40000000095 */
[----:B------:R-:W-:Y:S01]  /*0fa0*/  FADD.FTZ R116, R116, R15 ;  /* 0x0000000f74747221 */ /* 0x000fe20000010000 */
[----:B------:R-:W-:Y:S01]  /*0fb0*/  FFMA.FTZ R112, R136, R15, R113 ;  /* 0x0000000f88707223 */ /* 0x000fe20000010071 */
[----:B------:R-:W-:Y:S02]  /*0fc0*/  SHF.L.U32 R118, R149, 0x10, RZ ;  /* 0x0000001095767819 */ /* 0x000fe400000006ff */
[----:B------:R-:W-:Y:S01]  /*0fd0*/  FADD.FTZ R113, R116, R127 ;  /* 0x0000007f74717221 */ /* 0x000fe20000010000 */
[----:B------:R-:W-:Y:S02]  /*0fe0*/  FFMA.FTZ R115, R135, R127, R112 ;  /* 0x0000007f87737223 */ /* 0x000fe40000010070 */
[----:B------:R-:W-:Y:S01]  /*0ff0*/  FADD.FTZ R118, -R145, R118 ;  /* 0x0000007691767221 */ /* 0x000fe20000010100 */
[----:B------:R-:W-:Y:S01]  /*1000*/  FADD.FTZ R112, R113, R124 ;  /* 0x0000007c71707221 */ /* 0x000fe20000010000 */
[C---:B------:R-:W-:Y:S01]  /*1010*/  FFMA.FTZ R116, R138.reuse, R124, R115 ;  /* 0x0000007c8a747223 */ /* 0x040fe20000010073 */
[----:B------:R-:W-:Y:S01]  /*1020*/  FADD.FTZ R57, R57, R140 ;  /* 0x0000008c39397221 */ /* 0x000fe20000010000 */
[----:B------:R-:W-:Y:S01]  /*1030*/  FFMA.FTZ R73, R138, R140, R73 ;  /* 0x0000008c8a497223 */ /* 0x000fe20000010049 */
[----:B------:R-:W-:Y:S01]  /*1040*/  FMUL.FTZ R140, R13, R118 ;  /* 0x000000760d8c7220 */ /* 0x000fe20000410000 */
[----:B------:R-:W-:Y:S01]  /*1050*/  FADD.FTZ R147, R112, R133 ;  /* 0x0000008570937221 */ /* 0x000fe20000010000 */
[----:B------:R-:W-:Y:S01]  /*1060*/  FFMA.FTZ R113, R137, R133, R116 ;  /* 0x0000008589717223 */ /* 0x000fe20000010074 */
        /* <DEDUP_REMOVED lines=11> */
[C---:B------:R-:W-:Y:S01]  /*1120*/  FFMA.FTZ R75, R140.reuse, R122, R75 ;  /* 0x0000007a8c4b7223 */ /* 0x040fe2000001004b */
[----:B------:R-:W-:Y:S01]  /*1130*/  FADD.FTZ R27, R27, R114 ;  /* 0x000000721b1b7221 */ /* 0x000fe20000010000 */
[C---:B------:R-:W-:Y:S01]  /*1140*/  FFMA.FTZ R43, R140.reuse, R114, R43 ;  /* 0x000000728c2b7223 */ /* 0x040fe2000001002b */
[----:B------:R-:W-:Y:S01]  /*1150*/  IADD3 R149, PT, PT, R7, 0x20, RZ ;  /* 0x0000002007957810 */ /* 0x000fe20007ffe0ff */
[----:B------:R-:W-:Y:S01]  /*1160*/  FADD.FTZ R147, R147, R128 ;  /* 0x0000008093937221 */ /* 0x000fe20000010000 */
[----:B------:R-:W-:-:S07]  /*1170*/  FFMA.FTZ R152, R140, R128, R113 ;  /* 0x000000808c987223 */ /* 0x000fce0000010071 */
.L_x_2:
[----:B------:R-:W-:Y:S05]  /*1180*/  BSYNC.RECONVERGENT B0 ;  /* 0x0000000000007941 */ /* 0x000fea0003800200 */
.L_x_1:
[----:B------:R-:W-:Y:S04]  /*1190*/  BSSY.RECONVERGENT B0, `(.L_x_3) ;  /* 0x000009b000007945 */ /* 0x000fe80003800200 */
[----:B------:R-:W-:Y:S05]  /*11a0*/  @!P2 BRA `(.L_x_4) ;  /* 0x000000080064a947 */ /* 0x000fea0003800000 */
        /* <DEDUP_REMOVED lines=12> */
[----:B------:R-:W-:Y:S02]  /*1270*/  PRMT R141, R82, 0x7632, R141 ;  /* 0x00007632528d7816 */ /* 0x000fe4000000008d */
[----:B------:R-:W-:Y:S02]  /*1280*/  PRMT R129, R81, 0x7632, R129 ;  /* 0x0000763251817816 */ /* 0x000fe40000000081 */
[----:B------:R-:W-:Y:S02]  /*1290*/  PRMT R10, R83, 0x7632, R10 ;  /* 0x00007632530a7816 */ /* 0x000fe4000000000a */
[----:B------:R-:W-:Y:S02]  /*12a0*/  PRMT R139, R86, 0x7632, R139 ;  /* 0x00007632568b7816 */ /* 0x000fe4000000008b */
[----:B------:R-:W-:Y:S02]  /*12b0*/  SHF.L.U32 R141, R141, 0x10, RZ ;  /* 0x000000108d8d7819 */ /* 0x000fe400000006ff */
[----:B------:R-:W-:-:S02]  /*12c0*/  PRMT R125, R85, 0x7632, R125 ;  /* 0x00007632557d7816 */ /* 0x000fc4000000007d */
[----:B------:R-:W-:Y:S02]  /*12d0*/  PRMT R143, R87, 0x7632, R143 ;  /* 0x00007632578f7816 */ /* 0x000fe4000000008f */
[----:B------:R-:W-:Y:S01]  /*12e0*/  SHF.L.U32 R129, R129, 0x10, RZ ;  /* 0x0000001081817819 */ /* 0x000fe200000006ff */
[----:B0-----:R-:W-:Y:S01]  /*12f0*/  @P0 IMAD.WIDE.U32 R8, R149, 0x10, R8 ;  /* 0x0000001095080825 */ /* 0x001fe200078e0008 */
[----:B------:R-:W-:-:S04]  /*1300*/  SHF.L.U32 R139, R139, 0x10, RZ ;  /* 0x000000108b8b7819 */ /* 0x000fc800000006ff */
[----:B------:R0:W5:Y:S01]  /*1310*/  @P0 LDG.E.128 R100, desc[UR10][R8.64] ;  /* 0x0000000a08640981 */ /* 0x000162000c1e1d00 */
[----:B------:R-:W-:Y:S02]  /*1320*/  SHF.L.U32 R125, R125, 0x10, RZ ;  /* 0x000000107d7d7819 */ /* 0x000fe400000006ff */
[----:B------:R-:W-:Y:S02]  /*1330*/  SHF.L.U32 R143, R143, 0x10, RZ ;  /* 0x000000108f8f7819 */ /* 0x000fe400000006ff */
[----:B0-----:R-:W-:Y:S02]  /*1340*/  SHF.L.U32 R9, R10, 0x10, RZ ;  /* 0x000000100a097819 */ /* 0x001fe400000006ff */
[----:B------:R-:W-:Y:S02]  /*1350*/  SHF.L.U32 R130, R80, 0x10, RZ ;  /* 0x0000001050827819 */ /* 0x000fe400000006ff */
[----:B---3--:R-:W-:Y:S02]  /*1360*/  PRMT R150, R118, 0x7632, R150 ;  /* 0x0000763276967816 */ /* 0x008fe40000000096 */
[----:B------:R-:W-:-:S02]  /*1370*/  PRMT R148, R117, 0x7632, R148 ;  /* 0x0000763275947816 */ /* 0x000fc40000000094 */
[----:B------:R-:W-:Y:S02]  /*1380*/  PRMT R154, R119, 0x7632, R154 ;  /* 0x00007632779a7816 */ /* 0x000fe4000000009a */
[----:B------:R-:W-:Y:S02]  /*1390*/  SHF.L.U32 R150, R150, 0x10, RZ ;  /* 0x0000001096967819 */ /* 0x000fe400000006ff */
[----:B----4-:R-:W-:Y:S02]  /*13a0*/  PRMT R158, R114, 0x7632, R158 ;  /* 0x00007632729e7816 */ /* 0x010fe4000000009e */
[----:B------:R-:W-:Y:S02]  /*13b0*/  PRMT R160, R113, 0x7632, R160 ;  /* 0x0000763271a07816 */ /* 0x000fe400000000a0 */
[----:B------:R-:W-:Y:S02]  /*13c0*/  PRMT R156, R115, 0x7632, R156 ;  /* 0x00007632739c7816 */ /* 0x000fe4000000009c */
[----:B------:R-:W-:-:S02]  /*13d0*/  SHF.L.U32 R148, R148, 0x10, RZ ;  /* 0x0000001094947819 */ /* 0x000fc400000006ff */
[----:B------:R-:W-:Y:S01]  /*13e0*/  SHF.L.U32 R154, R154, 0x10, RZ ;  /* 0x000000109a9a7819 */ /* 0x000fe200000006ff */
[----:B------:R-:W-:Y:S01]  /*13f0*/  FMUL.FTZ R10, R141, R150 ;  /* 0x000000968d0a7220 */ /* 0x000fe20000410000 */
[----:B------:R-:W-:Y:S01]  /*1400*/  SHF.L.U32 R158, R158, 0x10, RZ ;  /* 0x000000109e9e7819 */ /* 0x000fe200000006ff */
[----:B------:R-:W-:Y:S01]  /*1410*/  FMUL.FTZ R8, R129, R148 ;  /* 0x0000009481087220 */ /* 0x000fe20000410000 */
[----:B------:R-:W-:Y:S01]  /*1420*/  SHF.L.U32 R160, R160, 0x10, RZ ;  /* 0x00000010a0a07819 */ /* 0x000fe200000006ff */
[----:B------:R-:W-:Y:S01]  /*1430*/  FMUL.FTZ R126, R9, R154 ;  /* 0x0000009a097e7220 */ /* 0x000fe20000410000 */
[----:B------:R-:W-:Y:S01]  /*1440*/  SHF.L.U32 R156, R156, 0x10, RZ ;  /* 0x000000109c9c7819 */ /* 0x000fe200000006ff */
[----:B------:R-:W-:Y:S01]  /*1450*/  FFMA.FTZ R9, R139, R158, R10 ;  /* 0x0000009e8b097223 */ /* 0x000fe2000001000a */
[----:B--2---:R-:W-:Y:S01]  /*1460*/  SHF.L.U32 R164, R121, 0x10, RZ ;  /* 0x0000001079a47819 */ /* 0x004fe200000006ff */
[----:B------:R-:W-:Y:S01]  /*1470*/  FFMA.FTZ R8, R125, R160, R8 ;  /* 0x000000a07d087223 */ /* 0x000fe20000010008 */
[----:B------:R-:W-:Y:S01]  /*1480*/  PRMT R125, R121, 0x7632, R125 ;  /* 0x00007632797d7816 */ /* 0x000fe2000000007d */
[----:B------:R-:W-:Y:S01]  /*1490*/  FFMA.FTZ R10, R143, R156, R126 ;  /* 0x0000009c8f0a7223 */ /* 0x000fe2000001007e */
[----:B------:R-:W-:-:S02]  /*14a0*/  SHF.L.U32 R126, R120, 0x10, RZ ;  /* 0x00000010787e7819 */ /* 0x000fc400000006ff */
[----:B------:R-:W-:Y:S02]  /*14b0*/  PRMT R129, R122, 0x7632, R129 ;  /* 0x000076327a817816 */ /* 0x000fe40000000081 */
[----:B------:R-:W-:Y:S02]  /*14c0*/  SHF.L.U32 R121, R116, 0x10, RZ ;  /* 0x0000001074797819 */ /* 0x000fe400000006ff */
[----:B------:R-:W-:Y:S01]  /*14d0*/  SHF.L.U32 R142, R122, 0x10, RZ ;  /* 0x000000107a8e7819 */ /* 0x000fe200000006ff */
[----:B------:R-:W-:Y:S01]  /*14e0*/  FADD.FTZ R126, -R145, R126 ;  /* 0x0000007e917e7221 */ /* 0x000fe20000010100 */
[C---:B------:R-:W-:Y:S02]  /*14f0*/  PRMT R132, R123.reuse, 0x7632, R132 ;  /* 0x000076327b847816 */ /* 0x040fe40000000084 */
[----:B------:R-:W-:Y:S02]  /*1500*/  SHF.L.U32 R144, R123, 0x10, RZ ;  /* 0x000000107b907819 */ /* 0x000fe400000006ff */
[----:B------:R-:W-:Y:S01]  /*1510*/  SHF.L.U32 R122, R129, 0x10, RZ ;  /* 0x00000010817a7819 */ /* 0x000fe200000006ff */
[----:B------:R-:W-:Y:S01]  /*1520*/  FMUL.FTZ R130, R130, R121 ;  /* 0x0000007982827220 */ /* 0x000fe20000410000 */
[----:B------:R-:W-:-:S02]  /*1530*/  SHF.L.U32 R123, R84, 0x10, RZ ;  /* 0x00000010547b7819 */ /* 0x000fc400000006ff */
[----:B------:R-:W-:Y:S02]  /*1540*/  SHF.L.U32 R129, R112, 0x10, RZ ;  /* 0x0000001070817819 */ /* 0x000fe400000006ff */
[----:B------:R-:W-:Y:S01]  /*1550*/  SHF.L.U32 R146, R125, 0x10, RZ ;  /* 0x000000107d927819 */ /* 0x000fe200000006ff */
[----:B-----5:R-:W-:Y:S01]  /*1560*/  FMUL.FTZ R125, R13, R126 ;  /* 0x0000007e0d7d7220 */ /* 0x020fe20000410000 */
[----:B------:R-:W-:Y:S01]  /*1570*/  SHF.L.U32 R139, R117, 0x10, RZ ;  /* 0x00000010758b7819 */ /* 0x000fe200000006ff */
[-C--:B------:R-:W-:Y:S01]  /*1580*/  FFMA.FTZ R126, R123, R129.reuse, R130 ;  /* 0x000000817b7e7223 */ /* 0x080fe20000010082 */
[----:B------:R-:W-:Y:S02]  /*1590*/  SHF.L.U32 R130, R82, 0x10, RZ ;  /* 0x0000001052827819 */ /* 0x000fe400000006ff */
[----:B------:R-:W-:Y:S01]  /*15a0*/  SHF.L.U32 R117, R118, 0x10, RZ ;  /* 0x0000001076757819 */ /* 0x000fe200000006ff */
[----:B------:R-:W-:Y:S01]  /*15b0*/  FADD.FTZ R52, R52, R129 ;  /* 0x0000008134347221 */ /* 0x000fe20000010000 */
[C---:B------:R-:W-:Y:S01]  /*15c0*/  FFMA.FTZ R68, R125.reuse, R129, R68 ;  /* 0x000000817d447223 */ /* 0x040fe20000010044 */
[----:B------:R-:W-:Y:S01]  /*15d0*/  FADD.FTZ R20, R20, R121 ;  /* 0x0000007914147221 */ /* 0x000fe20000010000 */
[----:B------:R-:W-:Y:S01]  /*15e0*/  FFMA.FTZ R36, R125, R121, R36 ;  /* 0x000000797d247223 */ /* 0x000fe20000010024 */
[----:B------:R-:W-:Y:S01]  /*15f0*/  SHF.L.U32 R121, R113, 0x10, RZ ;  /* 0x0000001071797819 */ /* 0x000fe200000006ff */
[----:B------:R-:W-:Y:S01]  /*1600*/  FMUL.FTZ R129, R130, R117 ;  /* 0x0000007582817220 */ /* 0x000fe20000410000 */
[----:B------:R-:W-:-:S02]  /*1610*/  SHF.L.U32 R113, R114, 0x10, RZ ;  /* 0x0000001072717819 */ /* 0x000fc400000006ff */
[----:B------:R-:W-:Y:S01]  /*1620*/  SHF.L.U32 R130, R86, 0x10, RZ ;  /* 0x0000001056827819 */ /* 0x000fe200000006ff */
[----:B------:R-:W-:Y:S01]  /*1630*/  FADD.FTZ R164, -R145, R164 ;  /* 0x000000a491a47221 */ /* 0x000fe20000010100 */
[----:B------:R-:W-:-:S03]  /*1640*/  SHF.L.U32 R123, R81, 0x10, RZ ;  /* 0x00000010517b7819 */ /* 0x000fc600000006ff */
[----:B------:R-:W-:Y:S01]  /*1650*/  FFMA.FTZ R130, R130, R113, R129 ;  /* 0x0000007182827223 */ /* 0x000fe20000010081 */
[----:B------:R-:W-:Y:S01]  /*1660*/  FMUL.FTZ R129, R13, R164 ;  /* 0x000000a40d817220 */ /* 0x000fe20000410000 */
[----:B------:R-:W-:Y:S02]  /*1670*/  SHF.L.U32 R114, R83, 0x10, RZ ;  /* 0x0000001053727819 */ /* 0x000fe400000006ff */
[----:B------:R-:W-:Y:S01]  /*1680*/  SHF.L.U32 R119, R119, 0x10, RZ ;  /* 0x0000001077777819 */ /* 0x000fe200000006ff */
[-C--:B------:R-:W-:Y:S01]  /*1690*/  FMUL.FTZ R123, R123, R139.reuse ;  /* 0x0000008b7b7b7220 */ /* 0x080fe20000410000 */
[----:B------:R-:W-:Y:S01]  /*16a0*/  SHF.L.U32 R118, R115, 0x10, RZ ;  /* 0x0000001073767819 */ /* 0x000fe200000006ff */
[----:B------:R-:W-:Y:S01]  /*16b0*/  FADD.FTZ R22, R22, R139 ;  /* 0x0000008b16167221 */ /* 0x000fe20000010000 */
[----:B------:R-:W-:Y:S01]  /*16c0*/  PRMT R120, R120, 0x7632, R120 ;  /* 0x0000763278787816 */ /* 0x000fe20000000078 */
[----:B------:R-:W-:Y:S01]  /*16d0*/  FFMA.FTZ R38, R129, R139, R38 ;  /* 0x0000008b81267223 */ /* 0x000fe20000010026 */
[----:B------:R-:W-:-:S02]  /*16e0*/  PRMT R115, R80, 0x7632, R115 ;  /* 0x0000763250737816 */ /* 0x000fc40000000073 */
[----:B------:R-:W-:Y:S01]  /*16f0*/  PRMT R116, R116, 0x7632, R116 ;  /* 0x0000763274747816 */ /* 0x000fe20000000074 */
[----:B------:R-:W-:Y:S01]  /*1700*/  FMUL.FTZ R114, R114, R119 ;  /* 0x0000007772727220 */ /* 0x000fe20000410000 */
[----:B------:R-:W-:Y:S01]  /*1710*/  SHF.L.U32 R139, R87, 0x10, RZ ;  /* 0x00000010578b7819 */ /* 0x000fe200000006ff */
[----:B------:R-:W-:Y:S01]  /*1720*/  FADD.FTZ R142, -R145, R142 ;  /* 0x0000008e918e7221 */ /* 0x000fe20000010100 */
[----:B------:R-:W-:Y:S02]  /*1730*/  PRMT R112, R112, 0x7632, R112 ;  /* 0x0000763270707816 */ /* 0x000fe40000000070 */
[----:B------:R-:W-:Y:S02]  /*1740*/  SHF.L.U32 R120, R120, 0x10, RZ ;  /* 0x0000001078787819 */ /* 0x000fe400000006ff */
[----:B------:R-:W-:Y:S02]  /*1750*/  SHF.L.U32 R115, R115, 0x10, RZ ;  /* 0x0000001073737819 */ /* 0x000fe400000006ff */
[----:B------:R-:W-:Y:S01]  /*1760*/  SHF.L.U32 R116, R116, 0x10, RZ ;  /* 0x0000001074747819 */ /* 0x000fe200000006ff */
[----:B------:R-:W-:Y:S01]  /*1770*/  FFMA.FTZ R139, R139, R118, R114 ;  /* 0x000000768b8b7223 */ /* 0x000fe20000010072 */
[----:B------:R-:W-:Y:S01]  /*1780*/  SHF.L.U32 R132, R132, 0x10, RZ ;  /* 0x0000001084847819 */ /* 0x000fe200000006ff */
[----:B------:R-:W-:Y:S01]  /*1790*/  FADD.FTZ R144, -R145, R144 ;  /* 0x0000009091907221 */ /* 0x000fe20000010100 */
[----:B------:R-:W-:Y:S01]  /*17a0*/  SHF.L.U32 R114, R112, 0x10, RZ ;  /* 0x0000001070727819 */ /* 0x000fe200000006ff */
[----:B------:R-:W-:Y:S01]  /*17b0*/  FMUL.FTZ R141, R13, R142 ;  /* 0x0000008e0d8d7220 */ /* 0x000fe20000410000 */
[----:B------:R-:W-:Y:S01]  /*17c0*/  SHF.L.U32 R112, R6, 0x10, RZ ;  /* 0x0000001006707819 */ /* 0x000fe200000006ff */
[----:B------:R-:W-:Y:S01]  /*17d0*/  FADD.FTZ R162, -R145, R120 ;  /* 0x0000007891a27221 */ /* 0x000fe20000010100 */
[----:B------:R-:W-:Y:S01]  /*17e0*/  FMUL.FTZ R115, R115, R116 ;  /* 0x0000007473737220 */ /* 0x000fe20000410000 */
[----:B------:R-:W-:Y:S01]  /*17f0*/  FADD.FTZ R120, -R145, R132 ;  /* 0x0000008491787221 */ /* 0x000fe20000010100 */
[----:B------:R-:W-:Y:S01]  /*1800*/  SHF.L.U32 R132, R85, 0x10, RZ ;  /* 0x0000001055847819 */ /* 0x000fe200000006ff */
[----:B------:R-:W-:Y:S01]  /*1810*/  FADD.FTZ R48, R48, R113 ;  /* 0x0000007130307221 */ /* 0x000fe20000010000 */
[----:B------:R-:W-:Y:S01]  /*1820*/  FFMA.FTZ R64, R141, R113, R64 ;  /* 0x000000718d407223 */ /* 0x000fe20000010040 */
[C---:B------:R-:W-:Y:S01]  /*1830*/  FMUL.FTZ R143, R13.reuse, R144 ;  /* 0x000000900d8f7220 */ /* 0x040fe20000410000 */
[----:B------:R-:W-:Y:S01]  /*1840*/  FFMA.FTZ R142, R112, R114, R115 ;  /* 0x00000072708e7223 */ /* 0x000fe20000010073 */
[----:B------:R-:W-:Y:S01]  /*1850*/  FMUL.FTZ R144, R13, R162 ;  /* 0x000000a20d907220 */ /* 0x000fe20000410000 */
[----:B------:R-:W-:Y:S01]  /*1860*/  FADD.FTZ R147, R147, R126 ;  /* 0x0000007e93937221 */ /* 0x000fe20000010000 */
[----:B------:R-:W-:Y:S01]  /*1870*/  FFMA.FTZ R113, R125, R126, R152 ;  /* 0x0000007e7d717223 */ /* 0x000fe20000010098 */
[----:B------:R-:W-:Y:S01]  /*1880*/  FADD.FTZ R146, -R145, R146 ;  /* 0x0000009291927221 */ /* 0x000fe20000010100 */
[----:B------:R-:W-:Y:S01]  /*1890*/  FFMA.FTZ R132, R132, R121, R123 ;  /* 0x0000007984847223 */ /* 0x000fe2000001007b */
[----:B------:R-:W-:Y:S01]  /*18a0*/  FADD.FTZ R147, R147, R142 ;  /* 0x0000008e93937221 */ /* 0x000fe20000010000 */
[----:B------:R-:W-:Y:S01]  /*18b0*/  FFMA.FTZ R112, R144, R142, R113 ;  /* 0x0000008e90707223 */ /* 0x000fe20000010071 */
[----:B------:R-:W-:-:S02]  /*18c0*/  FMUL.FTZ R146, R13, R146 ;  /* 0x000000920d927220 */ /* 0x000fc40000410000 */
[----:B------:R-:W-:Y:S01]  /*18d0*/  FADD.FTZ R147, R147, R132 ;  /* 0x0000008493937221 */ /* 0x000fe20000010000 */
[----:B------:R-:W-:Y:S01]  /*18e0*/  FFMA.FTZ R113, R129, R132, R112 ;  /* 0x0000008481717223 */ /* 0x000fe20000010070 */
[----:B------:R-:W-:Y:S02]  /*18f0*/  FADD.FTZ R122, -R145, R122 ;  /* 0x0000007a917a7221 */ /* 0x000fe40000010100 */
[----:B------:R-:W-:Y:S01]  /*1900*/  FADD.FTZ R147, R147, R8 ;  /* 0x0000000893937221 */ /* 0x000fe20000010000 */
[----:B------:R-:W-:Y:S01]  /*1910*/  FFMA.FTZ R112, R146, R8, R113 ;  /* 0x0000000892707223 */ /* 0x000fe20000010071 */
[----:B------:R-:W-:Y:S01]  /*1920*/  FADD.FTZ R53, R53, R114 ;  /* 0x0000007235357221 */ /* 0x000fe20000010000 */
[----:B------:R-:W-:Y:S01]  /*1930*/  FFMA.FTZ R69, R144, R114, R69 ;  /* 0x0000007290457223 */ /* 0x000fe20000010045 */
[----:B------:R-:W-:Y:S01]  /*1940*/  FADD.FTZ R23, R23, R148 ;  /* 0x0000009417177221 */ /* 0x000fe20000010000 */
[----:B------:R-:W-:Y:S01]  /*1950*/  FFMA.FTZ R39, R146, R148, R39 ;  /* 0x0000009492277223 */ /* 0x000fe20000010027 */
[----:B------:R-:W-:Y:S01]  /*1960*/  FMUL.FTZ R148, R13, R122 ;  /* 0x0000007a0d947220 */ /* 0x000fe20000410000 */
[----:B------:R-:W-:Y:S01]  /*1970*/  FADD.FTZ R114, R147, R130 ;  /* 0x0000008293727221 */ /* 0x000fe20000010000 */
[----:B------:R-:W-:-:S03]  /*1980*/  FFMA.FTZ R112, R141, R130, R112 ;  /* 0x000000828d707223 */ /* 0x000fc60000010070 */
        /* <DEDUP_REMOVED lines=25> */
[----:B------:R-:W-:Y:S01]  /*1b20*/  FADD.FTZ R147, R147, R10 ;  /* 0x0000000a93937221 */ /* 0x000fe20000010000 */
[----:B------:R-:W-:-:S07]  /*1b30*/  FFMA.FTZ R152, R150, R10, R113 ;  /* 0x0000000a96987223 */ /* 0x000fce0000010071 */
.L_x_4:
[----:B------:R-:W-:Y:S05]  /*1b40*/  BSYNC.RECONVERGENT B0 ;  /* 0x0000000000007941 */ /* 0x000fea0003800200 */
.L_x_3:
[----:B------:R-:W-:Y:S01]  /*1b50*/  UISETP.NE.AND UP0, UPT, UR15, URZ, UPT ;  /* 0x000000ff0f00728c */ /* 0x000fe2000bf05270 */
[----:B------:R-:W-:Y:S01]  /*1b60*/  ISETP.GE.U32.AND P4, PT, R2, 0x20, PT ;  /* 0x000000200200780c */ /* 0x000fe20003f86070 */
[----:B------:R-:W-:-:S04]  /*1b70*/  UMOV UR4, 0xffffffff ;  /* 0xffffffff00047882 */ /* 0x000fc80000000000 */
[----:B------:R-:W-:Y:S01]  /*1b80*/  PLOP3.LUT P3, PT, PT, PT, UP0, 0x80, 0x8 ;  /* 0x000000000008781c */ /* 0x000fe20003f6f008 */
[----:B------:R-:W-:-:S12]  /*1b90*/  BRA.DIV UR4, `(.L_x_5) ;  /* 0x0000003e04787947 */ /* 0x000fd8000b800000 */
[----:B------:R-:W0:Y:S04]  /*1ba0*/  SHFL.BFLY PT, R112, R147, 0x1, 0x1f ;  /* 0x0c201f0093707f89 */ /* 0x000e2800000e0000 */
[----:B------:R-:W1:Y:S01]  /*1bb0*/  SHFL.BFLY PT, R113, R152, 0x1, 0x1f ;  /* 0x0c201f0098717f89 */ /* 0x000e6200000e0000 */
[----:B0-----:R-:W-:Y:S01]  /*1bc0*/  FADD.FTZ R112, R112, R147 ;  /* 0x0000009370707221 */ /* 0x001fe20000010000 */
[----:B-1----:R-:W-:-:S04]  /*1bd0*/  FADD.FTZ R113, R113, R152 ;  /* 0x0000009871717221 */ /* 0x002fc80000010000 */
        /* <DEDUP_REMOVED lines=12> */
[----:B------:R0:W1:Y:S04]  /*1ca0*/  SHFL.BFLY PT, R112, R119, 0x10, 0x1f ;  /* 0x0e001f0077707f89 */ /* 0x00006800000e0000 */
[----:B------:R0:W2:Y:S02]  /*1cb0*/  SHFL.BFLY PT, R113, R118, 0x10, 0x1f ;  /* 0x0e001f0076717f89 */ /* 0x0000a400000e0000 */
.L_x_44:
[----:B-1----:R-:W-:Y:S01]  /*1cc0*/  FADD.FTZ R112, R119, R112 ;  /* 0x0000007077707221 */ /* 0x002fe20000010000 */
[----:B--2---:R-:W-:Y:S01]  /*1cd0*/  FADD.FTZ R113, R118, R113 ;  /* 0x0000007176717221 */ /* 0x004fe20000010000 */
[----:B------:R-:W-:Y:S02]  /*1ce0*/  BSSY.RECONVERGENT B0, `(.L_x_6) ;  /* 0x0000163000007945 */ /* 0x000fe40003800200 */
[----:B------:R-:W-:Y:S01]  /*1cf0*/  FMUL.FTZ R112, R112, UR14 ;  /* 0x0000000e70707c20 */ /* 0x000fe20008410000 */
[----:B------:R-:W-:-:S04]  /*1d00*/  FMUL.FTZ R122, R113, UR14 ;  /* 0x0000000e717a7c20 */ /* 0x000fc80008410000 */
[----:B------:R-:W-:Y:S01]  /*1d10*/  FSEL R123, R112, RZ, !P3 ;  /* 0x000000ff707b7208 */ /* 0x000fe20005800000 */
[----:B------:R-:W-:Y:S06]  /*1d20*/  @!P4 BRA `(.L_x_7) ;  /* 0x000000140078c947 */ /* 0x000fec0003800000 */
[----:B------:R-:W-:-:S04]  /*1d30*/  UISETP.NE.U32.AND UP0, UPT, UR12, URZ, UPT ;  /* 0x000000ff0c00728c */ /* 0x000fc8000bf05070 */
[----:B------:R-:W-:-:S09]  /*1d40*/  UISETP.NE.AND.EX UP0, UPT, UR13, URZ, UPT, UP0 ;  /* 0x000000ff0d00728c */ /* 0x000fd2000bf05300 */
[----:B------:R-:W-:Y:S05]  /*1d50*/  BRA.U UP0, `(.L_x_8) ;  /* 0x00000009003c7547 */ /* 0x000fea000b800000 */
[----:B------:R-:W-:Y:S01]  /*1d60*/  UMOV UR4, UR8 ;  /* 0x0000000800047c82 */ /* 0x000fe20008000000 */
[----:B------:R-:W-:Y:S01]  /*1d70*/  UMOV UR5, UR9 ;  /* 0x0000000900057c82 */ /* 0x000fe20008000000 */
[----:B------:R-:W-:-:S04]  /*1d80*/  UISETP.NE.U32.AND UP0, UPT, UR4, URZ, UPT ;  /* 0x000000ff0400728c */ /* 0x000fc8000bf05070 */
[----:B------:R-:W-:-:S09]  /*1d90*/  UISETP.NE.AND.EX UP0, UPT, UR5, URZ, UPT, UP0 ;  /* 0x000000ff0500728c */ /* 0x000fd2000bf05300 */
[----:B------:R-:W-:Y:S05]  /*1da0*/  BRA.U UP0, `(.L_x_9) ;  /* 0x0000000500047547 */ /* 0x000fea000b800000 */
[----:B------:R-:W-:-:S04]  /*1db0*/  UISETP.NE.U32.AND UP0, UPT, UR6, URZ, UPT ;  /* 0x000000ff0600728c */ /* 0x000fc8000bf05070 */
[----:B------:R-:W-:-:S09]  /*1dc0*/  UISETP.NE.AND.EX UP0, UPT, UR7, URZ, UPT, UP0 ;  /* 0x000000ff0700728c */ /* 0x000fd2000bf05300 */
[----:B------:R-:W-:Y:S05]  /*1dd0*/  BRA.U UP0, `(.L_x_10) ;  /* 0x0000000100747547 */ /* 0x000fea000b800000 */
[-CC-:B------:R-:W-:Y:S01]  /*1de0*/  FFMA.FTZ R113, R3, R122.reuse, R123.reuse ;  /* 0x0000007a03717223 */ /* 0x180fe2000001007b */
[-CC-:B------:R-:W-:Y:S01]  /*1df0*/  FFMA.FTZ R114, R134, R122.reuse, R123.reuse ;  /* 0x0000007a86727223 */ /* 0x180fe2000001007b */
[-CC-:B------:R-:W-:Y:S01]  /*1e00*/  FFMA.FTZ R115, R131, R122.reuse, R123.reuse ;  /* 0x0000007a83737223 */ /* 0x180fe2000001007b */
[-CC-:B0-----:R-:W-:Y:S01]  /*1e10*/  FFMA.FTZ R118, R136, R122.reuse, R123.reuse ;  /* 0x0000007a88767223 */ /* 0x181fe2000001007b */
[-CC-:B------:R-:W-:Y:S01]  /*1e20*/  FFMA.FTZ R120, R135, R122.reuse, R123.reuse ;  /* 0x0000007a87787223 */ /* 0x180fe2000001007b */
[-CC-:B------:R-:W-:Y:S01]  /*1e30*/  FFMA.FTZ R117, R138, R122.reuse, R123.reuse ;  /* 0x0000007a8a757223 */ /* 0x180fe2000001007b */
[-CC-:B------:R-:W-:Y:S01]  /*1e40*/  FFMA.FTZ R154, R137, R122.reuse, R123.reuse ;  /* 0x0000007a899a7223 */ /* 0x180fe2000001007b */
[----:B------:R-:W-:Y:S01]  /*1e50*/  FFMA.FTZ R119, R140, R122, R123 ;  /* 0x0000007a8c777223 */ /* 0x000fe2000001007b */
[----:B------:R-:W-:Y:S01]  /*1e60*/  FADD.FTZ R112, R14, -R113 ;  /* 0x800000710e707221 */ /* 0x000fe20000010000 */
[----:B------:R-:W-:Y:S01]  /*1e70*/  FADD.FTZ R114, R11, -R114 ;  /* 0x800000720b727221 */ /* 0x000fe20000010000 */
[----:B------:R-:W-:Y:S01]  /*1e80*/  FADD.FTZ R116, R12, -R115 ;  /* 0x800000730c747221 */ /* 0x000fe20000010000 */
[----:B------:R-:W-:Y:S01]  /*1e90*/  FADD.FTZ R118, R15, -R118 ;  /* 0x800000760f767221 */ /* 0x000fe20000010000 */
[----:B------:R-:W-:Y:S01]  /*1ea0*/  FADD.FTZ R120, R127, -R120 ;  /* 0x800000787f787221 */ /* 0x000fe20000010000 */
[----:B------:R-:W-:Y:S01]  /*1eb0*/  FADD.FTZ R152, R124, -R117 ;  /* 0x800000757c987221 */ /* 0x000fe20000010000 */
[----:B------:R-:W-:Y:S01]  /*1ec0*/  FADD.FTZ R154, R133, -R154 ;  /* 0x8000009a859a7221 */ /* 0x000fe20000010000 */
[----:B------:R-:W-:Y:S01]  /*1ed0*/  FADD.FTZ R156, R128, -R119 ;  /* 0x80000077809c7221 */ /* 0x000fe20000010000 */
[C---:B-----5:R-:W-:Y:S01]  /*1ee0*/  FMUL.FTZ R112, R13.reuse, R112 ;  /* 0x000000700d707220 */ /* 0x060fe20000410000 */
[C---:B------:R-:W-:Y:S01]  /*1ef0*/  FMUL.FTZ R113, R13.reuse, R114 ;  /* 0x000000720d717220 */ /* 0x040fe20000410000 */
[C---:B------:R-:W-:Y:S01]  /*1f00*/  FMUL.FTZ R116, R13.reuse, R116 ;  /* 0x000000740d747220 */ /* 0x040fe20000410000 */
[C---:B------:R-:W-:Y:S01]  /*1f10*/  FMUL.FTZ R115, R13.reuse, R118 ;  /* 0x000000760d737220 */ /* 0x040fe20000410000 */
[C---:B------:R-:W-:Y:S01]  /*1f20*/  FMUL.FTZ R114, R13.reuse, R120 ;  /* 0x000000780d727220 */ /* 0x040fe20000410000 */
[C---:B------:R-:W-:Y:S01]  /*1f30*/  FMUL.FTZ R117, R13.reuse, R152 ;  /* 0x000000980d757220 */ /* 0x040fe20000410000 */
[C---:B------:R-:W-:Y:S01]  /*1f40*/  FMUL.FTZ R154, R13.reuse, R154 ;  /* 0x0000009a0d9a7220 */ /* 0x040fe20000410000 */
[----:B------:R-:W-:Y:S01]  /*1f50*/  FMUL.FTZ R119, R13, R156 ;  /* 0x0000009c0d777220 */ /* 0x000fe20000410000 */
[----:B------:R-:W-:-:S02]  /*1f60*/  F2FP.BF16.F32.PACK_AB R112, R113, R112 ;  /* 0x000000707170723e */ /* 0x000fc400000010ff */
[----:B------:R-:W-:Y:S02]  /*1f70*/  F2FP.BF16.F32.PACK_AB R113, R115, R116 ;  /* 0x000000747371723e */ /* 0x000fe400000010ff */
[----:B------:R-:W-:Y:S02]  /*1f80*/  F2FP.BF16.F32.PACK_AB R114, R117, R114 ;  /* 0x000000727572723e */ /* 0x000fe400000010ff */
[----:B------:R-:W-:Y:S01]  /*1f90*/  F2FP.BF16.F32.PACK_AB R115, R119, R154 ;  /* 0x0000009a7773723e */ /* 0x000fe200000010ff */
[----:B------:R-:W-:Y:S06]  /*1fa0*/  BRA `(.L_x_11) ;  /* 0x0000001000a07947 */ /* 0x000fec0003800000 */
.L_x_10:
[-CC-:B------:R-:W-:Y:S01]  /*1fb0*/  FFMA.FTZ R107, R131, R122.reuse, R123.reuse ;  /* 0x0000007a836b7223 */ /* 0x180fe2000001007b */
[-CC-:B------:R-:W-:Y:S01]  /*1fc0*/  FFMA.FTZ R114, R136, R122.reuse, R123.reuse ;  /* 0x0000007a88727223 */ /* 0x180fe2000001007b */
[-CC-:B------:R-:W-:Y:S01]  /*1fd0*/  FFMA.FTZ R105, R3, R122.reuse, R123.reuse ;  /* 0x0000007a03697223 */ /* 0x180fe2000001007b */
[-CC-:B------:R-:W-:Y:S01]  /*1fe0*/  FFMA.FTZ R106, R134, R122.reuse, R123.reuse ;  /* 0x0000007a866a7223 */ /* 0x180fe2000001007b */
        /* <DEDUP_REMOVED lines=9> */
[----:B0-----:R-:W-:Y:S01]  /*2080*/  FADD.FTZ R118, R124, -R113 ;  /* 0x800000717c767221 */ /* 0x001fe20000010000 */
        /* <DEDUP_REMOVED lines=13> */
[----:B------:R-:W-:Y:S02]  /*2160*/  F2FP.BF16.F32.PACK_AB R112, R105, R104 ;  /* 0x000000686970723e */ /* 0x000fe400000010ff */
[----:B------:R-:W-:Y:S02]  /*2170*/  MOV R107, R115 ;  /* 0x00000073006b7202 */ /* 0x000fe40000000f00 */
[----:B------:R-:W-:Y:S02]  /*2180*/  MOV R106, R114 ;  /* 0x00000072006a7202 */ /* 0x000fe40000000f00 */
[----:B------:R-:W-:-:S02]  /*2190*/  MOV R105, R113 ;  /* 0x0000007100697202 */ /* 0x000fc40000000f00 */
[----:B------:R-:W-:Y:S01]  /*21a0*/  MOV R104, R112 ;  /* 0x0000007000687202 */ /* 0x000fe20000000f00 */
[----:B------:R-:W-:Y:S06]  /*21b0*/  BRA `(.L_x_11) ;  /* 0x00000010001c7947 */ /* 0x000fec0003800000 */
.L_x_9:
[----:B------:R-:W-:-:S04]  /*21c0*/  UISETP.NE.U32.AND UP0, UPT, UR6, URZ, UPT ;  /* 0x000000ff0600728c */ /* 0x000fc8000bf05070 */
[----:B------:R-:W-:-:S09]  /*21d0*/  UISETP.NE.AND.EX UP0, UPT, UR7, URZ, UPT, UP0 ;  /* 0x000000ff0700728c */ /* 0x000fd2000bf05300 */
[----:B------:R-:W-:Y:S05]  /*21e0*/  BRA.U UP0, `(.L_x_12) ;  /* 0x0000000100847547 */ /* 0x000fea000b800000 */
        /* <DEDUP_REMOVED lines=33> */
.L_x_12:
        /* <DEDUP_REMOVED lines=15> */
[----:B0-----:R-:W-:Y:S01]  /*24f0*/  FADD.FTZ R118, R128, -R111 ;  /* 0x8000006f80767221 */ /* 0x001fe20000010000 */
        /* <DEDUP_REMOVED lines=15> */
[----:B------:R-:W-:Y:S02]  /*25f0*/  MOV R104, R112 ;  /* 0x0000007000687202 */ /* 0x000fe40000000f00 */
[----:B------:R-:W-:Y:S02]  /*2600*/  MOV R111, R115 ;  /* 0x00000073006f7202 */ /* 0x000fe40000000f00 */
[----:B------:R-:W-:Y:S02]  /*2610*/  MOV R110, R114 ;  /* 0x00000072006e7202 */ /* 0x000fe40000000f00 */
[----:B------:R-:W-:Y:S02]  /*2620*/  MOV R109, R113 ;  /* 0x00000071006d7202 */ /* 0x000fe40000000f00 */
[----:B------:R-:W-:Y:S01]  /*2630*/  MOV R108, R112 ;  /* 0x00000070006c7202 */ /* 0x000fe20000000f00 */
[----:B------:R-:W-:Y:S06]  /*2640*/  BRA `(.L_x_11) ;  /* 0x0000000800f87947 */ /* 0x000fec0003800000 */
.L_x_8:
        /* <DEDUP_REMOVED lines=8> */
[-C--:B0-----:R-:W-:Y:S01]  /*26d0*/  FFMA.FTZ R118, R137, R122.reuse, R123 ;  /* 0x0000007a89767223 */ /* 0x081fe2000001007b */
[C---:B------:R-:W-:Y:S01]  /*26e0*/  PRMT R113, R99.reuse, 0x7632, R113 ;  /* 0x0000763263717816 */ /* 0x040fe20000000071 */
[-CC-:B------:R-:W-:Y:S01]  /*26f0*/  FFMA.FTZ R119, R140, R122.reuse, R123.reuse ;  /* 0x0000007a8c777223 */ /* 0x180fe2000001007b */
[----:B------:R-:W-:Y:S01]  /*2700*/  PRMT R112, R98, 0x7632, R112 ;  /* 0x0000763262707816 */ /* 0x000fe20000000070 */
[-CC-:B------:R-:W-:Y:S01]  /*2710*/  FFMA.FTZ R115, R138, R122.reuse, R123.reuse ;  /* 0x0000007a8a737223 */ /* 0x180fe2000001007b */
[----:B------:R-:W-:Y:S01]  /*2720*/  SHF.L.U32 R116, R99, 0x10, RZ ;  /* 0x0000001063747819 */ /* 0x000fe200000006ff */
[----:B------:R-:W-:Y:S01]  /*2730*/  FADD.FTZ R117, R133, -R118 ;  /* 0x8000007685757221 */ /* 0x000fe20000010000 */
[-C--:B------:R-:W-:Y:S01]  /*2740*/  FFMA.FTZ R120, R135, R122.reuse, R123 ;  /* 0x0000007a87787223 */ /* 0x080fe2000001007b */
[----:B------:R-:W-:Y:S01]  /*2750*/  SHF.L.U32 R118, R113, 0x10, RZ ;  /* 0x0000001071767819 */ /* 0x000fe200000006ff */
[----:B------:R-:W-:Y:S01]  /*2760*/  FADD.FTZ R121, R128, -R119 ;  /* 0x8000007780797221 */ /* 0x000fe20000010000 */
[----:B------:R-:W-:Y:S01]  /*2770*/  SHF.L.U32 R112, R112, 0x10, RZ ;  /* 0x0000001070707819 */ /* 0x000fe200000006ff */
[----:B------:R-:W-:Y:S01]  /*2780*/  FADD.FTZ R113, R124, -R115 ;  /* 0x800000737c717221 */ /* 0x000fe20000010000 */
[----:B------:R-:W-:Y:S01]  /*2790*/  SHF.L.U32 R114, R98, 0x10, RZ ;  /* 0x0000001062727819 */ /* 0x000fe200000006ff */
[----:B------:R-:W-:Y:S01]  /*27a0*/  FADD.FTZ R119, R127, -R120 ;  /* 0x800000787f777221 */ /* 0x000fe20000010000 */
[C---:B-----5:R-:W-:Y:S01]  /*27b0*/  FFMA.FTZ R115, R13.reuse, R117, R116 ;  /* 0x000000750d737223 */ /* 0x060fe20000010074 */
[C---:B------:R-:W-:Y:S01]  /*27c0*/  FFMA.FTZ R154, R13.reuse, R121, R118 ;  /* 0x000000790d9a7223 */ /* 0x040fe20000010076 */
[--C-:B------:R-:W-:Y:S01]  /*27d0*/  FFMA.FTZ R152, R13, R113, R112.reuse ;  /* 0x000000710d987223 */ /* 0x100fe20000010070 */
[-CC-:B------:R-:W-:Y:S01]  /*27e0*/  FFMA.FTZ R116, R136, R122.reuse, R123.reuse ;  /* 0x0000007a88747223 */ /* 0x180fe2000001007b */
[-C--:B------:R-:W-:Y:S01]  /*27f0*/  FFMA.FTZ R121, R131, R122.reuse, R123 ;  /* 0x0000007a83797223 */ /* 0x080fe2000001007b */
[----:B------:R-:W-:Y:S01]  /*2800*/  PRMT R113, R97, 0x7632, R113 ;  /* 0x0000763261717816 */ /* 0x000fe20000000071 */
[-CC-:B------:R-:W-:Y:S01]  /*2810*/  FFMA.FTZ R117, R3, R122.reuse, R123.reuse ;  /* 0x0000007a03757223 */ /* 0x180fe2000001007b */
[----:B------:R-:W-:Y:S01]  /*2820*/  PRMT R112, R96, 0x7632, R112 ;  /* 0x0000763260707816 */ /* 0x000fe20000000070 */
[----:B------:R-:W-:Y:S01]  /*2830*/  FFMA.FTZ R156, R134, R122, R123 ;  /* 0x0000007a869c7223 */ /* 0x000fe2000001007b */
[----:B------:R-:W-:Y:S01]  /*2840*/  FFMA.FTZ R119, R13, R119, R114 ;  /* 0x000000770d777223 */ /* 0x000fe20000010072 */
[----:B------:R-:W-:Y:S01]  /*2850*/  SHF.L.U32 R114, R96, 0x10, RZ ;  /* 0x0000001060727819 */ /* 0x000fe200000006ff */
[----:B------:R-:W-:Y:S01]  /*2860*/  FADD.FTZ R147, R15, -R116 ;  /* 0x800000740f937221 */ /* 0x000fe20000010000 */
[----:B------:R-:W-:Y:S01]  /*2870*/  SHF.L.U32 R118, R97, 0x10, RZ ;  /* 0x0000001061767819 */ /* 0x000fe200000006ff */
[----:B------:R-:W-:Y:S01]  /*2880*/  FADD.FTZ R145, R12, -R121 ;  /* 0x800000790c917221 */ /* 0x000fe20000010000 */
[----:B------:R-:W-:Y:S01]  /*2890*/  SHF.L.U32 R120, R113, 0x10, RZ ;  /* 0x0000001071787819 */ /* 0x000fe200000006ff */
[----:B------:R-:W-:Y:S01]  /*28a0*/  FADD.FTZ R117, R14, -R117 ;  /* 0x800000750e757221 */ /* 0x000fe20000010000 */
[----:B------:R-:W-:Y:S01]  /*28b0*/  SHF.L.U32 R116, R112, 0x10, RZ ;  /* 0x0000001070747819 */ /* 0x000fe200000006ff */
[----:B------:R-:W-:Y:S01]  /*28c0*/  FADD.FTZ R121, R11, -R156 ;  /* 0x8000009c0b797221 */ /* 0x000fe20000010000 */
[C---:B------:R-:W-:Y:S01]  /*28d0*/  FFMA.FTZ R113, R13.reuse, R145, R118 ;  /* 0x000000910d717223 */ /* 0x040fe20000010076 */
[C---:B------:R-:W-:Y:S01]  /*28e0*/  FFMA.FTZ R112, R13.reuse, R117, R114 ;  /* 0x000000750d707223 */ /* 0x040fe20000010072 */
[C---:B------:R-:W-:Y:S01]  /*28f0*/  FFMA.FTZ R120, R13.reuse, R147, R120 ;  /* 0x000000930d787223 */ /* 0x040fe20000010078 */
[----:B------:R-:W-:Y:S01]  /*2900*/  FFMA.FTZ R117, R13, R121, R116 ;  /* 0x000000790d757223 */ /* 0x000fe20000010074 */
[----:B------:R-:W-:-:S02]  /*2910*/  F2FP.BF16.F32.PACK_AB R115, R154, R115 ;  /* 0x000000739a73723e */ /* 0x000fc400000010ff */
[----:B------:R-:W-:Y:S02]  /*2920*/  F2FP.BF16.F32.PACK_AB R114, R152, R119 ;  /* 0x000000779872723e */ /* 0x000fe400000010ff */
[----:B------:R-:W-:Y:S02]  /*2930*/  F2FP.BF16.F32.PACK_AB R113, R120, R113 ;  /* 0x000000717871723e */ /* 0x000fe400000010ff */
[----:B------:R-:W-:Y:S01]  /*2940*/  F2FP.BF16.F32.PACK_AB R112, R117, R112 ;  /* 0x000000707570723e */ /* 0x000fe200000010ff */
[----:B------:R-:W-:Y:S06]  /*2950*/  BRA `(.L_x_11) ;  /* 0x0000000800347947 */ /* 0x000fec0003800000 */
.L_x_14:
[-CC-:B------:R-:W-:Y:S01]  /*2960*/  FFMA.FTZ R105, R3, R122.reuse, R123.reuse ;  /* 0x0000007a03697223 */ /* 0x180fe2000001007b */
[-CC-:B------:R-:W-:Y:S01]  /*2970*/  FFMA.FTZ R114, R135, R122.reuse, R123.reuse ;  /* 0x0000007a87727223 */ /* 0x180fe2000001007b */
[-CC-:B------:R-:W-:Y:S01]  /*2980*/  FFMA.FTZ R116, R137, R122.reuse, R123.reuse ;  /* 0x0000007a89747223 */ /* 0x180fe2000001007b */
[----:B------:R-:W-:Y:S01]  /*2990*/  FFMA.FTZ R107, R131, R122, R123 ;  /* 0x0000007a836b7223 */ /* 0x000fe2000001007b */
[----:B------:R-:W-:Y:S01]  /*29a0*/  SHF.L.U32 R104, R96, 0x10, RZ ;  /* 0x0000001060687819 */ /* 0x000fe200000006ff */
[----:B------:R-:W-:Y:S01]  /*29b0*/  FADD.FTZ R112, R14, -R105 ;  /* 0x800000690e707221 */ /* 0x000fe20000010000 */
[----:B------:R-:W-:Y:S01]  /*29c0*/  SHF.L.U32 R115, R98, 0x10, RZ ;  /* 0x0000001062737819 */ /* 0x000fe200000006ff */
[----:B------:R-:W-:Y:S01]  /*29d0*/  FADD.FTZ R114, R127, -R114 ;  /* 0x800000727f727221 */ /* 0x000fe20000010000 */
[----:B------:R-:W-:Y:S01]  /*29e0*/  SHF.L.U32 R117, R99, 0x10, RZ ;  /* 0x0000001063757819 */ /* 0x000fe200000006ff */
[----:B0-----:R-:W-:Y:S01]  /*29f0*/  FADD.FTZ R118, R133, -R116 ;  /* 0x8000007485767221 */ /* 0x001fe20000010000 */
[----:B------:R-:W-:Y:S01]  /*2a00*/  SHF.L.U32 R113, R97, 0x10, RZ ;  /* 0x0000001061717819 */ /* 0x000fe200000006ff */
[----:B------:R-:W-:Y:S01]  /*2a10*/  FADD.FTZ R106, R12, -R107 ;  /* 0x8000006b0c6a7221 */ /* 0x000fe20000010000 */
[C-C-:B-----5:R-:W-:Y:S01]  /*2a20*/  FFMA.FTZ R112, R13.reuse, R112, R104.reuse ;  /* 0x000000700d707223 */ /* 0x160fe20000010068 */
[C---:B------:R-:W-:Y:S01]  /*2a30*/  FFMA.FTZ R116, R13.reuse, R114, R115 ;  /* 0x000000720d747223 */ /* 0x040fe20000010073 */
[C---:B------:R-:W-:Y:S01]  /*2a40*/  FFMA.FTZ R119, R13.reuse, R118, R117 ;  /* 0x000000760d777223 */ /* 0x040fe20000010075 */
[----:B------:R-:W-:Y:S01]  /*2a50*/  PRMT R104, R96, 0x7632, R104 ;  /* 0x0000763260687816 */ /* 0x000fe20000000068 */
[----:B------:R-:W-:Y:S01]  /*2a60*/  FFMA.FTZ R113, R13, R106, R113 ;  /* 0x0000006a0d717223 */ /* 0x000fe20000010071 */
[----:B------:R-:W-:Y:S01]  /*2a70*/  PRMT R115, R98, 0x7632, R115 ;  /* 0x0000763262737816 */ /* 0x000fe20000000073 */
[-C--:B------:R-:W-:Y:S01]  /*2a80*/  FFMA.FTZ R117, R138, R122.reuse, R123 ;  /* 0x0000007a8a757223 */ /* 0x080fe2000001007b */
[----:B------:R-:W-:Y:S01]  /*2a90*/  PRMT R107, R97, 0x7632, R107 ;  /* 0x00007632616b7816 */ /* 0x000fe2000000006b */
[-CC-:B------:R-:W-:Y:S01]  /*2aa0*/  FFMA.FTZ R106, R134, R122.reuse, R123.reuse ;  /* 0x0000007a866a7223 */ /* 0x180fe2000001007b */
[----:B------:R-:W-:Y:S01]  /*2ab0*/  PRMT R118, R99, 0x7632, R118 ;  /* 0x0000763263767816 */ /* 0x000fe20000000076 */
[-CC-:B------:R-:W-:Y:S01]  /*2ac0*/  FFMA.FTZ R114, R136, R122.reuse, R123.reuse ;  /* 0x0000007a88727223 */ /* 0x180fe2000001007b */
        /* <DEDUP_REMOVED lines=12> */
[----:B------:R-:W-:-:S02]  /*2b90*/  FFMA.FTZ R118, R13, R118, R120 ;  /* 0x000000760d767223 */ /* 0x000fc40000010078 */
[----:B------:R-:W-:Y:S02]  /*2ba0*/  F2FP.BF16.F32.PACK_AB R114, R117, R116 ;  /* 0x000000747572723e */ /* 0x000fe400000010ff */
[----:B------:R-:W-:Y:S02]  /*2bb0*/  F2FP.BF16.F32.PACK_AB R113, R104, R113 ;  /* 0x000000716871723e */ /* 0x000fe400000010ff */
[----:B------:R-:W-:Y:S02]  /*2bc0*/  F2FP.BF16.F32.PACK_AB R115, R118, R119 ;  /* 0x000000777673723e */ /* 0x000fe400000010ff */
[----:B------:R-:W-:Y:S02]  /*2bd0*/  F2FP.BF16.F32.PACK_AB R112, R105, R112 ;  /* 0x000000706970723e */ /* 0x000fe400000010ff */
[----:B------:R-:W-:Y:S02]  /*2be0*/  MOV R107, R115 ;  /* 0x00000073006b7202 */ /* 0x000fe40000000f00 */
[----:B------:R-:W-:-:S02]  /*2bf0*/  MOV R106, R114 ;  /* 0x00000072006a7202 */ /* 0x000fc40000000f00 */
[----:B------:R-:W-:Y:S02]  /*2c00*/  MOV R105, R113 ;  /* 0x0000007100697202 */ /* 0x000fe40000000f00 */
[----:B------:R-:W-:Y:S01]  /*2c10*/  MOV R104, R112 ;  /* 0x0000007000687202 */ /* 0x000fe20000000f00 */
[----:B------:R-:W-:Y:S06]  /*2c20*/  BRA `(.L_x_11) ;  /* 0x0000000400807947 */ /* 0x000fec0003800000 */
.L_x_13:
[----:B------:R-:W-:-:S04]  /*2c30*/  UISETP.NE.U32.AND UP0, UPT, UR6, URZ, UPT ;  /* 0x000000ff0600728c */ /* 0x000fc8000bf05070 */
[----:B------:R-:W-:-:S09]  /*2c40*/  UISETP.NE.AND.EX UP0, UPT, UR7, URZ, UPT, UP0 ;  /* 0x000000ff0700728c */ /* 0x000fd2000bf05300 */
[----:B------:R-:W-:Y:S05]  /*2c50*/  BRA.U UP0, `(.L_x_15) ;  /* 0x0000000100b47547 */ /* 0x000fea000b800000 */
        /* <DEDUP_REMOVED lines=45> */
.L_x_15:
        /* <DEDUP_REMOVED lines=14> */
[----:B------:R-:W-:Y:S01]  /*3010*/  FFMA.FTZ R114, R13, R110, R111 ;  /* 0x0000006e0d727223 */ /* 0x000fe2000001006f */
[----:B------:R-:W-:Y:S01]  /*3020*/  PRMT R112, R99, 0x7632, R112 ;  /* 0x0000763263707816 */ /* 0x000fe20000000070 */
[----:B------:R-:W-:Y:S01]  /*3030*/  FFMA.FTZ R109, R13, R108, R109 ;  /* 0x0000006c0d6d7223 */ /* 0x000fe2000001006d */
[----:B------:R-:W-:Y:S01]  /*3040*/  PRMT R104, R96, 0x7632, R104 ;  /* 0x0000763260687816 */ /* 0x000fe20000000068 */
[-C--:B------:R-:W-:Y:S01]  /*3050*/  FFMA.FTZ R117, R140, R122.reuse, R123 ;  /* 0x0000007a8c757223 */ /* 0x080fe2000001007b */
[----:B------:R-:W-:Y:S01]  /*3060*/  PRMT R107, R97, 0x7632, R107 ;  /* 0x00007632616b7816 */ /* 0x000fe2000000006b */
[-C--:B------:R-:W-:Y:S01]  /*3070*/  FFMA.FTZ R108, R134, R122.reuse, R123 ;  /* 0x0000007a866c7223 */ /* 0x080fe2000001007b */
        /* <DEDUP_REMOVED lines=12> */
[----:B------:R-:W-:-:S02]  /*3140*/  FFMA.FTZ R110, R13, R110, R107 ;  /* 0x0000006e0d6e7223 */ /* 0x000fc4000001006b */
[C---:B------:R-:W-:Y:S01]  /*3150*/  FFMA.FTZ R111, R13.reuse, R104, R111 ;  /* 0x000000680d6f7223 */ /* 0x040fe2000001006f */
[----:B------:R-:W-:Y:S01]  /*3160*/  FFMA.FTZ R105, R13, R108, R105 ;  /* 0x0000006c0d697223 */ /* 0x000fe20000010069 */
[----:B------:R-:W-:Y:S02]  /*3170*/  F2FP.BF16.F32.PACK_AB R115, R112, R115 ;  /* 0x000000737073723e */ /* 0x000fe400000010ff */
[----:B------:R-:W-:Y:S02]  /*3180*/  F2FP.BF16.F32.PACK_AB R113, R110, R109 ;  /* 0x0000006d6e71723e */ /* 0x000fe400000010ff */
[----:B------:R-:W-:Y:S02]  /*3190*/  F2FP.BF16.F32.PACK_AB R114, R111, R114 ;  /* 0x000000726f72723e */ /* 0x000fe400000010ff */
[----:B------:R-:W-:Y:S02]  /*31a0*/  F2FP.BF16.F32.PACK_AB R112, R105, R106 ;  /* 0x0000006a6970723e */ /* 0x000fe400000010ff */
[----:B------:R-:W-:-:S02]  /*31b0*/  MOV R107, R115 ;  /* 0x00000073006b7202 */ /* 0x000fc40000000f00 */
[----:B------:R-:W-:Y:S02]  /*31c0*/  MOV R106, R114 ;  /* 0x00000072006a7202 */ /* 0x000fe40000000f00 */
[----:B------:R-:W-:Y:S02]  /*31d0*/  MOV R105, R113 ;  /* 0x0000007100697202 */ /* 0x000fe40000000f00 */
[----:B------:R-:W-:Y:S02]  /*31e0*/  MOV R104, R112 ;  /* 0x0000007000687202 */ /* 0x000fe40000000f00 */
[----:B------:R-:W-:Y:S02]  /*31f0*/  MOV R111, R115 ;  /* 0x00000073006f7202 */ /* 0x000fe40000000f00 */
[----:B------:R-:W-:Y:S02]  /*3200*/  MOV R110, R114 ;  /* 0x00000072006e7202 */ /* 0x000fe40000000f00 */
[----:B------:R-:W-:-:S02]  /*3210*/  MOV R109, R113 ;  /* 0x00000071006d7202 */ /* 0x000fc40000000f00 */
[----:B------:R-:W-:-:S07]  /*3220*/  MOV R108, R112 ;  /* 0x00000070006c7202 */ /* 0x000fce0000000f00 */
.L_x_11:
[----:B------:R-:W-:Y:S01]  /*3230*/  ISETP.NE.U32.AND P0, PT, RZ, UR4, PT ;  /* 0x00000004ff007c0c */ /* 0x000fe2000bf05070 */
[----:B0-----:R-:W0:Y:S01]  /*3240*/  LDC.64 R118, c[0x0][0x468] ;  /* 0x00011a00ff767b82 */ /* 0x001e220000000a00 */
[----:B------:R-:W-:Y:S02]  /*3250*/  ISETP.NE.U32.AND P1, PT, RZ, UR6, PT ;  /* 0x00000006ff007c0c */ /* 0x000fe4000bf25070 */
[----:B------:R-:W-:Y:S02]  /*3260*/  ISETP.NE.AND.EX P0, PT, RZ, UR5, PT, P0 ;  /* 0x00000005ff007c0c */ /* 0x000fe4000bf05300 */
[----:B------:R-:W-:-:S11]  /*3270*/  ISETP.NE.AND.EX P1, PT, RZ, UR7, PT, P1 ;  /* 0x00000007ff007c0c */ /* 0x000fd6000bf25310 */
[----:B------:R-:W1:Y:S08]  /*3280*/  @P0 LDC.64 R120, c[0x0][0x478] ;  /* 0x00011e00ff780b82 */ /* 0x000e700000000a00 */
[----:B------:R-:W2:Y:S01]  /*3290*/  @P1 LDC.64 R116, c[0x0][0x470] ;  /* 0x00011c00ff741b82 */ /* 0x000ea20000000a00 */
[----:B0-----:R-:W-:-:S04]  /*32a0*/  IMAD.WIDE.U32 R118, R7, 0x10, R118 ;  /* 0x0000001007767825 */ /* 0x001fc800078e0076 */
[----:B-1----:R-:W-:-:S05]  /*32b0*/  @P0 IMAD.WIDE.U32 R120, R7, 0x10, R120 ;  /* 0x0000001007780825 */ /* 0x002fca00078e0078 */
[----:B------:R1:W-:Y:S01]  /*32c0*/  @P0 STG.E.128 desc[UR10][R120.64], R108 ;  /* 0x0000006c78000986 */ /* 0x0003e2000c101d0a */
[----:B--2---:R-:W-:-:S03]  /*32d0*/  @P1 IMAD.WIDE.U32 R116, R7, 0x10, R116 ;  /* 0x0000001007741825 */ /* 0x004fc600078e0074 */
[----:B------:R1:W-:Y:S01]  /*32e0*/  STG.E.128 desc[UR10][R118.64], R112 ;  /* 0x0000007076007986 */ /* 0x0003e2000c101d0a */
[----:B------:R-:W-:-:S03]  /*32f0*/  IADD3 R7, PT, PT, R7, 0x20, RZ ;  /* 0x0000002007077810 */ /* 0x000fc60007ffe0ff */
[----:B------:R1:W-:Y:S04]  /*3300*/  @P1 STG.E.128 desc[UR10][R116.64], R104 ;  /* 0x0000006874001986 */ /* 0x0003e8000c101d0a */
.L_x_7:
[----:B------:R-:W-:Y:S05]  /*3310*/  BSYNC.RECONVERGENT B0 ;  /* 0x0000000000007941 */ /* 0x000fea0003800200 */
.L_x_6:
[----:B------:R-:W-:Y:S04]  /*3320*/  BSSY.RECONVERGENT B0, `(.L_x_16) ;  /* 0x000015d000007945 */ /* 0x000fe80003800200 */
[----:B------:R-:W-:Y:S05]  /*3330*/  @!P2 BRA `(.L_x_17) ;  /* 0x00000014006ca947 */ /* 0x000fea0003800000 */
[----:B------:R-:W-:-:S04]  /*3340*/  UISETP.NE.U32.AND UP0, UPT, UR12, URZ, UPT ;  /* 0x000000ff0c00728c */ /* 0x000fc8000bf05070 */
[----:B------:R-:W-:-:S09]  /*3350*/  UISETP.NE.AND.EX UP0, UPT, UR13, URZ, UPT, UP0 ;  /* 0x000000ff0d00728c */ /* 0x000fd2000bf05300 */
[----:B------:R-:W-:Y:S05]  /*3360*/  BRA.U !UP0, `(.L_x_18) ;  /* 0x0000000d08007547 */ /* 0x000fea000b800000 */
[----:B------:R-:W-:-:S04]  /*3370*/  UISETP.NE.U32.AND UP0, UPT, UR8, URZ, UPT ;  /* 0x000000ff0800728c */ /* 0x000fc8000bf05070 */
[----:B------:R-:W-:-:S06]  /*3380*/  UISETP.NE.AND.EX UP0, UPT, UR9, URZ, UPT, UP0 ;  /* 0x000000ff0900728c */ /* 0x000fcc000bf05300 */
[----:B------:R-:W-:-:S13]  /*3390*/  PLOP3.LUT P0, PT, PT, PT, UP0, 0x80, 0x8 ;  /* 0x000000000008781c */ /* 0x000fda0003f0f008 */
[----:B------:R-:W-:Y:S05]  /*33a0*/  @!P0 BRA `(.L_x_19) ;  /* 0x0000000400888947 */ /* 0x000fea0003800000 */
[----:B------:R-:W-:-:S04]  /*33b0*/  UISETP.NE.U32.AND UP0, UPT, UR6, URZ, UPT ;  /* 0x000000ff0600728c */ /* 0x000fc8000bf05070 */
[----:B------:R-:W-:-:S06]  /*33c0*/  UISETP.NE.AND.EX UP0, UPT, UR7, URZ, UPT, UP0 ;  /* 0x000000ff0700728c */ /* 0x000fcc000bf05300 */
[----:B------:R-:W-:-:S13]  /*33d0*/  PLOP3.LUT P1, PT, PT, PT, UP0, 0x80, 0x8 ;  /* 0x000000000008781c */ /* 0x000fda0003f2f008 */
[----:B------:R-:W-:Y:S05]  /*33e0*/  @!P1 BRA `(.L_x_20) ;  /* 0x0000000000c49947 */ /* 0x000fea0003800000 */
[-CC-:B-1----:R-:W-:Y:S01]  /*33f0*/  FFMA.FTZ R105, R125, R122.reuse, R123.reuse ;  /* 0x0000007a7d697223 */ /* 0x182fe2000001007b */
[-CC-:B------:R-:W-:Y:S01]  /*3400*/  FFMA.FTZ R109, R129, R122.reuse, R123.reuse ;  /* 0x0000007a816d7223 */ /* 0x180fe2000001007b */
[-CC-:B------:R-:W-:Y:S01]  /*3410*/  FFMA.FTZ R115, R141, R122.reuse, R123.reuse ;  /* 0x0000007a8d737223 */ /* 0x180fe2000001007b */
[----:B------:R-:W-:Y:S01]  /*3420*/  SHF.L.U32 R106, R100, 0x10, RZ ;  /* 0x00000010646a7819 */ /* 0x000fe200000006ff */
[----:B0-----:R-:W-:Y:S01]  /*3430*/  FFMA.FTZ R119, R150, R122, R123 ;  /* 0x0000007a96777223 */ /* 0x001fe2000001007b */
[----:B------:R-:W-:Y:S01]  /*3440*/  SHF.L.U32 R111, R101, 0x10, RZ ;  /* 0x00000010656f7819 */ /* 0x000fe200000006ff */
[----:B------:R-:W-:Y:S01]  /*3450*/  FADD.FTZ R104, R126, -R105 ;  /* 0x800000697e687221 */ /* 0x000fe20000010000 */
[----:B------:R-:W-:Y:S01]  /*3460*/  SHF.L.U32 R117, R102, 0x10, RZ ;  /* 0x0000001066757819 */ /* 0x000fe200000006ff */
[----:B------:R-:W-:Y:S01]  /*3470*/  FADD.FTZ R108, R132, -R109 ;  /* 0x8000006d846c7221 */ /* 0x000fe20000010000 */
[----:B------:R-:W-:Y:S01]  /*3480*/  PRMT R114, R103, 0x7632, R114 ;  /* 0x0000763267727816 */ /* 0x000fe20000000072 */
[----:B------:R-:W-:Y:S01]  /*3490*/  FADD.FTZ R110, R130, -R115 ;  /* 0x80000073826e7221 */ /* 0x000fe20000010000 */
[----:B------:R-:W-:Y:S01]  /*34a0*/  FADD.FTZ R116, R10, -R119 ;  /* 0x800000770a747221 */ /* 0x000fe20000010000 */
[C---:B-----5:R-:W-:Y:S01]  /*34b0*/  FFMA.FTZ R106, R13.reuse, R104, R106 ;  /* 0x000000680d6a7223 */ /* 0x060fe2000001006a */
[----:B------:R-:W-:Y:S01]  /*34c0*/  SHF.L.U32 R105, R114, 0x10, RZ ;  /* 0x0000001072697819 */ /* 0x000fe200000006ff */
[C---:B------:R-:W-:Y:S01]  /*34d0*/  FFMA.FTZ R111, R13.reuse, R108, R111 ;  /* 0x0000006c0d6f7223 */ /* 0x040fe2000001006f */
[----:B------:R-:W-:Y:S01]  /*34e0*/  FFMA.FTZ R114, R13, R110, R117 ;  /* 0x0000006e0d727223 */ /* 0x000fe20000010075 */
[-CC-:B------:R-:W-:Y:S01]  /*34f0*/  FFMA.FTZ R107, R144, R122.reuse, R123.reuse ;  /* 0x0000007a906b7223 */ /* 0x180fe2000001007b */
[-CC-:B------:R-:W-:Y:S01]  /*3500*/  FFMA.FTZ R113, R146, R122.reuse, R123.reuse ;  /* 0x0000007a92717223 */ /* 0x180fe2000001007b */
[-CC-:B------:R-:W-:Y:S01]  /*3510*/  FFMA.FTZ R112, R148, R122.reuse, R123.reuse ;  /* 0x0000007a94707223 */ /* 0x180fe2000001007b */
[----:B------:R-:W-:Y:S01]  /*3520*/  PRMT R104, R100, 0x7632, R104 ;  /* 0x0000763264687816 */ /* 0x000fe20000000068 */
[----:B------:R-:W-:Y:S01]  /*3530*/  FFMA.FTZ R122, R143, R122, R123 ;  /* 0x0000007a8f7a7223 */ /* 0x000fe2000001007b */
[----:B------:R-:W-:Y:S01]  /*3540*/  PRMT R108, R101, 0x7632, R108 ;  /* 0x00007632656c7816 */ /* 0x000fe2000000006c */
[----:B------:R-:W-:Y:S01]  /*3550*/  FFMA.FTZ R117, R13, R116, R105 ;  /* 0x000000740d757223 */ /* 0x000fe20000010069 */
[----:B------:R-:W-:Y:S01]  /*3560*/  PRMT R110, R102, 0x7632, R110 ;  /* 0x00007632666e7816 */ /* 0x000fe2000000006e */
[----:B------:R-:W-:Y:S01]  /*3570*/  FADD.FTZ R122, R139, -R122 ;  /* 0x8000007a8b7a7221 */ /* 0x000fe20000010000 */
[----:B------:R-:W-:Y:S01]  /*3580*/  SHF.L.U32 R116, R103, 0x10, RZ ;  /* 0x0000001067747819 */ /* 0x000fe200000006ff */
[----:B------:R-:W-:Y:S01]  /*3590*/  FADD.FTZ R112, R9, -R112 ;  /* 0x8000007009707221 */ /* 0x000fe20000010000 */
[----:B------:R-:W-:Y:S01]  /*35a0*/  SHF.L.U32 R105, R104, 0x10, RZ ;  /* 0x0000001068697819 */ /* 0x000fe200000006ff */
[----:B------:R-:W-:Y:S01]  /*35b0*/  FADD.FTZ R104, R142, -R107 ;  /* 0x8000006b8e687221 */ /* 0x000fe20000010000 */
[----:B------:R-:W-:Y:S01]  /*35c0*/  SHF.L.U32 R109, R108, 0x10, RZ ;  /* 0x000000106c6d7819 */ /* 0x000fe200000006ff */
[----:B------:R-:W-:Y:S01]  /*35d0*/  FADD.FTZ R108, R8, -R113 ;  /* 0x80000071086c7221 */ /* 0x000fe20000010000 */
[----:B------:R-:W-:Y:S01]  /*35e0*/  SHF.L.U32 R115, R110, 0x10, RZ ;  /* 0x000000106e737819 */ /* 0x000fe200000006ff */
[C---:B------:R-:W-:Y:S01]  /*35f0*/  FFMA.FTZ R116, R13.reuse, R122, R116 ;  /* 0x0000007a0d747223 */ /* 0x040fe20000010074 */
[C---:B------:R-:W-:Y:S01]  /*3600*/  FFMA.FTZ R105, R13.reuse, R104, R105 ;  /* 0x000000680d697223 */ /* 0x040fe20000010069 */
[----:B------:R-:W-:-:S02]  /*3610*/  FFMA.FTZ R108, R13, R108, R109 ;  /* 0x0000006c0d6c7223 */ /* 0x000fc4000001006d */
[----:B------:R-:W-:Y:S01]  /*3620*/  FFMA.FTZ R107, R13, R112, R115 ;  /* 0x000000700d6b7223 */ /* 0x000fe20000010073 */
[----:B------:R-:W-:Y:S02]  /*3630*/  F2FP.BF16.F32.PACK_AB R115, R117, R116 ;  /* 0x000000747573723e */ /* 0x000fe400000010ff */
[----:B------:R-:W-:Y:S02]  /*3640*/  F2FP.BF16.F32.PACK_AB R113, R108, R111 ;  /* 0x0000006f6c71723e */ /* 0x000fe400000010ff */
[----:B------:R-:W-:Y:S02]  /*3650*/  F2FP.BF16.F32.PACK_AB R114, R107, R114 ;  /* 0x000000726b72723e */ /* 0x000fe400000010ff */
[----:B------:R-:W-:Y:S02]  /*3660*/  F2FP.BF16.F32.PACK_AB R112, R105, R106 ;  /* 0x0000006a6970723e */ /* 0x000fe400000010ff */
[----:B------:R-:W-:Y:S02]  /*3670*/  MOV R107, R115 ;  /* 0x00000073006b7202 */ /* 0x000fe40000000f00 */
[----:B------:R-:W-:-:S02]  /*3680*/  MOV R106, R114 ;  /* 0x00000072006a7202 */ /* 0x000fc40000000f00 */
[----:B------:R-:W-:Y:S02]  /*3690*/  MOV R105, R113 ;  /* 0x0000007100697202 */ /* 0x000fe40000000f00 */
[----:B------:R-:W-:Y:S02]  /*36a0*/  MOV R104, R112 ;  /* 0x0000007000687202 */ /* 0x000fe40000000f00 */
[----:B------:R-:W-:Y:S02]  /*36b0*/  MOV R111, R115 ;  /* 0x00000073006f7202 */ /* 0x000fe40000000f00 */
[----:B------:R-:W-:Y:S02]  /*36c0*/  MOV R110, R114 ;  /* 0x00000072006e7202 */ /* 0x000fe40000000f00 */
[----:B------:R-:W-:Y:S02]  /*36d0*/  MOV R109, R113 ;  /* 0x00000071006d7202 */ /* 0x000fe40000000f00 */
[----:B------:R-:W-:Y:S01]  /*36e0*/  MOV R108, R112 ;  /* 0x00000070006c7202 */ /* 0x000fe20000000f00 */
[----:B------:R-:W-:Y:S06]  /*36f0*/  BRA `(.L_x_21) ;  /* 0x0000001000587947 */ /* 0x000fec0003800000 */
.L_x_20:
[-CC-:B-1----:R-:W-:Y:S01]  /*3700*/  FFMA.FTZ R113, R129, R122.reuse, R123.reuse ;  /* 0x0000007a81717223 */ /* 0x182fe2000001007b */
[-CC-:B------:R-:W-:Y:S01]  /*3710*/  FFMA.FTZ R109, R125, R122.reuse, R123.reuse ;  /* 0x0000007a7d6d7223 */ /* 0x180fe2000001007b */
[-C--:B0-----:R-:W-:Y:S01]  /*3720*/  FFMA.FTZ R119, R141, R122.reuse, R123 ;  /* 0x0000007a8d777223 */ /* 0x081fe2000001007b */
[----:B------:R-:W-:Y:S01]  /*3730*/  SHF.L.U32 R115, R101, 0x10, RZ ;  /* 0x0000001065737819 */ /* 0x000fe200000006ff */
[----:B------:R-:W-:Y:S01]  /*3740*/  FADD.FTZ R112, R132, -R113 ;  /* 0x8000007184707221 */ /* 0x000fe20000010000 */
[----:B------:R-:W-:Y:S01]  /*3750*/  SHF.L.U32 R110, R100, 0x10, RZ ;  /* 0x00000010646e7819 */ /* 0x000fe200000006ff */
[----:B------:R-:W-:Y:S01]  /*3760*/  FFMA.FTZ R145, R150, R122, R123 ;  /* 0x0000007a96917223 */ /* 0x000fe2000001007b */
[----:B------:R-:W-:Y:S01]  /*3770*/  SHF.L.U32 R121, R102, 0x10, RZ ;  /* 0x0000001066797819 */ /* 0x000fe200000006ff */
[----:B------:R-:W-:Y:S01]  /*3780*/  FADD.FTZ R108, R126, -R109 ;  /* 0x8000006d7e6c7221 */ /* 0x000fe20000010000 */
[----:B------:R-:W-:Y:S01]  /*3790*/  PRMT R118, R103, 0x7632, R118 ;  /* 0x0000763267767816 */ /* 0x000fe20000000076 */
[----:B------:R-:W-:Y:S01]  /*37a0*/  FADD.FTZ R114, R130, -R119 ;  /* 0x8000007782727221 */ /* 0x000fe20000010000 */
[C---:B-----5:R-:W-:Y:S01]  /*37b0*/  FFMA.FTZ R113, R13.reuse, R112, R115 ;  /* 0x000000700d717223 */ /* 0x060fe20000010073 */
[C---:B------:R-:W-:Y:S01]  /*37c0*/  FFMA.FTZ R110, R13.reuse, R108, R110 ;  /* 0x0000006c0d6e7223 */ /* 0x040fe2000001006e */
[----:B------:R-:W-:Y:S01]  /*37d0*/  SHF.L.U32 R109, R118, 0x10, RZ ;  /* 0x00000010766d7819 */ /* 0x000fe200000006ff */
[----:B------:R-:W-:Y:S01]  /*37e0*/  FADD.FTZ R118, R10, -R145 ;  /* 0x800000910a767221 */ /* 0x000fe20000010000 */
[----:B------:R-:W-:Y:S01]  /*37f0*/  FFMA.FTZ R121, R13, R114, R121 ;  /* 0x000000720d797223 */ /* 0x000fe20000010079 */
[----:B------:R-:W-:Y:S01]  /*3800*/  PRMT R112, R101, 0x7632, R112 ;  /* 0x0000763265707816 */ /* 0x000fe20000000070 */
[-CC-:B------:R-:W-:Y:S01]  /*3810*/  FFMA.FTZ R111, R144, R122.reuse, R123.reuse ;  /* 0x0000007a906f7223 */ /* 0x180fe2000001007b */
[-CC-:B------:R-:W-:Y:S01]  /*3820*/  FFMA.FTZ R117, R146, R122.reuse, R123.reuse ;  /* 0x0000007a92757223 */ /* 0x180fe2000001007b */
[-CC-:B------:R-:W-:Y:S01]  /*3830*/  FFMA.FTZ R116, R148, R122.reuse, R123.reuse ;  /* 0x0000007a94747223 */ /* 0x180fe2000001007b */
[----:B------:R-:W-:Y:S01]  /*3840*/  PRMT R108, R100, 0x7632, R108 ;  /* 0x00007632646c7816 */ /* 0x000fe2000000006c */
[----:B------:R-:W-:Y:S01]  /*3850*/  FFMA.FTZ R122, R143, R122, R123 ;  /* 0x0000007a8f7a7223 */ /* 0x000fe2000001007b */
[----:B------:R-:W-:Y:S01]  /*3860*/  PRMT R114, R102, 0x7632, R114 ;  /* 0x0000763266727816 */ /* 0x000fe20000000072 */
        /* <DEDUP_REMOVED lines=20> */
[----:B------:R-:W-:Y:S01]  /*39b0*/  MOV R108, R112 ;  /* 0x00000070006c7202 */ /* 0x000fe20000000f00 */
[----:B------:R-:W-:Y:S06]  /*39c0*/  BRA `(.L_x_21) ;  /* 0x0000000c00a47947 */ /* 0x000fec0003800000 */
.L_x_19:
[----:B-1----:R-:W1:Y:S02]  /*39d0*/  LDC.64 R112, c[0x0][0x470] ;  /* 0x00011c00ff707b82 */ /* 0x002e640000000a00 */
[----:B-1----:R-:W-:-:S04]  /*39e0*/  ISETP.NE.U32.AND P1, PT, R112, RZ, PT ;  /* 0x000000ff7000720c */ /* 0x002fc80003f25070 */
[----:B------:R-:W-:-:S13]  /*39f0*/  ISETP.NE.AND.EX P1, PT, R113, RZ, PT, P1 ;  /* 0x000000ff7100720c */ /* 0x000fda0003f25310 */
[----:B------:R-:W-:Y:S05]  /*3a00*/  @!P1 BRA `(.L_x_22) ;  /* 0x0000000000b49947 */ /* 0x000fea0003800000 */
[-CC-:B------:R-:W-:Y:S01]  /*3a10*/  FFMA.FTZ R113, R129, R122.reuse, R123.reuse ;  /* 0x0000007a81717223 */ /* 0x180fe2000001007b */
        /* <DEDUP_REMOVED lines=44> */
.L_x_22:
[----:B0-----:R-:W-:Y:S01]  /*3ce0*/  PRMT R118, R103, 0x7632, R118 ;  /* 0x0000763267767816 */ /* 0x001fe20000000076 */
        /* <DEDUP_REMOVED lines=17> */
[----:B-----5:R-:W-:Y:S01]  /*3e00*/  FFMA.FTZ R121, R13, R112, R121 ;  /* 0x000000700d797223 */ /* 0x020fe20000010079 */
[----:B------:R-:W-:Y:S01]  /*3e10*/  PRMT R112, R101, 0x7632, R112 ;  /* 0x0000763265707816 */ /* 0x000fe20000000070 */
[C---:B------:R-:W-:Y:S01]  /*3e20*/  FFMA.FTZ R152, R13.reuse, R120, R122 ;  /* 0x000000780d987223 */ /* 0x040fe2000001007a */
[C---:B------:R-:W-:Y:S01]  /*3e30*/  FFMA.FTZ R122, R13.reuse, R116, R115 ;  /* 0x000000740d7a7223 */ /* 0x040fe20000010073 */
[----:B------:R-:W-:Y:S01]  /*3e40*/  PRMT R114, R100, 0x7632, R114 ;  /* 0x0000763264727816 */ /* 0x000fe20000000072 */
[----:B------:R-:W-:Y:S01]  /*3e50*/  FADD.FTZ R116, R132, -R117 ;  /* 0x8000007584747221 */ /* 0x000fe20000010000 */
[----:B------:R-:W-:Y:S01]  /*3e60*/  FFMA.FTZ R145, R13, R118, R145 ;  /* 0x000000760d917223 */ /* 0x000fe20000010091 */
[----:B------:R-:W-:Y:S01]  /*3e70*/  SHF.L.U32 R117, R112, 0x10, RZ ;  /* 0x0000001070757819 */ /* 0x000fe200000006ff */
[----:B------:R-:W-:Y:S01]  /*3e80*/  FADD.FTZ R112, R126, -R113 ;  /* 0x800000717e707221 */ /* 0x000fe20000010000 */
[----:B------:R-:W-:Y:S01]  /*3e90*/  SHF.L.U32 R118, R101, 0x10, RZ ;  /* 0x0000001065767819 */ /* 0x000fe200000006ff */
[----:B------:R-:W-:Y:S01]  /*3ea0*/  FADD.FTZ R120, R8, -R119 ;  /* 0x8000007708787221 */ /* 0x000fe20000010000 */
[----:B------:R-:W-:-:S02]  /*3eb0*/  SHF.L.U32 R115, R100, 0x10, RZ ;  /* 0x0000001064737819 */ /* 0x000fc400000006ff */
[----:B------:R-:W-:Y:S01]  /*3ec0*/  SHF.L.U32 R113, R114, 0x10, RZ ;  /* 0x0000001072717819 */ /* 0x000fe200000006ff */
[----:B------:R-:W-:Y:S01]  /*3ed0*/  FADD.FTZ R114, R142, -R123 ;  /* 0x8000007b8e727221 */ /* 0x000fe20000010000 */
[C---:B------:R-:W-:Y:S01]  /*3ee0*/  FFMA.FTZ R116, R13.reuse, R116, R118 ;  /* 0x000000740d747223 */ /* 0x040fe20000010076 */
[C---:B------:R-:W-:Y:S01]  /*3ef0*/  FFMA.FTZ R117, R13.reuse, R120, R117 ;  /* 0x000000780d757223 */ /* 0x040fe20000010075 */
[C---:B------:R-:W-:Y:S01]  /*3f00*/  FFMA.FTZ R112, R13.reuse, R112, R115 ;  /* 0x000000700d707223 */ /* 0x040fe20000010073 */
[----:B------:R-:W-:Y:S01]  /*3f10*/  FFMA.FTZ R13, R13, R114, R113 ;  /* 0x000000720d0d7223 */ /* 0x000fe20000010071 */
[----:B------:R-:W-:Y:S02]  /*3f20*/  F2FP.BF16.F32.PACK_AB R115, R152, R145 ;  /* 0x000000919873723e */ /* 0x000fe400000010ff */
[----:B------:R-:W-:Y:S02]  /*3f30*/  F2FP.BF16.F32.PACK_AB R114, R122, R121 ;  /* 0x000000797a72723e */ /* 0x000fe400000010ff */
[----:B------:R-:W-:-:S02]  /*3f40*/  F2FP.BF16.F32.PACK_AB R113, R117, R116 ;  /* 0x000000747571723e */ /* 0x000fc400000010ff */
[----:B------:R-:W-:Y:S01]  /*3f50*/  F2FP.BF16.F32.PACK_AB R112, R13, R112 ;  /* 0x000000700d70723e */ /* 0x000fe200000010ff */
[----:B------:R-:W-:Y:S06]  /*3f60*/  BRA `(.L_x_21) ;  /* 0x00000008003c7947 */ /* 0x000fec0003800000 */
.L_x_18:
[----:B-1----:R-:W1:Y:S02]  /*3f70*/  LDC.64 R112, c[0x0][0x478] ;  /* 0x00011e00ff707b82 */ /* 0x002e640000000a00 */
[----:B-1----:R-:W-:-:S04]  /*3f80*/  ISETP.NE.U32.AND P0, PT, R112, RZ, PT ;  /* 0x000000ff7000720c */ /* 0x002fc80003f05070 */
[----:B------:R-:W-:-:S13]  /*3f90*/  ISETP.NE.AND.EX P0, PT, R113, RZ, PT, P0 ;  /* 0x000000ff7100720c */ /* 0x000fda0003f05300 */
[----:B------:R-:W-:Y:S05]  /*3fa0*/  @!P0 BRA `(.L_x_23) ;  /* 0x0000000400288947 */ /* 0x000fea0003800000 */
[----:B------:R-:W1:Y:S02]  /*3fb0*/  LDC.64 R108, c[0x0][0x470] ;  /* 0x00011c00ff6c7b82 */ /* 0x000e640000000a00 */
[----:B-1----:R-:W-:-:S04]  /*3fc0*/  ISETP.NE.U32.AND P1, PT, R108, RZ, PT ;  /* 0x000000ff6c00720c */ /* 0x002fc80003f25070 */
[----:B------:R-:W-:-:S13]  /*3fd0*/  ISETP.NE.AND.EX P1, PT, R109, RZ, PT, P1 ;  /* 0x000000ff6d00720c */ /* 0x000fda0003f25310 */
[----:B------:R-:W-:Y:S05]  /*3fe0*/  @!P1 BRA `(.L_x_24) ;  /* 0x0000000000949947 */ /* 0x000fea0003800000 */
        /* <DEDUP_REMOVED lines=9> */
[----:B0-----:R-:W-:Y:S01]  /*4080*/  FADD.FTZ R118, R10, -R115 ;  /* 0x800000730a767221 */ /* 0x001fe20000010000 */
        /* <DEDUP_REMOVED lines=13> */
[----:B------:R-:W-:-:S02]  /*4160*/  FMUL.FTZ R13, R13, R108 ;  /* 0x0000006c0d0d7220 */ /* 0x000fc40000410000 */
        /* <DEDUP_REMOVED lines=13> */
.L_x_24:
[-CC-:B0-----:R-:W-:Y:S01]  /*4240*/  FFMA.FTZ R119, R150, R122.reuse, R123.reuse ;  /* 0x0000007a96777223 */ /* 0x181fe2000001007b */
        /* <DEDUP_REMOVED lines=32> */
.L_x_23:
[----:B------:R-:W1:Y:S02]  /*4450*/  LDC.64 R112, c[0x0][0x470] ;  /* 0x00011c00ff707b82 */ /* 0x000e640000000a00 */
[----:B-1----:R-:W-:-:S04]  /*4460*/  ISETP.NE.U32.AND P1, PT, R112, RZ, PT ;  /* 0x000000ff7000720c */ /* 0x002fc80003f25070 */
[----:B------:R-:W-:-:S13]  /*4470*/  ISETP.NE.AND.EX P1, PT, R113, RZ, PT, P1 ;  /* 0x000000ff7100720c */ /* 0x000fda0003f25310 */
[----:B------:R-:W-:Y:S05]  /*4480*/  @!P1 BRA `(.L_x_25) ;  /* 0x0000000000849947 */ /* 0x000fea0003800000 */
        /* <DEDUP_REMOVED lines=33> */
.L_x_25:
[-CC-:B------:R-:W-:Y:S01]  /*46a0*/  FFMA.FTZ R113, R125, R122.reuse, R123.reuse ;  /* 0x0000007a7d717223 */ /* 0x180fe2000001007b */
[-CC-:B------:R-:W-:Y:S01]  /*46b0*/  FFMA.FTZ R115, R144, R122.reuse, R123.reuse ;  /* 0x0000007a90737223 */ /* 0x180fe2000001007b */
[-CC-:B------:R-:W-:Y:S01]  /*46c0*/  FFMA.FTZ R145, R150, R122.reuse, R123.reuse ;  /* 0x0000007a96917223 */ /* 0x180fe2000001007b */
[-CC-:B------:R-:W-:Y:S01]  /*46d0*/  FFMA.FTZ R117, R129, R122.reuse, R123.reuse ;  /* 0x0000007a81757223 */ /* 0x180fe2000001007b */
[-CC-:B0-----:R-:W-:Y:S01]  /*46e0*/  FFMA.FTZ R119, R146, R122.reuse, R123.reuse ;  /* 0x0000007a92777223 */ /* 0x181fe2000001007b */
        /* <DEDUP_REMOVED lines=22> */
[----:B------:R-:W-:-:S07]  /*4850*/  F2FP.BF16.F32.PACK_AB R115, R119, R122 ;  /* 0x0000007a7773723e */ /* 0x000fce00000010ff */
.L_x_21:
[----:B------:R-:W0:Y:S08]  /*4860*/  @P0 LDC.64 R120, c[0x0][0x478] ;  /* 0x00011e00ff780b82 */ /* 0x000e300000000a00 */
[----:B------:R-:W1:Y:S08]  /*4870*/  LDC.64 R118, c[0x0][0x468] ;  /* 0x00011a00ff767b82 */ /* 0x000e700000000a00 */
[----:B------:R-:W2:Y:S01]  /*4880*/  @P1 LDC.64 R116, c[0x0][0x470] ;  /* 0x00011c00ff741b82 */ /* 0x000ea20000000a00 */
[----:B0-----:R-:W-:-:S05]  /*4890*/  @P0 IMAD.WIDE.U32 R120, R7, 0x10, R120 ;  /* 0x0000001007780825 */ /* 0x001fca00078e0078 */
[----:B------:R3:W-:Y:S01]  /*48a0*/  @P0 STG.E.128 desc[UR10][R120.64], R108 ;  /* 0x0000006c78000986 */ /* 0x0007e2000c101d0a */
[----:B-1----:R-:W-:-:S05]  /*48b0*/  IMAD.WIDE.U32 R118, R7, 0x10, R118 ;  /* 0x0000001007767825 */ /* 0x002fca00078e0076 */
[----:B------:R3:W-:Y:S01]  /*48c0*/  STG.E.128 desc[UR10][R118.64], R112 ;  /* 0x0000007076007986 */ /* 0x0007e2000c101d0a */
[----:B--2---:R-:W-:-:S05]  /*48d0*/  @P1 IMAD.WIDE.U32 R116, R7, 0x10, R116 ;  /* 0x0000001007741825 */ /* 0x004fca00078e0074 */
[----:B------:R3:W-:Y:S02]  /*48e0*/  @P1 STG.E.128 desc[UR10][R116.64], R104 ;  /* 0x0000006874001986 */ /* 0x0007e4000c101d0a */
.L_x_17:
[----:B------:R-:W-:Y:S05]  /*48f0*/  BSYNC.RECONVERGENT B0 ;  /* 0x0000000000007941 */ /* 0x000fea0003800200 */
.L_x_16:
[----:B-1-3--:R-:W1:Y:S02]  /*4900*/  LDC.64 R112, c[0x0][0x380] ;  /* 0x0000e000ff707b82 */ /* 0x00ae640000000a00 */
[----:B-1----:R-:W-:-:S04]  /*4910*/  LEA R5, R112, R5, 0x2 ;  /* 0x0000000570057211 */ /* 0x002fc800078e10ff */
[----:B------:R-:W-:-:S13]  /*4920*/  ISETP.GE.AND P0, PT, R5, R113, PT ;  /* 0x000000710500720c */ /* 0x000fda0003f06270 */
[----:B------:R-:W-:Y:S05]  /*4930*/  @!P0 BRA `(.L_x_26) ;  /* 0xffffffbc005c8947 */ /* 0x000fea000383ffff */
.L_x_0:
[----:B------:R-:W1:Y:S01]  /*4940*/  S2R R6, SR_TID.X ;  /* 0x0000000000067919 */ /* 0x000e620000002100 */
[----:B------:R-:W-:Y:S05]  /*4950*/  WARPSYNC.ALL ;  /* 0x0000000000007948 */ /* 0x000fea0003800000 */
[----:B------:R-:W2:Y:S01]  /*4960*/  S2R R5, SR_CgaCtaId ;  /* 0x0000000000057919 */ /* 0x000ea20000008800 */
[----:B------:R-:W3:Y:S01]  /*4970*/  S2UR UR4, SR_CTAID.X ;  /* 0x00000000000479c3 */ /* 0x000ee20000002500 */
[----:B------:R-:W-:Y:S01]  /*4980*/  MOV R4, 0x400 ;  /* 0x0000040000047802 */ /* 0x000fe20000000f00 */
[----:B------:R-:W4:Y:S01]  /*4990*/  LDCU.128 UR16, c[0x0][0x440] ;  /* 0x00008800ff1077ac */ /* 0x000f220008000c00 */
[----:B------:R-:W-:Y:S01]  /*49a0*/  BSSY.RECONVERGENT B0, `(.L_x_27) ;  /* 0x00000c5000007945 */ /* 0x000fe20003800200 */
[----:B------:R-:W0:Y:S01]  /*49b0*/  LDCU.128 UR20, c[0x0][0x450] ;  /* 0x00008a00ff1477ac */ /* 0x000e220008000c00 */
[----:B---3--:R-:W-:Y:S01]  /*49c0*/  IMAD R9, R0, UR4, RZ ;  /* 0x0000000400097c24 */ /* 0x008fe2000f8e02ff */
[----:B-1----:R-:W-:-:S02]  /*49d0*/  SHF.L.U32 R3, R6, 0x6, RZ ;  /* 0x0000000606037819 */ /* 0x002fc400000006ff */
[----:B------:R-:W-:Y:S02]  /*49e0*/  SHF.L.U32 R2, R6, 0x5, RZ ;  /* 0x0000000506027819 */ /* 0x000fe400000006ff */
[----:B------:R-:W-:Y:S02]  /*49f0*/  LOP3.LUT R3, R3, 0x1800, RZ, 0xc0, !PT ;  /* 0x0000180003037812 */ /* 0x000fe400078ec0ff */
[----:B--2---:R-:W-:Y:S02]  /*4a00*/  LEA R5, R5, R4, 0x18 ;  /* 0x0000000405057211 */ /* 0x004fe400078ec0ff */
[----:B------:R-:W-:Y:S02]  /*4a10*/  LOP3.LUT R2, R3, 0x3e0, R2, 0xf8, !PT ;  /* 0x000003e003027812 */ /* 0x000fe400078ef802 */
[----:B------:R-:W-:Y:S02]  /*4a20*/  IADD3 R4, P4, PT, R9, R6, RZ ;  /* 0x0000000609047210 */ /* 0x000fe40007f9e0ff */
[----:B------:R-:W-:-:S02]  /*4a30*/  IADD3 R9, PT, PT, R2, R5, RZ ;  /* 0x0000000502097210 */ /* 0x000fc40007ffe0ff */
[C---:B------:R-:W-:Y:S02]  /*4a40*/  LOP3.LUT R7, R6.reuse, 0x7f, RZ, 0x3c, !PT ;  /* 0x0000007f06077812 */ /* 0x040fe400078e3cff */
[----:B------:R-:W-:Y:S01]  /*4a50*/  IADD3.X R3, PT, PT, RZ, RZ, RZ, P4, !PT ;  /* 0x000000ffff037210 */ /* 0x000fe200027fe4ff */
[----:B------:R-:W-:Y:S01]  /*4a60*/  STS.128 [R9], R60 ;  /* 0x0000003c09007388 */ /* 0x000fe20000000c00 */
[----:B------:R-:W-:Y:S02]  /*4a70*/  IADD3 R7, PT, PT, R7, R0, RZ ;  /* 0x0000000007077210 */ /* 0x000fe40007ffe0ff */
[----:B------:R-:W-:Y:S01]  /*4a80*/  LEA R0, R6, R5, 0x2 ;  /* 0x0000000506007211 */ /* 0x000fe200078e10ff */
[----:B------:R-:W-:Y:S01]  /*4a90*/  STS.128 [R9+0x10], R56 ;  /* 0x0000103809007388 */ /* 0x000fe20000000c00 */
[C---:B------:R-:W-:Y:S02]  /*4aa0*/  SHF.L.U32 R2, R4.reuse, 0x2, RZ ;  /* 0x0000000204027819 */ /* 0x040fe400000006ff */
[----:B------:R-:W-:Y:S01]  /*4ab0*/  ISETP.GE.U32.AND P3, PT, R7, 0x80, PT ;  /* 0x000000800700780c */ /* 0x000fe20003f66070 */
[----:B------:R-:W-:Y:S01]  /*4ac0*/  STS.128 [R9+0x400], R52 ;  /* 0x0004003409007388 */ /* 0x000fe20000000c00 */
[----:B------:R-:W-:-:S02]  /*4ad0*/  SHF.L.U64.HI R3, R4, 0x2, R3 ;  /* 0x0000000204037819 */ /* 0x000fc40000010203 */
[C---:B----4-:R-:W-:Y:S01]  /*4ae0*/  IADD3 R6, P6, PT, R2.reuse, UR18, RZ ;  /* 0x0000001202067c10 */ /* 0x050fe2000ffde0ff */
[----:B------:R-:W-:Y:S01]  /*4af0*/  STS.128 [R9+0x410], R48 ;  /* 0x0004103009007388 */ /* 0x000fe20000000c00 */
[----:B------:R-:W-:Y:S01]  /*4b00*/  BAR.SYNC.DEFER_BLOCKING 0x0 ;  /* 0x0000000000007b1d */ /* 0x000fe20000010000 */
[C---:B------:R-:W-:Y:S02]  /*4b10*/  ISETP.GE.U32.AND P0, PT, R7.reuse, 0x100, PT ;  /* 0x000001000700780c */ /* 0x040fe40003f06070 */
[C---:B------:R-:W-:Y:S02]  /*4b20*/  ISETP.GE.U32.AND P1, PT, R7.reuse, 0x180, PT ;  /* 0x000001800700780c */ /* 0x040fe40003f26070 */
[----:B------:R-:W-:Y:S02]  /*4b30*/  ISETP.GE.U32.AND P2, PT, R7, 0x200, PT ;  /* 0x000002000700780c */ /* 0x000fe40003f46070 */
[C---:B------:R-:W-:Y:S02]  /*4b40*/  IADD3 R8, P5, PT, R2.reuse, UR16, RZ ;  /* 0x0000001002087c10 */ /* 0x040fe4000ffbe0ff */
[----:B0-----:R-:W-:-:S02]  /*4b50*/  IADD3 R4, P4, PT, R2, UR22, RZ ;  /* 0x0000001602047c10 */ /* 0x001fc4000ff9e0ff */
[C---:B------:R-:W-:Y:S02]  /*4b60*/  IADD3.X R7, PT, PT, R3.reuse, UR19, RZ, P6, !PT ;  /* 0x0000001303077c10 */ /* 0x040fe4000b7fe4ff */
[----:B------:R-:W-:Y:S02]  /*4b70*/  IADD3 R2, P6, PT, R2, UR20, RZ ;  /* 0x0000001402027c10 */ /* 0x000fe4000ffde0ff */
[----:B------:R-:W-:Y:S01]  /*4b80*/  IADD3.X R5, PT, PT, R3, UR23, RZ, P4, !PT ;  /* 0x0000001703057c10 */ /* 0x000fe2000a7fe4ff */
[----:B------:R-:W0:Y:S04]  /*4b90*/  LDS R10, [R0] ;  /* 0x00000000000a7984 */ /* 0x000e280000000800 */
[----:B------:R-:W1:Y:S04]  /*4ba0*/  LDS R15, [R0+0x800] ;  /* 0x00080000000f7984 */ /* 0x000e680000000800 */
[----:B------:R-:W2:Y:S04]  /*4bb0*/  LDS R11, [R0+0x200] ;  /* 0x00020000000b7984 */ /* 0x000ea80000000800 */
[----:B------:R-:W3:Y:S04]  /*4bc0*/  LDS R14, [R0+0xa00] ;  /* 0x000a0000000e7984 */ /* 0x000ee80000000800 */
[----:B------:R-:W4:Y:S04]  /*4bd0*/  LDS R12, [R0+0x400] ;  /* 0x00040000000c7984 */ /* 0x000f280000000800 */
[----:B-----5:R-:W4:Y:S04]  /*4be0*/  LDS R81, [R0+0xc00] ;  /* 0x000c000000517984 */ /* 0x020f280000000800 */
[----:B------:R-:W4:Y:S04]  /*4bf0*/  LDS R13, [R0+0x600] ;  /* 0x00060000000d7984 */ /* 0x000f280000000800 */
[----:B------:R-:W4:Y:S04]  /*4c00*/  LDS R56, [R0+0xe00] ;  /* 0x000e000000387984 */ /* 0x000f280000000800 */
[----:B------:R-:W4:Y:S04]  /*4c10*/  LDS R53, [R0+0x1000] ;  /* 0x0010000000357984 */ /* 0x000f280000000800 */
[----:B------:R-:W4:Y:S04]  /*4c20*/  LDS R48, [R0+0x1200] ;  /* 0x0012000000307984 */ /* 0x000f280000000800 */
[----:B------:R-:W4:Y:S01]  /*4c30*/  LDS R49, [R0+0x1400] ;  /* 0x0014000000317984 */ /* 0x000f220000000800 */
[----:B0-----:R-:W-:-:S03]  /*4c40*/  FADD.FTZ R10, RZ, R10 ;  /* 0x0000000aff0a7221 */ /* 0x001fc60000010000 */
[----:B------:R-:W0:Y:S01]  /*4c50*/  LDS R50, [R0+0x1600] ;  /* 0x0016000000327984 */ /* 0x000e220000000800 */
[----:B-1----:R-:W-:-:S03]  /*4c60*/  FADD.FTZ R10, R10, R15 ;  /* 0x0000000f0a0a7221 */ /* 0x002fc60000010000 */
[----:B------:R-:W1:Y:S01]  /*4c70*/  LDS R51, [R0+0x1800] ;  /* 0x0018000000337984 */ /* 0x000e620000000800 */
[----:B--2---:R-:W-:-:S03]  /*4c80*/  FADD.FTZ R11, RZ, R11 ;  /* 0x0000000bff0b7221 */ /* 0x004fc60000010000 */
[----:B------:R-:W-:Y:S01]  /*4c90*/  LDS R52, [R0+0x1a00] ;  /* 0x001a000000347984 */ /* 0x000fe20000000800 */
[----:B---3--:R-:W-:-:S03]  /*4ca0*/  FADD.FTZ R11, R11, R14 ;  /* 0x0000000e0b0b7221 */ /* 0x008fc60000010000 */
[----:B------:R-:W2:Y:S01]  /*4cb0*/  LDS R55, [R0+0x1c00] ;  /* 0x001c000000377984 */ /* 0x000ea20000000800 */
[----:B----4-:R-:W-:-:S03]  /*4cc0*/  FADD.FTZ R12, RZ, R12 ;  /* 0x0000000cff0c7221 */ /* 0x010fc60000010000 */
[----:B------:R-:W-:Y:S01]  /*4cd0*/  LDS R54, [R0+0x1e00] ;  /* 0x001e000000367984 */ /* 0x000fe20000000800 */
[----:B------:R-:W-:Y:S01]  /*4ce0*/  FADD.FTZ R12, R12, R81 ;  /* 0x000000510c0c7221 */ /* 0x000fe20000010000 */
[----:B------:R-:W-:Y:S01]  /*4cf0*/  BAR.SYNC.DEFER_BLOCKING 0x0 ;  /* 0x0000000000007b1d */ /* 0x000fe20000010000 */
[----:B------:R-:W-:-:S04]  /*4d00*/  FADD.FTZ R13, RZ, R13 ;  /* 0x0000000dff0d7221 */ /* 0x000fc80000010000 */
[----:B------:R-:W-:Y:S01]  /*4d10*/  FADD.FTZ R13, R13, R56 ;  /* 0x000000380d0d7221 */ /* 0x000fe20000010000 */
[----:B------:R-:W-:Y:S01]  /*4d20*/  FADD.FTZ R10, R10, R53 ;  /* 0x000000350a0a7221 */ /* 0x000fe20000010000 */
[----:B------:R-:W-:Y:S01]  /*4d30*/  FADD.FTZ R11, R11, R48 ;  /* 0x000000300b0b7221 */ /* 0x000fe20000010000 */
[----:B------:R-:W-:Y:S01]  /*4d40*/  FADD.FTZ R12, R12, R49 ;  /* 0x000000310c0c7221 */ /* 0x000fe20000010000 */
[----:B0-----:R-:W-:Y:S01]  /*4d50*/  FADD.FTZ R13, R13, R50 ;  /* 0x000000320d0d7221 */ /* 0x001fe20000010000 */
[----:B------:R0:W-:Y:S01]  /*4d60*/  STS.128 [R9], R76 ;  /* 0x0000004c09007388 */ /* 0x0001e20000000c00 */
[----:B-1----:R-:W-:-:S03]  /*4d70*/  FADD.FTZ R51, R10, R51 ;  /* 0x000000330a337221 */ /* 0x002fc60000010000 */
[----:B------:R-:W-:Y:S04]  /*4d80*/  STS.128 [R9+0x10], R72 ;  /* 0x0000104809007388 */ /* 0x000fe80000000c00 */
[----:B------:R-:W-:Y:S01]  /*4d90*/  STS.128 [R9+0x400], R68 ;  /* 0x0004004409007388 */ /* 0x000fe20000000c00 */
[----:B--2---:R-:W-:-:S03]  /*4da0*/  FADD.FTZ R55, R12, R55 ;  /* 0x000000370c377221 */ /* 0x004fc60000010000 */
[----:B------:R-:W-:Y:S01]  /*4db0*/  STS.128 [R9+0x410], R64 ;  /* 0x0004104009007388 */ /* 0x000fe20000000c00 */
[----:B------:R-:W-:Y:S01]  /*4dc0*/  BAR.SYNC.DEFER_BLOCKING 0x0 ;  /* 0x0000000000007b1d */ /* 0x000fe20000010000 */
[C---:B0-----:R-:W-:Y:S02]  /*4dd0*/  IADD3.X R79, PT, PT, R3.reuse, UR17, RZ, P5, !PT ;  /* 0x00000011034f7c10 */ /* 0x041fe4000affe4ff */
[----:B------:R-:W-:-:S03]  /*4de0*/  IADD3.X R3, PT, PT, R3, UR21, RZ, P6, !PT ;  /* 0x0000001503037c10 */ /* 0x000fc6000b7fe4ff */
[----:B------:R-:W0:Y:S04]  /*4df0*/  LDS R57, [R0] ;  /* 0x0000000000397984 */ /* 0x000e280000000800 */
[----:B------:R-:W1:Y:S04]  /*4e00*/  LDS R62, [R0+0x800] ;  /* 0x00080000003e7984 */ /* 0x000e680000000800 */
[----:B------:R-:W2:Y:S04]  /*4e10*/  LDS R58, [R0+0x200] ;  /* 0x00020000003a7984 */ /* 0x000ea80000000800 */
[----:B------:R-:W3:Y:S04]  /*4e20*/  LDS R61, [R0+0xa00] ;  /* 0x000a0000003d7984 */ /* 0x000ee80000000800 */
[----:B------:R-:W4:Y:S04]  /*4e30*/  LDS R59, [R0+0x400] ;  /* 0x00040000003b7984 */ /* 0x000f280000000800 */
[----:B------:R-:W4:Y:S04]  /*4e40*/  LDS R80, [R0+0xc00] ;  /* 0x000c000000507984 */ /* 0x000f280000000800 */
        /* <DEDUP_REMOVED lines=10> */
[----:B------:R-:W2:Y:S01]  /*4ef0*/  LDS R69, [R0+0x1a00] ;  /* 0x001a000000457984 */ /* 0x000ea20000000800 */
[----:B---3--:R-:W-:-:S03]  /*4f00*/  FADD.FTZ R58, R58, R61 ;  /* 0x0000003d3a3a7221 */ /* 0x008fc60000010000 */
[----:B------:R-:W3:Y:S01]  /*4f10*/  LDS R70, [R0+0x1c00] ;  /* 0x001c000000467984 */ /* 0x000ee20000000800 */
[----:B----4-:R-:W-:-:S03]  /*4f20*/  FADD.FTZ R59, RZ, R59 ;  /* 0x0000003bff3b7221 */ /* 0x010fc60000010000 */
[----:B------:R-:W4:Y:S01]  /*4f30*/  LDS R71, [R0+0x1e00] ;  /* 0x001e000000477984 */ /* 0x000f220000000800 */
        /* <DEDUP_REMOVED lines=8> */
[----:B------:R-:W-:Y:S01]  /*4fc0*/  STS.128 [R9], R28 ;  /* 0x0000001c09007388 */ /* 0x000fe20000000c00 */
[----:B-1----:R-:W-:-:S03]  /*4fd0*/  FADD.FTZ R57, R57, R66 ;  /* 0x0000004239397221 */ /* 0x002fc60000010000 */
[----:B------:R-:W-:Y:S01]  /*4fe0*/  STS.128 [R9+0x10], R24 ;  /* 0x0000101809007388 */ /* 0x000fe20000000c00 */
[----:B--2---:R-:W-:-:S03]  /*4ff0*/  FADD.FTZ R69, R58, R69 ;  /* 0x000000453a457221 */ /* 0x004fc60000010000 */
[----:B------:R-:W-:Y:S01]  /*5000*/  STS.128 [R9+0x400], R20 ;  /* 0x0004001409007388 */ /* 0x000fe20000000c00 */
[----:B---3--:R-:W-:-:S03]  /*5010*/  FADD.FTZ R59, R59, R70 ;  /* 0x000000463b3b7221 */ /* 0x008fc60000010000 */
[----:B------:R0:W-:Y:S01]  /*5020*/  STS.128 [R9+0x410], R16 ;  /* 0x0004101009007388 */ /* 0x0001e20000000c00 */
[----:B----4-:R-:W-:Y:S01]  /*5030*/  FADD.FTZ R71, R60, R71 ;  /* 0x000000473c477221 */ /* 0x010fe20000010000 */
[----:B------:R-:W-:Y:S01]  /*5040*/  BAR.SYNC.DEFER_BLOCKING 0x0 ;  /* 0x0000000000007b1d */ /* 0x000fe20000010000 */
[----:B0-----:R-:W-:-:S05]  /*5050*/  FADD.FTZ R17, R13, R54 ;  /* 0x000000360d117221 */ /* 0x001fca0000010000 */
        /* <DEDUP_REMOVED lines=52> */
[----:B-1----:R-:W-:-:S03]  /*53a0*/  FADD.FTZ R11, RZ, R11 ;  /* 0x0000000bff0b7221 */ /* 0x002fc60000010000 */
[----:B------:R-:W1:Y:S01]  /*53b0*/  LDS R39, [R0+0x1800] ;  /* 0x0018000000277984 */ /* 0x000e620000000800 */
[----:B--2---:R-:W-:-:S03]  /*53c0*/  FADD.FTZ R12, RZ, R12 ;  /* 0x0000000cff0c7221 */ /* 0x004fc60000010000 */
[----:B------:R2:W2:Y:S01]  /*53d0*/  LDS R41, [R0+0x1a00] ;  /* 0x001a000000297984 */ /* 0x0004a20000000800 */
[----:B---3--:R-:W-:-:S03]  /*53e0*/  FADD.FTZ R13, RZ, R13 ;  /* 0x0000000dff0d7221 */ /* 0x008fc60000010000 */
[----:B------:R3:W2:Y:S01]  /*53f0*/  LDS R32, [R0+0x1c00] ;  /* 0x001c000000207984 */ /* 0x0006a20000000800 */
[----:B----4-:R-:W-:-:S03]  /*5400*/  FADD.FTZ R10, R10, R15 ;  /* 0x0000000f0a0a7221 */ /* 0x010fc60000010000 */
[----:B------:R3:W4:Y:S01]  /*5410*/  LDS R43, [R0+0x1e00] ;  /* 0x001e0000002b7984 */ /* 0x0007220000000800 */
[----:B------:R-:W-:Y:S01]  /*5420*/  FADD.FTZ R11, R11, R14 ;  /* 0x0000000e0b0b7221 */ /* 0x000fe20000010000 */
[----:B------:R-:W-:Y:S01]  /*5430*/  FADD.FTZ R12, R12, R33 ;  /* 0x000000210c0c7221 */ /* 0x000fe20000010000 */
[----:B------:R-:W-:Y:S01]  /*5440*/  FADD.FTZ R13, R13, R26 ;  /* 0x0000001a0d0d7221 */ /* 0x000fe20000010000 */
[----:B------:R-:W-:Y:S01]  /*5450*/  FADD.FTZ R10, R10, R35 ;  /* 0x000000230a0a7221 */ /* 0x000fe20000010000 */
[----:B------:R-:W-:Y:S01]  /*5460*/  FADD.FTZ R28, R11, R28 ;  /* 0x0000001c0b1c7221 */ /* 0x000fe20000010000 */
[----:B------:R-:W-:Y:S01]  /*5470*/  FADD.FTZ R37, R12, R37 ;  /* 0x000000250c257221 */ /* 0x000fe20000010000 */
[----:B0-----:R-:W-:Y:S01]  /*5480*/  FADD.FTZ R30, R13, R30 ;  /* 0x0000001e0d1e7221 */ /* 0x001fe20000010000 */
[----:B-1----:R-:W-:Y:S01]  /*5490*/  FADD.FTZ R39, R10, R39 ;  /* 0x000000270a277221 */ /* 0x002fe20000010000 */
[----:B---3--:R-:W-:Y:S06]  /*54a0*/  @!P3 BRA `(.L_x_28) ;  /* 0x000000000050b947 */ /* 0x008fec0003800000 */
[----:B------:R-:W-:Y:S02]  /*54b0*/  MOV R10, R6 ;  /* 0x00000006000a7202 */ /* 0x000fe40000000f00 */
[----:B------:R-:W-:Y:S02]  /*54c0*/  MOV R11, R7 ;  /* 0x00000007000b7202 */ /* 0x000fe40000000f00 */
[----:B------:R-:W-:Y:S02]  /*54d0*/  MOV R12, R8 ;  /* 0x00000008000c7202 */ /* 0x000fe40000000f00 */
[----:B------:R-:W-:Y:S01]  /*54e0*/  MOV R13, R79 ;  /* 0x0000004f000d7202 */ /* 0x000fe20000000f00 */
[----:B------:R0:W-:Y:S01]  /*54f0*/  STG.E desc[UR10][R10.64], R57 ;  /* 0x000000390a007986 */ /* 0x0001e2000c10190a */
[----:B------:R-:W-:Y:S02]  /*5500*/  MOV R14, R4 ;  /* 0x00000004000e7202 */ /* 0x000fe40000000f00 */
[----:B------:R-:W-:Y:S01]  /*5510*/  MOV R15, R5 ;  /* 0x00000005000f7202 */ /* 0x000fe20000000f00 */
[----:B------:R1:W-:Y:S01]  /*5520*/  STG.E desc[UR10][R12.64], R51 ;  /* 0x000000330c007986 */ /* 0x0003e2000c10190a */
[----:B------:R-:W-:-:S02]  /*5530*/  IADD3 R6, P3, PT, R6, 0x200, RZ ;  /* 0x0000020006067810 */ /* 0x000fc40007f7e0ff */
[----:B------:R-:W-:Y:S01]  /*5540*/  IADD3 R8, P4, PT, R8, 0x200, RZ ;  /* 0x0000020008087810 */ /* 0x000fe20007f9e0ff */
[----:B------:R1:W-:Y:S01]  /*5550*/  STG.E desc[UR10][R14.64], R39 ;  /* 0x000000270e007986 */ /* 0x0003e2000c10190a */
[----:B------:R-:W-:Y:S02]  /*5560*/  IADD3 R4, P5, PT, R4, 0x200, RZ ;  /* 0x0000020004047810 */ /* 0x000fe40007fbe0ff */
[----:B------:R-:W-:Y:S02]  /*5570*/  IADD3.X R7, PT, PT, RZ, R7, RZ, P3, !PT ;  /* 0x00000007ff077210 */ /* 0x000fe40001ffe4ff */
[----:B0-----:R-:W-:Y:S02]  /*5580*/  MOV R10, R2 ;  /* 0x00000002000a7202 */ /* 0x001fe40000000f00 */
[----:B------:R-:W-:Y:S02]  /*5590*/  MOV R11, R3 ;  /* 0x00000003000b7202 */ /* 0x000fe40000000f00 */
[----:B------:R-:W-:-:S02]  /*55a0*/  IADD3 R2, P6, PT, R2, 0x200, RZ ;  /* 0x0000020002027810 */ /* 0x000fc40007fde0ff */
[----:B------:R-:W-:Y:S01]  /*55b0*/  IADD3.X R79, PT, PT, RZ, R79, RZ, P4, !PT ;  /* 0x0000004fff4f7210 */ /* 0x000fe200027fe4ff */
[----:B------:R1:W-:Y:S01]  /*55c0*/  STG.E desc[UR10][R10.64], R73 ;  /* 0x000000490a007986 */ /* 0x0003e2000c10190a */
[----:B------:R-:W-:Y:S02]  /*55d0*/  IADD3.X R5, PT, PT, RZ, R5, RZ, P5, !PT ;  /* 0x00000005ff057210 */ /* 0x000fe40002ffe4ff */
[----:B------:R-:W-:-:S07]  /*55e0*/  IADD3.X R3, PT, PT, RZ, R3, RZ, P6, !PT ;  /* 0x00000003ff037210 */ /* 0x000fce00037fe4ff */
.L_x_28:
[----:B------:R-:W-:Y:S05]  /*55f0*/  BSYNC.RECONVERGENT B0 ;  /* 0x0000000000007941 */ /* 0x000fea0003800200 */
.L_x_27:
[----:B------:R-:W-:Y:S01]  /*5600*/  BSSY.RECONVERGENT B0, `(.L_x_29) ;  /* 0x0000017000007945 */ /* 0x000fe20003800200 */
[----:B--2---:R-:W-:-:S03]  /*5610*/  FADD.FTZ R41, R28, R41 ;  /* 0x000000291c297221 */ /* 0x004fc60000010000 */
[----:B------:R-:W-:Y:S05]  /*5620*/  @!P0 BRA `(.L_x_30) ;  /* 0x0000000000508947 */ /* 0x000fea0003800000 */
[----:B-1----:R-:W-:Y:S02]  /*5630*/  MOV R10, R6 ;  /* 0x00000006000a7202 */ /* 0x002fe40000000f00 */
        /* <DEDUP_REMOVED lines=19> */
.L_x_30:
[----:B------:R-:W-:Y:S05]  /*5770*/  BSYNC.RECONVERGENT B0 ;  /* 0x0000000000007941 */ /* 0x000fea0003800200 */
.L_x_29:
[----:B------:R-:W-:Y:S01]  /*5780*/  BSSY.RECONVERGENT B0, `(.L_x_31) ;  /* 0x0000017000007945 */ /* 0x000fe20003800200 */
[----:B------:R-:W-:-:S03]  /*5790*/  FADD.FTZ R37, R37, R32 ;  /* 0x0000002025257221 */ /* 0x000fc60000010000 */
[----:B------:R-:W-:Y:S05]  /*57a0*/  @!P1 BRA `(.L_x_32) ;  /* 0x0000000000509947 */ /* 0x000fea0003800000 */
[----:B-12---:R-:W-:Y:S02]  /*57b0*/  MOV R10, R6 ;  /* 0x00000006000a7202 */ /* 0x006fe40000000f00 */
        /* <DEDUP_REMOVED lines=19> */
.L_x_32:
[----:B------:R-:W-:Y:S05]  /*58f0*/  BSYNC.RECONVERGENT B0 ;  /* 0x0000000000007941 */ /* 0x000fea0003800200 */
.L_x_31:
[----:B------:R-:W-:Y:S05]  /*5900*/  @!P2 EXIT ;  /* 0x000000000000a94d */ /* 0x000fea0003800000 */
[----:B--2---:R-:W-:Y:S01]  /*5910*/  MOV R9, R79 ;  /* 0x0000004f00097202 */ /* 0x004fe20000000f00 */
[----:B----4-:R-:W-:Y:S01]  /*5920*/  FADD.FTZ R43, R30, R43 ;  /* 0x0000002b1e2b7221 */ /* 0x010fe20000010000 */
[----:B------:R-:W-:Y:S04]  /*5930*/  STG.E desc[UR10][R6.64], R71 ;  /* 0x0000004706007986 */ /* 0x000fe8000c10190a */
[----:B------:R-:W-:Y:S04]  /*5940*/  STG.E desc[UR10][R8.64], R17 ;  /* 0x0000001108007986 */ /* 0x000fe8000c10190a */
[----:B------:R-:W-:Y:S04]  /*5950*/  STG.E desc[UR10][R4.64], R43 ;  /* 0x0000002b04007986 */ /* 0x000fe8000c10190a */
[----:B------:R-:W-:Y:S01]  /*5960*/  STG.E desc[UR10][R2.64], R77 ;  /* 0x0000004d02007986 */ /* 0x000fe2000c10190a */
[----:B------:R-:W-:Y:S05]  /*5970*/  EXIT ;  /* 0x000000000000794d */ /* 0x000fea0003800000 */
.L_x_5:
[----:B------:R-:W-:Y:S01]  /*5980*/  HFMA2 R122, -RZ, RZ, 0, 5.9604644775390625e-08 ;  /* 0x00000001ff7a7431 */ /* 0x000fe200000001ff */
[----:B------:R-:W-:Y:S01]  /*5990*/  BSSY B0, `(.L_x_33) ;  /* 0x0000006000007945 */ /* 0x000fe20003800000 */
[----:B------:R-:W-:Y:S02]  /*59a0*/  MOV R123, 0x1f ;  /* 0x0000001f007b7802 */ /* 0x000fe40000000f00 */
[----:B------:R-:W-:-:S07]  /*59b0*/  MOV R120, 0xffffffff ;  /* 0xffffffff00787802 */ /* 0x000fce0000000f00 */
[----:B-----5:R-:W-:Y:S05]  /*59c0*/  WARPSYNC.COLLECTIVE R120, `(.L_x_34) ;  /* 0x0000000078087348 */ /* 0x020fea0003c00000 */
[----:B------:R0:W1:Y:S02]  /*59d0*/  SHFL.BFLY P0, R121, R147, R122, R123 ;  /* 0x0c00007a93797389 */ /* 0x000064000000007b */
[----:B01---5:R-:W-:Y:S05]  /*59e0*/  ENDCOLLECTIVE ;  /* 0x000000000000791b */ /* 0x023fea0003800000 */
.L_x_34:
[----:B------:R-:W-:Y:S05]  /*59f0*/  BSYNC B0 ;  /* 0x0000000000007941 */ /* 0x000fea0003800000 */
.L_x_33:
[----:B------:R-:W-:Y:S01]  /*5a00*/  MOV R112, R121 ;  /* 0x0000007900707202 */ /* 0x000fe20000000f00 */
[----:B------:R-:W-:Y:S01]  /*5a10*/  HFMA2 R122, -RZ, RZ, 0, 5.9604644775390625e-08 ;  /* 0x00000001ff7a7431 */ /* 0x000fe200000001ff */
[----:B------:R-:W-:Y:S02]  /*5a20*/  MOV R123, 0x1f ;  /* 0x0000001f007b7802 */ /* 0x000fe40000000f00 */
[----:B------:R-:W-:Y:S01]  /*5a30*/  MOV R120, 0xffffffff ;  /* 0xffffffff00787802 */ /* 0x000fe20000000f00 */
[----:B------:R-:W-:Y:S01]  /*5a40*/  FADD.FTZ R112, R112, R147 ;  /* 0x0000009370707221 */ /* 0x000fe20000010000 */
[----:B------:R-:W-:-:S07]  /*5a50*/  MOV R147, R152 ;  /* 0x0000009800937202 */ /* 0x000fce0000000f00 */
[----:B------:R-:W-:Y:S05]  /*5a60*/  WARPSYNC.COLLECTIVE R120, `(.L_x_35) ;  /* 0x0000000078087348 */ /* 0x000fea0003c00000 */
[----:B------:R0:W1:Y:S02]  /*5a70*/  SHFL.BFLY P0, R121, R147, R122, R123 ;  /* 0x0c00007a93797389 */ /* 0x000064000000007b */
[----:B01----:R-:W-:Y:S05]  /*5a80*/  ENDCOLLECTIVE ;  /* 0x000000000000791b */ /* 0x003fea0003800000 */
.L_x_35:
[----:B------:R-:W-:Y:S01]  /*5a90*/  HFMA2 R122, -RZ, RZ, 0, 1.1920928955078125e-07 ;  /* 0x00000002ff7a7431 */ /* 0x000fe200000001ff */
[----:B------:R-:W-:Y:S02]  /*5aa0*/  MOV R147, R112 ;  /* 0x0000007000937202 */ /* 0x000fe40000000f00 */
[----:B------:R-:W-:-:S07]  /*5ab0*/  MOV R113, R121 ;  /* 0x0000007900717202 */ /* 0x000fce0000000f00 */
[----:B------:R-:W-:Y:S05]  /*5ac0*/  WARPSYNC.COLLECTIVE R120, `(.L_x_36) ;  /* 0x0000000078087348 */ /* 0x000fea0003c00000 */
[----:B------:R0:W1:Y:S02]  /*5ad0*/  SHFL.BFLY P0, R121, R147, R122, R123 ;  /* 0x0c00007a93797389 */ /* 0x000064000000007b */
[----:B01----:R-:W-:Y:S05]  /*5ae0*/  ENDCOLLECTIVE ;  /* 0x000000000000791b */ /* 0x003fea0003800000 */
.L_x_36:
[----:B------:R-:W-:-:S05]  /*5af0*/  FADD.FTZ R113, R113, R152 ;  /* 0x0000009871717221 */ /* 0x000fca0000010000 */
[----:B------:R-:W-:Y:S02]  /*5b00*/  MOV R147, R113 ;  /* 0x0000007100937202 */ /* 0x000fe40000000f00 */
[----:B------:R-:W-:-:S07]  /*5b10*/  MOV R115, R121 ;  /* 0x0000007900737202 */ /* 0x000fce0000000f00 */
[----:B------:R-:W-:Y:S05]  /*5b20*/  WARPSYNC.COLLECTIVE R120, `(.L_x_37) ;  /* 0x0000000078087348 */ /* 0x000fea0003c00000 */
[----:B------:R0:W1:Y:S02]  /*5b30*/  SHFL.BFLY P0, R121, R147, R122, R123 ;  /* 0x0c00007a93797389 */ /* 0x000064000000007b */
[----:B01----:R-:W-:Y:S05]  /*5b40*/  ENDCOLLECTIVE ;  /* 0x000000000000791b */ /* 0x003fea0003800000 */
.L_x_37:
[----:B------:R-:W-:Y:S01]  /*5b50*/  FADD.FTZ R115, R112, R115 ;  /* 0x0000007370737221 */ /* 0x000fe20000010000 */
[----:B------:R-:W-:-:S04]  /*5b60*/  HFMA2 R122, -RZ, RZ, 0, 2.384185791015625e-07 ;  /* 0x00000004ff7a7431 */ /* 0x000fc800000001ff */
[----:B------:R-:W-:Y:S02]  /*5b70*/  MOV R147, R115 ;  /* 0x0000007300937202 */ /* 0x000fe40000000f00 */
[----:B------:R-:W-:-:S07]  /*5b80*/  MOV R114, R121 ;  /* 0x0000007900727202 */ /* 0x000fce0000000f00 */
[----:B------:R-:W-:Y:S05]  /*5b90*/  WARPSYNC.COLLECTIVE R120, `(.L_x_38) ;  /* 0x0000000078087348 */ /* 0x000fea0003c00000 */
[----:B------:R0:W1:Y:S02]  /*5ba0*/  SHFL.BFLY P0, R121, R147, R122, R123 ;  /* 0x0c00007a93797389 */ /* 0x000064000000007b */
[----:B01----:R-:W-:Y:S05]  /*5bb0*/  ENDCOLLECTIVE ;  /* 0x000000000000791b */ /* 0x003fea0003800000 */
.L_x_38:
[----:B------:R-:W-:-:S05]  /*5bc0*/  FADD.FTZ R114, R113, R114 ;  /* 0x0000007271727221 */ /* 0x000fca0000010000 */
[----:B------:R-:W-:Y:S02]  /*5bd0*/  MOV R147, R114 ;  /* 0x0000007200937202 */ /* 0x000fe40000000f00 */
[----:B------:R-:W-:-:S07]  /*5be0*/  MOV R116, R121 ;  /* 0x0000007900747202 */ /* 0x000fce0000000f00 */
[----:B------:R-:W-:Y:S05]  /*5bf0*/  WARPSYNC.COLLECTIVE R120, `(.L_x_39) ;  /* 0x0000000078087348 */ /* 0x000fea0003c00000 */
[----:B------:R0:W1:Y:S02]  /*5c00*/  SHFL.BFLY P0, R121, R147, R122, R123 ;  /* 0x0c00007a93797389 */ /* 0x000064000000007b */
[----:B01----:R-:W-:Y:S05]  /*5c10*/  ENDCOLLECTIVE ;  /* 0x000000000000791b */ /* 0x003fea0003800000 */
.L_x_39:
[----:B------:R-:W-:Y:S01]  /*5c20*/  FADD.FTZ R116, R115, R116 ;  /* 0x0000007473747221 */ /* 0x000fe20000010000 */
[----:B------:R-:W-:-:S04]  /*5c30*/  HFMA2 R122, -RZ, RZ, 0, 4.76837158203125e-07 ;  /* 0x00000008ff7a7431 */ /* 0x000fc800000001ff */
[----:B------:R-:W-:Y:S02]  /*5c40*/  MOV R147, R116 ;  /* 0x0000007400937202 */ /* 0x000fe40000000f00 */
[----:B------:R-:W-:-:S07]  /*5c50*/  MOV R117, R121 ;  /* 0x0000007900757202 */ /* 0x000fce0000000f00 */
[----:B------:R-:W-:Y:S05]  /*5c60*/  WARPSYNC.COLLECTIVE R120, `(.L_x_40) ;  /* 0x0000000078087348 */ /* 0x000fea0003c00000 */
[----:B------:R0:W1:Y:S02]  /*5c70*/  SHFL.BFLY P0, R121, R147, R122, R123 ;  /* 0x0c00007a93797389 */ /* 0x000064000000007b */
[----:B01----:R-:W-:Y:S05]  /*5c80*/  ENDCOLLECTIVE ;  /* 0x000000000000791b */ /* 0x003fea0003800000 */
.L_x_40:
[----:B------:R-:W-:-:S05]  /*5c90*/  FADD.FTZ R117, R114, R117 ;  /* 0x0000007572757221 */ /* 0x000fca0000010000 */
[----:B------:R-:W-:Y:S02]  /*5ca0*/  MOV R147, R117 ;  /* 0x0000007500937202 */ /* 0x000fe40000000f00 */
[----:B------:R-:W-:-:S07]  /*5cb0*/  MOV R119, R121 ;  /* 0x0000007900777202 */ /* 0x000fce0000000f00 */
[----:B------:R-:W-:Y:S05]  /*5cc0*/  WARPSYNC.COLLECTIVE R120, `(.L_x_41) ;  /* 0x0000000078087348 */ /* 0x000fea0003c00000 */
[----:B------:R0:W1:Y:S02]  /*5cd0*/  SHFL.BFLY P0, R121, R147, R122, R123 ;  /* 0x0c00007a93797389 */ /* 0x000064000000007b */
[----:B01----:R-:W-:Y:S05]  /*5ce0*/  ENDCOLLECTIVE ;  /* 0x000000000000791b */ /* 0x003fea0003800000 */
.L_x_41:
[----:B------:R-:W-:Y:S01]  /*5cf0*/  FADD.FTZ R119, R116, R119 ;  /* 0x0000007774777221 */ /* 0x000fe20000010000 */
[----:B------:R-:W-:-:S04]  /*5d00*/  HFMA2 R122, -RZ, RZ, 0, 9.5367431640625e-07 ;  /* 0x00000010ff7a7431 */ /* 0x000fc800000001ff */
[----:B------:R-:W-:Y:S02]  /*5d10*/  MOV R147, R119 ;  /* 0x0000007700937202 */ /* 0x000fe40000000f00 */
[----:B------:R-:W-:-:S07]  /*5d20*/  MOV R118, R121 ;  /* 0x0000007900767202 */ /* 0x000fce0000000f00 */
[----:B------:R-:W-:Y:S05]  /*5d30*/  WARPSYNC.COLLECTIVE R120, `(.L_x_42) ;  /* 0x0000000078087348 */ /* 0x000fea0003c00000 */
[----:B------:R0:W1:Y:S02]  /*5d40*/  SHFL.BFLY P0, R121, R147, R122, R123 ;  /* 0x0c00007a93797389 */ /* 0x000064000000007b */
[----:B01----:R-:W-:Y:S05]  /*5d50*/  ENDCOLLECTIVE ;  /* 0x000000000000791b */ /* 0x003fea0003800000 */
.L_x_42:
[----:B------:R-:W-:-:S05]  /*5d60*/  FADD.FTZ R118, R117, R118 ;  /* 0x0000007675767221 */ /* 0x000fca0000010000 */
[----:B------:R-:W-:Y:S02]  /*5d70*/  MOV R147, R118 ;  /* 0x0000007600937202 */ /* 0x000fe40000000f00 */
[----:B------:R-:W-:-:S07]  /*5d80*/  MOV R112, R121 ;  /* 0x0000007900707202 */ /* 0x000fce0000000f00 */
[----:B------:R-:W-:Y:S05]  /*5d90*/  WARPSYNC.COLLECTIVE R120, `(.L_x_43) ;  /* 0x0000000078087348 */ /* 0x000fea0003c00000 */
[----:B------:R0:W1:Y:S02]  /*5da0*/  SHFL.BFLY P0, R121, R147, R122, R123 ;  /* 0x0c00007a93797389 */ /* 0x000064000000007b */
[----:B01----:R-:W-:Y:S05]  /*5db0*/  ENDCOLLECTIVE ;  /* 0x000000000000791b */ /* 0x003fea0003800000 */
.L_x_43:
[----:B------:R-:W-:Y:S01]  /*5dc0*/  MOV R113, R121 ;  /* 0x0000007900717202 */ /* 0x000fe20000000f00 */
[----:B------:R-:W-:Y:S06]  /*5dd0*/  BRA `(.L_x_44) ;  /* 0xffffffbc00b87947 */ /* 0x000fec000383ffff */
.L_x_45:
[----:B------:R-:W-:-:S00]  /*5de0*/  BRA `(.L_x_45) ;  /* 0xfffffffc00fc7947 */ /* 0x000fc0000383ffff */
[----:B------:R-:W-:-:S00]  /*5df0*/  NOP ;  /* 0x0000000000007918 */ /* 0x000fc00000000000 */
        /* <DEDUP_REMOVED lines=8> */
.L_x_3886:


//--------------------- .text._ZN10layer_norm31ln_parallel_residual_bwd_kernelINS_13Kernel_traitsI13__nv_bfloat16S2_S2_S2_fjLj512ELj1ELj4ELj1ELj16ENS_18Kernel_traits_baseILj512ES2_S2_S2_S2_fjLj128EEEEELb0ELb0ELb1EEEvNS_9BwdParamsE --------------------------
	.section	.text._ZN10layer_norm31ln_parallel_residual_bwd_kernelINS_13Kernel_traitsI13__nv_bfloat16S2_S2_S2_fjLj512ELj1ELj4ELj1ELj16ENS_18Kernel_traits_baseILj512ES2_S2_S2_S2_fjLj128EEEEELb0ELb0ELb1EEEvNS_9BwdParamsE,"ax",@progbits
	.align	128
        .global         _ZN10layer_norm31ln_parallel_residual_bwd_kernelINS_13Kernel_traitsI13__nv_bfloat16S2_S2_S2_fjLj512ELj1ELj4ELj1ELj16ENS_18Kernel_traits_baseILj512ES2_S2_S2_S2_fjLj128EEEEELb0ELb0ELb1EEEvNS_9BwdParamsE
        .type           _ZN10layer_norm31ln_parallel_residual_bwd_kernelINS_13Kernel_traitsI13__nv_bfloat16S2_S2_S2_fjLj512ELj1ELj4ELj1ELj16ENS_18Kernel_traits_baseILj512ES2_S2_S2_S2_fjLj128EEEEELb0ELb0ELb1EEEvNS_9BwdParamsE,@function
        .size           _ZN10layer_norm31ln_parallel_residual_bwd_kernelINS_13Kernel_traitsI13__nv_bfloat16S2_S2_S2_fjLj512ELj1ELj4ELj1ELj16ENS_18Kernel_traits_baseILj512ES2_S2_S2_S2_fjLj128EEEEELb0ELb0ELb1EEEvNS_9BwdParamsE,(.L_x_3887 - _ZN10layer_norm31ln_parallel_residual_bwd_kernelINS_13Kernel_traitsI13__nv_bfloat16S2_S2_S2_fjLj512ELj1ELj4ELj1ELj16ENS_18Kernel_traits_baseILj512ES2_S2_S2_S2_fjLj128EEEEELb0ELb0ELb1EEEvNS_9BwdParamsE)
        .other          _ZN10layer_norm31ln_parallel_residual_bwd_kernelINS_13Kernel_traitsI13__nv_bfloat16S2_S2_S2_fjLj512ELj1ELj4ELj1ELj16ENS_18Kernel_traits_baseILj512ES2_S2_S2_S2_fjLj128EEEEELb0ELb0ELb1EEEvNS_9BwdParamsE,@"STO_CUDA_ENTRY STV_DEFAULT"
_ZN10layer_norm31ln_parallel_residual_bwd_kernelINS_13Kernel_traitsI13__nv_bfloat16S2_S2_S2_fjLj512ELj1ELj4ELj1ELj16ENS_18Kernel_traits_baseILj512ES2_S2_S2_S2_fjLj128EEEEELb0ELb0ELb1EEEvNS_9BwdParamsE:
.text._ZN10layer_norm31ln_parallel_residual_bwd_kernelINS_13Kernel_traitsI13__nv_bfloat16S2_S2_S2_fjLj512ELj1ELj4ELj1ELj16ENS_18Kernel_traits_baseILj512ES2_S2_S2_S2_fjLj128EEEEELb0ELb0ELb1EEEvNS_9BwdParamsE:
[----:B------:R-:W-:Y:S01]  /*0000*/  LDC R1, c[0x0][0x37c] ;  /* 0x0000df00ff017b82 */ /* 0x000fe20000000800 */
[----:B------:R-:W0:Y:S07]  /*0010*/  S2R R140, SR_TID.X ;  /* 0x00000000008c7919 */ /* 0x000e2e0000002100 */
[----:B------:R-:W1:Y:S01]  /*0020*/  S2UR UR4, SR_CTAID.X ;  /* 0x00000000000479c3 */ /* 0x000e620000002500 */
[----:B------:R-:W2:Y:S01]  /*0030*/  LDCU UR5, c[0x0][0x384] ;  /* 0x00007080ff0577ac */ /* 0x000ea20008000800 */
[----:B------:R-:W-:Y:S01]  /*0040*/  BSSY B0, `(.L_x_46) ;  /* 0x0000495000007945 */ /* 0x000fe20003800000 */
[----:B------:R-:W-:-:S02]  /*0050*/  CS2R R60, SRZ ;  /* 0x00000000003c7805 */ /* 0x000fc4000001ff00 */
[----:B------:R-:W-:Y:S01]  /*0060*/  CS2R R62, SRZ ;  /* 0x00000000003e7805 */ /* 0x000fe2000001ff00 */
[----:B------:R-:W3:Y:S01]  /*0070*/  LDCU.64 UR10, c[0x0][0x358] ;  /* 0x00006b00ff0a77ac */ /* 0x000ee20008000a00 */
[----:B------:R-:W-:Y:S02]  /*0080*/  CS2R R56, SRZ ;  /* 0x0000000000387805 */ /* 0x000fe4000001ff00 */
[----:B------:R-:W-:Y:S02]  /*0090*/  CS2R R58, SRZ ;  /* 0x00000000003a7805 */ /* 0x000fe4000001ff00 */
[----:B------:R-:W-:Y:S01]  /*00a0*/  CS2R R80, SRZ ;  /* 0x0000000000507805 */ /* 0x000fe2000001ff00 */
[----:B------:R-:W4:Y:S01]  /*00b0*/  LDCU UR13, c[0x0][0x388] ;  /* 0x00007100ff0d77ac */ /* 0x000f220008000800 */
[----:B------:R-:W-:Y:S02]  /*00c0*/  CS2R R82, SRZ ;  /* 0x0000000000527805 */ /* 0x000fe4000001ff00 */
[----:B------:R-:W-:-:S02]  /*00d0*/  CS2R R84, SRZ ;  /* 0x0000000000547805 */ /* 0x000fc4000001ff00 */
[----:B------:R-:W-:Y:S01]  /*00e0*/  CS2R R86, SRZ ;  /* 0x0000000000567805 */ /* 0x000fe2000001ff00 */
[----:B------:R-:W0:Y:S01]  /*00f0*/  LDCU.U8 UR12, c[0x0][0x410] ;  /* 0x00008200ff0c77ac */ /* 0x000e220008000000 */
[----:B------:R-:W-:Y:S02]  /*0100*/  CS2R R74, SRZ ;  /* 0x00000000004a7805 */ /* 0x000fe4000001ff00 */
[----:B------:R-:W-:Y:S02]  /*0110*/  CS2R R72, SRZ ;  /* 0x0000000000487805 */ /* 0x000fe4000001ff00 */
[----:B------:R-:W-:Y:S01]  /*0120*/  CS2R R78, SRZ ;  /* 0x00000000004e7805 */ /* 0x000fe2000001ff00 */
[----:B------:R-:W0:Y:S01]  /*0130*/  LDCU UR16, c[0x0][0x400] ;  /* 0x00008000ff1077ac */ /* 0x000e220008000800 */
[----:B------:R-:W-:Y:S02]  /*0140*/  CS2R R76, SRZ ;  /* 0x00000000004c7805 */ /* 0x000fe4000001ff00 */
[----:B------:R-:W-:-:S02]  /*0150*/  CS2R R54, SRZ ;  /* 0x0000000000367805 */ /* 0x000fc4000001ff00 */
[----:B------:R-:W-:Y:S01]  /*0160*/  CS2R R52, SRZ ;  /* 0x0000000000347805 */ /* 0x000fe2000001ff00 */
[----:B------:R-:W2:Y:S01]  /*0170*/  LDCU.64 UR6, c[0x0][0x470] ;  /* 0x00008e00ff0677ac */ /* 0x000ea20008000a00 */
[----:B------:R-:W-:Y:S02]  /*0180*/  CS2R R50, SRZ ;  /* 0x0000000000327805 */ /* 0x000fe4000001ff00 */
[----:B------:R-:W-:Y:S02]  /*0190*/  CS2R R48, SRZ ;  /* 0x0000000000307805 */ /* 0x000fe4000001ff00 */
[----:B------:R-:W-:Y:S01]  /*01a0*/  CS2R R90, SRZ ;  /* 0x00000000005a7805 */ /* 0x000fe2000001ff00 */
[----:B-1----:R-:W-:Y:S01]  /*01b0*/  USHF.L.U32 UR4, UR4, 0x2, URZ ;  /* 0x0000000204047899 */ /* 0x002fe200080006ff */
[----:B------:R-:W-:Y:S01]  /*01c0*/  CS2R R88, SRZ ;  /* 0x0000000000587805 */ /* 0x000fe2000001ff00 */
[----:B------:R-:W1:Y:S01]  /*01d0*/  LDCU.64 UR8, c[0x0][0x478] ;  /* 0x00008f00ff0877ac */ /* 0x000e620008000a00 */
[----:B------:R-:W-:-:S02]  /*01e0*/  CS2R R70, SRZ ;  /* 0x0000000000467805 */ /* 0x000fc4000001ff00 */
[----:B------:R-:W-:Y:S02]  /*01f0*/  CS2R R68, SRZ ;  /* 0x0000000000447805 */ /* 0x000fe4000001ff00 */
[----:B------:R-:W-:Y:S02]  /*0200*/  CS2R R46, SRZ ;  /* 0x00000000002e7805 */ /* 0x000fe4000001ff00 */
[----:B0-----:R-:W-:Y:S01]  /*0210*/  SHF.R.U32.HI R0, RZ, 0x5, R140 ;  /* 0x00000005ff007819 */ /* 0x001fe2000001168c */
[----:B------:R-:W0:Y:S01]  /*0220*/  LDCU.64 UR14, c[0x0][0x438] ;  /* 0x00008700ff0e77ac */ /* 0x000e220008000a00 */
[----:B------:R-:W-:Y:S02]  /*0230*/  CS2R R44, SRZ ;  /* 0x00000000002c7805 */ /* 0x000fe4000001ff00 */
[----:B------:R-:W-:Y:S02]  /*0240*/  CS2R R42, SRZ ;  /* 0x00000000002a7805 */ /* 0x000fe4000001ff00 */
[----:B------:R-:W-:-:S02]  /*0250*/  LOP3.LUT R122, R0, UR4, RZ, 0xfc, !PT ;  /* 0x00000004007a7c12 */ /* 0x000fc4000f8efcff */
[----:B------:R-:W-:Y:S02]  /*0260*/  CS2R R40, SRZ ;  /* 0x0000000000287805 */ /* 0x000fe4000001ff00 */
[----:B------:R-:W-:Y:S02]  /*0270*/  CS2R R6, SRZ ;  /* 0x0000000000067805 */ /* 0x000fe4000001ff00 */
[----:B------:R-:W-:Y:S02]  /*0280*/  CS2R R4, SRZ ;  /* 0x0000000000047805 */ /* 0x000fe4000001ff00 */
[----:B--2---:R-:W-:Y:S02]  /*0290*/  ISETP.GE.AND P0, PT, R122, UR5, PT ;  /* 0x000000057a007c0c */ /* 0x004fe4000bf06270 */
[----:B------:R-:W-:Y:S02]  /*02a0*/  CS2R R66, SRZ ;  /* 0x0000000000427805 */ /* 0x000fe4000001ff00 */
[----:B------:R-:W-:-:S02]  /*02b0*/  CS2R R64, SRZ ;  /* 0x0000000000407805 */ /* 0x000fc4000001ff00 */
[----:B------:R-:W-:Y:S02]  /*02c0*/  CS2R R38, SRZ ;  /* 0x0000000000267805 */ /* 0x000fe4000001ff00 */
[----:B------:R-:W-:Y:S02]  /*02d0*/  CS2R R36, SRZ ;  /* 0x0000000000247805 */ /* 0x000fe4000001ff00 */
[----:B------:R-:W-:Y:S02]  /*02e0*/  CS2R R34, SRZ ;  /* 0x0000000000227805 */ /* 0x000fe4000001ff00 */
[----:B------:R-:W-:Y:S01]  /*02f0*/  CS2R R32, SRZ ;  /* 0x0000000000207805 */ /* 0x000fe2000001ff00 */
[----:B01-34-:R-:W-:Y:S06]  /*0300*/  @P0 BRA `(.L_x_47) ;  /* 0x0000004400a00947 */ /* 0x01bfec0003800000 */
[----:B------:R-:W0:Y:S01]  /*0310*/  LDC.64 R2, c[0x0][0x3d0] ;  /* 0x0000f400ff027b82 */ /* 0x000e220000000a00 */
[----:B------:R-:W-:-:S07]  /*0320*/  LOP3.LUT R140, R140, 0x1f, RZ, 0xc0, !PT ;  /* 0x0000001f8c8c7812 */ /* 0x000fce00078ec0ff */
[----:B------:R-:W1:Y:S01]  /*0330*/  LDC.64 R4, c[0x0][0x3d8] ;  /* 0x0000f600ff047b82 */ /* 0x000e620000000a00 */
[----:B0-----:R-:W-:-:S05]  /*0340*/  IMAD.WIDE.U32 R2, R140, 0x10, R2 ;  /* 0x000000108c027825 */ /* 0x001fca00078e0002 */
[----:B------:R-:W2:Y:S01]  /*0350*/  LDG.E.128 R20, desc[UR10][R2.64] ;  /* 0x0000000a02147981 */ /* 0x000ea2000c1e1d00 */
[----:B-1----:R-:W-:-:S03]  /*0360*/  IMAD.WIDE.U32 R4, R140, 0x10, R4 ;  /* 0x000000108c047825 */ /* 0x002fc600078e0004 */
[----:B------:R0:W3:Y:S04]  /*0370*/  LDG.E.128 R12, desc[UR10][R2.64+0x200] ;  /* 0x0002000a020c7981 */ /* 0x0000e8000c1e1d00 */
[----:B------:R-:W4:Y:S04]  /*0380*/  LDG.E.128 R16, desc[UR10][R4.64] ;  /* 0x0000000a04107981 */ /* 0x000f28000c1e1d00 */
[----:B------:R1:W5:Y:S01]  /*0390*/  LDG.E.128 R8, desc[UR10][R4.64+0x200] ;  /* 0x0002000a04087981 */ /* 0x000362000c1e1d00 */
[----:B------:R-:W-:Y:S01]  /*03a0*/  HFMA2 R104, -RZ, RZ, 0, 0 ;  /* 0x00000000ff687431 */ /* 0x000fe200000001ff */
[----:B------:R-:W-:Y:S01]  /*03b0*/  BSSY B1, `(.L_x_48) ;  /* 0x000041d000017945 */ /* 0x000fe20003800000 */
        /* <DEDUP_REMOVED lines=8> */
[----:B0-----:R-:W-:Y:S02]  /*0440*/  CS2R R2, SRZ ;  /* 0x0000000000027805 */ /* 0x001fe4000001ff00 */
[----:B-1----:R-:W-:Y:S02]  /*0450*/  CS2R R4, SRZ ;  /* 0x0000000000047805 */ /* 0x002fe4000001ff00 */
        /* <DEDUP_REMOVED lines=13> */
[----:B------:R-:W-:Y:S02]  /*0530*/  MOV R123, RZ ;  /* 0x000000ff007b7202 */ /* 0x000fe40000000f00 */
[----:B--2---:R-:W-:-:S02]  /*0540*/  PRMT R121, R20, 0x7632, R121 ;  /* 0x0000763214797816 */ /* 0x004fc40000000079 */
[----:B------:R-:W-:Y:S02]  /*0550*/  PRMT R120, R21, 0x7632, R120 ;  /* 0x0000763215787816 */ /* 0x000fe40000000078 */
[----:B------:R-:W-:Y:S02]  /*0560*/  PRMT R119, R22, 0x7632, R119 ;  /* 0x0000763216777816 */ /* 0x000fe40000000077 */
[----:B------:R-:W-:Y:S02]  /*0570*/  PRMT R118, R23, 0x7632, R118 ;  /* 0x0000763217767816 */ /* 0x000fe40000000076 */
[----:B----4-:R-:W-:Y:S02]  /*0580*/  PRMT R117, R16, 0x7632, R117 ;  /* 0x0000763210757816 */ /* 0x010fe40000000075 */
[----:B------:R-:W-:Y:S02]  /*0590*/  PRMT R116, R17, 0x7632, R116 ;  /* 0x0000763211747816 */ /* 0x000fe40000000074 */
[----:B------:R-:W-:-:S02]  /*05a0*/  PRMT R115, R18, 0x7632, R115 ;  /* 0x0000763212737816 */ /* 0x000fc40000000073 */
[----:B------:R-:W-:Y:S02]  /*05b0*/  PRMT R114, R19, 0x7632, R114 ;  /* 0x0000763213727816 */ /* 0x000fe40000000072 */
[----:B---3--:R-:W-:Y:S02]  /*05c0*/  PRMT R113, R12, 0x7632, R113 ;  /* 0x000076320c717816 */ /* 0x008fe40000000071 */
[----:B------:R-:W-:Y:S02]  /*05d0*/  PRMT R112, R13, 0x7632, R112 ;  /* 0x000076320d707816 */ /* 0x000fe40000000070 */
[----:B------:R-:W-:Y:S02]  /*05e0*/  PRMT R111, R14, 0x7632, R111 ;  /* 0x000076320e6f7816 */ /* 0x000fe4000000006f */
[----:B------:R-:W-:Y:S02]  /*05f0*/  PRMT R110, R15, 0x7632, R110 ;  /* 0x000076320f6e7816 */ /* 0x000fe4000000006e */
[----:B-----5:R-:W-:-:S02]  /*0600*/  PRMT R109, R8, 0x7632, R109 ;  /* 0x00007632086d7816 */ /* 0x020fc4000000006d */
[----:B------:R-:W-:Y:S02]  /*0610*/  PRMT R108, R9, 0x7632, R108 ;  /* 0x00007632096c7816 */ /* 0x000fe4000000006c */
[----:B------:R-:W-:Y:S02]  /*0620*/  PRMT R107, R10, 0x7632, R107 ;  /* 0x000076320a6b7816 */ /* 0x000fe4000000006b */
[----:B------:R-:W-:Y:S02]  /*0630*/  PRMT R106, R11, 0x7632, R106 ;  /* 0x000076320b6a7816 */ /* 0x000fe4000000006a */
[----:B------:R-:W-:Y:S02]  /*0640*/  SHF.L.U32 R139, R20, 0x10, RZ ;  /* 0x00000010148b7819 */ /* 0x000fe400000006ff */
[----:B------:R-:W-:Y:S02]  /*0650*/  SHF.L.U32 R138, R21, 0x10, RZ ;  /* 0x00000010158a7819 */ /* 0x000fe400000006ff */
[----:B------:R-:W-:-:S02]  /*0660*/  CS2R R20, SRZ ;  /* 0x0000000000147805 */ /* 0x000fc4000001ff00 */
[----:B------:R-:W-:Y:S02]  /*0670*/  SHF.L.U32 R137, R22, 0x10, RZ ;  /* 0x0000001016897819 */ /* 0x000fe400000006ff */
[----:B------:R-:W-:Y:S02]  /*0680*/  SHF.L.U32 R136, R23, 0x10, RZ ;  /* 0x0000001017887819 */ /* 0x000fe400000006ff */
[----:B------:R-:W-:Y:S02]  /*0690*/  CS2R R22, SRZ ;  /* 0x0000000000167805 */ /* 0x000fe4000001ff00 */
        /* <DEDUP_REMOVED lines=20> */
[----:B------:R-:W-:-:S02]  /*07e0*/  SHF.L.U32 R119, R119, 0x10, RZ ;  /* 0x0000001077777819 */ /* 0x000fc400000006ff */
[----:B------:R-:W-:Y:S02]  /*07f0*/  SHF.L.U32 R118, R118, 0x10, RZ ;  /* 0x0000001076767819 */ /* 0x000fe400000006ff */
[----:B------:R-:W-:Y:S02]  /*0800*/  SHF.L.U32 R117, R117, 0x10, RZ ;  /* 0x0000001075757819 */ /* 0x000fe400000006ff */
[----:B------:R-:W-:Y:S02]  /*0810*/  SHF.L.U32 R116, R116, 0x10, RZ ;  /* 0x0000001074747819 */ /* 0x000fe400000006ff */
        /* <DEDUP_REMOVED lines=9> */
[----:B------:R-:W-:-:S07]  /*08b0*/  SHF.L.U32 R106, R106, 0x10, RZ ;  /* 0x000000106a6a7819 */ /* 0x000fce00000006ff */
.L_x_66:
[----:B0-----:R-:W0:Y:S01]  /*08c0*/  LDC.64 R60, c[0x0][0x3a8] ;  /* 0x0000ea00ff3c7b82 */ /* 0x001e220000000a00 */
[----:B------:R-:W-:-:S05]  /*08d0*/  IMAD R0, R122, UR13, RZ ;  /* 0x0000000d7a007c24 */ /* 0x000fca000f8e02ff */
[----:B------:R-:W-:Y:S02]  /*08e0*/  SHF.R.S32.HI R49, RZ, 0x1f, R0 ;  /* 0x0000001fff317819 */ /* 0x000fe40000011400 */
[----:B------:R-:W1:Y:S02]  /*08f0*/  LDC.64 R66, c[0x0][0x3c0] ;  /* 0x0000f000ff427b82 */ /* 0x000e640000000a00 */
[----:B------:R-:W-:-:S04]  /*0900*/  LEA.HI R49, R49, R0, RZ, 0x3 ;  /* 0x0000000031317211 */ /* 0x000fc800078f18ff */
[----:B------:R-:W-:Y:S02]  /*0910*/  LEA.HI.SX32 R142, R49, R140, 0x1d ;  /* 0x0000008c318e7211 */ /* 0x000fe400078feaff */
[----:B------:R-:W2:Y:S08]  /*0920*/  LDC.64 R64, c[0x0][0x430] ;  /* 0x00010c00ff407b82 */ /* 0x000eb00000000a00 */
[----:B------:R-:W3:Y:S01]  /*0930*/  LDC.64 R68, c[0x0][0x428] ;  /* 0x00010a00ff447b82 */ /* 0x000ee20000000a00 */
[----:B0-----:R-:W-:-:S06]  /*0940*/  IMAD.WIDE.U32 R48, R142, 0x10, R60 ;  /* 0x000000108e307825 */ /* 0x001fcc00078e003c */
[----:B------:R-:W4:Y:S01]  /*0950*/  LDG.E.128 R48, desc[UR10][R48.64] ;  /* 0x0000000a30307981 */ /* 0x000f22000c1e1d00 */
[----:B------:R-:W0:Y:S01]  /*0960*/  LDC.64 R144, c[0x0][0x3c8] ;  /* 0x0000f200ff907b82 */ /* 0x000e220000000a00 */
[----:B-1----:R-:W-:-:S05]  /*0970*/  IMAD.WIDE R66, R122, 0x4, R66 ;  /* 0x000000047a427825 */ /* 0x002fca00078e0242 */
[----:B------:R-:W4:Y:S01]  /*0980*/  LDG.E R0, desc[UR10][R66.64] ;  /* 0x0000000a42007981 */ /* 0x000f22000c1e1900 */
[----:B--2---:R-:W-:-:S06]  /*0990*/  IMAD.WIDE.U32 R56, R142, 0x10, R64 ;  /* 0x000000108e387825 */ /* 0x004fcc00078e0040 */
[----:B------:R-:W2:Y:S01]  /*09a0*/  LDG.E.128 R56, desc[UR10][R56.64] ;  /* 0x0000000a38387981 */ /* 0x000ea2000c1e1d00 */
[----:B---3--:R-:W-:-:S06]  /*09b0*/  IMAD.WIDE.U32 R52, R142, 0x10, R68 ;  /* 0x000000108e347825 */ /* 0x008fcc00078e0044 */
[----:B------:R-:W3:Y:S01]  /*09c0*/  LDG.E.128 R52, desc[UR10][R52.64] ;  /* 0x0000000a34347981 */ /* 0x000ee2000c1e1d00 */
[----:B0-----:R-:W-:-:S05]  /*09d0*/  IMAD.WIDE R144, R122, 0x4, R144 ;  /* 0x000000047a907825 */ /* 0x001fca00078e0290 */
[----:B------:R0:W3:Y:S01]  /*09e0*/  LDG.E R141, desc[UR10][R144.64] ;  /* 0x0000000a908d7981 */ /* 0x0000e2000c1e1900 */
[----:B------:R-:W-:-:S05]  /*09f0*/  IADD3 R105, PT, PT, R142, 0x20, RZ ;  /* 0x000000208e697810 */ /* 0x000fca0007ffe0ff */
[----:B------:R-:W-:-:S06]  /*0a00*/  IMAD.WIDE.U32 R60, R105, 0x10, R60 ;  /* 0x00000010693c7825 */ /* 0x000fcc00078e003c */
[----:B------:R-:W3:Y:S01]  /*0a10*/  LDG.E.128 R60, desc[UR10][R60.64] ;  /* 0x0000000a3c3c7981 */ /* 0x000ee2000c1e1d00 */
[----:B------:R-:W-:-:S04]  /*0a20*/  IMAD.WIDE.U32 R64, R105, 0x10, R64 ;  /* 0x0000001069407825 */ /* 0x000fc800078e0040 */
[----:B------:R-:W-:Y:S02]  /*0a30*/  IMAD.WIDE.U32 R68, R105, 0x10, R68 ;  /* 0x0000001069447825 */ /* 0x000fe400078e0044 */
[----:B------:R-:W3:Y:S04]  /*0a40*/  LDG.E.128 R64, desc[UR10][R64.64] ;  /* 0x0000000a40407981 */ /* 0x000ee8000c1e1d00 */
[----:B------:R-:W3:Y:S01]  /*0a50*/  LDG.E.128 R68, desc[UR10][R68.64] ;  /* 0x0000000a44447981 */ /* 0x000ee2000c1e1d00 */
[----:B------:R-:W-:-:S04]  /*0a60*/  ISETP.NE.U32.AND P0, PT, RZ, UR14, PT ;  /* 0x0000000eff007c0c */ /* 0x000fc8000bf05070 */
[----:B------:R-:W-:-:S13]  /*0a70*/  ISETP.NE.AND.EX P0, PT, RZ, UR15, PT, P0 ;  /* 0x0000000fff007c0c */ /* 0x000fda000bf05300 */
[----:B------:R-:W1:Y:S08]  /*0a80*/  @P0 LDC.64 R146, c[0x0][0x438] ;  /* 0x00010e00ff920b82 */ /* 0x000e700000000a00 */
[----:B0-----:R-:W0:Y:S01]  /*0a90*/  @P0 LDC.64 R144, c[0x0][0x438] ;  /* 0x00010e00ff900b82 */ /* 0x001e220000000a00 */
[----:B------:R-:W-:Y:S01]  /*0aa0*/  ISETP.NE.AND P2, PT, RZ, UR12, PT ;  /* 0x0000000cff007c0c */ /* 0x000fe2000bf45270 */
[----:B-1----:R-:W-:-:S05]  /*0ab0*/  @P0 IMAD.WIDE.U32 R146, R142, 0x10, R146 ;  /* 0x000000108e920825 */ /* 0x002fca00078e0092 */
[----:B-----5:R-:W5:Y:S01]  /*0ac0*/  @P0 LDG.E.128 R32, desc[UR10][R146.64] ;  /* 0x0000000a92200981 */ /* 0x020f62000c1e1d00 */
[----:B0-----:R-:W-:-:S05]  /*0ad0*/  @P0 IMAD.WIDE.U32 R144, R105, 0x10, R144 ;  /* 0x0000001069900825 */ /* 0x001fca00078e0090 */
[----:B------:R0:W5:Y:S01]  /*0ae0*/  @P0 LDG.E.128 R36, desc[UR10][R144.64] ;  /* 0x0000000a90240981 */ /* 0x000162000c1e1d00 */
[----:B------:R-:W-:Y:S01]  /*0af0*/  UMOV UR4, 0xffffffff ;  /* 0xffffffff00047882 */ /* 0x000fe20000000000 */
[----:B------:R-:W-:-:S04]  /*0b00*/  ISETP.NE.U32.AND P1, PT, RZ, UR14, PT ;  /* 0x0000000eff007c0c */ /* 0x000fc8000bf25070 */
[----:B------:R-:W-:Y:S02]  /*0b10*/  ISETP.NE.AND.EX P1, PT, RZ, UR15, PT, P1 ;  /* 0x0000000fff007c0c */ /* 0x000fe4000bf25310 */
[----:B----4-:R-:W-:Y:S02]  /*0b20*/  SHF.L.U32 R143, R48, 0x10, RZ ;  /* 0x00000010308f7819 */ /* 0x010fe400000006ff */
[----:B------:R-:W-:Y:S02]  /*0b30*/  SHF.L.U32 R151, R49, 0x10, RZ ;  /* 0x0000001031977819 */ /* 0x000fe400000006ff */
[----:B------:R-:W-:-:S05]  /*0b40*/  FSEL R154, R0, RZ, !P2 ;  /* 0x000000ff009a7208 */ /* 0x000fca0005000000 */
[C---:B------:R-:W-:Y:S01]  /*0b50*/  FADD.FTZ R0, -R154.reuse, R143 ;  /* 0x0000008f9a007221 */ /* 0x040fe20000010100 */
[----:B------:R-:W-:Y:S01]  /*0b60*/  FADD.FTZ R148, -R154, R151 ;  /* 0x000000979a947221 */ /* 0x000fe20000010100 */
[----:B--2---:R-:W-:Y:S02]  /*0b70*/  SHF.L.U32 R150, R56, 0x10, RZ ;  /* 0x0000001038967819 */ /* 0x004fe400000006ff */
[----:B------:R-:W-:Y:S02]  /*0b80*/  SHF.L.U32 R153, R57, 0x10, RZ ;  /* 0x0000001039997819 */ /* 0x000fe400000006ff */
[----:B0-----:R-:W-:Y:S01]  /*0b90*/  SHF.L.U32 R145, R50, 0x10, RZ ;  /* 0x0000001032917819 */ /* 0x001fe200000006ff */
[----:B------:R-:W-:Y:S01]  /*0ba0*/  FMUL.FTZ R146, R135, R150 ;  /* 0x0000009687927220 */ /* 0x000fe20000410000 */
[----:B---3--:R-:W-:Y:S01]  /*0bb0*/  SHF.L.U32 R149, R52, 0x10, RZ ;  /* 0x0000001034957819 */ /* 0x008fe200000006ff */
[----:B------:R-:W-:Y:S01]  /*0bc0*/  FMUL.FTZ R147, R134, R153 ;  /* 0x0000009986937220 */ /* 0x000fe20000410000 */
[----:B------:R-:W-:Y:S01]  /*0bd0*/  SHF.L.U32 R143, R53, 0x10, RZ ;  /* 0x00000010358f7819 */ /* 0x000fe200000006ff */
[C---:B------:R-:W-:Y:S01]  /*0be0*/  FMUL.FTZ R0, R141.reuse, R0 ;  /* 0x000000008d007220 */ /* 0x040fe20000410000 */
[----:B------:R-:W-:Y:S01]  /*0bf0*/  FMUL.FTZ R148, R141, R148 ;  /* 0x000000948d947220 */ /* 0x000fe20000410000 */
[----:B------:R-:W-:-:S02]  /*0c00*/  FADD.FTZ R104, R149, R104 ;  /* 0x0000006895687221 */ /* 0x000fc40000010000 */
[----:B------:R-:W-:Y:S01]  /*0c10*/  FADD.FTZ R96, R143, R96 ;  /* 0x000000608f607221 */ /* 0x000fe20000010000 */
[-C--:B------:R-:W-:Y:S01]  /*0c20*/  FFMA.FTZ R123, R0, R149.reuse, R123 ;  /* 0x00000095007b7223 */ /* 0x080fe2000001007b */
[----:B------:R-:W-:Y:S01]  /*0c30*/  FFMA.FTZ R149, R139, R149, R146 ;  /* 0x000000958b957223 */ /* 0x000fe20000010092 */
[-C--:B------:R-:W-:Y:S01]  /*0c40*/  FFMA.FTZ R97, R148, R143.reuse, R97 ;  /* 0x0000008f94617223 */ /* 0x080fe20000010061 */
[----:B------:R-:W-:Y:S01]  /*0c50*/  FFMA.FTZ R147, R138, R143, R147 ;  /* 0x0000008f8a937223 */ /* 0x000fe20000010093 */
[----:B------:R-:W-:Y:S01]  /*0c60*/  SHF.L.U32 R143, R58, 0x10, RZ ;  /* 0x000000103a8f7819 */ /* 0x000fe200000006ff */
[----:B------:R-:W-:Y:S01]  /*0c70*/  FADD.FTZ R146, -R154, R145 ;  /* 0x000000919a927221 */ /* 0x000fe20000010100 */
[----:B------:R-:W-:Y:S02]  /*0c80*/  SHF.L.U32 R145, R54, 0x10, RZ ;  /* 0x0000001036917819 */ /* 0x000fe400000006ff */
[----:B------:R-:W-:Y:S01]  /*0c90*/  SHF.L.U32 R151, R51, 0x10, RZ ;  /* 0x0000001033977819 */ /* 0x000fe200000006ff */
[----:B------:R-:W-:Y:S01]  /*0ca0*/  FMUL.FTZ R146, R141, R146 ;  /* 0x000000928d927220 */ /* 0x000fe20000410000 */
[----:B------:R-:W-:Y:S01]  /*0cb0*/  FMUL.FTZ R144, R133, R143 ;  /* 0x0000008f85907220 */ /* 0x000fe20000410000 */
[----:B------:R-:W-:Y:S01]  /*0cc0*/  FADD.FTZ R88, R145, R88 ;  /* 0x0000005891587221 */ /* 0x000fe20000010000 */
[----:B------:R-:W-:Y:S01]  /*0cd0*/  FADD.FTZ R102, R150, R102 ;  /* 0x0000006696667221 */ /* 0x000fe20000010000 */
[-C--:B------:R-:W-:Y:S01]  /*0ce0*/  FFMA.FTZ R89, R146, R145.reuse, R89 ;  /* 0x0000009192597223 */ /* 0x080fe20000010059 */
[----:B------:R-:W-:Y:S01]  /*0cf0*/  FFMA.FTZ R103, R0, R150, R103 ;  /* 0x0000009600677223 */ /* 0x000fe20000010067 */
[----:B------:R-:W-:Y:S01]  /*0d00*/  FFMA.FTZ R145, R137, R145, R144 ;  /* 0x0000009189917223 */ /* 0x000fe20000010090 */
[----:B------:R-:W-:Y:S01]  /*0d10*/  FADD.FTZ R144, -R154, R151 ;  /* 0x000000979a907221 */ /* 0x000fe20000010100 */
[----:B------:R-:W-:Y:S01]  /*0d20*/  SHF.L.U32 R150, R59, 0x10, RZ ;  /* 0x000000103b967819 */ /* 0x000fe200000006ff */
[----:B------:R-:W-:Y:S01]  /*0d30*/  FADD.FTZ R86, R143, R86 ;  /* 0x000000568f567221 */ /* 0x000fe20000010000 */
[----:B------:R-:W-:Y:S01]  /*0d40*/  FFMA.FTZ R87, R146, R143, R87 ;  /* 0x0000008f92577223 */ /* 0x000fe20000010057 */
[----:B------:R-:W-:Y:S01]  /*0d50*/  SHF.L.U32 R143, R55, 0x10, RZ ;  /* 0x00000010378f7819 */ /* 0x000fe200000006ff */
[----:B------:R-:W-:Y:S01]  /*0d60*/  FMUL.FTZ R144, R141, R144 ;  /* 0x000000908d907220 */ /* 0x000fe20000410000 */
[----:B------:R-:W-:Y:S01]  /*0d70*/  FMUL.FTZ R151, R132, R150 ;  /* 0x0000009684977220 */ /* 0x000fe20000410000 */
[----:B------:R-:W-:-:S02]  /*0d80*/  PRMT R48, R48, 0x7632, R48 ;  /* 0x0000763230307816 */ /* 0x000fc40000000030 */
[----:B------:R-:W-:Y:S01]  /*0d90*/  FADD.FTZ R80, R143, R80 ;  /* 0x000000508f507221 */ /* 0x000fe20000010000 */
[-C--:B------:R-:W-:Y:S01]  /*0da0*/  FFMA.FTZ R81, R144, R143.reuse, R81 ;  /* 0x0000008f90517223 */ /* 0x080fe20000010051 */
[----:B------:R-:W-:Y:S01]  /*0db0*/  FFMA.FTZ R143, R136, R143, R151 ;  /* 0x0000008f888f7223 */ /* 0x000fe20000010097 */
[----:B------:R-:W-:Y:S02]  /*0dc0*/  SHF.L.U32 R151, R48, 0x10, RZ ;  /* 0x0000001030977819 */ /* 0x000fe400000006ff */
[----:B------:R-:W-:Y:S02]  /*0dd0*/  PRMT R56, R56, 0x7632, R56 ;  /* 0x0000763238387816 */ /* 0x000fe40000000038 */
[----:B------:R-:W-:Y:S01]  /*0de0*/  PRMT R50, R49, 0x7632, R50 ;  /* 0x0000763231327816 */ /* 0x000fe20000000032 */
[----:B------:R-:W-:Y:S01]  /*0df0*/  FADD.FTZ R48, -R154, R151 ;  /* 0x000000979a307221 */ /* 0x000fe20000010100 */
[----:B------:R-:W-:Y:S02]  /*0e00*/  SHF.L.U32 R56, R56, 0x10, RZ ;  /* 0x0000001038387819 */ /* 0x000fe400000006ff */
[----:B------:R-:W-:Y:S01]  /*0e10*/  PRMT R53, R57, 0x7632, R53 ;  /* 0x0000763239357816 */ /* 0x000fe20000000035 */
[----:B------:R-:W-:Y:S01]  /*0e20*/  FMUL.FTZ R48, R141, R48 ;  /* 0x000000308d307220 */ /* 0x000fe20000410000 */
[----:B------:R-:W-:Y:S01]  /*0e30*/  SHF.L.U32 R57, R50, 0x10, RZ ;  /* 0x0000001032397819 */ /* 0x000fe200000006ff */
[----:B------:R-:W-:Y:S01]  /*0e40*/  FADD.FTZ R78, R150, R78 ;  /* 0x0000004e964e7221 */ /* 0x000fe20000010000 */
[----:B------:R-:W-:Y:S01]  /*0e50*/  FFMA.FTZ R79, R144, R150, R79 ;  /* 0x00000096904f7223 */ /* 0x000fe2000001004f */
[----:B------:R-:W-:Y:S01]  /*0e60*/  PRMT R52, R52, 0x7632, R52 ;  /* 0x0000763234347816 */ /* 0x000fe20000000034 */
[-C--:B------:R-:W-:Y:S01]  /*0e70*/  FMUL.FTZ R150, R117, R56.reuse ;  /* 0x0000003875967220 */ /* 0x080fe20000410000 */
[C---:B------:R-:W-:Y:S01]  /*0e80*/  PRMT R50, R53.reuse, 0x7632, R50 ;  /* 0x0000763235327816 */ /* 0x040fe20000000032 */
[----:B------:R-:W-:Y:S01]  /*0e90*/  FADD.FTZ R98, R56, R98 ;  /* 0x0000006238627221 */ /* 0x000fe20000010000 */
[----:B------:R-:W-:Y:S01]  /*0ea0*/  FFMA.FTZ R99, R48, R56, R99 ;  /* 0x0000003830637223 */ /* 0x000fe20000010063 */
[----:B------:R-:W-:Y:S01]  /*0eb0*/  SHF.L.U32 R53, R53, 0x10, RZ ;  /* 0x0000001035357819 */ /* 0x000fe200000006ff */
[----:B------:R-:W-:Y:S01]  /*0ec0*/  FADD.FTZ R56, -R154, R57 ;  /* 0x000000399a387221 */ /* 0x000fe20000010100 */
[----:B------:R-:W-:-:S02]  /*0ed0*/  SHF.L.U32 R52, R52, 0x10, RZ ;  /* 0x0000001034347819 */ /* 0x000fc400000006ff */
[----:B------:R-:W-:Y:S01]  /*0ee0*/  SHF.L.U32 R57, R50, 0x10, RZ ;  /* 0x0000001032397819 */ /* 0x000fe200000006ff */
[----:B------:R-:W-:Y:S01]  /*0ef0*/  FMUL.FTZ R56, R141, R56 ;  /* 0x000000388d387220 */ /* 0x000fe20000410000 */
[----:B------:R-:W-:Y:S01]  /*0f00*/  FMUL.FTZ R151, R116, R53 ;  /* 0x0000003574977220 */ /* 0x000fe20000410000 */
[----:B------:R-:W-:Y:S02]  /*0f10*/  PRMT R50, R50, 0x7632, R50 ;  /* 0x0000763232327816 */ /* 0x000fe40000000032 */
[----:B------:R-:W-:Y:S01]  /*0f20*/  PRMT R55, R51, 0x7632, R55 ;  /* 0x0000763233377816 */ /* 0x000fe20000000037 */
[----:B------:R-:W-:Y:S01]  /*0f30*/  FADD.FTZ R100, R52, R100 ;  /* 0x0000006434647221 */ /* 0x000fe20000010000 */
[----:B------:R-:W-:Y:S01]  /*0f40*/  PRMT R58, R58, 0x7632, R58 ;  /* 0x000076323a3a7816 */ /* 0x000fe2000000003a */
[-C--:B------:R-:W-:Y:S01]  /*0f50*/  FFMA.FTZ R101, R48, R52.reuse, R101 ;  /* 0x0000003430657223 */ /* 0x080fe20000010065 */
[----:B------:R-:W-:Y:S01]  /*0f60*/  FFMA.FTZ R49, R121, R52, R150 ;  /* 0x0000003479317223 */ /* 0x000fe20000010096 */
[----:B------:R-:W-:Y:S01]  /*0f70*/  PRMT R59, R59, 0x7632, R59 ;  /* 0x000076323b3b7816 */ /* 0x000fe2000000003b */
[----:B------:R-:W-:Y:S01]  /*0f80*/  FADD.FTZ R92, R57, R92 ;  /* 0x0000005c395c7221 */ /* 0x000fe20000010000 */
[-C--:B------:R-:W-:Y:S01]  /*0f90*/  FFMA.FTZ R93, R56, R57.reuse, R93 ;  /* 0x00000039385d7223 */ /* 0x080fe2000001005d */
[----:B------:R-:W-:Y:S01]  /*0fa0*/  FFMA.FTZ R52, R120, R57, R151 ;  /* 0x0000003978347223 */ /* 0x000fe20000010097 */
[----:B------:R-:W-:-:S02]  /*0fb0*/  SHF.L.U32 R51, R50, 0x10, RZ ;  /* 0x0000001032337819 */ /* 0x000fc400000006ff */
[C---:B------:R-:W-:Y:S02]  /*0fc0*/  PRMT R50, R55.reuse, 0x7632, R50 ;  /* 0x0000763237327816 */ /* 0x040fe40000000032 */
[----:B------:R-:W-:Y:S02]  /*0fd0*/  SHF.L.U32 R57, R55, 0x10, RZ ;  /* 0x0000001037397819 */ /* 0x000fe400000006ff */
[----:B------:R-:W-:Y:S02]  /*0fe0*/  PRMT R54, R54, 0x7632, R54 ;  /* 0x0000763236367816 */ /* 0x000fe40000000036 */
[----:B------:R-:W-:Y:S02]  /*0ff0*/  SHF.L.U32 R55, R58, 0x10, RZ ;  /* 0x000000103a377819 */ /* 0x000fe400000006ff */
[----:B------:R-:W-:Y:S01]  /*1000*/  SHF.L.U32 R59, R59, 0x10, RZ ;  /* 0x000000103b3b7819 */ /* 0x000fe200000006ff */
[----:B------:R-:W-:Y:S01]  /*1010*/  FADD.FTZ R150, -R154, R51 ;  /* 0x000000339a967221 */ /* 0x000fe20000010100 */
[----:B------:R-:W-:Y:S01]  /*1020*/  SHF.L.U32 R54, R54, 0x10, RZ ;  /* 0x0000001036367819 */ /* 0x000fe200000006ff */
[----:B------:R-:W-:Y:S01]  /*1030*/  FADD.FTZ R58, -R154, R57 ;  /* 0x000000399a3a7221 */ /* 0x000fe20000010100 */
[----:B------:R-:W-:Y:S01]  /*1040*/  SHF.L.U32 R151, R50, 0x10, RZ ;  /* 0x0000001032977819 */ /* 0x000fe200000006ff */
[----:B------:R-:W-:Y:S01]  /*1050*/  FMUL.FTZ R50, R115, R55 ;  /* 0x0000003773327220 */ /* 0x000fe20000410000 */
[----:B------:R-:W-:Y:S01]  /*1060*/  FMUL.FTZ R57, R114, R59 ;  /* 0x0000003b72397220 */ /* 0x000fe20000410000 */
[C---:B------:R-:W-:Y:S01]  /*1070*/  FMUL.FTZ R150, R141.reuse, R150 ;  /* 0x000000968d967220 */ /* 0x040fe20000410000 */
[----:B------:R-:W-:Y:S01]  /*1080*/  FMUL.FTZ R58, R141, R58 ;  /* 0x0000003a8d3a7220 */ /* 0x000fe20000410000 */
[----:B------:R-:W-:Y:S01]  /*1090*/  FFMA.FTZ R51, R119, R54, R50 ;  /* 0x0000003677337223 */ /* 0x000fe20000010032 */
[----:B------:R-:W-:Y:S01]  /*10a0*/  FFMA.FTZ R50, R118, R151, R57 ;  /* 0x0000009776327223 */ /* 0x000fe20000010039 */
[----:B------:R-:W-:Y:S01]  /*10b0*/  FADD.FTZ R82, R55, R82 ;  /* 0x0000005237527221 */ /* 0x000fe20000010000 */
[----:B------:R-:W-:Y:S01]  /*10c0*/  FFMA.FTZ R83, R150, R55, R83 ;  /* 0x0000003796537223 */ /* 0x000fe20000010053 */
[----:B------:R-:W-:Y:S01]  /*10d0*/  PRMT R57, R61, 0x7632, R57 ;  /* 0x000076323d397816 */ /* 0x000fe20000000039 */
[----:B------:R-:W-:Y:S01]  /*10e0*/  FADD.FTZ R90, R53, R90 ;  /* 0x0000005a355a7221 */ /* 0x000fe20000010000 */
[----:B------:R-:W-:Y:S01]  /*10f0*/  FFMA.FTZ R91, R56, R53, R91 ;  /* 0x00000035385b7223 */ /* 0x000fe2000001005b */
[----:B------:R-:W-:Y:S01]  /*1100*/  FADD.FTZ R74, R59, R74 ;  /* 0x0000004a3b4a7221 */ /* 0x000fe20000010000 */
[----:B------:R-:W-:Y:S01]  /*1110*/  FFMA.FTZ R75, R58, R59, R75 ;  /* 0x0000003b3a4b7223 */ /* 0x000fe2000001004b */
[----:B------:R-:W-:-:S02]  /*1120*/  SHF.L.U32 R55, R60, 0x10, RZ ;  /* 0x000000103c377819 */ /* 0x000fc400000006ff */
[----:B------:R-:W-:Y:S02]  /*1130*/  PRMT R53, R60, 0x7632, R53 ;  /* 0x000076323c357816 */ /* 0x000fe40000000035 */
[----:B------:R-:W-:Y:S02]  /*1140*/  PRMT R59, R62, 0x7632, R59 ;  /* 0x000076323e3b7816 */ /* 0x000fe4000000003b */
[----:B------:R-:W-:Y:S01]  /*1150*/  PRMT R152, R63, 0x7632, R152 ;  /* 0x000076323f987816 */ /* 0x000fe20000000098 */
[----:B------:R-:W-:Y:S01]  /*1160*/  FADD.FTZ R84, R54, R84 ;  /* 0x0000005436547221 */ /* 0x000fe20000010000 */
[----:B------:R-:W-:Y:S01]  /*1170*/  SHF.L.U32 R57, R57, 0x10, RZ ;  /* 0x0000001039397819 */ /* 0x000fe200000006ff */
[----:B------:R-:W-:Y:S01]  /*1180*/  FFMA.FTZ R85, R150, R54, R85 ;  /* 0x0000003696557223 */ /* 0x000fe20000010055 */
[----:B------:R-:W-:Y:S01]  /*1190*/  FADD.FTZ R76, R151, R76 ;  /* 0x0000004c974c7221 */ /* 0x000fe20000010000 */
[----:B------:R-:W-:Y:S01]  /*11a0*/  FFMA.FTZ R77, R58, R151, R77 ;  /* 0x000000973a4d7223 */ /* 0x000fe2000001004d */
[----:B------:R-:W-:Y:S01]  /*11b0*/  SHF.L.U32 R61, R61, 0x10, RZ ;  /* 0x000000103d3d7819 */ /* 0x000fe200000006ff */
[----:B------:R-:W-:Y:S01]  /*11c0*/  FADD.FTZ R54, -R154, R55 ;  /* 0x000000379a367221 */ /* 0x000fe20000010100 */
[----:B------:R-:W-:-:S02]  /*11d0*/  SHF.L.U32 R151, R62, 0x10, RZ ;  /* 0x000000103e977819 */ /* 0x000fc400000006ff */
[----:B------:R-:W-:Y:S02]  /*11e0*/  SHF.L.U32 R63, R63, 0x10, RZ ;  /* 0x000000103f3f7819 */ /* 0x000fe400000006ff */
[----:B------:R-:W-:Y:S02]  /*11f0*/  SHF.L.U32 R53, R53, 0x10, RZ ;  /* 0x0000001035357819 */ /* 0x000fe400000006ff */
[----:B------:R-:W-:Y:S02]  /*1200*/  SHF.L.U32 R59, R59, 0x10, RZ ;  /* 0x000000103b3b7819 */ /* 0x000fe400000006ff */
[----:B------:R-:W-:Y:S01]  /*1210*/  SHF.L.U32 R55, R152, 0x10, RZ ;  /* 0x0000001098377819 */ /* 0x000fe200000006ff */
[C---:B------:R-:W-:Y:S01]  /*1220*/  FADD.FTZ R158, -R154.reuse, R57 ;  /* 0x000000399a9e7221 */ /* 0x040fe20000010100 */
[C---:B------:R-:W-:Y:S01]  /*1230*/  FADD.FTZ R60, -R154.reuse, R61 ;  /* 0x0000003d9a3c7221 */ /* 0x040fe20000010100 */
[----:B------:R-:W-:Y:S01]  /*1240*/  SHF.L.U32 R57, R65, 0x10, RZ ;  /* 0x0000001041397819 */ /* 0x000fe200000006ff */
[C---:B------:R-:W-:Y:S01]  /*1250*/  FADD.FTZ R62, -R154.reuse, R151 ;  /* 0x000000979a3e7221 */ /* 0x040fe20000010100 */
[C---:B------:R-:W-:Y:S01]  /*1260*/  FADD.FTZ R152, -R154.reuse, R63 ;  /* 0x0000003f9a987221 */ /* 0x040fe20000010100 */
[C---:B------:R-:W-:Y:S01]  /*1270*/  FADD.FTZ R160, -R154.reuse, R53 ;  /* 0x000000359aa07221 */ /* 0x040fe20000010100 */
[C---:B------:R-:W-:Y:S01]  /*1280*/  FADD.FTZ R156, -R154.reuse, R59 ;  /* 0x0000003b9a9c7221 */ /* 0x040fe20000010100 */
[----:B------:R-:W-:Y:S01]  /*1290*/  FADD.FTZ R154, -R154, R55 ;  /* 0x000000379a9a7221 */ /* 0x000fe20000010100 */
[----:B------:R-:W-:Y:S01]  /*12a0*/  SHF.L.U32 R55, R69, 0x10, RZ ;  /* 0x0000001045377819 */ /* 0x000fe200000006ff */
[----:B------:R-:W-:Y:S01]  /*12b0*/  FMUL.FTZ R60, R141, R60 ;  /* 0x0000003c8d3c7220 */ /* 0x000fe20000410000 */
[----:B------:R-:W-:Y:S01]  /*12c0*/  FMUL.FTZ R59, R126, R57 ;  /* 0x000000397e3b7220 */ /* 0x000fe20000410000 */
[----:B------:R-:W-:-:S02]  /*12d0*/  SHF.L.U32 R61, R67, 0x10, RZ ;  /* 0x00000010433d7819 */ /* 0x000fc400000006ff */
[----:B------:R-:W-:Y:S01]  /*12e0*/  FADD.FTZ R23, R55, R23 ;  /* 0x0000001737177221 */ /* 0x000fe20000010000 */
[-C--:B------:R-:W-:Y:S01]  /*12f0*/  FFMA.FTZ R31, R60, R55.reuse, R31 ;  /* 0x000000373c1f7223 */ /* 0x080fe2000001001f */
[----:B------:R-:W-:Y:S01]  /*1300*/  FFMA.FTZ R55, R130, R55, R59 ;  /* 0x0000003782377223 */ /* 0x000fe2000001003b */
[----:B------:R-:W-:Y:S01]  /*1310*/  SHF.L.U32 R59, R71, 0x10, RZ ;  /* 0x00000010473b7819 */ /* 0x000fe200000006ff */
[----:B------:R-:W-:Y:S01]  /*1320*/  FMUL.FTZ R152, R141, R152 ;  /* 0x000000988d987220 */ /* 0x000fe20000410000 */
[----:B------:R-:W-:Y:S01]  /*1330*/  SHF.L.U32 R164, R64, 0x10, RZ ;  /* 0x0000001040a47819 */ /* 0x000fe200000006ff */
[----:B------:R-:W-:Y:S01]  /*1340*/  FMUL.FTZ R63, R124, R61 ;  /* 0x0000003d7c3f7220 */ /* 0x000fe20000410000 */
[----:B------:R-:W-:Y:S01]  /*1350*/  PRMT R64, R64, 0x7632, R64 ;  /* 0x0000763240407816 */ /* 0x000fe20000000040 */
[----:B------:R-:W-:Y:S01]  /*1360*/  FADD.FTZ R19, R59, R19 ;  /* 0x000000133b137221 */ /* 0x000fe20000010000 */
[----:B------:R-:W-:Y:S01]  /*1370*/  PRMT R65, R65, 0x7632, R65 ;  /* 0x0000763241417816 */ /* 0x000fe20000000041 */
[-C--:B------:R-:W-:Y:S01]  /*1380*/  FFMA.FTZ R27, R152, R59.reuse, R27 ;  /* 0x0000003b981b7223 */ /* 0x080fe2000001001b */
[----:B------:R-:W-:Y:S01]  /*1390*/  SHF.L.U32 R162, R68, 0x10, RZ ;  /* 0x0000001044a27819 */ /* 0x000fe200000006ff */
[----:B------:R-:W-:Y:S01]  /*13a0*/  FFMA.FTZ R59, R128, R59, R63 ;  /* 0x0000003b803b7223 */ /* 0x000fe2000001003f */
[----:B------:R-:W-:Y:S01]  /*13b0*/  FMUL.FTZ R54, R141, R54 ;  /* 0x000000368d367220 */ /* 0x000fe20000410000 */
[----:B------:R-:W-:Y:S01]  /*13c0*/  FADD.FTZ R8, R61, R8 ;  /* 0x000000083d087221 */ /* 0x000fe20000010000 */
[----:B------:R-:W-:Y:S01]  /*13d0*/  FFMA.FTZ R11, R152, R61, R11 ;  /* 0x0000003d980b7223 */ /* 0x000fe2000001000b */
[----:B------:R-:W-:Y:S01]  /*13e0*/  PRMT R68, R68, 0x7632, R68 ;  /* 0x0000763244447816 */ /* 0x000fe20000000044 */
[----:B------:R-:W-:Y:S01]  /*13f0*/  FMUL.FTZ R61, R141, R160 ;  /* 0x000000a08d3d7220 */ /* 0x000fe20000410000 */
[----:B------:R-:W-:-:S02]  /*1400*/  SHF.L.U32 R63, R64, 0x10, RZ ;  /* 0x00000010403f7819 */ /* 0x000fc400000006ff */
[----:B------:R-:W-:Y:S02]  /*1410*/  PRMT R69, R69, 0x7632, R69 ;  /* 0x0000763245457816 */ /* 0x000fe40000000045 */
[----:B------:R-:W-:Y:S01]  /*1420*/  SHF.L.U32 R151, R65, 0x10, RZ ;  /* 0x0000001041977819 */ /* 0x000fe200000006ff */
[-C--:B------:R-:W-:Y:S01]  /*1430*/  FMUL.FTZ R53, R127, R164.reuse ;  /* 0x000000a47f357220 */ /* 0x080fe20000410000 */
[----:B------:R-:W-:Y:S01]  /*1440*/  FADD.FTZ R2, R164, R2 ;  /* 0x00000002a4027221 */ /* 0x000fe20000010000 */
[----:B------:R-:W-:Y:S01]  /*1450*/  FFMA.FTZ R17, R54, R164, R17 ;  /* 0x000000a436117223 */ /* 0x000fe20000010011 */
[----:B------:R-:W-:Y:S01]  /*1460*/  SHF.L.U32 R68, R68, 0x10, RZ ;  /* 0x0000001044447819 */ /* 0x000fe200000006ff */
[-C--:B------:R-:W-:Y:S01]  /*1470*/  FMUL.FTZ R64, R109, R63.reuse ;  /* 0x0000003f6d407220 */ /* 0x080fe20000410000 */
[----:B------:R-:W-:Y:S01]  /*1480*/  SHF.L.U32 R164, R66, 0x10, RZ ;  /* 0x0000001042a47819 */ /* 0x000fe200000006ff */
[----:B------:R-:W-:Y:S01]  /*1490*/  FADD.FTZ R3, R63, R3 ;  /* 0x000000033f037221 */ /* 0x000fe20000010000 */
[----:B------:R-:W-:Y:S01]  /*14a0*/  FFMA.FTZ R16, R61, R63, R16 ;  /* 0x0000003f3d107223 */ /* 0x000fe20000010010 */
[----:B------:R-:W-:Y:S01]  /*14b0*/  SHF.L.U32 R69, R69, 0x10, RZ ;  /* 0x0000001045457819 */ /* 0x000fe200000006ff */
[----:B------:R-:W-:Y:S01]  /*14c0*/  FMUL.FTZ R65, R141, R158 ;  /* 0x0000009e8d417220 */ /* 0x000fe20000410000 */
[----:B------:R-:W-:Y:S01]  /*14d0*/  FMUL.FTZ R63, R108, R151 ;  /* 0x000000976c3f7220 */ /* 0x000fe20000410000 */
[----:B------:R-:W-:-:S02]  /*14e0*/  PRMT R66, R66, 0x7632, R66 ;  /* 0x0000763242427816 */ /* 0x000fc40000000042 */
[----:B------:R-:W-:Y:S02]  /*14f0*/  PRMT R67, R67, 0x7632, R67 ;  /* 0x0000763243437816 */ /* 0x000fe40000000043 */
[----:B------:R-:W-:Y:S01]  /*1500*/  PRMT R71, R71, 0x7632, R71 ;  /* 0x0000763247477816 */ /* 0x000fe20000000047 */
[----:B------:R-:W-:Y:S01]  /*1510*/  FADD.FTZ R24, R68, R24 ;  /* 0x0000001844187221 */ /* 0x000fe20000010000 */
[-C--:B------:R-:W-:Y:S01]  /*1520*/  FFMA.FTZ R72, R61, R68.reuse, R72 ;  /* 0x000000443d487223 */ /* 0x080fe20000010048 */
[----:B------:R-:W-:Y:S01]  /*1530*/  FFMA.FTZ R64, R113, R68, R64 ;  /* 0x0000004471407223 */ /* 0x000fe20000010040 */
[----:B------:R-:W-:Y:S01]  /*1540*/  FADD.FTZ R5, R151, R5 ;  /* 0x0000000597057221 */ /* 0x000fe20000010000 */
[----:B------:R-:W-:Y:S01]  /*1550*/  FFMA.FTZ R14, R65, R151, R14 ;  /* 0x00000097410e7223 */ /* 0x000fe2000001000e */
[----:B------:R-:W-:Y:S01]  /*1560*/  FADD.FTZ R22, R69, R22 ;  /* 0x0000001645167221 */ /* 0x000fe20000010000 */
[-C--:B------:R-:W-:Y:S01]  /*1570*/  FFMA.FTZ R30, R65, R69.reuse, R30 ;  /* 0x00000045411e7223 */ /* 0x080fe2000001001e */
[----:B------:R-:W-:Y:S01]  /*1580*/  FFMA.FTZ R63, R112, R69, R63 ;  /* 0x00000045703f7223 */ /* 0x000fe2000001003f */
[----:B------:R-:W-:Y:S01]  /*1590*/  SHF.L.U32 R68, R66, 0x10, RZ ;  /* 0x0000001042447819 */ /* 0x000fe200000006ff */
[----:B------:R-:W-:Y:S01]  /*15a0*/  FMUL.FTZ R69, R141, R156 ;  /* 0x0000009c8d457220 */ /* 0x000fe20000410000 */
[----:B------:R-:W-:-:S02]  /*15b0*/  SHF.L.U32 R151, R67, 0x10, RZ ;  /* 0x0000001043977819 */ /* 0x000fc400000006ff */
[----:B------:R-:W-:Y:S01]  /*15c0*/  SHF.L.U32 R67, R71, 0x10, RZ ;  /* 0x0000001047437819 */ /* 0x000fe200000006ff */
[----:B------:R-:W-:Y:S01]  /*15d0*/  FMUL.FTZ R71, R141, R154 ;  /* 0x0000009a8d477220 */ /* 0x000fe20000410000 */
[----:B------:R-:W-:Y:S01]  /*15e0*/  FADD.FTZ R94, R153, R94 ;  /* 0x0000005e995e7221 */ /* 0x000fe20000010000 */
[----:B------:R-:W-:Y:S01]  /*15f0*/  FFMA.FTZ R95, R148, R153, R95 ;  /* 0x00000099945f7223 */ /* 0x000fe2000001005f */
[-C--:B------:R-:W-:Y:S01]  /*1600*/  FMUL.FTZ R66, R107, R68.reuse ;  /* 0x000000446b427220 */ /* 0x080fe20000410000 */
[----:B------:R-:W-:Y:S01]  /*1610*/  FADD.FTZ R7, R68, R7 ;  /* 0x0000000744077221 */ /* 0x000fe20000010000 */
[----:B------:R-:W-:Y:S01]  /*1620*/  FFMA.FTZ R12, R69, R68, R12 ;  /* 0x00000044450c7223 */ /* 0x000fe2000001000c */
[-C--:B------:R-:W-:Y:S01]  /*1630*/  FMUL.FTZ R153, R106, R151.reuse ;  /* 0x000000976a997220 */ /* 0x080fe20000410000 */
[----:B------:R-:W-:Y:S01]  /*1640*/  FADD.FTZ R9, R151, R9 ;  /* 0x0000000997097221 */ /* 0x000fe20000010000 */
[----:B------:R-:W-:Y:S01]  /*1650*/  FFMA.FTZ R10, R71, R151, R10 ;  /* 0x00000097470a7223 */ /* 0x000fe2000001000a */
[----:B------:R-:W-:Y:S01]  /*1660*/  FADD.FTZ R68, RZ, R149 ;  /* 0x00000095ff447221 */ /* 0x000fe20000010000 */
[----:B------:R-:W-:Y:S01]  /*1670*/  FFMA.FTZ R151, R0, R149, RZ ;  /* 0x0000009500977223 */ /* 0x000fe200000100ff */
[----:B------:R-:W-:Y:S01]  /*1680*/  FADD.FTZ R18, R67, R18 ;  /* 0x0000001243127221 */ /* 0x000fe20000010000 */
[-C--:B------:R-:W-:Y:S01]  /*1690*/  FFMA.FTZ R26, R71, R67.reuse, R26 ;  /* 0x00000043471a7223 */ /* 0x080fe2000001001a */
[----:B------:R-:W-:Y:S01]  /*16a0*/  FFMA.FTZ R67, R110, R67, R153 ;  /* 0x000000436e437223 */ /* 0x000fe20000010099 */
[----:B------:R-:W-:Y:S01]  /*16b0*/  FADD.FTZ R68, R49, R68 ;  /* 0x0000004431447221 */ /* 0x000fe20000010000 */
[----:B------:R-:W-:-:S03]  /*16c0*/  FFMA.FTZ R153, R48, R49, R151 ;  /* 0x0000003130997223 */ /* 0x000fc60000010097 */
[----:B------:R-:W-:Y:S01]  /*16d0*/  FADD.FTZ R151, R147, R68 ;  /* 0x0000004493977221 */ /* 0x000fe20000010000 */
[----:B------:R-:W-:-:S03]  /*16e0*/  FFMA.FTZ R153, R148, R147, R153 ;  /* 0x0000009394997223 */ /* 0x000fc60000010099 */
[----:B------:R-:W-:Y:S01]  /*16f0*/  FADD.FTZ R68, R52, R151 ;  /* 0x0000009734447221 */ /* 0x000fe20000010000 */
[----:B------:R-:W-:-:S03]  /*1700*/  FFMA.FTZ R153, R56, R52, R153 ;  /* 0x0000003438997223 */ /* 0x000fc60000010099 */
[----:B------:R-:W-:Y:S01]  /*1710*/  FADD.FTZ R68, R145, R68 ;  /* 0x0000004491447221 */ /* 0x000fe20000010000 */
[----:B------:R-:W-:-:S03]  /*1720*/  FFMA.FTZ R153, R146, R145, R153 ;  /* 0x0000009192997223 */ /* 0x000fc60000010099 */
[----:B------:R-:W-:Y:S01]  /*1730*/  FADD.FTZ R68, R51, R68 ;  /* 0x0000004433447221 */ /* 0x000fe20000010000 */
[----:B------:R-:W-:Y:S01]  /*1740*/  FFMA.FTZ R153, R150, R51, R153 ;  /* 0x0000003396997223 */ /* 0x000fe20000010099 */
[----:B------:R-:W-:Y:S01]  /*1750*/  FADD.FTZ R25, R162, R25 ;  /* 0x00000019a2197221 */ /* 0x000fe20000010000 */
[-C--:B------:R-:W-:Y:S01]  /*1760*/  FFMA.FTZ R73, R54, R162.reuse, R73 ;  /* 0x000000a236497223 */ /* 0x080fe20000010049 */
[----:B------:R-:W-:Y:S01]  /*1770*/  FFMA.FTZ R53, R131, R162, R53 ;  /* 0x000000a283357223 */ /* 0x000fe20000010035 */
[----:B------:R-:W-:Y:S01]  /*1780*/  FADD.FTZ R151, R143, R68 ;  /* 0x000000448f977221 */ /* 0x000fe20000010000 */
[----:B------:R-:W-:Y:S01]  /*1790*/  SHF.L.U32 R162, R70, 0x10, RZ ;  /* 0x0000001046a27819 */ /* 0x000fe200000006ff */
[----:B------:R-:W-:Y:S01]  /*17a0*/  FFMA.FTZ R153, R144, R143, R153 ;  /* 0x0000008f90997223 */ /* 0x000fe20000010099 */
[----:B------:R-:W-:Y:S01]  /*17b0*/  PRMT R70, R70, 0x7632, R70 ;  /* 0x0000763246467816 */ /* 0x000fe20000000046 */
[----:B------:R-:W-:Y:S02]  /*17c0*/  FADD.FTZ R68, R50, R151 ;  /* 0x0000009732447221 */ /* 0x000fe40000010000 */
[----:B------:R-:W-:Y:S01]  /*17d0*/  FFMA.FTZ R153, R58, R50, R153 ;  /* 0x000000323a997223 */ /* 0x000fe20000010099 */
[----:B------:R-:W-:Y:S01]  /*17e0*/  SHF.L.U32 R70, R70, 0x10, RZ ;  /* 0x0000001046467819 */ /* 0x000fe200000006ff */
[----:B------:R-:W-:-:S02]  /*17f0*/  FADD.FTZ R151, R53, R68 ;  /* 0x0000004435977221 */ /* 0x000fc40000010000 */
[----:B------:R-:W-:Y:S02]  /*1800*/  FFMA.FTZ R68, R54, R53, R153 ;  /* 0x0000003536447223 */ /* 0x000fe40000010099 */
[----:B------:R-:W-:Y:S01]  /*1810*/  FADD.FTZ R20, R70, R20 ;  /* 0x0000001446147221 */ /* 0x000fe20000010000 */
[-C--:B------:R-:W-:Y:S01]  /*1820*/  FFMA.FTZ R28, R69, R70.reuse, R28 ;  /* 0x00000046451c7223 */ /* 0x080fe2000001001c */
[----:B------:R-:W-:Y:S01]  /*1830*/  FFMA.FTZ R66, R111, R70, R66 ;  /* 0x000000466f427223 */ /* 0x000fe20000010042 */
[----:B------:R-:W-:Y:S01]  /*1840*/  FADD.FTZ R70, R151, R64 ;  /* 0x0000004097467221 */ /* 0x000fe20000010000 */
[----:B------:R-:W-:Y:S01]  /*1850*/  FFMA.FTZ R151, R61, R64, R68 ;  /* 0x000000403d977223 */ /* 0x000fe20000010044 */
[----:B------:R-:W-:Y:S01]  /*1860*/  FADD.FTZ R4, R57, R4 ;  /* 0x0000000439047221 */ /* 0x000fe20000010000 */
[----:B------:R-:W-:Y:S01]  /*1870*/  FFMA.FTZ R15, R60, R57, R15 ;  /* 0x000000393c0f7223 */ /* 0x000fe2000001000f */
[----:B------:R-:W-:Y:S01]  /*1880*/  FMUL.FTZ R57, R125, R164 ;  /* 0x000000a47d397220 */ /* 0x000fe20000410000 */
[----:B------:R-:W-:Y:S01]  /*1890*/  FADD.FTZ R70, R70, R55 ;  /* 0x0000003746467221 */ /* 0x000fe20000010000 */
[----:B------:R-:W-:Y:S01]  /*18a0*/  FFMA.FTZ R68, R60, R55, R151 ;  /* 0x000000373c447223 */ /* 0x000fe20000010097 */
[----:B------:R-:W-:Y:S01]  /*18b0*/  FMUL.FTZ R62, R141, R62 ;  /* 0x0000003e8d3e7220 */ /* 0x000fe20000410000 */
        /* <DEDUP_REMOVED lines=15> */
[----:B------:R-:W-:Y:S06]  /*19b0*/  BRA.DIV UR4, `(.L_x_49) ;  /* 0x0000003e04087947 */ /* 0x000fec000b800000 */
        /* <DEDUP_REMOVED lines=18> */
.L_x_78:
[----:B-1----:R-:W-:Y:S01]  /*1ae0*/  FADD.FTZ R155, R70, R155 ;  /* 0x0000009b469b7221 */ /* 0x002fe20000010000 */
[----:B--2---:R-:W-:-:S03]  /*1af0*/  FADD.FTZ R153, R68, R157 ;  /* 0x0000009d44997221 */ /* 0x004fc60000010000 */
[----:B------:R-:W-:Y:S01]  /*1b00*/  FMUL.FTZ R155, R155, UR16 ;  /* 0x000000109b9b7c20 */ /* 0x000fe20008410000 */
[----:B------:R-:W-:-:S04]  /*1b10*/  FMUL.FTZ R153, R153, UR16 ;  /* 0x0000001099997c20 */ /* 0x000fc80008410000 */
[----:B------:R-:W-:Y:S01]  /*1b20*/  FSEL R155, R155, RZ, !P2 ;  /* 0x000000ff9b9b7208 */ /* 0x000fe20005000000 */
[----:B------:R-:W-:Y:S06]  /*1b30*/  @P1 BRA `(.L_x_50) ;  /* 0x00000008003c1947 */ /* 0x000fec0003800000 */
        /* <DEDUP_REMOVED lines=11> */
[-CC-:B------:R-:W-:Y:S01]  /*1bf0*/  FFMA.FTZ R150, R150, R153.reuse, R155.reuse ;  /* 0x0000009996967223 */ /* 0x180fe2000001009b */
[----:B0-----:R-:W-:Y:S01]  /*1c00*/  FADD.FTZ R68, R149, -R0 ;  /* 0x8000000095447221 */ /* 0x001fe20000010000 */
[-CC-:B------:R-:W-:Y:S01]  /*1c10*/  FFMA.FTZ R0, R48, R153.reuse, R155.reuse ;  /* 0x0000009930007223 */ /* 0x180fe2000001009b */
[-CC-:B------:R-:W-:Y:S01]  /*1c20*/  FFMA.FTZ R149, R56, R153.reuse, R155.reuse ;  /* 0x0000009938957223 */ /* 0x180fe2000001009b */
[-CC-:B------:R-:W-:Y:S01]  /*1c30*/  FFMA.FTZ R144, R144, R153.reuse, R155.reuse ;  /* 0x0000009990907223 */ /* 0x180fe2000001009b */
[----:B------:R-:W-:Y:S01]  /*1c40*/  FADD.FTZ R148, R147, -R148 ;  /* 0x8000009493947221 */ /* 0x000fe20000010000 */
[----:B------:R-:W-:Y:S01]  /*1c50*/  FADD.FTZ R0, R49, -R0 ;  /* 0x8000000031007221 */ /* 0x000fe20000010000 */
[----:B------:R-:W-:Y:S01]  /*1c60*/  FFMA.FTZ R49, R58, R153, R155 ;  /* 0x000000993a317223 */ /* 0x000fe2000001009b */
[----:B------:R-:W-:Y:S01]  /*1c70*/  FADD.FTZ R52, R52, -R149 ;  /* 0x8000009534347221 */ /* 0x000fe20000010000 */
[----:B------:R-:W-:Y:S01]  /*1c80*/  FADD.FTZ R146, R145, -R146 ;  /* 0x8000009291927221 */ /* 0x000fe20000010000 */
[----:B------:R-:W-:Y:S01]  /*1c90*/  FADD.FTZ R150, R51, -R150 ;  /* 0x8000009633967221 */ /* 0x000fe20000010000 */
[----:B------:R-:W-:Y:S01]  /*1ca0*/  FADD.FTZ R144, R143, -R144 ;  /* 0x800000908f907221 */ /* 0x000fe20000010000 */
[----:B------:R-:W-:Y:S01]  /*1cb0*/  FADD.FTZ R56, R50, -R49 ;  /* 0x8000003132387221 */ /* 0x000fe20000010000 */
[C---:B------:R-:W-:Y:S01]  /*1cc0*/  FMUL.FTZ R48, R141.reuse, R68 ;  /* 0x000000448d307220 */ /* 0x040fe20000410000 */
        /* <DEDUP_REMOVED lines=10> */
[----:B------:R-:W-:Y:S01]  /*1d70*/  F2FP.BF16.F32.PACK_AB R48, R143, R48 ;  /* 0x000000308f30723e */ /* 0x000fe200000010ff */
[----:B------:R-:W-:Y:S06]  /*1d80*/  BRA `(.L_x_53) ;  /* 0x0000001000a07947 */ /* 0x000fec0003800000 */
.L_x_52:
[-CC-:B------:R-:W-:Y:S01]  /*1d90*/  FFMA.FTZ R41, R56, R153.reuse, R155.reuse ;  /* 0x0000009938297223 */ /* 0x180fe2000001009b */
[-CC-:B------:R-:W-:Y:S01]  /*1da0*/  FFMA.FTZ R0, R0, R153.reuse, R155.reuse ;  /* 0x0000009900007223 */ /* 0x180fe2000001009b */
[-CC-:B------:R-:W-:Y:S01]  /*1db0*/  FFMA.FTZ R48, R48, R153.reuse, R155.reuse ;  /* 0x0000009930307223 */ /* 0x180fe2000001009b */
[-C--:B------:R-:W-:Y:S01]  /*1dc0*/  FFMA.FTZ R148, R148, R153.reuse, R155 ;  /* 0x0000009994947223 */ /* 0x080fe2000001009b */
[----:B------:R-:W-:Y:S01]  /*1dd0*/  FADD.FTZ R52, R52, -R41 ;  /* 0x8000002934347221 */ /* 0x000fe20000010000 */
        /* <DEDUP_REMOVED lines=28> */
.L_x_51:
[----:B------:R-:W-:-:S04]  /*1fa0*/  UISETP.NE.U32.AND UP0, UPT, UR6, URZ, UPT ;  /* 0x000000ff0600728c */ /* 0x000fc8000bf05070 */
[----:B------:R-:W-:-:S09]  /*1fb0*/  UISETP.NE.AND.EX UP0, UPT, UR7, URZ, UPT, UP0 ;  /* 0x000000ff0700728c */ /* 0x000fd2000bf05300 */
[----:B------:R-:W-:Y:S05]  /*1fc0*/  BRA.U UP0, `(.L_x_54) ;  /* 0x0000000100847547 */ /* 0x000fea000b800000 */
        /* <DEDUP_REMOVED lines=33> */
.L_x_54:
        /* <DEDUP_REMOVED lines=37> */
.L_x_50:
        /* <DEDUP_REMOVED lines=12> */
[----:B------:R-:W-:Y:S01]  /*24f0*/  FADD.FTZ R48, R49, -R48 ;  /* 0x8000003031307221 */ /* 0x000fe20000010000 */
[-CC-:B------:R-:W-:Y:S01]  /*2500*/  FFMA.FTZ R49, R56, R153.reuse, R155.reuse ;  /* 0x0000009938317223 */ /* 0x180fe2000001009b */
[----:B0-----:R-:W-:Y:S01]  /*2510*/  FADD.FTZ R70, R143, -R144 ;  /* 0x800000908f467221 */ /* 0x001fe20000010000 */
[-C--:B------:R-:W-:Y:S01]  /*2520*/  FFMA.FTZ R143, R58, R153.reuse, R155 ;  /* 0x000000993a8f7223 */ /* 0x080fe2000001009b */
[C---:B-----5:R-:W-:Y:S01]  /*2530*/  SHF.L.U32 R58, R35.reuse, 0x10, RZ ;  /* 0x00000010233a7819 */ /* 0x060fe200000006ff */
[--C-:B------:R-:W-:Y:S01]  /*2540*/  FADD.FTZ R52, R52, -R49.reuse ;  /* 0x8000003134347221 */ /* 0x100fe20000010000 */
[----:B------:R-:W-:Y:S01]  /*2550*/  PRMT R49, R35, 0x7632, R49 ;  /* 0x0000763223317816 */ /* 0x000fe20000000031 */
[----:B------:R-:W-:Y:S01]  /*2560*/  FADD.FTZ R143, R50, -R143 ;  /* 0x8000008f328f7221 */ /* 0x000fe20000010000 */
[-CC-:B------:R-:W-:Y:S01]  /*2570*/  FFMA.FTZ R150, R150, R153.reuse, R155.reuse ;  /* 0x0000009996967223 */ /* 0x180fe2000001009b */
[----:B------:R-:W-:Y:S01]  /*2580*/  SHF.L.U32 R50, R34, 0x10, RZ ;  /* 0x0000001022327819 */ /* 0x000fe200000006ff */
[----:B------:R-:W-:Y:S01]  /*2590*/  FADD.FTZ R145, R145, -R146 ;  /* 0x8000009291917221 */ /* 0x000fe20000010000 */
[----:B------:R-:W-:Y:S01]  /*25a0*/  FFMA.FTZ R0, R0, R153, R155 ;  /* 0x0000009900007223 */ /* 0x000fe2000001009b */
[----:B------:R-:W-:Y:S01]  /*25b0*/  FADD.FTZ R56, R147, -R148 ;  /* 0x8000009493387221 */ /* 0x000fe20000010000 */
[----:B------:R-:W-:Y:S01]  /*25c0*/  SHF.L.U32 R68, R49, 0x10, RZ ;  /* 0x0000001031447819 */ /* 0x000fe200000006ff */
[----:B------:R-:W-:Y:S01]  /*25d0*/  FADD.FTZ R147, R51, -R150 ;  /* 0x8000009633937221 */ /* 0x000fe20000010000 */
[C---:B------:R-:W-:Y:S01]  /*25e0*/  FFMA.FTZ R70, R141.reuse, R70, R58 ;  /* 0x000000468d467223 */ /* 0x040fe2000001003a */
[----:B------:R-:W-:Y:S01]  /*25f0*/  PRMT R51, R34, 0x7632, R51 ;  /* 0x0000763222337816 */ /* 0x000fe20000000033 */
[--C-:B------:R-:W-:Y:S01]  /*2600*/  FFMA.FTZ R58, R141, R145, R50.reuse ;  /* 0x000000918d3a7223 */ /* 0x100fe20000010032 */
[----:B------:R-:W-:Y:S01]  /*2610*/  PRMT R50, R33, 0x7632, R50 ;  /* 0x0000763221327816 */ /* 0x000fe20000000032 */
[----:B------:R-:W-:Y:S01]  /*2620*/  FADD.FTZ R0, R149, -R0 ;  /* 0x8000000095007221 */ /* 0x000fe20000010000 */
[----:B------:R-:W-:Y:S01]  /*2630*/  PRMT R49, R32, 0x7632, R49 ;  /* 0x0000763220317816 */ /* 0x000fe20000000031 */
[----:B------:R-:W-:Y:S01]  /*2640*/  FFMA.FTZ R149, R141, R143, R68 ;  /* 0x0000008f8d957223 */ /* 0x000fe20000010044 */
[----:B------:R-:W-:-:S02]  /*2650*/  SHF.L.U32 R68, R51, 0x10, RZ ;  /* 0x0000001033447819 */ /* 0x000fc400000006ff */
[----:B------:R-:W-:Y:S02]  /*2660*/  SHF.L.U32 R143, R33, 0x10, RZ ;  /* 0x00000010218f7819 */ /* 0x000fe400000006ff */
[----:B------:R-:W-:Y:S01]  /*2670*/  SHF.L.U32 R145, R50, 0x10, RZ ;  /* 0x0000001032917819 */ /* 0x000fe200000006ff */
[C---:B------:R-:W-:Y:S01]  /*2680*/  FFMA.FTZ R147, R141.reuse, R147, R68 ;  /* 0x000000938d937223 */ /* 0x040fe20000010044 */
[----:B------:R-:W-:Y:S01]  /*2690*/  SHF.L.U32 R51, R32, 0x10, RZ ;  /* 0x0000001020337819 */ /* 0x000fe200000006ff */
[----:B------:R-:W-:Y:S01]  /*26a0*/  FFMA.FTZ R56, R141, R56, R143 ;  /* 0x000000388d387223 */ /* 0x000fe2000001008f */
[----:B------:R-:W-:Y:S01]  /*26b0*/  SHF.L.U32 R49, R49, 0x10, RZ ;  /* 0x0000001031317819 */ /* 0x000fe200000006ff */
[----:B------:R-:W-:Y:S01]  /*26c0*/  FFMA.FTZ R145, R141, R52, R145 ;  /* 0x000000348d917223 */ /* 0x000fe20000010091 */
[----:B------:R-:W-:Y:S01]  /*26d0*/  F2FP.BF16.F32.PACK_AB R50, R147, R58 ;  /* 0x0000003a9332723e */ /* 0x000fe200000010ff */
[----:B------:R-:W-:Y:S01]  /*26e0*/  FFMA.FTZ R0, R141, R0, R51 ;  /* 0x000000008d007223 */ /* 0x000fe20000010033 */
[----:B------:R-:W-:Y:S01]  /*26f0*/  F2FP.BF16.F32.PACK_AB R51, R149, R70 ;  /* 0x000000469533723e */ /* 0x000fe200000010ff */
[----:B------:R-:W-:Y:S01]  /*2700*/  FFMA.FTZ R143, R141, R48, R49 ;  /* 0x000000308d8f7223 */ /* 0x000fe20000010031 */
[----:B------:R-:W-:-:S04]  /*2710*/  F2FP.BF16.F32.PACK_AB R49, R145, R56 ;  /* 0x000000389131723e */ /* 0x000fc800000010ff */
[----:B------:R-:W-:Y:S01]  /*2720*/  F2FP.BF16.F32.PACK_AB R48, R143, R0 ;  /* 0x000000008f30723e */ /* 0x000fe200000010ff */
[----:B------:R-:W-:Y:S06]  /*2730*/  BRA `(.L_x_53) ;  /* 0x0000000800347947 */ /* 0x000fec0003800000 */
.L_x_56:
[-CC-:B------:R-:W-:Y:S01]  /*2740*/  FFMA.FTZ R0, R0, R153.reuse, R155.reuse ;  /* 0x0000009900007223 */ /* 0x180fe2000001009b */
[-CC-:B------:R-:W-:Y:S01]  /*2750*/  FFMA.FTZ R48, R48, R153.reuse, R155.reuse ;  /* 0x0000009930307223 */ /* 0x180fe2000001009b */
[-CC-:B------:R-:W-:Y:S01]  /*2760*/  FFMA.FTZ R41, R56, R153.reuse, R155.reuse ;  /* 0x0000009938297223 */ /* 0x180fe2000001009b */
[-CC-:B------:R-:W-:Y:S01]  /*2770*/  FFMA.FTZ R146, R146, R153.reuse, R155.reuse ;  /* 0x0000009992927223 */ /* 0x180fe2000001009b */
[-C--:B------:R-:W-:Y:S01]  /*2780*/  FFMA.FTZ R148, R148, R153.reuse, R155 ;  /* 0x0000009994947223 */ /* 0x080fe2000001009b */
[----:B------:R-:W-:Y:S01]  /*2790*/  FADD.FTZ R40, R149, -R0 ;  /* 0x8000000095287221 */ /* 0x000fe20000010000 */
[----:B------:R-:W-:Y:S01]  /*27a0*/  FADD.FTZ R0, R49, -R48 ;  /* 0x8000003031007221 */ /* 0x000fe20000010000 */
[----:B------:R-:W-:Y:S01]  /*27b0*/  FADD.FTZ R52, R52, -R41 ;  /* 0x8000002934347221 */ /* 0x000fe20000010000 */
[-C--:B------:R-:W-:Y:S01]  /*27c0*/  FFMA.FTZ R49, R58, R153.reuse, R155 ;  /* 0x000000993a317223 */ /* 0x080fe2000001009b */
[----:B-----5:R-:W-:Y:S01]  /*27d0*/  SHF.L.U32 R43, R34, 0x10, RZ ;  /* 0x00000010222b7819 */ /* 0x020fe200000006ff */
[----:B------:R-:W-:Y:S01]  /*27e0*/  FADD.FTZ R146, R145, -R146 ;  /* 0x8000009291927221 */ /* 0x000fe20000010000 */
[----:B------:R-:W-:Y:S01]  /*27f0*/  SHF.L.U32 R41, R33, 0x10, RZ ;  /* 0x0000001021297819 */ /* 0x000fe200000006ff */
[----:B------:R-:W-:Y:S01]  /*2800*/  FADD.FTZ R148, R147, -R148 ;  /* 0x8000009493947221 */ /* 0x000fe20000010000 */
[----:B------:R-:W-:Y:S01]  /*2810*/  SHF.L.U32 R42, R32, 0x10, RZ ;  /* 0x00000010202a7819 */ /* 0x000fe200000006ff */
[----:B------:R-:W-:Y:S01]  /*2820*/  FADD.FTZ R58, R50, -R49 ;  /* 0x80000031323a7221 */ /* 0x000fe20000010000 */
[-C--:B------:R-:W-:Y:S01]  /*2830*/  FFMA.FTZ R150, R150, R153.reuse, R155 ;  /* 0x0000009996967223 */ /* 0x080fe2000001009b */
[C---:B------:R-:W-:Y:S01]  /*2840*/  FFMA.FTZ R50, R141.reuse, R146, R43 ;  /* 0x000000928d327223 */ /* 0x040fe2000001002b */
[----:B------:R-:W-:Y:S01]  /*2850*/  FFMA.FTZ R144, R144, R153, R155 ;  /* 0x0000009990907223 */ /* 0x000fe2000001009b */
[C---:B------:R-:W-:Y:S01]  /*2860*/  FFMA.FTZ R49, R141.reuse, R148, R41 ;  /* 0x000000948d317223 */ /* 0x040fe20000010029 */
[----:B------:R-:W-:Y:S01]  /*2870*/  PRMT R43, R34, 0x7632, R43 ;  /* 0x00007632222b7816 */ /* 0x000fe2000000002b */
[----:B------:R-:W-:Y:S01]  /*2880*/  FFMA.FTZ R42, R141, R40, R42 ;  /* 0x000000288d2a7223 */ /* 0x000fe2000001002a */
[----:B------:R-:W-:Y:S01]  /*2890*/  PRMT R48, R35, 0x7632, R48 ;  /* 0x0000763223307816 */ /* 0x000fe20000000030 */
[----:B------:R-:W-:Y:S01]  /*28a0*/  FADD.FTZ R150, R51, -R150 ;  /* 0x8000009633967221 */ /* 0x000fe20000010000 */
[----:B------:R-:W-:Y:S01]  /*28b0*/  PRMT R41, R33, 0x7632, R41 ;  /* 0x0000763221297816 */ /* 0x000fe20000000029 */
[----:B------:R-:W-:Y:S01]  /*28c0*/  FADD.FTZ R144, R143, -R144 ;  /* 0x800000908f907221 */ /* 0x000fe20000010000 */
[----:B------:R-:W-:-:S02]  /*28d0*/  PRMT R40, R32, 0x7632, R40 ;  /* 0x0000763220287816 */ /* 0x000fc40000000028 */
[----:B------:R-:W-:Y:S02]  /*28e0*/  SHF.L.U32 R51, R43, 0x10, RZ ;  /* 0x000000102b337819 */ /* 0x000fe400000006ff */
[----:B------:R-:W-:Y:S02]  /*28f0*/  SHF.L.U32 R143, R48, 0x10, RZ ;  /* 0x00000010308f7819 */ /* 0x000fe400000006ff */
[----:B------:R-:W-:Y:S02]  /*2900*/  SHF.L.U32 R43, R41, 0x10, RZ ;  /* 0x00000010292b7819 */ /* 0x000fe400000006ff */
[----:B------:R-:W-:Y:S01]  /*2910*/  SHF.L.U32 R56, R35, 0x10, RZ ;  /* 0x0000001023387819 */ /* 0x000fe200000006ff */
[C---:B------:R-:W-:Y:S01]  /*2920*/  FFMA.FTZ R145, R141.reuse, R58, R143 ;  /* 0x0000003a8d917223 */ /* 0x040fe2000001008f */
        /* <DEDUP_REMOVED lines=14> */
.L_x_55:
[----:B------:R-:W-:-:S04]  /*2a10*/  UISETP.NE.U32.AND UP0, UPT, UR6, URZ, UPT ;  /* 0x000000ff0600728c */ /* 0x000fc8000bf05070 */
[----:B------:R-:W-:-:S09]  /*2a20*/  UISETP.NE.AND.EX UP0, UPT, UR7, URZ, UPT, UP0 ;  /* 0x000000ff0700728c */ /* 0x000fd2000bf05300 */
[----:B------:R-:W-:Y:S05]  /*2a30*/  BRA.U UP0, `(.L_x_57) ;  /* 0x0000000100b47547 */ /* 0x000fea000b800000 */
        /* <DEDUP_REMOVED lines=45> */
.L_x_57:
[-CC-:B------:R-:W-:Y:S01]  /*2d10*/  FFMA.FTZ R41, R56, R153.reuse, R155.reuse ;  /* 0x0000009938297223 */ /* 0x180fe2000001009b */
[-CC-:B------:R-:W-:Y:S01]  /*2d20*/  FFMA.FTZ R146, R146, R153.reuse, R155.reuse ;  /* 0x0000009992927223 */ /* 0x180fe2000001009b */
[-CC-:B------:R-:W-:Y:S01]  /*2d30*/  FFMA.FTZ R0, R0, R153.reuse, R155.reuse ;  /* 0x0000009900007223 */ /* 0x180fe2000001009b */
[-CC-:B------:R-:W-:Y:S01]  /*2d40*/  FFMA.FTZ R148, R148, R153.reuse, R155.reuse ;  /* 0x0000009994947223 */ /* 0x180fe2000001009b */
[-C--:B------:R-:W-:Y:S01]  /*2d50*/  FFMA.FTZ R48, R48, R153.reuse, R155 ;  /* 0x0000009930307223 */ /* 0x080fe2000001009b */
[----:B------:R-:W-:Y:S01]  /*2d60*/  FADD.FTZ R52, R52, -R41 ;  /* 0x8000002934347221 */ /* 0x000fe20000010000 */
[-C--:B------:R-:W-:Y:S01]  /*2d70*/  FFMA.FTZ R45, R58, R153.reuse, R155 ;  /* 0x000000993a2d7223 */ /* 0x080fe2000001009b */
[----:B-----5:R-:W-:Y:S01]  /*2d80*/  SHF.L.U32 R43, R34, 0x10, RZ ;  /* 0x00000010222b7819 */ /* 0x020fe200000006ff */
[----:B------:R-:W-:Y:S01]  /*2d90*/  FADD.FTZ R146, R145, -R146 ;  /* 0x8000009291927221 */ /* 0x000fe20000010000 */
[----:B------:R-:W-:Y:S01]  /*2da0*/  SHF.L.U32 R41, R33, 0x10, RZ ;  /* 0x0000001021297819 */ /* 0x000fe200000006ff */
[----:B------:R-:W-:Y:S01]  /*2db0*/  FADD.FTZ R40, R149, -R0 ;  /* 0x8000000095287221 */ /* 0x000fe20000010000 */
[----:B------:R-:W-:Y:S01]  /*2dc0*/  FADD.FTZ R148, R147, -R148 ;  /* 0x8000009493947221 */ /* 0x000fe20000010000 */
[----:B------:R-:W-:Y:S01]  /*2dd0*/  SHF.L.U32 R42, R32, 0x10, RZ ;  /* 0x00000010202a7819 */ /* 0x000fe200000006ff */
[----:B------:R-:W-:Y:S01]  /*2de0*/  FADD.FTZ R0, R49, -R48 ;  /* 0x8000003031007221 */ /* 0x000fe20000010000 */
[----:B------:R-:W-:Y:S01]  /*2df0*/  FADD.FTZ R48, R50, -R45 ;  /* 0x8000002d32307221 */ /* 0x000fe20000010000 */
[C---:B------:R-:W-:Y:S01]  /*2e00*/  FFMA.FTZ R50, R141.reuse, R146, R43 ;  /* 0x000000928d327223 */ /* 0x040fe2000001002b */
[C---:B------:R-:W-:Y:S01]  /*2e10*/  FFMA.FTZ R49, R141.reuse, R148, R41 ;  /* 0x000000948d317223 */ /* 0x040fe20000010029 */
[----:B------:R-:W-:Y:S01]  /*2e20*/  PRMT R43, R34, 0x7632, R43 ;  /* 0x00007632222b7816 */ /* 0x000fe2000000002b */
[----:B------:R-:W-:Y:S01]  /*2e30*/  FFMA.FTZ R42, R141, R40, R42 ;  /* 0x000000288d2a7223 */ /* 0x000fe2000001002a */
[----:B------:R-:W-:Y:S01]  /*2e40*/  PRMT R41, R33, 0x7632, R41 ;  /* 0x0000763221297816 */ /* 0x000fe20000000029 */
[-CC-:B------:R-:W-:Y:S01]  /*2e50*/  FFMA.FTZ R150, R150, R153.reuse, R155.reuse ;  /* 0x0000009996967223 */ /* 0x180fe2000001009b */
[----:B------:R-:W-:Y:S01]  /*2e60*/  PRMT R40, R32, 0x7632, R40 ;  /* 0x0000763220287816 */ /* 0x000fe20000000028 */
[----:B------:R-:W-:Y:S01]  /*2e70*/  FFMA.FTZ R144, R144, R153, R155 ;  /* 0x0000009990907223 */ /* 0x000fe2000001009b */
[----:B------:R-:W-:Y:S01]  /*2e80*/  PRMT R44, R35, 0x7632, R44 ;  /* 0x00007632232c7816 */ /* 0x000fe2000000002c */
[----:B------:R-:W-:Y:S01]  /*2e90*/  FADD.FTZ R150, R51, -R150 ;  /* 0x8000009633967221 */ /* 0x000fe20000010000 */
[----:B------:R-:W-:Y:S01]  /*2ea0*/  SHF.L.U32 R45, R43, 0x10, RZ ;  /* 0x000000102b2d7819 */ /* 0x000fe200000006ff */
[----:B------:R-:W-:Y:S01]  /*2eb0*/  FADD.FTZ R144, R143, -R144 ;  /* 0x800000908f907221 */ /* 0x000fe20000010000 */
[----:B------:R-:W-:-:S02]  /*2ec0*/  SHF.L.U32 R43, R41, 0x10, RZ ;  /* 0x00000010292b7819 */ /* 0x000fc400000006ff */
[----:B------:R-:W-:Y:S01]  /*2ed0*/  SHF.L.U32 R46, R35, 0x10, RZ ;  /* 0x00000010232e7819 */ /* 0x000fe200000006ff */
[C---:B------:R-:W-:Y:S01]  /*2ee0*/  FFMA.FTZ R45, R141.reuse, R150, R45 ;  /* 0x000000968d2d7223 */ /* 0x040fe2000001002d */
[----:B------:R-:W-:Y:S01]  /*2ef0*/  SHF.L.U32 R47, R44, 0x10, RZ ;  /* 0x000000102c2f7819 */ /* 0x000fe200000006ff */
[C---:B------:R-:W-:Y:S01]  /*2f00*/  FFMA.FTZ R52, R141.reuse, R52, R43 ;  /* 0x000000348d347223 */ /* 0x040fe2000001002b */
[----:B------:R-:W-:Y:S01]  /*2f10*/  SHF.L.U32 R41, R40, 0x10, RZ ;  /* 0x0000001028297819 */ /* 0x000fe200000006ff */
[----:B------:R-:W-:Y:S01]  /*2f20*/  FFMA.FTZ R46, R141, R144, R46 ;  /* 0x000000908d2e7223 */ /* 0x000fe2000001002e */
[----:B------:R-:W-:Y:S01]  /*2f30*/  F2FP.BF16.F32.PACK_AB R50, R45, R50 ;  /* 0x000000322d32723e */ /* 0x000fe200000010ff */
[C---:B------:R-:W-:Y:S01]  /*2f40*/  FFMA.FTZ R47, R141.reuse, R48, R47 ;  /* 0x000000308d2f7223 */ /* 0x040fe2000001002f */
[----:B------:R-:W-:Y:S01]  /*2f50*/  F2FP.BF16.F32.PACK_AB R49, R52, R49 ;  /* 0x000000313431723e */ /* 0x000fe200000010ff */
[----:B------:R-:W-:-:S03]  /*2f60*/  FFMA.FTZ R41, R141, R0, R41 ;  /* 0x000000008d297223 */ /* 0x000fc60000010029 */
[----:B------:R-:W-:Y:S02]  /*2f70*/  F2FP.BF16.F32.PACK_AB R51, R47, R46 ;  /* 0x0000002e2f33723e */ /* 0x000fe400000010ff */
[----:B------:R-:W-:Y:S02]  /*2f80*/  F2FP.BF16.F32.PACK_AB R48, R41, R42 ;  /* 0x0000002a2930723e */ /* 0x000fe400000010ff */
[----:B------:R-:W-:Y:S02]  /*2f90*/  MOV R43, R51 ;  /* 0x00000033002b7202 */ /* 0x000fe40000000f00 */
[----:B------:R-:W-:Y:S02]  /*2fa0*/  MOV R42, R50 ;  /* 0x00000032002a7202 */ /* 0x000fe40000000f00 */
[----:B------:R-:W-:Y:S02]  /*2fb0*/  MOV R41, R49 ;  /* 0x0000003100297202 */ /* 0x000fe40000000f00 */
[----:B------:R-:W-:-:S02]  /*2fc0*/  MOV R40, R48 ;  /* 0x0000003000287202 */ /* 0x000fc40000000f00 */
[----:B------:R-:W-:Y:S02]  /*2fd0*/  MOV R47, R51 ;  /* 0x00000033002f7202 */ /* 0x000fe40000000f00 */
[----:B------:R-:W-:Y:S02]  /*2fe0*/  MOV R46, R50 ;  /* 0x00000032002e7202 */ /* 0x000fe40000000f00 */
[----:B------:R-:W-:Y:S02]  /*2ff0*/  MOV R45, R49 ;  /* 0x00000031002d7202 */ /* 0x000fe40000000f00 */
[----:B------:R-:W-:-:S07]  /*3000*/  MOV R44, R48 ;  /* 0x00000030002c7202 */ /* 0x000fce0000000f00 */
.L_x_53:
[----:B------:R-:W-:Y:S01]  /*3010*/  ISETP.NE.U32.AND P1, PT, RZ, UR4, PT ;  /* 0x00000004ff007c0c */ /* 0x000fe2000bf25070 */
[----:B------:R-:W1:Y:S01]  /*3020*/  LDC.64 R144, c[0x0][0x468] ;  /* 0x00011a00ff907b82 */ /* 0x000e620000000a00 */
[----:B------:R-:W-:Y:S02]  /*3030*/  ISETP.NE.U32.AND P2, PT, RZ, UR6, PT ;  /* 0x00000006ff007c0c */ /* 0x000fe4000bf45070 */
[----:B------:R-:W-:Y:S02]  /*3040*/  ISETP.NE.AND.EX P1, PT, RZ, UR5, PT, P1 ;  /* 0x00000005ff007c0c */ /* 0x000fe4000bf25310 */
[----:B------:R-:W-:-:S11]  /*3050*/  ISETP.NE.AND.EX P2, PT, RZ, UR7, PT, P2 ;  /* 0x00000007ff007c0c */ /* 0x000fd6000bf45320 */
[----:B------:R-:W2:Y:S08]  /*3060*/  @P1 LDC.64 R150, c[0x0][0x478] ;  /* 0x00011e00ff961b82 */ /* 0x000eb00000000a00 */
[----:B------:R-:W3:Y:S01]  /*3070*/  @P2 LDC.64 R146, c[0x0][0x470] ;  /* 0x00011c00ff922b82 */ /* 0x000ee20000000a00 */
[----:B-1----:R-:W-:-:S04]  /*3080*/  IMAD.WIDE.U32 R148, R142, 0x10, R144 ;  /* 0x000000108e947825 */ /* 0x002fc800078e0090 */
[----:B--2---:R-:W-:-:S05]  /*3090*/  @P1 IMAD.WIDE.U32 R150, R142, 0x10, R150 ;  /* 0x000000108e961825 */ /* 0x004fca00078e0096 */
[----:B------:R1:W-:Y:S01]  /*30a0*/  @P1 STG.E.128 desc[UR10][R150.64], R44 ;  /* 0x0000002c96001986 */ /* 0x0003e2000c101d0a */
[----:B---3--:R-:W-:-:S03]  /*30b0*/  @P2 IMAD.WIDE.U32 R146, R142, 0x10, R146 ;  /* 0x000000108e922825 */ /* 0x008fc600078e0092 */
[----:B------:R1:W-:Y:S04]  /*30c0*/  STG.E.128 desc[UR10][R148.64], R48 ;  /* 0x0000003094007986 */ /* 0x0003e8000c101d0a */
[----:B------:R1:W-:Y:S01]  /*30d0*/  @P2 STG.E.128 desc[UR10][R146.64], R40 ;  /* 0x0000002892002986 */ /* 0x0003e2000c101d0a */
[----:B------:R-:W-:Y:S05]  /*30e0*/  @!P0 BRA `(.L_x_58) ;  /* 0x0000000800dc8947 */ /* 0x000fea0003800000 */
[----:B------:R-:W-:Y:S05]  /*30f0*/  @!P1 BRA `(.L_x_59) ;  /* 0x00000004007c9947 */ /* 0x000fea0003800000 */
[----:B------:R-:W-:Y:S05]  /*3100*/  @!P2 BRA `(.L_x_60) ;  /* 0x0000000000c4a947 */ /* 0x000fea0003800000 */
[-CC-:B------:R-:W-:Y:S01]  /*3110*/  FFMA.FTZ R0, R65, R153.reuse, R155.reuse ;  /* 0x0000009941007223 */ /* 0x180fe2000001009b */
[-CC-:B------:R-:W-:Y:S01]  /*3120*/  FFMA.FTZ R60, R60, R153.reuse, R155.reuse ;  /* 0x000000993c3c7223 */ /* 0x180fe2000001009b */
[-CC-:B------:R-:W-:Y:S01]  /*3130*/  FFMA.FTZ R62, R62, R153.reuse, R155.reuse ;  /* 0x000000993e3e7223 */ /* 0x180fe2000001009b */
[-CC-:B------:R-:W-:Y:S01]  /*3140*/  FFMA.FTZ R54, R54, R153.reuse, R155.reuse ;  /* 0x0000009936367223 */ /* 0x180fe2000001009b */
[----:B-1----:R-:W-:Y:S01]  /*3150*/  FADD.FTZ R42, R63, -R0 ;  /* 0x800000003f2a7221 */ /* 0x002fe20000010000 */
[----:B-----5:R-:W-:Y:S01]  /*3160*/  SHF.L.U32 R41, R37, 0x10, RZ ;  /* 0x0000001025297819 */ /* 0x020fe200000006ff */
[----:B------:R-:W-:Y:S01]  /*3170*/  FADD.FTZ R60, R55, -R60 ;  /* 0x8000003c373c7221 */ /* 0x000fe20000010000 */
[----:B------:R-:W-:Y:S01]  /*3180*/  SHF.L.U32 R43, R38, 0x10, RZ ;  /* 0x00000010262b7819 */ /* 0x000fe200000006ff */
[----:B------:R-:W-:Y:S01]  /*3190*/  FADD.FTZ R62, R57, -R62 ;  /* 0x8000003e393e7221 */ /* 0x000fe20000010000 */
[----:B------:R-:W-:Y:S01]  /*31a0*/  SHF.L.U32 R0, R36, 0x10, RZ ;  /* 0x0000001024007819 */ /* 0x000fe200000006ff */
[-C--:B------:R-:W-:Y:S01]  /*31b0*/  FFMA.FTZ R40, R71, R153.reuse, R155 ;  /* 0x0000009947287223 */ /* 0x080fe2000001009b */
[----:B------:R-:W-:Y:S01]  /*31c0*/  FADD.FTZ R54, R53, -R54 ;  /* 0x8000003635367221 */ /* 0x000fe20000010000 */
[C---:B------:R-:W-:Y:S01]  /*31d0*/  FFMA.FTZ R49, R141.reuse, R60, R41 ;  /* 0x0000003c8d317223 */ /* 0x040fe20000010029 */
[--C-:B------:R-:W-:Y:S01]  /*31e0*/  FFMA.FTZ R50, R141, R62, R43.reuse ;  /* 0x0000003e8d327223 */ /* 0x100fe2000001002b */
[----:B------:R-:W-:Y:S01]  /*31f0*/  FADD.FTZ R44, R67, -R40 ;  /* 0x80000028432c7221 */ /* 0x000fe20000010000 */
[--C-:B------:R-:W-:Y:S01]  /*3200*/  FFMA.FTZ R48, R141, R54, R0.reuse ;  /* 0x000000368d307223 */ /* 0x100fe20000010000 */
[----:B------:R-:W-:Y:S01]  /*3210*/  PRMT R43, R39, 0x7632, R43 ;  /* 0x00007632272b7816 */ /* 0x000fe2000000002b */
[-C--:B------:R-:W-:Y:S01]  /*3220*/  FFMA.FTZ R61, R61, R153.reuse, R155 ;  /* 0x000000993d3d7223 */ /* 0x080fe2000001009b */
        /* <DEDUP_REMOVED lines=11> */
[C---:B------:R-:W-:Y:S01]  /*32e0*/  FFMA.FTZ R44, R141.reuse, R44, R46 ;  /* 0x0000002c8d2c7223 */ /* 0x040fe2000001002e */
[----:B------:R-:W-:Y:S01]  /*32f0*/  SHF.L.U32 R43, R40, 0x10, RZ ;  /* 0x00000010282b7819 */ /* 0x000fe200000006ff */
[C---:B------:R-:W-:Y:S01]  /*3300*/  FFMA.FTZ R45, R141.reuse, R66, R45 ;  /* 0x000000428d2d7223 */ /* 0x040fe2000001002d */
[----:B------:R-:W-:Y:S01]  /*3310*/  SHF.L.U32 R41, R0, 0x10, RZ ;  /* 0x0000001000297819 */ /* 0x000fe200000006ff */
[----:B------:R-:W-:-:S02]  /*3320*/  FFMA.FTZ R47, R141, R152, R47 ;  /* 0x000000988d2f7223 */ /* 0x000fc4000001002f */
[----:B------:R-:W-:Y:S01]  /*3330*/  FFMA.FTZ R42, R141, R42, R43 ;  /* 0x0000002a8d2a7223 */ /* 0x000fe2000001002b */
[----:B------:R-:W-:Y:S01]  /*3340*/  F2FP.BF16.F32.PACK_AB R50, R45, R50 ;  /* 0x000000322d32723e */ /* 0x000fe200000010ff */
[----:B------:R-:W-:Y:S01]  /*3350*/  FFMA.FTZ R41, R141, R64, R41 ;  /* 0x000000408d297223 */ /* 0x000fe20000010029 */
        /* <DEDUP_REMOVED lines=12> */
.L_x_60:
        /* <DEDUP_REMOVED lines=45> */
.L_x_59:
        /* <DEDUP_REMOVED lines=46> */
.L_x_62:
[-CC-:B------:R-:W-:Y:S01]  /*39d0*/  FFMA.FTZ R152, R152, R153.reuse, R155.reuse ;  /* 0x0000009998987223 */ /* 0x180fe2000001009b */
[----:B-1---5:R-:W-:Y:S01]  /*39e0*/  PRMT R48, R39, 0x7632, R48 ;  /* 0x0000763227307816 */ /* 0x022fe20000000030 */
[-CC-:B------:R-:W-:Y:S01]  /*39f0*/  FFMA.FTZ R52, R71, R153.reuse, R155.reuse ;  /* 0x0000009947347223 */ /* 0x180fe2000001009b */
[----:B------:R-:W-:Y:S01]  /*3a00*/  SHF.L.U32 R49, R39, 0x10, RZ ;  /* 0x0000001027317819 */ /* 0x000fe200000006ff */
[----:B------:R-:W-:Y:S01]  /*3a10*/  FADD.FTZ R152, R59, -R152 ;  /* 0x800000983b987221 */ /* 0x000fe20000010000 */
[----:B------:R-:W-:Y:S01]  /*3a20*/  SHF.L.U32 R48, R48, 0x10, RZ ;  /* 0x0000001030307819 */ /* 0x000fe200000006ff */
[----:B------:R-:W-:Y:S01]  /*3a30*/  FADD.FTZ R52, R67, -R52 ;  /* 0x8000003443347221 */ /* 0x000fe20000010000 */
[-CC-:B------:R-:W-:Y:S01]  /*3a40*/  FFMA.FTZ R0, R65, R153.reuse, R155.reuse ;  /* 0x0000009941007223 */ /* 0x180fe2000001009b */
[-C--:B------:R-:W-:Y:S01]  /*3a50*/  FFMA.FTZ R62, R62, R153.reuse, R155 ;  /* 0x000000993e3e7223 */ /* 0x080fe2000001009b */
[C---:B------:R-:W-:Y:S01]  /*3a60*/  FFMA.FTZ R152, R141.reuse, R152, R49 ;  /* 0x000000988d987223 */ /* 0x040fe20000010031 */
[-CC-:B------:R-:W-:Y:S01]  /*3a70*/  FFMA.FTZ R54, R54, R153.reuse, R155.reuse ;  /* 0x0000009936367223 */ /* 0x180fe2000001009b */
[-C--:B------:R-:W-:Y:S01]  /*3a80*/  FFMA.FTZ R60, R60, R153.reuse, R155 ;  /* 0x000000993c3c7223 */ /* 0x080fe2000001009b */
[C---:B------:R-:W-:Y:S01]  /*3a90*/  SHF.L.U32 R51, R38.reuse, 0x10, RZ ;  /* 0x0000001026337819 */ /* 0x040fe200000006ff */
[----:B------:R-:W-:Y:S01]  /*3aa0*/  FFMA.FTZ R59, R141, R52, R48 ;  /* 0x000000348d3b7223 */ /* 0x000fe20000010030 */
[----:B------:R-:W-:Y:S01]  /*3ab0*/  PRMT R49, R38, 0x7632, R49 ;  /* 0x0000763226317816 */ /* 0x000fe20000000031 */
[----:B------:R-:W-:Y:S01]  /*3ac0*/  FADD.FTZ R50, R63, -R0 ;  /* 0x800000003f327221 */ /* 0x000fe20000010000 */
[----:B------:R-:W-:Y:S01]  /*3ad0*/  FADD.FTZ R62, R57, -R62 ;  /* 0x8000003e393e7221 */ /* 0x000fe20000010000 */
[----:B------:R-:W-:Y:S01]  /*3ae0*/  PRMT R48, R37, 0x7632, R48 ;  /* 0x0000763225307816 */ /* 0x000fe20000000030 */
[-CC-:B------:R-:W-:Y:S01]  /*3af0*/  FFMA.FTZ R69, R69, R153.reuse, R155.reuse ;  /* 0x0000009945457223 */ /* 0x180fe2000001009b */
[----:B------:R-:W-:Y:S01]  /*3b00*/  PRMT R0, R36, 0x7632, R0 ;  /* 0x0000763224007816 */ /* 0x000fe20000000000 */
[----:B------:R-:W-:Y:S01]  /*3b10*/  FFMA.FTZ R61, R61, R153, R155 ;  /* 0x000000993d3d7223 */ /* 0x000fe2000001009b */
[----:B------:R-:W-:Y:S01]  /*3b20*/  FADD.FTZ R54, R53, -R54 ;  /* 0x8000003635367221 */ /* 0x000fe20000010000 */
[----:B------:R-:W-:Y:S01]  /*3b30*/  FADD.FTZ R60, R55, -R60 ;  /* 0x8000003c373c7221 */ /* 0x000fe20000010000 */
[----:B------:R-:W-:Y:S01]  /*3b40*/  SHF.L.U32 R52, R49, 0x10, RZ ;  /* 0x0000001031347819 */ /* 0x000fe200000006ff */
[----:B------:R-:W-:Y:S01]  /*3b50*/  FFMA.FTZ R62, R141, R62, R51 ;  /* 0x0000003e8d3e7223 */ /* 0x000fe20000010033 */
        /* <DEDUP_REMOVED lines=8> */
[C---:B------:R-:W-:Y:S01]  /*3be0*/  FFMA.FTZ R0, R141.reuse, R50, R55 ;  /* 0x000000328d007223 */ /* 0x040fe20000010037 */
[----:B------:R-:W-:Y:S01]  /*3bf0*/  FFMA.FTZ R48, R141, R54, R49 ;  /* 0x000000368d307223 */ /* 0x000fe20000010031 */
[----:B------:R-:W-:Y:S01]  /*3c00*/  F2FP.BF16.F32.PACK_AB R50, R57, R62 ;  /* 0x0000003e3932723e */ /* 0x000fe200000010ff */
[----:B------:R-:W-:Y:S01]  /*3c10*/  FFMA.FTZ R141, R141, R64, R51 ;  /* 0x000000408d8d7223 */ /* 0x000fe20000010033 */
[----:B------:R-:W-:-:S02]  /*3c20*/  F2FP.BF16.F32.PACK_AB R51, R59, R152 ;  /* 0x000000983b33723e */ /* 0x000fc400000010ff */
[----:B------:R-:W-:Y:S02]  /*3c30*/  F2FP.BF16.F32.PACK_AB R49, R0, R53 ;  /* 0x000000350031723e */ /* 0x000fe400000010ff */
[----:B------:R-:W-:Y:S01]  /*3c40*/  F2FP.BF16.F32.PACK_AB R48, R141, R48 ;  /* 0x000000308d30723e */ /* 0x000fe200000010ff */
[----:B------:R-:W-:Y:S06]  /*3c50*/  BRA `(.L_x_61) ;  /* 0x0000000800187947 */ /* 0x000fec0003800000 */
.L_x_58:
[----:B------:R-:W-:Y:S05]  /*3c60*/  @!P1 BRA `(.L_x_63) ;  /* 0x00000004001c9947 */ /* 0x000fea0003800000 */
[----:B------:R-:W-:Y:S05]  /*3c70*/  @!P2 BRA `(.L_x_64) ;  /* 0x000000000094a947 */ /* 0x000fea0003800000 */
[-CC-:B------:R-:W-:Y:S01]  /*3c80*/  FFMA.FTZ R54, R54, R153.reuse, R155.reuse ;  /* 0x0000009936367223 */ /* 0x180fe2000001009b */
[-CC-:B------:R-:W-:Y:S01]  /*3c90*/  FFMA.FTZ R60, R60, R153.reuse, R155.reuse ;  /* 0x000000993c3c7223 */ /* 0x180fe2000001009b */
[-CC-:B------:R-:W-:Y:S01]  /*3ca0*/  FFMA.FTZ R0, R65, R153.reuse, R155.reuse ;  /* 0x0000009941007223 */ /* 0x180fe2000001009b */
[-CC-:B------:R-:W-:Y:S01]  /*3cb0*/  FFMA.FTZ R62, R62, R153.reuse, R155.reuse ;  /* 0x000000993e3e7223 */ /* 0x180fe2000001009b */
[-CC-:B------:R-:W-:Y:S01]  /*3cc0*/  FFMA.FTZ R69, R69, R153.reuse, R155.reuse ;  /* 0x0000009945457223 */ /* 0x180fe2000001009b */
[-CC-:B------:R-:W-:Y:S01]  /*3cd0*/  FFMA.FTZ R152, R152, R153.reuse, R155.reuse ;  /* 0x0000009998987223 */ /* 0x180fe2000001009b */
[-CC-:B-1----:R-:W-:Y:S01]  /*3ce0*/  FFMA.FTZ R40, R71, R153.reuse, R155.reuse ;  /* 0x0000009947287223 */ /* 0x182fe2000001009b */
        /* <DEDUP_REMOVED lines=30> */
.L_x_64:
        /* <DEDUP_REMOVED lines=33> */
.L_x_63:
        /* <DEDUP_REMOVED lines=34> */
.L_x_65:
        /* <DEDUP_REMOVED lines=27> */
[----:B------:R-:W-:-:S07]  /*44b0*/  F2FP.BF16.F32.PACK_AB R48, R141, R48 ;  /* 0x000000308d30723e */ /* 0x000fce00000010ff */
.L_x_61:
[----:B------:R-:W1:Y:S01]  /*44c0*/  @P1 LDC.64 R56, c[0x0][0x478] ;  /* 0x00011e00ff381b82 */ /* 0x000e620000000a00 */
[----:B------:R-:W-:-:S07]  /*44d0*/  IMAD.WIDE.U32 R144, R105, 0x10, R144 ;  /* 0x0000001069907825 */ /* 0x000fce00078e0090 */
[----:B------:R-:W2:Y:S08]  /*44e0*/  @P2 LDC.64 R54, c[0x0][0x470] ;  /* 0x00011c00ff362b82 */ /* 0x000eb00000000a00 */
[----:B------:R-:W3:Y:S01]  /*44f0*/  LDC.64 R52, c[0x0][0x380] ;  /* 0x0000e000ff347b82 */ /* 0x000ee20000000a00 */
[----:B-1----:R-:W-:-:S05]  /*4500*/  @P1 IMAD.WIDE.U32 R56, R105, 0x10, R56 ;  /* 0x0000001069381825 */ /* 0x002fca00078e0038 */
[----:B------:R1:W-:Y:S01]  /*4510*/  @P1 STG.E.128 desc[UR10][R56.64], R44 ;  /* 0x0000002c38001986 */ /* 0x0003e2000c101d0a */
[----:B--2---:R-:W-:-:S03]  /*4520*/  @P2 IMAD.WIDE.U32 R54, R105, 0x10, R54 ;  /* 0x0000001069362825 */ /* 0x004fc600078e0036 */
[----:B------:R1:W-:Y:S04]  /*4530*/  STG.E.128 desc[UR10][R144.64], R48 ;  /* 0x0000003090007986 */ /* 0x0003e8000c101d0a */
[----:B------:R1:W-:Y:S01]  /*4540*/  @P2 STG.E.128 desc[UR10][R54.64], R40 ;  /* 0x0000002836002986 */ /* 0x0003e2000c101d0a */
[----:B---3--:R-:W-:-:S04]  /*4550*/  LEA R122, R52, R122, 0x2 ;  /* 0x0000007a347a7211 */ /* 0x008fc800078e10ff */
[----:B------:R-:W-:-:S13]  /*4560*/  ISETP.GE.AND P0, PT, R122, R53, PT ;  /* 0x000000357a00720c */ /* 0x000fda0003f06270 */
[----:B-1----:R-:W-:Y:S05]  /*4570*/  @!P0 BRA `(.L_x_66) ;  /* 0xffffffc000d08947 */ /* 0x002fea000383ffff */
[----:B------:R-:W-:Y:S05]  /*4580*/  BSYNC B1 ;  /* 0x0000000000017941 */ /* 0x000fea0003800000 */
.L_x_48:
[----:B-----5:R-:W-:Y:S02]  /*4590*/  MOV R37, R85 ;  /* 0x0000005500257202 */ /* 0x020fe40000000f00 */
[----:B------:R-:W-:Y:S02]  /*45a0*/  MOV R45, R84 ;  /* 0x00000054002d7202 */ /* 0x000fe40000000f00 */
[----:B------:R-:W-:Y:S02]  /*45b0*/  MOV R53, R83 ;  /* 0x0000005300357202 */ /* 0x000fe40000000f00 */
[----:B------:R-:W-:Y:S02]  /*45c0*/  MOV R57, R82 ;  /* 0x0000005200397202 */ /* 0x000fe40000000f00 */
[----:B------:R-:W-:Y:S02]  /*45d0*/  MOV R51, R91 ;  /* 0x0000005b00337202 */ /* 0x000fe40000000f00 */
[----:B------:R-:W-:-:S02]  /*45e0*/  MOV R63, R90 ;  /* 0x0000005a003f7202 */ /* 0x000fc40000000f00 */
[----:B------:R-:W-:Y:S02]  /*45f0*/  MOV R36, R89 ;  /* 0x0000005900247202 */ /* 0x000fe40000000f00 */
        /* <DEDUP_REMOVED lines=31> */
[----:B0-----:R-:W-:Y:S02]  /*47f0*/  MOV R68, R25 ;  /* 0x0000001900447202 */ /* 0x001fe40000000f00 */
        /* <DEDUP_REMOVED lines=25> */
.L_x_47:
[----:B------:R-:W-:Y:S05]  /*4990*/  BSYNC B0 ;  /* 0x0000000000007941 */ /* 0x000fea0003800000 */
.L_x_46:
[----:B------:R-:W0:Y:S01]  /*49a0*/  S2R R0, SR_TID.X ;  /* 0x0000000000007919 */ /* 0x000e220000002100 */
[----:B------:R-:W-:Y:S01]  /*49b0*/  MOV R8, 0x400 ;  /* 0x0000040000087802 */ /* 0x000fe20000000f00 */
[----:B------:R-:W-:Y:S05]  /*49c0*/  WARPSYNC.ALL ;  /* 0x0000000000007948 */ /* 0x000fea0003800000 */
[----:B------:R-:W1:Y:S01]  /*49d0*/  S2R R9, SR_CgaCtaId ;  /* 0x0000000000097919 */ /* 0x000e620000008800 */
[----:B------:R-:W2:Y:S01]  /*49e0*/  S2UR UR4, SR_CTAID.X ;  /* 0x00000000000479c3 */ /* 0x000ea20000002500 */
[----:B------:R-:W3:Y:S01]  /*49f0*/  LDCU.128 UR20, c[0x0][0x440] ;  /* 0x00008800ff1477ac */ /* 0x000ee20008000c00 */
[----:B------:R-:W4:Y:S01]  /*4a00*/  LDCU.128 UR24, c[0x0][0x450] ;  /* 0x00008a00ff1877ac */ /* 0x000f220008000c00 */
[----:B0-----:R-:W-:-:S02]  /*4a10*/  SHF.L.U32 R3, R0, 0x6, RZ ;  /* 0x0000000600037819 */ /* 0x001fc400000006ff */
[----:B------:R-:W-:Y:S02]  /*4a20*/  SHF.L.U32 R2, R0, 0x5, RZ ;  /* 0x0000000500027819 */ /* 0x000fe400000006ff */
[----:B------:R-:W-:Y:S02]  /*4a30*/  LOP3.LUT R3, R3, 0x1800, RZ, 0xc0, !PT ;  /* 0x0000180003037812 */ /* 0x000fe400078ec0ff */
[----:B-1----:R-:W-:Y:S02]  /*4a40*/  LEA R9, R9, R8, 0x18 ;  /* 0x0000000809097211 */ /* 0x002fe400078ec0ff */
[----:B------:R-:W-:-:S04]  /*4a50*/  LOP3.LUT R2, R3, 0x3e0, R2, 0xf8, !PT ;  /* 0x000003e003027812 */ /* 0x000fc800078ef802 */
[-C--:B------:R-:W-:Y:S02]  /*4a60*/  IADD3 R3, PT, PT, R2, R9.reuse, RZ ;  /* 0x0000000902037210 */ /* 0x080fe40007ffe0ff */
[----:B------:R-:W-:-:S03]  /*4a70*/  LEA R2, R0, R9, 0x2 ;  /* 0x0000000900027211 */ /* 0x000fc600078e10ff */
[----:B------:R-:W-:Y:S04]  /*4a80*/  STS.128 [R3], R40 ;  /* 0x0000002803007388 */ /* 0x000fe80000000c00 */
[----:B------:R-:W-:Y:S04]  /*4a90*/  STS.128 [R3+0x10], R44 ;  /* 0x0000102c03007388 */ /* 0x000fe80000000c00 */
[----:B------:R-:W-:Y:S04]  /*4aa0*/  STS.128 [R3+0x400], R68 ;  /* 0x0004004403007388 */ /* 0x000fe80000000c00 */
[----:B------:R-:W-:Y:S01]  /*4ab0*/  STS.128 [R3+0x410], R88 ;  /* 0x0004105803007388 */ /* 0x000fe20000000c00 */
[----:B------:R-:W-:Y:S06]  /*4ac0*/  BAR.SYNC.DEFER_BLOCKING 0x0 ;  /* 0x0000000000007b1d */ /* 0x000fec0000010000 */
[----:B------:R-:W0:Y:S04]  /*4ad0*/  LDS R8, [R2] ;  /* 0x0000000002087984 */ /* 0x000e280000000800 */
[----:B------:R-:W1:Y:S04]  /*4ae0*/  LDS R13, [R2+0x800] ;  /* 0x00080000020d7984 */ /* 0x000e680000000800 */
[----:B------:R-:W5:Y:S04]  /*4af0*/  LDS R9, [R2+0x200] ;  /* 0x0002000002097984 */ /* 0x000f680000000800 */
[----:B------:R-:W3:Y:S04]  /*4b00*/  LDS R12, [R2+0xa00] ;  /* 0x000a0000020c7984 */ /* 0x000ee80000000800 */
[----:B------:R-:W4:Y:S04]  /*4b10*/  LDS R10, [R2+0x400] ;  /* 0x00040000020a7984 */ /* 0x000f280000000800 */
[----:B------:R-:W2:Y:S04]  /*4b20*/  LDS R15, [R2+0xc00] ;  /* 0x000c0000020f7984 */ /* 0x000ea80000000800 */
[----:B------:R-:W2:Y:S04]  /*4b30*/  LDS R11, [R2+0x600] ;  /* 0x00060000020b7984 */ /* 0x000ea80000000800 */
[----:B------:R-:W2:Y:S04]  /*4b40*/  LDS R14, [R2+0xe00] ;  /* 0x000e0000020e7984 */ /* 0x000ea80000000800 */
[----:B------:R-:W2:Y:S04]  /*4b50*/  LDS R17, [R2+0x1000] ;  /* 0x0010000002117984 */ /* 0x000ea80000000800 */
[----:B------:R-:W2:Y:S04]  /*4b60*/  LDS R16, [R2+0x1200] ;  /* 0x0012000002107984 */ /* 0x000ea80000000800 */
[----:B------:R-:W2:Y:S01]  /*4b70*/  LDS R19, [R2+0x1400] ;  /* 0x0014000002137984 */ /* 0x000ea20000000800 */
[----:B0-----:R-:W-:-:S03]  /*4b80*/  FADD.FTZ R8, RZ, R8 ;  /* 0x00000008ff087221 */ /* 0x001fc60000010000 */
[----:B------:R-:W0:Y:S01]  /*4b90*/  LDS R18, [R2+0x1600] ;  /* 0x0016000002127984 */ /* 0x000e220000000800 */
[----:B-1----:R-:W-:-:S03]  /*4ba0*/  FADD.FTZ R8, R8, R13 ;  /* 0x0000000d08087221 */ /* 0x002fc60000010000 */
[----:B------:R-:W1:Y:S01]  /*4bb0*/  LDS R21, [R2+0x1800] ;  /* 0x0018000002157984 */ /* 0x000e620000000800 */
[----:B-----5:R-:W-:-:S03]  /*4bc0*/  FADD.FTZ R9, RZ, R9 ;  /* 0x00000009ff097221 */ /* 0x020fc60000010000 */
[----:B------:R-:W5:Y:S01]  /*4bd0*/  LDS R20, [R2+0x1a00] ;  /* 0x001a000002147984 */ /* 0x000f620000000800 */
[----:B---3--:R-:W-:-:S03]  /*4be0*/  FADD.FTZ R9, R9, R12 ;  /* 0x0000000c09097221 */ /* 0x008fc60000010000 */
[----:B------:R-:W3:Y:S01]  /*4bf0*/  LDS R23, [R2+0x1c00] ;  /* 0x001c000002177984 */ /* 0x000ee20000000800 */
[----:B----4-:R-:W-:-:S03]  /*4c00*/  FADD.FTZ R10, RZ, R10 ;  /* 0x0000000aff0a7221 */ /* 0x010fc60000010000 */
[----:B------:R-:W4:Y:S01]  /*4c10*/  LDS R22, [R2+0x1e00] ;  /* 0x001e000002167984 */ /* 0x000f220000000800 */
[----:B--2---:R-:W-:Y:S01]  /*4c20*/  FADD.FTZ R10, R10, R15 ;  /* 0x0000000f0a0a7221 */ /* 0x004fe20000010000 */
        /* <DEDUP_REMOVED lines=10> */
[----:B-----5:R-:W-:-:S03]  /*4cd0*/  FADD.FTZ R13, R9, R20 ;  /* 0x00000014090d7221 */ /* 0x020fc60000010000 */
[----:B------:R-:W-:Y:S01]  /*4ce0*/  STS.128 [R3+0x400], R64 ;  /* 0x0004004003007388 */ /* 0x000fe20000000c00 */
[----:B---3--:R-:W-:-:S03]  /*4cf0*/  FADD.FTZ R23, R10, R23 ;  /* 0x000000170a177221 */ /* 0x008fc60000010000 */
[----:B------:R-:W-:Y:S01]  /*4d00*/  STS.128 [R3+0x410], R4 ;  /* 0x0004100403007388 */ /* 0x000fe20000000c00 */
[----:B----4-:R-:W-:Y:S01]  /*4d10*/  FADD.FTZ R11, R11, R22 ;  /* 0x000000160b0b7221 */ /* 0x010fe20000010000 */
[----:B------:R-:W-:Y:S06]  /*4d20*/  BAR.SYNC.DEFER_BLOCKING 0x0 ;  /* 0x0000000000007b1d */ /* 0x000fec0000010000 */
[----:B------:R-:W0:Y:S04]  /*4d30*/  LDS R24, [R2] ;  /* 0x0000000002187984 */ /* 0x000e280000000800 */
[----:B------:R-:W1:Y:S04]  /*4d40*/  LDS R29, [R2+0x800] ;  /* 0x00080000021d7984 */ /* 0x000e680000000800 */
[----:B------:R-:W2:Y:S04]  /*4d50*/  LDS R25, [R2+0x200] ;  /* 0x0002000002197984 */ /* 0x000ea80000000800 */
[----:B------:R-:W3:Y:S04]  /*4d60*/  LDS R28, [R2+0xa00] ;  /* 0x000a0000021c7984 */ /* 0x000ee80000000800 */
[----:B------:R-:W4:Y:S04]  /*4d70*/  LDS R26, [R2+0x400] ;  /* 0x00040000021a7984 */ /* 0x000f280000000800 */
[----:B------:R-:W5:Y:S04]  /*4d80*/  LDS R31, [R2+0xc00] ;  /* 0x000c0000021f7984 */ /* 0x000f680000000800 */
[----:B------:R-:W5:Y:S04]  /*4d90*/  LDS R27, [R2+0x600] ;  /* 0x00060000021b7984 */ /* 0x000f680000000800 */
[----:B------:R-:W5:Y:S04]  /*4da0*/  LDS R4, [R2+0xe00] ;  /* 0x000e000002047984 */ /* 0x000f680000000800 */
[----:B------:R-:W5:Y:S04]  /*4db0*/  LDS R5, [R2+0x1000] ;  /* 0x0010000002057984 */ /* 0x000f680000000800 */
[----:B------:R-:W5:Y:S01]  /*4dc0*/  LDS R6, [R2+0x1200] ;  /* 0x0012000002067984 */ /* 0x000f620000000800 */
        /* <DEDUP_REMOVED lines=10> */
[----:B-----5:R-:W-:-:S03]  /*4e70*/  FADD.FTZ R26, R26, R31 ;  /* 0x0000001f1a1a7221 */ /* 0x020fc60000010000 */
[----:B------:R-:W5:Y:S01]  /*4e80*/  LDS R29, [R2+0x1e00] ;  /* 0x001e0000021d7984 */ /* 0x000f620000000800 */
[----:B------:R-:W-:Y:S01]  /*4e90*/  FADD.FTZ R27, RZ, R27 ;  /* 0x0000001bff1b7221 */ /* 0x000fe20000010000 */
[----:B------:R-:W-:Y:S03]  /*4ea0*/  BAR.SYNC.DEFER_BLOCKING 0x0 ;  /* 0x0000000000007b1d */ /* 0x000fe60000010000 */
[----:B------:R-:W-:Y:S01]  /*4eb0*/  FADD.FTZ R4, R27, R4 ;  /* 0x000000041b047221 */ /* 0x000fe20000010000 */
[----:B------:R-:W-:Y:S01]  /*4ec0*/  FADD.FTZ R5, R24, R5 ;  /* 0x0000000518057221 */ /* 0x000fe20000010000 */
[----:B------:R-:W-:Y:S01]  /*4ed0*/  FADD.FTZ R6, R25, R6 ;  /* 0x0000000619067221 */ /* 0x000fe20000010000 */
[----:B0-----:R-:W-:Y:S01]  /*4ee0*/  FADD.FTZ R7, R26, R7 ;  /* 0x000000071a077221 */ /* 0x001fe20000010000 */
[----:B-1----:R-:W-:Y:S01]  /*4ef0*/  FADD.FTZ R4, R4, R9 ;  /* 0x0000000904047221 */ /* 0x002fe20000010000 */
[----:B------:R-:W-:Y:S01]  /*4f00*/  STS.128 [R3], R60 ;  /* 0x0000003c03007388 */ /* 0x000fe20000000c00 */
[----:B--2---:R-:W-:-:S03]  /*4f10*/  FADD.FTZ R15, R5, R8 ;  /* 0x00000008050f7221 */ /* 0x004fc60000010000 */
[----:B------:R-:W-:Y:S01]  /*4f20*/  STS.128 [R3+0x10], R56 ;  /* 0x0000103803007388 */ /* 0x000fe20000000c00 */
[----:B---3--:R-:W-:-:S03]  /*4f30*/  FADD.FTZ R17, R6, R17 ;  /* 0x0000001106117221 */ /* 0x008fc60000010000 */
[----:B------:R-:W-:Y:S01]  /*4f40*/  STS.128 [R3+0x400], R80 ;  /* 0x0004005003007388 */ /* 0x000fe20000000c00 */
[----:B----4-:R-:W-:Y:S02]  /*4f50*/  FADD.FTZ R19, R7, R10 ;  /* 0x0000000a07137221 */ /* 0x010fe40000010000 */
[----:B------:R-:W0:Y:S01]  /*4f60*/  LDC R7, c[0x0][0x388] ;  /* 0x0000e200ff077b82 */ /* 0x000e220000000800 */
[----:B------:R-:W-:Y:S01]  /*4f70*/  STS.128 [R3+0x410], R84 ;  /* 0x0004105403007388 */ /* 0x000fe20000000c00 */
[----:B-----5:R-:W-:-:S06]  /*4f80*/  FADD.FTZ R29, R4, R29 ;  /* 0x0000001d041d7221 */ /* 0x020fcc0000010000 */
[----:B------:R-:W-:Y:S01]  /*4f90*/  BAR.SYNC.DEFER_BLOCKING 0x0 ;  /* 0x0000000000007b1d */ /* 0x000fe20000010000 */
[----:B0-----:R-:W-:-:S05]  /*4fa0*/  IMAD R7, R7, UR4, RZ ;  /* 0x0000000407077c24 */ /* 0x001fca000f8e02ff */
[----:B------:R-:W0:Y:S01]  /*4fb0*/  LDS R12, [R2] ;  /* 0x00000000020c7984 */ /* 0x000e220000000800 */
[----:B------:R-:W-:-:S03]  /*4fc0*/  IADD3 R0, P0, PT, R7, R0, RZ ;  /* 0x0000000007007210 */ /* 0x000fc60007f1e0ff */
[----:B------:R-:W1:Y:S01]  /*4fd0*/  LDS R14, [R2+0x200] ;  /* 0x00020000020e7984 */ /* 0x000e620000000800 */
[----:B------:R-:W-:Y:S02]  /*4fe0*/  IADD3.X R7, PT, PT, RZ, RZ, RZ, P0, !PT ;  /* 0x000000ffff077210 */ /* 0x000fe400007fe4ff */
[C---:B------:R-:W-:Y:S01]  /*4ff0*/  SHF.L.U32 R9, R0.reuse, 0x2, RZ ;  /* 0x0000000200097819 */ /* 0x040fe200000006ff */
[----:B------:R-:W2:Y:S01]  /*5000*/  LDS R16, [R2+0x400] ;  /* 0x0004000002107984 */ /* 0x000ea20000000800 */
[----:B------:R-:W-:Y:S02]  /*5010*/  SHF.L.U64.HI R0, R0, 0x2, R7 ;  /* 0x0000000200007819 */ /* 0x000fe40000010207 */
[----:B------:R-:W-:Y:S01]  /*5020*/  IADD3 R4, P0, PT, R9, UR22, RZ ;  /* 0x0000001609047c10 */ /* 0x000fe2000ff1e0ff */
[----:B------:R-:W3:Y:S04]  /*5030*/  LDS R18, [R2+0x600] ;  /* 0x0006000002127984 */ /* 0x000ee80000000800 */
[----:B------:R-:W4:Y:S04]  /*5040*/  LDS R27, [R2+0x800] ;  /* 0x00080000021b7984 */ /* 0x000f280000000800 */
[----:B------:R-:W5:Y:S04]  /*5050*/  LDS R31, [R2+0xa00] ;  /* 0x000a0000021f7984 */ /* 0x000f680000000800 */
[----:B------:R-:W5:Y:S04]  /*5060*/  LDS R33, [R2+0xc00] ;  /* 0x000c000002217984 */ /* 0x000f680000000800 */
[----:B------:R-:W5:Y:S04]  /*5070*/  LDS R35, [R2+0xe00] ;  /* 0x000e000002237984 */ /* 0x000f680000000800 */
[----:B------:R-:W5:Y:S04]  /*5080*/  LDS R37, [R2+0x1000] ;  /* 0x0010000002257984 */ /* 0x000f680000000800 */
[----:B------:R-:W5:Y:S04]  /*5090*/  LDS R39, [R2+0x1200] ;  /* 0x0012000002277984 */ /* 0x000f680000000800 */
[----:B------:R-:W5:Y:S01]  /*50a0*/  LDS R41, [R2+0x1400] ;  /* 0x0014000002297984 */ /* 0x000f620000000800 */
[----:B0-----:R-:W-:-:S03]  /*50b0*/  FADD.FTZ R12, RZ, R12 ;  /* 0x0000000cff0c7221 */ /* 0x001fc60000010000 */
[----:B------:R-:W0:Y:S01]  /*50c0*/  LDS R43, [R2+0x1600] ;  /* 0x00160000022b7984 */ /* 0x000e220000000800 */
[----:B-1----:R-:W-:-:S03]  /*50d0*/  FADD.FTZ R14, RZ, R14 ;  /* 0x0000000eff0e7221 */ /* 0x002fc60000010000 */
[----:B------:R-:W1:Y:S01]  /*50e0*/  LDS R45, [R2+0x1800] ;  /* 0x00180000022d7984 */ /* 0x000e620000000800 */
[----:B--2---:R-:W-:-:S03]  /*50f0*/  FADD.FTZ R16, RZ, R16 ;  /* 0x00000010ff107221 */ /* 0x004fc60000010000 */
[----:B------:R-:W2:Y:S01]  /*5100*/  LDS R47, [R2+0x1a00] ;  /* 0x001a0000022f7984 */ /* 0x000ea20000000800 */
[----:B---3--:R-:W-:-:S03]  /*5110*/  FADD.FTZ R18, RZ, R18 ;  /* 0x00000012ff127221 */ /* 0x008fc60000010000 */
[----:B------:R-:W3:Y:S01]  /*5120*/  LDS R57, [R2+0x1c00] ;  /* 0x001c000002397984 */ /* 0x000ee20000000800 */
[----:B----4-:R-:W-:-:S03]  /*5130*/  FADD.FTZ R12, R12, R27 ;  /* 0x0000001b0c0c7221 */ /* 0x010fc60000010000 */
[----:B------:R-:W4:Y:S01]  /*5140*/  LDS R59, [R2+0x1e00] ;  /* 0x001e0000023b7984 */ /* 0x000f220000000800 */
[----:B-----5:R-:W-:Y:S01]  /*5150*/  FADD.FTZ R14, R14, R31 ;  /* 0x0000001f0e0e7221 */ /* 0x020fe20000010000 */
[----:B------:R-:W-:Y:S01]  /*5160*/  BAR.SYNC.DEFER_BLOCKING 0x0 ;  /* 0x0000000000007b1d */ /* 0x000fe20000010000 */
[----:B------:R-:W-:Y:S01]  /*5170*/  FADD.FTZ R16, R16, R33 ;  /* 0x0000002110107221 */ /* 0x000fe20000010000 */
        /* <DEDUP_REMOVED lines=29> */
[----:B--2---:R-:W-:-:S03]  /*5350*/  FADD.FTZ R20, R20, R25 ;  /* 0x0000001914147221 */ /* 0x004fc60000010000 */
[----:B------:R-:W2:Y:S01]  /*5360*/  LDS R39, [R2+0x1c00] ;  /* 0x001c000002277984 */ /* 0x000ea20000000800 */
[----:B---3--:R-:W-:-:S03]  /*5370*/  FADD.FTZ R3, R22, R3 ;  /* 0x0000000316037221 */ /* 0x008fc60000010000 */
[----:B------:R-:W3:Y:S01]  /*5380*/  LDS R35, [R2+0x1600] ;  /* 0x0016000002237984 */ /* 0x000ee20000000800 */
[----:B----4-:R-:W-:-:S03]  /*5390*/  FADD.FTZ R5, R20, R5 ;  /* 0x0000000514057221 */ /* 0x010fc60000010000 */
[----:B------:R4:W3:Y:S01]  /*53a0*/  LDS R41, [R2+0x1e00] ;  /* 0x001e000002297984 */ /* 0x0008e20000000800 */
[----:B-----5:R-:W-:Y:S01]  /*53b0*/  FADD.FTZ R3, R3, R6 ;  /* 0x0000000603037221 */ /* 0x020fe20000010000 */
[----:B------:R-:W-:Y:S01]  /*53c0*/  IADD3 R6, P2, PT, R9, UR26, RZ ;  /* 0x0000001a09067c10 */ /* 0x000fe2000ff5e0ff */
[----:B------:R-:W-:Y:S01]  /*53d0*/  FADD.FTZ R25, R5, R8 ;  /* 0x0000000805197221 */ /* 0x000fe20000010000 */
[C---:B------:R-:W-:Y:S02]  /*53e0*/  IADD3 R8, P3, PT, R9.reuse, UR24, RZ ;  /* 0x0000001809087c10 */ /* 0x040fe4000ff7e0ff */
[C---:B------:R-:W-:Y:S01]  /*53f0*/  IADD3.X R5, PT, PT, R0.reuse, UR23, RZ, P0, !PT ;  /* 0x0000001700057c10 */ /* 0x040fe200087fe4ff */
[----:B------:R-:W-:Y:S01]  /*5400*/  FADD.FTZ R10, RZ, R10 ;  /* 0x0000000aff0a7221 */ /* 0x000fe20000010000 */
[----:B----4-:R-:W-:Y:S02]  /*5410*/  IADD3 R2, P1, PT, R9, UR20, RZ ;  /* 0x0000001409027c10 */ /* 0x010fe4000ff3e0ff */
[C---:B------:R-:W-:Y:S01]  /*5420*/  IADD3.X R7, PT, PT, R0.reuse, UR27, RZ, P2, !PT ;  /* 0x0000001b00077c10 */ /* 0x040fe200097fe4ff */
[----:B------:R-:W-:Y:S01]  /*5430*/  FADD.FTZ R37, R3, R24 ;  /* 0x0000001803257221 */ /* 0x000fe20000010000 */
[C---:B------:R-:W-:Y:S01]  /*5440*/  IADD3.X R3, PT, PT, R0.reuse, UR21, RZ, P1, !PT ;  /* 0x0000001500037c10 */ /* 0x040fe20008ffe4ff */
[----:B------:R-:W-:Y:S01]  /*5450*/  STG.E desc[UR10][R4.64], R15 ;  /* 0x0000000f04007986 */ /* 0x000fe2000c10190a */
[----:B------:R-:W-:Y:S01]  /*5460*/  IADD3.X R9, PT, PT, R0, UR25, RZ, P3, !PT ;  /* 0x0000001900097c10 */ /* 0x000fe20009ffe4ff */
[----:B------:R-:W-:-:S02]  /*5470*/  FADD.FTZ R10, R10, R27 ;  /* 0x0000001b0a0a7221 */ /* 0x000fc40000010000 */
[----:B------:R-:W-:Y:S01]  /*5480*/  STG.E desc[UR10][R2.64], R21 ;  /* 0x0000001502007986 */ /* 0x000fe2000c10190a */
[----:B------:R-:W-:-:S03]  /*5490*/  FADD.FTZ R12, RZ, R12 ;  /* 0x0000000cff0c7221 */ /* 0x000fc60000010000 */
[----:B------:R-:W-:Y:S01]  /*54a0*/  STG.E desc[UR10][R6.64], R25 ;  /* 0x0000001906007986 */ /* 0x000fe2000c10190a */
[----:B0-----:R-:W-:-:S03]  /*54b0*/  FADD.FTZ R10, R10, R33 ;  /* 0x000000210a0a7221 */ /* 0x001fc60000010000 */
[----:B------:R-:W-:Y:S01]  /*54c0*/  STG.E desc[UR10][R8.64], R45 ;  /* 0x0000002d08007986 */ /* 0x000fe2000c10190a */
[----:B-1----:R-:W-:-:S03]  /*54d0*/  FADD.FTZ R12, R12, R31 ;  /* 0x0000001f0c0c7221 */ /* 0x002fc60000010000 */
[----:B------:R-:W-:Y:S01]  /*54e0*/  STG.E desc[UR10][R4.64+0x200], R17 ;  /* 0x0002001104007986 */ /* 0x000fe2000c10190a */
[----:B--2---:R-:W-:-:S03]  /*54f0*/  FADD.FTZ R39, R10, R39 ;  /* 0x000000270a277221 */ /* 0x004fc60000010000 */
[----:B------:R-:W-:Y:S01]  /*5500*/  STG.E desc[UR10][R2.64+0x200], R13 ;  /* 0x0002000d02007986 */ /* 0x000fe2000c10190a */
[----:B---3--:R-:W-:-:S03]  /*5510*/  FADD.FTZ R12, R12, R35 ;  /* 0x000000230c0c7221 */ /* 0x008fc60000010000 */
[----:B------:R-:W-:Y:S01]  /*5520*/  STG.E desc[UR10][R6.64+0x200], R37 ;  /* 0x0002002506007986 */ /* 0x000fe2000c10190a */
[----:B------:R-:W-:-:S03]  /*5530*/  FADD.FTZ R41, R12, R41 ;  /* 0x000000290c297221 */ /* 0x000fc60000010000 */
[----:B------:R-:W-:Y:S04]  /*5540*/  STG.E desc[UR10][R8.64+0x200], R47 ;  /* 0x0002002f08007986 */ /* 0x000fe8000c10190a */
[----:B------:R-:W-:Y:S04]  /*5550*/  STG.E desc[UR10][R4.64+0x400], R19 ;  /* 0x0004001304007986 */ /* 0x000fe8000c10190a */
[----:B------:R-:W-:Y:S04]  /*5560*/  STG.E desc[UR10][R2.64+0x400], R23 ;  /* 0x0004001702007986 */ /* 0x000fe8000c10190a */
[----:B------:R-:W-:Y:S04]  /*5570*/  STG.E desc[UR10][R6.64+0x400], R39 ;  /* 0x0004002706007986 */ /* 0x000fe8000c10190a */
[----:B------:R-:W-:Y:S04]  /*5580*/  STG.E desc[UR10][R8.64+0x400], R57 ;  /* 0x0004003908007986 */ /* 0x000fe8000c10190a */
[----:B------:R-:W-:Y:S04]  /*5590*/  STG.E desc[UR10][R4.64+0x600], R29 ;  /* 0x0006001d04007986 */ /* 0x000fe8000c10190a */
[----:B------:R-:W-:Y:S04]  /*55a0*/  STG.E desc[UR10][R2.64+0x600], R11 ;  /* 0x0006000b02007986 */ /* 0x000fe8000c10190a */
[----:B------:R-:W-:Y:S04]  /*55b0*/  STG.E desc[UR10][R6.64+0x600], R41 ;  /* 0x0006002906007986 */ /* 0x000fe8000c10190a */
[----:B------:R-:W-:Y:S01]  /*55c0*/  STG.E desc[UR10][R8.64+0x600], R59 ;  /* 0x0006003b08007986 */ /* 0x000fe2000c10190a */
[----:B------:R-:W-:Y:S05]  /*55d0*/  EXIT ;  /* 0x000000000000794d */ /* 0x000fea0003800000 */
.L_x_49:
[----:B------:R-:W-:Y:S01]  /*55e0*/  HFMA2 R154, -RZ, RZ, 0, 5.9604644775390625e-08 ;  /* 0x00000001ff9a7431 */ /* 0x000fe200000001ff */
[----:B------:R-:W-:Y:S01]  /*55f0*/  BSSY B2, `(.L_x_67) ;  /* 0x0000006000027945 */ /* 0x000fe20003800000 */
[----:B------:R-:W-:Y:S02]  /*5600*/  MOV R151, 0x1f ;  /* 0x0000001f00977802 */ /* 0x000fe40000000f00 */
[----:B------:R-:W-:-:S07]  /*5610*/  MOV R156, 0xffffffff ;  /* 0xffffffff009c7802 */ /* 0x000fce0000000f00 */
[----:B-----5:R-:W-:Y:S05]  /*5620*/  WARPSYNC.COLLECTIVE R156, `(.L_x_68) ;  /* 0x000000009c087348 */ /* 0x020fea0003c00000 */
[----:B------:R0:W1:Y:S02]  /*5630*/  SHFL.BFLY P3, R157, R153, R154, R151 ;  /* 0x0c00009a999d7389 */ /* 0x0000640000060097 */
[----:B01---5:R-:W-:Y:S05]  /*5640*/  ENDCOLLECTIVE ;  /* 0x000000000000791b */ /* 0x023fea0003800000 */
.L_x_68:
[----:B------:R-:W-:Y:S05]  /*5650*/  BSYNC B2 ;  /* 0x0000000000027941 */ /* 0x000fea0003800000 */
.L_x_67:
[----:B------:R-:W-:Y:S02]  /*5660*/  HFMA2 R154, -RZ, RZ, 0, 5.9604644775390625e-08 ;  /* 0x00000001ff9a7431 */ /* 0x000fe400000001ff */
[----:B------:R-:W-:Y:S01]  /*5670*/  FADD.FTZ R158, R153, R157 ;  /* 0x0000009d999e7221 */ /* 0x000fe20000010000 */
[----:B------:R-:W-:Y:S02]  /*5680*/  MOV R153, R68 ;  /* 0x0000004400997202 */ /* 0x000fe40000000f00 */
[----:B------:R-:W-:Y:S02]  /*5690*/  MOV R151, 0x1f ;  /* 0x0000001f00977802 */ /* 0x000fe40000000f00 */
[----:B------:R-:W-:-:S07]  /*56a0*/  MOV R156, 0xffffffff ;  /* 0xffffffff009c7802 */ /* 0x000fce0000000f00 */
[----:B------:R-:W-:Y:S05]  /*56b0*/  WARPSYNC.COLLECTIVE R156, `(.L_x_69) ;  /* 0x000000009c087348 */ /* 0x000fea0003c00000 */
[----:B------:R0:W1:Y:S02]  /*56c0*/  SHFL.BFLY P3, R157, R153, R154, R151 ;  /* 0x0c00009a999d7389 */ /* 0x0000640000060097 */
[----:B01----:R-:W-:Y:S05]  /*56d0*/  ENDCOLLECTIVE ;  /* 0x000000000000791b */ /* 0x003fea0003800000 */
.L_x_69:
[----:B------:R-:W-:Y:S01]  /*56e0*/  HFMA2 R154, -RZ, RZ, 0, 1.1920928955078125e-07 ;  /* 0x00000002ff9a7431 */ /* 0x000fe200000001ff */
[----:B------:R-:W-:Y:S02]  /*56f0*/  MOV R153, R158 ;  /* 0x0000009e00997202 */ /* 0x000fe40000000f00 */
[----:B------:R-:W-:-:S07]  /*5700*/  MOV R155, R157 ;  /* 0x0000009d009b7202 */ /* 0x000fce0000000f00 */
[----:B------:R-:W-:Y:S05]  /*5710*/  WARPSYNC.COLLECTIVE R156, `(.L_x_70) ;  /* 0x000000009c087348 */ /* 0x000fea0003c00000 */
[----:B------:R0:W1:Y:S02]  /*5720*/  SHFL.BFLY P3, R157, R153, R154, R151 ;  /* 0x0c00009a999d7389 */ /* 0x0000640000060097 */
[----:B01----:R-:W-:Y:S05]  /*5730*/  ENDCOLLECTIVE ;  /* 0x000000000000791b */ /* 0x003fea0003800000 */
.L_x_70:
[----:B------:R-:W-:-:S05]  /*5740*/  FADD.FTZ R155, R68, R155 ;  /* 0x0000009b449b7221 */ /* 0x000fca0000010000 */
[----:B------:R-:W-:Y:S01]  /*5750*/  MOV R153, R155 ;  /* 0x0000009b00997202 */ /* 0x000fe20000000f00 */
[----:B------:R-:W-:-:S07]  /*5760*/  FADD.FTZ R159, R158, R157 ;  /* 0x0000009d9e9f7221 */ /* 0x000fce0000010000 */
[----:B------:R-:W-:Y:S05]  /*5770*/  WARPSYNC.COLLECTIVE R156, `(.L_x_71) ;  /* 0x000000009c087348 */ /* 0x000fea0003c00000 */
[----:B------:R0:W1:Y:S02]  /*5780*/  SHFL.BFLY P3, R157, R153, R154, R151 ;  /* 0x0c00009a999d7389 */ /* 0x0000640000060097 */
[----:B01----:R-:W-:Y:S05]  /*5790*/  ENDCOLLECTIVE ;  /* 0x000000000000791b */ /* 0x003fea0003800000 */
.L_x_71:
[----:B------:R-:W-:Y:S01]  /*57a0*/  HFMA2 R154, -RZ, RZ, 0, 2.384185791015625e-07 ;  /* 0x00000004ff9a7431 */ /* 0x000fe200000001ff */
[----:B------:R-:W-:Y:S02]  /*57b0*/  MOV R153, R159 ;  /* 0x0000009f00997202 */ /* 0x000fe40000000f00 */
[----:B------:R-:W-:-:S07]  /*57c0*/  MOV R70, R157 ;  /* 0x0000009d00467202 */ /* 0x000fce0000000f00 */
[----:B------:R-:W-:Y:S05]  /*57d0*/  WARPSYNC.COLLECTIVE R156, `(.L_x_72) ;  /* 0x000000009c087348 */ /* 0x000fea0003c00000 */
[----:B------:R0:W1:Y:S02]  /*57e0*/  SHFL.BFLY P3, R157, R153, R154, R151 ;  /* 0x0c00009a999d7389 */ /* 0x0000640000060097 */
[----:B01----:R-:W-:Y:S05]  /*57f0*/  ENDCOLLECTIVE ;  /* 0x000000000000791b */ /* 0x003fea0003800000 */
.L_x_72:
[----:B------:R-:W-:-:S05]  /*5800*/  FADD.FTZ R160, R155, R70 ;  /* 0x000000469ba07221 */ /* 0x000fca0000010000 */
[----:B------:R-:W-:Y:S01]  /*5810*/  MOV R153, R160 ;  /* 0x000000a000997202 */ /* 0x000fe20000000f00 */
[----:B------:R-:W-:-:S07]  /*5820*/  FADD.FTZ R162, R159, R157 ;  /* 0x0000009d9fa27221 */ /* 0x000fce0000010000 */
[----:B------:R-:W-:Y:S05]  /*5830*/  WARPSYNC.COLLECTIVE R156, `(.L_x_73) ;  /* 0x000000009c087348 */ /* 0x000fea0003c00000 */
[----:B------:R0:W1:Y:S02]  /*5840*/  SHFL.BFLY P3, R157, R153, R154, R151 ;  /* 0x0c00009a999d7389 */ /* 0x0000640000060097 */
[----:B01----:R-:W-:Y:S05]  /*5850*/  ENDCOLLECTIVE ;  /* 0x000000000000791b */ /* 0x003fea0003800000 */
.L_x_73:
[----:B------:R-:W-:Y:S01]  /*5860*/  HFMA2 R154, -RZ, RZ, 0, 4.76837158203125e-07 ;  /* 0x00000008ff9a7431 */ /* 0x000fe200000001ff */
[----:B------:R-:W-:Y:S02]  /*5870*/  MOV R153, R162 ;  /* 0x000000a200997202 */ /* 0x000fe40000000f00 */
[----:B------:R-:W-:-:S07]  /*5880*/  MOV R161, R157 ;  /* 0x0000009d00a17202 */ /* 0x000fce0000000f00 */
[----:B------:R-:W-:Y:S05]  /*5890*/  WARPSYNC.COLLECTIVE R156, `(.L_x_74) ;  /* 0x000000009c087348 */ /* 0x000fea0003c00000 */
[----:B------:R0:W1:Y:S02]  /*58a0*/  SHFL.BFLY P3, R157, R153, R154, R151 ;  /* 0x0c00009a999d7389 */ /* 0x0000640000060097 */
[----:B01----:R-:W-:Y:S05]  /*58b0*/  ENDCOLLECTIVE ;  /* 0x000000000000791b */ /* 0x003fea0003800000 */
.L_x_74:
[----:B------:R-:W-:-:S05]  /*58c0*/  FADD.FTZ R161, R160, R161 ;  /* 0x000000a1a0a17221 */ /* 0x000fca0000010000 */
[----:B------:R-:W-:Y:S01]  /*58d0*/  MOV R153, R161 ;  /* 0x000000a100997202 */ /* 0x000fe20000000f00 */
[----:B------:R-:W-:-:S07]  /*58e0*/  FADD.FTZ R70, R162, R157 ;  /* 0x0000009da2467221 */ /* 0x000fce0000010000 */
[----:B------:R-:W-:Y:S05]  /*58f0*/  WARPSYNC.COLLECTIVE R156, `(.L_x_75) ;  /* 0x000000009c087348 */ /* 0x000fea0003c00000 */
[----:B------:R0:W1:Y:S02]  /*5900*/  SHFL.BFLY P3, R157, R153, R154, R151 ;  /* 0x0c00009a999d7389 */ /* 0x0000640000060097 */
[----:B01----:R-:W-:Y:S05]  /*5910*/  ENDCOLLECTIVE ;  /* 0x000000000000791b */ /* 0x003fea0003800000 */
.L_x_75:
[----:B------:R-:W-:Y:S01]  /*5920*/  HFMA2 R154, -RZ, RZ, 0, 9.5367431640625e-07 ;  /* 0x00000010ff9a7431 */ /* 0x000fe200000001ff */
[----:B------:R-:W-:Y:S02]  /*5930*/  MOV R153, R70 ;  /* 0x0000004600997202 */ /* 0x000fe40000000f00 */
[----:B------:R-:W-:-:S07]  /*5940*/  MOV R68, R157 ;  /* 0x0000009d00447202 */ /* 0x000fce0000000f00 */
[----:B------:R-:W-:Y:S05]  /*5950*/  WARPSYNC.COLLECTIVE R156, `(.L_x_76) ;  /* 0x000000009c087348 */ /* 0x000fea0003c00000 */
[----:B------:R0:W1:Y:S02]  /*5960*/  SHFL.BFLY P3, R157, R153, R154, R151 ;  /* 0x0c00009a999d7389 */ /* 0x0000640000060097 */
[----:B01----:R-:W-:Y:S05]  /*5970*/  ENDCOLLECTIVE ;  /* 0x000000000000791b */ /* 0x003fea0003800000 */
.L_x_76:
[----:B------:R-:W-:-:S05]  /*5980*/  FADD.FTZ R68, R161, R68 ;  /* 0x00000044a1447221 */ /* 0x000fca0000010000 */
[----:B------:R-:W-:Y:S02]  /*5990*/  MOV R153, R68 ;  /* 0x0000004400997202 */ /* 0x000fe40000000f00 */
[----:B------:R-:W-:-:S07]  /*59a0*/  MOV R155, R157 ;  /* 0x0000009d009b7202 */ /* 0x000fce0000000f00 */
[----:B------:R-:W-:Y:S05]  /*59b0*/  WARPSYNC.COLLECTIVE R156, `(.L_x_77) ;  /* 0x000000009c087348 */ /* 0x000fea0003c00000 */
[----:B------:R0:W1:Y:S02]  /*59c0*/  SHFL.BFLY P3, R157, R153, R154, R151 ;  /* 0x0c00009a999d7389 */ /* 0x0000640000060097 */
[----:B01----:R-:W-:Y:S05]  /*59d0*/  ENDCOLLECTIVE ;  /* 0x000000000000791b */ /* 0x003fea0003800000 */
.L_x_77:
[----:B------:R-:W-:Y:S05]  /*59e0*/  BRA `(.L_x_78) ;  /* 0xffffffc0003c7947 */ /* 0x000fea000383ffff */
.L_x_79:
        /* <DEDUP_REMOVED lines=9> */
.L_x_3887:


//--------------------- .text._ZN10layer_norm31ln_parallel_residual_bwd_kernelINS_13Kernel_traitsI13__nv_bfloat16S2_S2_S2_fjLj512ELj1ELj4ELj1ELj16ENS_18Kernel_traits_baseILj512ES2_S2_S2_S2_fjLj128EEEEELb0ELb1ELb0EEEvNS_9BwdParamsE --------------------------
	.section	.text._ZN10layer_norm31ln_parallel_residual_bwd_kernelINS_13Kernel_traitsI13__nv_bfloat16S2_S2_S2_fjLj512ELj1ELj4ELj1ELj16ENS_18Kernel_traits_baseILj512ES2_S2_S2_S2_fjLj128EEEEELb0ELb1ELb0EEEvNS_9BwdParamsE,"ax",@progbits
	.align	128
        .global         _ZN10layer_norm31ln_parallel_residual_bwd_kernelINS_13Kernel_traitsI13__nv_bfloat16S2_S2_S2_fjLj512ELj1ELj4ELj1ELj16ENS_18Kernel_traits_baseILj512ES2_S2_S2_S2_fjLj128EEEEELb0ELb1ELb0EEEvNS_9BwdParamsE
        .type           _ZN10layer_norm31ln_parallel_residual_bwd_kernelINS_13Kernel_traitsI13__nv_bfloat16S2_S2_S2_fjLj512ELj1ELj4ELj1ELj16ENS_18Kernel_traits_baseILj512ES2_S2_S2_S2_fjLj128EEEEELb0ELb1ELb0EEEvNS_9BwdParamsE,@function
        .size           _ZN10layer_norm31ln_parallel_residual_bwd_kernelINS_13Kernel_traitsI13__nv_bfloat16S2_S2_S2_fjLj512ELj1ELj4ELj1ELj16ENS_18Kernel_traits_baseILj512ES2_S2_S2_S2_fjLj128EEEEELb0ELb1ELb0EEEvNS_9BwdParamsE,(.L_x_3888 - _ZN10layer_norm31ln_parallel_residual_bwd_kernelINS_13Kernel_traitsI13__nv_bfloat16S2_S2_S2_fjLj512ELj1ELj4ELj1ELj16ENS_18Kernel_traits_baseILj512ES2_S2_S2_S2_fjLj128EEEEELb0ELb1ELb0EEEvNS_9BwdParamsE)
        .other          _ZN10layer_norm31ln_parallel_residual_bwd_kernelINS_13Kernel_traitsI13__nv_bfloat16S2_S2_S2_fjLj512ELj1ELj4ELj1ELj16ENS_18Kernel_traits_baseILj512ES2_S2_S2_S2_fjLj128EEEEELb0ELb1ELb0EEEvNS_9BwdParamsE,@"STO_CUDA_ENTRY STV_DEFAULT"
_ZN10layer_norm31ln_parallel_residual_bwd_kernelINS_13Kernel_traitsI13__nv_bfloat16S2_S2_S2_fjLj512ELj1ELj4ELj1ELj16ENS_18Kernel_traits_baseILj512ES2_S2_S2_S2_fjLj128EEEEELb0ELb1ELb0EEEvNS_9BwdParamsE:
.text._ZN10layer_norm31ln_parallel_residual_bwd_kernelINS_13Kernel_traitsI13__nv_bfloat16S2_S2_S2_fjLj512ELj1ELj4ELj1ELj16ENS_18Kernel_traits_baseILj512ES2_S2_S2_S2_fjLj128EEEEELb0ELb1ELb0EEEvNS_9BwdParamsE:
[----:B------:R-:W-:Y:S01]  /*0000*/  LDC R1, c[0x0][0x37c] ;  /* 0x0000df00ff017b82 */ /* 0x000fe20000000800 */
[----:B------:R-:W0:Y:S01]  /*0010*/  S2R R10, SR_TID.X ;  /* 0x00000000000a7919 */ /* 0x000e220000002100 */
[----:B------:R-:W1:Y:S01]  /*0020*/  LDCU UR4, c[0x0][0x388] ;  /* 0x00007100ff0477ac */ /* 0x000e620008000800 */
[----:B------:R-:W2:Y:S01]  /*0030*/  LDCU.64 UR10, c[0x0][0x358] ;  /* 0x00006b00ff0a77ac */ /* 0x000ea20008000a00 */
[----:B------:R-:W3:Y:S01]  /*0040*/  LDCU UR5, c[0x0][0x384] ;  /* 0x00007080ff0577ac */ /* 0x000ee20008000800 */
[----:B------:R-:W4:Y:S01]  /*0050*/  LDCU UR20, c[0x0][0x388] ;  /* 0x00007100ff1477ac */ /* 0x000f220008000800 */
[----:B------:R-:W0:Y:S01]  /*0060*/  LDCU.U8 UR13, c[0x0][0x410] ;  /* 0x00008200ff0d77ac */ /* 0x000e220008000000 */
[----:B-1----:R-:W-:Y:S01]  /*0070*/  MOV R13, UR4 ;  /* 0x00000004000d7c02 */ /* 0x002fe20008000f00 */
[----:B------:R-:W1:Y:S03]  /*0080*/  LDCU UR12, c[0x0][0x400] ;  /* 0x00008000ff0c77ac */ /* 0x000e660008000800 */
[----:B------:R-:W-:Y:S01]  /*0090*/  SHF.R.S32.HI R0, RZ, 0x1f, R13 ;  /* 0x0000001fff007819 */ /* 0x000fe2000001140d */
[----:B------:R-:W1:Y:S03]  /*00a0*/  LDCU.64 UR6, c[0x0][0x470] ;  /* 0x00008e00ff0677ac */ /* 0x000e660008000a00 */
[----:B------:R-:W-:Y:S01]  /*00b0*/  LEA.HI R0, R0, R13, RZ, 0x3 ;  /* 0x0000000d00007211 */ /* 0x000fe200078f18ff */
[----:B------:R-:W1:Y:S01]  /*00c0*/  LDCU.64 UR8, c[0x0][0x478] ;  /* 0x00008f00ff0877ac */ /* 0x000e620008000a00 */
[C---:B0-----:R-:W-:Y:S01]  /*00d0*/  LOP3.LUT R3, R10.reuse, 0x1f, RZ, 0xc, !PT ;  /* 0x0000001f0a037812 */ /* 0x041fe200078e0cff */
[----:B------:R-:W0:Y:S01]  /*00e0*/  LDCU.64 UR14, c[0x0][0x438] ;  /* 0x00008700ff0e77ac */ /* 0x000e220008000a00 */
[----:B------:R-:W-:-:S02]  /*00f0*/  LOP3.LUT R11, R10, 0x1f, RZ, 0xc0, !PT ;  /* 0x0000001f0a0b7812 */ /* 0x000fc400078ec0ff */
[----:B------:R-:W-:Y:S02]  /*0100*/  LEA.HI.SX32 R12, R0, R3, 0x1d ;  /* 0x00000003000c7211 */ /* 0x000fe400078feaff */
[----:B------:R-:W-:Y:S02]  /*0110*/  MOV R7, R11 ;  /* 0x0000000b00077202 */ /* 0x000fe40000000f00 */
[C---:B------:R-:W-:Y:S02]  /*0120*/  ISETP.GE.U32.AND P0, PT, R12.reuse, 0x20, PT ;  /* 0x000000200c00780c */ /* 0x040fe40003f06070 */
[----:B------:R-:W-:-:S11]  /*0130*/  ISETP.GE.U32.AND P1, PT, R12, 0x40, PT ;  /* 0x000000400c00780c */ /* 0x000fd60003f26070 */
[----:B------:R-:W2:Y:S08]  /*0140*/  @P0 LDC.64 R2, c[0x0][0x3d0] ;  /* 0x0000f400ff020b82 */ /* 0x000eb00000000a00 */
[----:B------:R-:W3:Y:S01]  /*0150*/  @P1 LDC.64 R4, c[0x0][0x3d0] ;  /* 0x0000f400ff041b82 */ /* 0x000ee20000000a00 */
[C---:B--2---:R-:W-:Y:S01]  /*0160*/  @P0 IMAD.WIDE.U32 R2, R7.reuse, 0x10, R2 ;  /* 0x0000001007020825 */ /* 0x044fe200078e0002 */
[----:B------:R-:W-:-:S06]  /*0170*/  @P0 LOP3.LUT R7, R7, 0x20, RZ, 0xfc, !PT ;  /* 0x0000002007070812 */ /* 0x000fcc00078efcff */
[----:B------:R-:W2:Y:S01]  /*0180*/  S2UR UR4, SR_CTAID.X ;  /* 0x00000000000479c3 */ /* 0x000ea20000002500 */
[----:B------:R-:W-:Y:S01]  /*0190*/  SHF.R.U32.HI R10, RZ, 0x5, R10 ;  /* 0x00000005ff0a7819 */ /* 0x000fe2000001160a */
[----:B------:R0:W5:Y:S01]  /*01a0*/  @P0 LDG.E.128 R20, desc[UR10][R2.64] ;  /* 0x0000000a02140981 */ /* 0x000162000c1e1d00 */
[----:B---3--:R-:W-:-:S05]  /*01b0*/  @P1 IMAD.WIDE.U32 R4, R7, 0x10, R4 ;  /* 0x0000001007041825 */ /* 0x008fca00078e0004 */
[----:B------:R3:W5:Y:S01]  /*01c0*/  @P1 LDG.E.128 R24, desc[UR10][R4.64] ;  /* 0x0000000a04181981 */ /* 0x000762000c1e1d00 */
[----:B--2---:R-:W-:-:S06]  /*01d0*/  USHF.L.U32 UR4, UR4, 0x2, URZ ;  /* 0x0000000204047899 */ /* 0x004fcc00080006ff */
[----:B------:R-:W-:-:S04]  /*01e0*/  LOP3.LUT R10, R10, UR4, RZ, 0xfc, !PT ;  /* 0x000000040a0a7c12 */ /* 0x000fc8000f8efcff */
[----:B------:R-:W-:Y:S01]  /*01f0*/  ISETP.GE.AND P0, PT, R10, UR5, PT ;  /* 0x000000050a007c0c */ /* 0x000fe2000bf06270 */
[----:B------:R-:W-:Y:S01]  /*0200*/  BSSY B1, `(.L_x_80) ;  /* 0x00004a7000017945 */ /* 0x000fe20003800000 */
        /* <DEDUP_REMOVED lines=16> */
[----:B01-34-:R-:W-:Y:S06]  /*0310*/  @P0 BRA `(.L_x_81) ;  /* 0x0000004800540947 */ /* 0x01bfec0003800000 */
[----:B------:R-:W0:Y:S01]  /*0320*/  LDCU.64 UR4, c[0x0][0x438] ;  /* 0x00008700ff0477ac */ /* 0x000e220008000a00 */
[----:B-----5:R-:W-:Y:S02]  /*0330*/  PRMT R9, R23, 0x7632, R9 ;  /* 0x0000763217097816 */ /* 0x020fe40000000009 */
[----:B------:R-:W-:Y:S02]  /*0340*/  CS2R R28, SRZ ;  /* 0x00000000001c7805 */ /* 0x000fe4000001ff00 */
[----:B------:R-:W-:Y:S02]  /*0350*/  PRMT R8, R22, 0x7632, R8 ;  /* 0x0000763216087816 */ /* 0x000fe40000000008 */
[----:B------:R-:W-:Y:S02]  /*0360*/  CS2R R30, SRZ ;  /* 0x00000000001e7805 */ /* 0x000fe4000001ff00 */
[----:B------:R-:W-:Y:S02]  /*0370*/  PRMT R7, R21, 0x7632, R7 ;  /* 0x0000763215077816 */ /* 0x000fe40000000007 */
[----:B------:R-:W-:-:S02]  /*0380*/  CS2R R32, SRZ ;  /* 0x0000000000207805 */ /* 0x000fc4000001ff00 */
[----:B------:R-:W-:Y:S02]  /*0390*/  PRMT R6, R20, 0x7632, R6 ;  /* 0x0000763214067816 */ /* 0x000fe40000000006 */
        /* <DEDUP_REMOVED lines=9> */
[----:B------:R-:W-:Y:S01]  /*0430*/  CS2R R36, SRZ ;  /* 0x0000000000247805 */ /* 0x000fe2000001ff00 */
[----:B0-----:R-:W-:Y:S01]  /*0440*/  UISETP.NE.U32.AND UP0, UPT, UR4, URZ, UPT ;  /* 0x000000ff0400728c */ /* 0x001fe2000bf05070 */
[----:B------:R-:W-:Y:S01]  /*0450*/  CS2R R38, SRZ ;  /* 0x0000000000267805 */ /* 0x000fe2000001ff00 */
[----:B------:R-:W0:Y:S01]  /*0460*/  LDCU.U8 UR4, c[0x0][0x410] ;  /* 0x00008200ff0477ac */ /* 0x000e220008000000 */
[----:B------:R-:W-:-:S02]  /*0470*/  CS2R R40, SRZ ;  /* 0x0000000000287805 */ /* 0x000fc4000001ff00 */
[----:B------:R-:W-:Y:S02]  /*0480*/  CS2R R42, SRZ ;  /* 0x00000000002a7805 */ /* 0x000fe4000001ff00 */
[----:B------:R-:W-:Y:S01]  /*0490*/  CS2R R56, SRZ ;  /* 0x0000000000387805 */ /* 0x000fe2000001ff00 */
[----:B------:R-:W-:Y:S01]  /*04a0*/  UISETP.NE.AND.EX UP0, UPT, UR5, URZ, UPT, UP0 ;  /* 0x000000ff0500728c */ /* 0x000fe2000bf05300 */
[----:B------:R-:W-:Y:S02]  /*04b0*/  CS2R R58, SRZ ;  /* 0x00000000003a7805 */ /* 0x000fe4000001ff00 */
[----:B------:R-:W-:Y:S02]  /*04c0*/  CS2R R60, SRZ ;  /* 0x00000000003c7805 */ /* 0x000fe4000001ff00 */
[----:B------:R-:W-:Y:S02]  /*04d0*/  CS2R R62, SRZ ;  /* 0x00000000003e7805 */ /* 0x000fe4000001ff00 */
[----:B------:R-:W-:Y:S01]  /*04e0*/  PLOP3.LUT P2, PT, PT, PT, UP0, 0x80, 0x8 ;  /* 0x000000000008781c */ /* 0x000fe20003f4f008 */
[----:B0-----:R-:W-:-:S06]  /*04f0*/  UISETP.NE.AND UP1, UPT, UR4, URZ, UPT ;  /* 0x000000ff0400728c */ /* 0x001fcc000bf25270 */
[----:B------:R-:W-:-:S13]  /*0500*/  PLOP3.LUT P3, PT, PT, PT, UP1, 0x80, 0x8 ;  /* 0x000000000008781c */ /* 0x000fda0003f6f018 */
.L_x_110:
[----:B0-----:R-:W0:Y:S08]  /*0510*/  LDC.64 R74, c[0x0][0x3c0] ;  /* 0x0000f000ff4a7b82 */ /* 0x001e300000000a00 */
[----:B------:R-:W1:Y:S01]  /*0520*/  LDC.64 R72, c[0x0][0x3c8] ;  /* 0x0000f200ff487b82 */ /* 0x000e620000000a00 */
[----:B0-----:R-:W-:-:S06]  /*0530*/  IMAD.WIDE R74, R10, 0x4, R74 ;  /* 0x000000040a4a7825 */ /* 0x001fcc00078e024a */
[----:B------:R-:W2:Y:S01]  /*0540*/  LDG.E R74, desc[UR10][R74.64] ;  /* 0x0000000a4a4a7981 */ /* 0x000ea2000c1e1900 */
[----:B-1----:R-:W-:-:S05]  /*0550*/  IMAD.WIDE R72, R10, 0x4, R72 ;  /* 0x000000040a487825 */ /* 0x002fca00078e0248 */
[----:B-----5:R0:W5:Y:S01]  /*0560*/  LDG.E R83, desc[UR10][R72.64] ;  /* 0x0000000a48537981 */ /* 0x020162000c1e1900 */
[----:B------:R-:W-:Y:S01]  /*0570*/  MOV R13, UR20 ;  /* 0x00000014000d7c02 */ /* 0x000fe20008000f00 */
[----:B------:R-:W-:Y:S04]  /*0580*/  BSSY.RECONVERGENT B0, `(.L_x_82) ;  /* 0x0000198000007945 */ /* 0x000fe80003800200 */
[----:B------:R-:W-:-:S05]  /*0590*/  IMAD R0, R10, R13, RZ ;  /* 0x0000000d0a007224 */ /* 0x000fca00078e02ff */
[----:B------:R-:W-:-:S04]  /*05a0*/  SHF.R.S32.HI R77, RZ, 0x1f, R0 ;  /* 0x0000001fff4d7819 */ /* 0x000fc80000011400 */
[----:B------:R-:W-:-:S04]  /*05b0*/  LEA.HI R0, R77, R0, RZ, 0x3 ;  /* 0x000000004d007211 */ /* 0x000fc800078f18ff */
[----:B------:R-:W-:Y:S02]  /*05c0*/  LEA.HI.SX32 R0, R0, R11, 0x1d ;  /* 0x0000000b00007211 */ /* 0x000fe400078feaff */
[----:B--2---:R-:W-:Y:S01]  /*05d0*/  FSEL R110, R74, RZ, !P3 ;  /* 0x000000ff4a6e7208 */ /* 0x004fe20005800000 */
[----:B0-----:R-:W-:Y:S06]  /*05e0*/  @P2 BRA `(.L_x_83) ;  /* 0x0000000c00182947 */ /* 0x001fec0003800000 */
[C---:B------:R-:W-:Y:S01]  /*05f0*/  ISETP.GE.U32.AND P0, PT, R12.reuse, 0x20, PT ;  /* 0x000000200c00780c */ /* 0x040fe20003f06070 */
[----:B------:R-:W-:Y:S01]  /*0600*/  BSSY.RECONVERGENT B2, `(.L_x_84) ;  /* 0x0000064000027945 */ /* 0x000fe20003800200 */
[----:B------:R-:W-:Y:S02]  /*0610*/  ISETP.GE.U32.AND P4, PT, R12, 0x40, PT ;  /* 0x000000400c00780c */ /* 0x000fe40003f86070 */
[----:B------:R-:W-:Y:S02]  /*0620*/  CS2R R112, SRZ ;  /* 0x0000000000707805 */ /* 0x000fe4000001ff00 */
[----:B------:R-:W-:-:S07]  /*0630*/  MOV R79, R0 ;  /* 0x00000000004f7202 */ /* 0x000fce0000000f00 */
[----:B------:R-:W-:Y:S05]  /*0640*/  @!P0 BRA `(.L_x_85) ;  /* 0x00000004007c8947 */ /* 0x000fea0003800000 */
[----:B------:R-:W0:Y:S08]  /*0650*/  LDC.64 R74, c[0x0][0x3a8] ;  /* 0x0000ea00ff4a7b82 */ /* 0x000e300000000a00 */
[----:B------:R-:W1:Y:S01]  /*0660*/  LDC.64 R14, c[0x0][0x428] ;  /* 0x00010a00ff0e7b82 */ /* 0x000e620000000a00 */
[----:B0-----:R-:W-:-:S06]  /*0670*/  IMAD.WIDE.U32 R74, R0, 0x10, R74 ;  /* 0x00000010004a7825 */ /* 0x001fcc00078e004a */
[----:B------:R-:W2:Y:S01]  /*0680*/  LDG.E.128 R72, desc[UR10][R74.64] ;  /* 0x0000000a4a487981 */ /* 0x000ea2000c1e1d00 */
[----:B-1----:R-:W-:-:S06]  /*0690*/  IMAD.WIDE.U32 R76, R0, 0x10, R14 ;  /* 0x00000010004c7825 */ /* 0x002fcc00078e000e */
[----:B------:R-:W3:Y:S01]  /*06a0*/  LDG.E.128 R76, desc[UR10][R76.64] ;  /* 0x0000000a4c4c7981 */ /* 0x000ee2000c1e1d00 */
[----:B------:R-:W-:Y:S02]  /*06b0*/  SHF.L.U32 R105, R21, 0x10, RZ ;  /* 0x0000001015697819 */ /* 0x000fe400000006ff */
[----:B------:R-:W-:Y:S02]  /*06c0*/  SHF.L.U32 R109, R20, 0x10, RZ ;  /* 0x00000010146d7819 */ /* 0x000fe400000006ff */
[----:B------:R-:W-:Y:S02]  /*06d0*/  SHF.L.U32 R106, R6, 0x10, RZ ;  /* 0x00000010066a7819 */ /* 0x000fe400000006ff */
[----:B--2---:R-:W-:Y:S02]  /*06e0*/  SHF.L.U32 R81, R72, 0x10, RZ ;  /* 0x0000001048517819 */ /* 0x004fe400000006ff */
[----:B------:R-:W-:Y:S02]  /*06f0*/  SHF.L.U32 R101, R73, 0x10, RZ ;  /* 0x0000001049657819 */ /* 0x000fe400000006ff */
[----:B------:R-:W-:-:S02]  /*0700*/  PRMT R14, R75, 0x7632, R14 ;  /* 0x000076324b0e7816 */ /* 0x000fc4000000000e */
[----:B------:R-:W-:Y:S02]  /*0710*/  SHF.L.U32 R113, R75, 0x10, RZ ;  /* 0x000000104b717819 */ /* 0x000fe400000006ff */
[C---:B---3--:R-:W-:Y:S02]  /*0720*/  PRMT R82, R76.reuse, 0x7632, R82 ;  /* 0x000076324c527816 */ /* 0x048fe40000000052 */
[----:B------:R-:W-:Y:S01]  /*0730*/  SHF.L.U32 R99, R76, 0x10, RZ ;  /* 0x000000104c637819 */ /* 0x000fe200000006ff */
[----:B------:R-:W-:Y:S01]  /*0740*/  FADD.FTZ R76, -R110, R81 ;  /* 0x000000516e4c7221 */ /* 0x000fe20000010100 */
[----:B------:R-:W-:Y:S02]  /*0750*/  SHF.L.U32 R103, R74, 0x10, RZ ;  /* 0x000000104a677819 */ /* 0x000fe400000006ff */
[----:B------:R-:W-:Y:S01]  /*0760*/  PRMT R75, R77, 0x7632, R75 ;  /* 0x000076324d4b7816 */ /* 0x000fe2000000004b */
[----:B-----5:R-:W-:Y:S01]  /*0770*/  FMUL.FTZ R111, R83, R76 ;  /* 0x0000004c536f7220 */ /* 0x020fe20000410000 */
[----:B------:R-:W-:Y:S01]  /*0780*/  FADD.FTZ R76, -R110, R101 ;  /* 0x000000656e4c7221 */ /* 0x000fe20000010100 */
[----:B------:R-:W-:Y:S01]  /*0790*/  SHF.L.U32 R77, R77, 0x10, RZ ;  /* 0x000000104d4d7819 */ /* 0x000fe200000006ff */
[----:B------:R-:W-:Y:S01]  /*07a0*/  FMUL.FTZ R109, R109, R99 ;  /* 0x000000636d6d7220 */ /* 0x000fe20000410000 */
[----:B------:R-:W-:Y:S01]  /*07b0*/  PRMT R15, R72, 0x7632, R15 ;  /* 0x00007632480f7816 */ /* 0x000fe2000000000f */
[----:B------:R-:W-:Y:S01]  /*07c0*/  FMUL.FTZ R107, R83, R76 ;  /* 0x0000004c536b7220 */ /* 0x000fe20000410000 */
[----:B------:R-:W-:Y:S01]  /*07d0*/  PRMT R72, R74, 0x7632, R72 ;  /* 0x000076324a487816 */ /* 0x000fe20000000048 */
[----:B------:R-:W-:Y:S01]  /*07e0*/  FADD.FTZ R76, -R110, R103 ;  /* 0x000000676e4c7221 */ /* 0x000fe20000010100 */
[----:B------:R-:W-:Y:S01]  /*07f0*/  PRMT R74, R79, 0x7632, R74 ;  /* 0x000076324f4a7816 */ /* 0x000fe2000000004a */
[-C--:B------:R-:W-:Y:S01]  /*0800*/  FMUL.FTZ R105, R105, R77.reuse ;  /* 0x0000004d69697220 */ /* 0x080fe20000410000 */
[----:B------:R-:W-:Y:S01]  /*0810*/  SHF.L.U32 R102, R79, 0x10, RZ ;  /* 0x000000104f667819 */ /* 0x000fe200000006ff */
[----:B------:R-:W-:Y:S01]  /*0820*/  FADD.FTZ R38, R38, R77 ;  /* 0x0000004d26267221 */ /* 0x000fe20000010000 */
[----:B------:R-:W-:Y:S01]  /*0830*/  FFMA.FTZ R30, R107, R77, R30 ;  /* 0x0000004d6b1e7223 */ /* 0x000fe2000001001e */
[----:B------:R-:W-:Y:S01]  /*0840*/  SHF.L.U32 R79, R23, 0x10, RZ ;  /* 0x00000010174f7819 */ /* 0x000fe200000006ff */
[----:B------:R-:W-:Y:S01]  /*0850*/  FMUL.FTZ R101, R83, R76 ;  /* 0x0000004c53657220 */ /* 0x000fe20000410000 */
[----:B------:R-:W-:Y:S01]  /*0860*/  SHF.L.U32 R77, R15, 0x10, RZ ;  /* 0x000000100f4d7819 */ /* 0x000fe200000006ff */
[----:B------:R-:W-:Y:S01]  /*0870*/  FADD.FTZ R76, -R110, R113 ;  /* 0x000000716e4c7221 */ /* 0x000fe20000010100 */
[----:B------:R-:W-:Y:S01]  /*0880*/  PRMT R80, R73, 0x7632, R80 ;  /* 0x0000763249507816 */ /* 0x000fe20000000050 */
[----:B------:R-:W-:Y:S01]  /*0890*/  FMUL.FTZ R15, R79, R102 ;  /* 0x000000664f0f7220 */ /* 0x000fe20000410000 */
[----:B------:R-:W-:Y:S01]  /*08a0*/  SHF.L.U32 R82, R82, 0x10, RZ ;  /* 0x0000001052527819 */ /* 0x000fe200000006ff */
[----:B------:R-:W-:Y:S01]  /*08b0*/  FADD.FTZ R108, -R110, R77 ;  /* 0x0000004d6e6c7221 */ /* 0x000fe20000010100 */
[----:B------:R-:W-:Y:S01]  /*08c0*/  SHF.L.U32 R79, R80, 0x10, RZ ;  /* 0x00000010504f7819 */ /* 0x000fe200000006ff */
[----:B------:R-:W-:Y:S01]  /*08d0*/  FMUL.FTZ R81, R83, R76 ;  /* 0x0000004c53517220 */ /* 0x000fe20000410000 */
[----:B------:R-:W-:Y:S01]  /*08e0*/  SHF.L.U32 R76, R75, 0x10, RZ ;  /* 0x000000104b4c7819 */ /* 0x000fe200000006ff */
[----:B------:R-:W-:Y:S01]  /*08f0*/  FADD.FTZ R36, R36, R99 ;  /* 0x0000006324247221 */ /* 0x000fe20000010000 */
[----:B------:R-:W-:Y:S01]  /*0900*/  PRMT R73, R78, 0x7632, R73 ;  /* 0x000076324e497816 */ /* 0x000fe20000000049 */
[----:B------:R-:W-:Y:S01]  /*0910*/  FFMA.FTZ R28, R111, R99, R28 ;  /* 0x000000636f1c7223 */ /* 0x000fe2000001001c */
[----:B------:R-:W-:Y:S01]  /*0920*/  FMUL.FTZ R108, R83, R108 ;  /* 0x0000006c536c7220 */ /* 0x000fe20000410000 */
[----:B------:R-:W-:Y:S01]  /*0930*/  FMUL.FTZ R106, R106, R82 ;  /* 0x000000526a6a7220 */ /* 0x000fe20000410000 */
[----:B------:R-:W-:Y:S01]  /*0940*/  FADD.FTZ R75, RZ, R109 ;  /* 0x0000006dff4b7221 */ /* 0x000fe20000010000 */
[----:B------:R-:W-:Y:S01]  /*0950*/  FFMA.FTZ R77, R111, R109, RZ ;  /* 0x0000006d6f4d7223 */ /* 0x000fe200000100ff */
[----:B------:R-:W-:Y:S01]  /*0960*/  SHF.L.U32 R78, R78, 0x10, RZ ;  /* 0x000000104e4e7819 */ /* 0x000fe200000006ff */
[----:B------:R-:W-:Y:S01]  /*0970*/  FADD.FTZ R104, -R110, R79 ;  /* 0x0000004f6e687221 */ /* 0x000fe20000010100 */
[----:B------:R-:W-:Y:S01]  /*0980*/  SHF.L.U32 R99, R22, 0x10, RZ ;  /* 0x0000001016637819 */ /* 0x000fe200000006ff */
[----:B------:R-:W-:Y:S01]  /*0990*/  FADD.FTZ R39, R39, R76 ;  /* 0x0000004c27277221 */ /* 0x000fe20000010000 */
[----:B------:R-:W-:Y:S01]  /*09a0*/  SHF.L.U32 R103, R7, 0x10, RZ ;  /* 0x0000001007677819 */ /* 0x000fe200000006ff */
[----:B------:R-:W-:Y:S01]  /*09b0*/  FADD.FTZ R40, R40, R78 ;  /* 0x0000004e28287221 */ /* 0x000fe20000010000 */
[----:B------:R-:W-:Y:S01]  /*09c0*/  SHF.L.U32 R79, R72, 0x10, RZ ;  /* 0x00000010484f7819 */ /* 0x000fe200000006ff */
[----:B------:R-:W-:Y:S01]  /*09d0*/  FFMA.FTZ R72, R108, R106, R77 ;  /* 0x0000006a6c487223 */ /* 0x000fe2000001004d */
[----:B------:R-:W-:Y:S01]  /*09e0*/  SHF.L.U32 R113, R14, 0x10, RZ ;  /* 0x000000100e717819 */ /* 0x000fe200000006ff */
[----:B------:R-:W-:Y:S01]  /*09f0*/  FADD.FTZ R14, R75, R106 ;  /* 0x0000006a4b0e7221 */ /* 0x000fe20000010000 */
[-C--:B------:R-:W-:Y:S01]  /*0a00*/  FMUL.FTZ R99, R99, R78.reuse ;  /* 0x0000004e63637220 */ /* 0x080fe20000410000 */
[----:B------:R-:W-:Y:S01]  /*0a10*/  FFMA.FTZ R32, R101, R78, R32 ;  /* 0x0000004e65207223 */ /* 0x000fe20000010020 */
[----:B------:R-:W-:Y:S01]  /*0a20*/  FMUL.FTZ R104, R83, R104 ;  /* 0x0000006853687220 */ /* 0x000fe20000410000 */
[----:B------:R-:W-:Y:S01]  /*0a30*/  SHF.L.U32 R78, R73, 0x10, RZ ;  /* 0x00000010494e7819 */ /* 0x000fe200000006ff */
[-C--:B------:R-:W-:Y:S01]  /*0a40*/  FMUL.FTZ R103, R103, R76.reuse ;  /* 0x0000004c67677220 */ /* 0x080fe20000410000 */
[----:B------:R-:W-:Y:S01]  /*0a50*/  SHF.L.U32 R77, R74, 0x10, RZ ;  /* 0x000000104a4d7819 */ /* 0x000fe200000006ff */
[----:B------:R-:W-:Y:S01]  /*0a60*/  FADD.FTZ R74, R14, R105 ;  /* 0x000000690e4a7221 */ /* 0x000fe20000010000 */
[----:B------:R-:W-:Y:S01]  /*0a70*/  FFMA.FTZ R73, R107, R105, R72 ;  /* 0x000000696b497223 */ /* 0x000fe20000010048 */
[----:B------:R-:W-:Y:S01]  /*0a80*/  FFMA.FTZ R31, R104, R76, R31 ;  /* 0x0000004c681f7223 */ /* 0x000fe2000001001f */
[----:B------:R-:W-:Y:S01]  /*0a90*/  FADD.FTZ R42, R42, R102 ;  /* 0x000000662a2a7221 */ /* 0x000fe20000010000 */
[----:B------:R-:W-:Y:S01]  /*0aa0*/  FFMA.FTZ R34, R81, R102, R34 ;  /* 0x0000006651227223 */ /* 0x000fe20000010022 */
[----:B------:R-:W-:Y:S01]  /*0ab0*/  SHF.L.U32 R76, R8, 0x10, RZ ;  /* 0x00000010084c7819 */ /* 0x000fe200000006ff */
[----:B------:R-:W-:Y:S01]  /*0ac0*/  FADD.FTZ R102, -R110, R79 ;  /* 0x0000004f6e667221 */ /* 0x000fe20000010100 */
[----:B------:R-:W-:Y:S01]  /*0ad0*/  FADD.FTZ R74, R74, R103 ;  /* 0x000000674a4a7221 */ /* 0x000fe20000010000 */
[----:B------:R-:W-:Y:S01]  /*0ae0*/  FFMA.FTZ R72, R104, R103, R73 ;  /* 0x0000006768487223 */ /* 0x000fe20000010049 */
[----:B------:R-:W-:Y:S01]  /*0af0*/  FADD.FTZ R37, R37, R82 ;  /* 0x0000005225257221 */ /* 0x000fe20000010000 */
[----:B------:R-:W-:Y:S01]  /*0b00*/  FMUL.FTZ R14, R76, R78 ;  /* 0x0000004e4c0e7220 */ /* 0x000fe20000410000 */
[----:B------:R-:W-:Y:S01]  /*0b10*/  FMUL.FTZ R102, R83, R102 ;  /* 0x0000006653667220 */ /* 0x000fe20000410000 */
[----:B------:R-:W-:Y:S01]  /*0b20*/  FADD.FTZ R73, R74, R99 ;  /* 0x000000634a497221 */ /* 0x000fe20000010000 */
[----:B------:R-:W-:Y:S01]  /*0b30*/  FFMA.FTZ R75, R101, R99, R72 ;  /* 0x00000063654b7223 */ /* 0x000fe20000010048 */
        /* <DEDUP_REMOVED lines=11> */
[----:B------:R-:W-:Y:S01]  /*0bf0*/  FADD.FTZ R43, R43, R77 ;  /* 0x0000004d2b2b7221 */ /* 0x000fe20000010000 */
[----:B------:R-:W-:Y:S01]  /*0c00*/  FFMA.FTZ R35, R82, R77, R35 ;  /* 0x0000004d52237223 */ /* 0x000fe20000010023 */
[----:B------:R-:W-:Y:S01]  /*0c10*/  IADD3 R79, PT, PT, R0, 0x20, RZ ;  /* 0x00000020004f7810 */ /* 0x000fe20007ffe0ff */
[----:B------:R-:W-:Y:S01]  /*0c20*/  FADD.FTZ R113, R113, R80 ;  /* 0x0000005071717221 */ /* 0x000fe20000010000 */
[----:B------:R-:W-:-:S07]  /*0c30*/  FFMA.FTZ R112, R82, R80, R73 ;  /* 0x0000005052707223 */ /* 0x000fce0000010049 */
.L_x_85:
[----:B------:R-:W-:Y:S05]  /*0c40*/  BSYNC.RECONVERGENT B2 ;  /* 0x0000000000027941 */ /* 0x000fea0003800200 */
.L_x_84:
        /* <DEDUP_REMOVED lines=9> */
[----:B--2---:R-:W-:Y:S02]  /*0ce0*/  PRMT R86, R73, 0x7632, R86 ;  /* 0x0000763249567816 */ /* 0x004fe40000000056 */
[C---:B------:R-:W-:Y:S02]  /*0cf0*/  SHF.L.U32 R85, R72.reuse, 0x10, RZ ;  /* 0x0000001048557819 */ /* 0x040fe400000006ff */
[----:B------:R-:W-:Y:S02]  /*0d00*/  PRMT R84, R72, 0x7632, R84 ;  /* 0x0000763248547816 */ /* 0x000fe40000000054 */
[----:B------:R-:W-:-:S02]  /*0d10*/  PRMT R92, R75, 0x7632, R92 ;  /* 0x000076324b5c7816 */ /* 0x000fc4000000005c */
[----:B------:R-:W-:Y:S02]  /*0d20*/  SHF.L.U32 R93, R75, 0x10, RZ ;  /* 0x000000104b5d7819 */ /* 0x000fe400000006ff */
[----:B------:R-:W-:Y:S02]  /*0d30*/  SHF.L.U32 R75, R86, 0x10, RZ ;  /* 0x00000010564b7819 */ /* 0x000fe400000006ff */
[----:B------:R-:W-:Y:S01]  /*0d40*/  SHF.L.U32 R87, R73, 0x10, RZ ;  /* 0x0000001049577819 */ /* 0x000fe200000006ff */
[----:B------:R-:W-:Y:S01]  /*0d50*/  FADD.FTZ R96, -R110, R93 ;  /* 0x0000005d6e607221 */ /* 0x000fe20000010100 */
[----:B------:R-:W-:Y:S01]  /*0d60*/  PRMT R89, R74, 0x7632, R89 ;  /* 0x000076324a597816 */ /* 0x000fe20000000059 */
[----:B------:R-:W-:Y:S01]  /*0d70*/  FADD.FTZ R94, -R110, R75 ;  /* 0x0000004b6e5e7221 */ /* 0x000fe20000010100 */
[----:B------:R-:W-:Y:S01]  /*0d80*/  SHF.L.U32 R91, R74, 0x10, RZ ;  /* 0x000000104a5b7819 */ /* 0x000fe200000006ff */
[----:B------:R-:W-:Y:S01]  /*0d90*/  FADD.FTZ R74, -R110, R85 ;  /* 0x000000556e4a7221 */ /* 0x000fe20000010100 */
[----:B------:R-:W-:Y:S01]  /*0da0*/  SHF.L.U32 R73, R84, 0x10, RZ ;  /* 0x0000001054497819 */ /* 0x000fe200000006ff */
[----:B------:R-:W-:Y:S01]  /*0db0*/  FADD.FTZ R88, -R110, R87 ;  /* 0x000000576e587221 */ /* 0x000fe20000010100 */
[----:B------:R-:W-:Y:S01]  /*0dc0*/  SHF.L.U32 R85, R92, 0x10, RZ ;  /* 0x000000105c557819 */ /* 0x000fe200000006ff */
[----:B------:R-:W-:Y:S01]  /*0dd0*/  FADD.FTZ R90, -R110, R91 ;  /* 0x0000005b6e5a7221 */ /* 0x000fe20000010100 */
[----:B---3--:R-:W-:Y:S01]  /*0de0*/  PRMT R75, R76, 0x7632, R75 ;  /* 0x000076324c4b7816 */ /* 0x008fe2000000004b */
[----:B------:R-:W-:Y:S01]  /*0df0*/  FADD.FTZ R92, -R110, R73 ;  /* 0x000000496e5c7221 */ /* 0x000fe20000010100 */
[----:B------:R-:W-:Y:S01]  /*0e00*/  SHF.L.U32 R84, R24, 0x10, RZ ;  /* 0x0000001018547819 */ /* 0x000fe200000006ff */
[----:B------:R-:W-:Y:S01]  /*0e10*/  FADD.FTZ R100, -R110, R85 ;  /* 0x000000556e647221 */ /* 0x000fe20000010100 */
[----:B------:R-:W-:Y:S01]  /*0e20*/  SHF.L.U32 R87, R76, 0x10, RZ ;  /* 0x000000104c577819 */ /* 0x000fe200000006ff */
[C---:B-----5:R-:W-:Y:S01]  /*0e30*/  FMUL.FTZ R85, R83.reuse, R74 ;  /* 0x0000004a53557220 */ /* 0x060fe20000410000 */
[----:B------:R-:W-:Y:S01]  /*0e40*/  SHF.L.U32 R93, R2, 0x10, RZ ;  /* 0x00000010025d7819 */ /* 0x000fe200000006ff */
[----:B------:R-:W-:Y:S01]  /*0e50*/  FMUL.FTZ R92, R83, R92 ;  /* 0x0000005c535c7220 */ /* 0x000fe20000410000 */
[----:B------:R-:W-:Y:S01]  /*0e60*/  SHF.L.U32 R74, R75, 0x10, RZ ;  /* 0x000000104b4a7819 */ /* 0x000fe200000006ff */
[-C--:B------:R-:W-:Y:S01]  /*0e70*/  FMUL.FTZ R84, R84, R87.reuse ;  /* 0x0000005754547220 */ /* 0x080fe20000410000 */
[C---:B------:R-:W-:Y:S01]  /*0e80*/  PRMT R76, R77.reuse, 0x7632, R76 ;  /* 0x000076324d4c7816 */ /* 0x040fe2000000004c */
[----:B------:R-:W-:Y:S01]  /*0e90*/  FADD.FTZ R56, R56, R87 ;  /* 0x0000005738387221 */ /* 0x000fe20000010000 */
[----:B------:R-:W-:Y:S01]  /*0ea0*/  SHF.L.U32 R77, R77, 0x10, RZ ;  /* 0x000000104d4d7819 */ /* 0x000fe200000006ff */
[----:B------:R-:W-:Y:S01]  /*0eb0*/  FFMA.FTZ R44, R85, R87, R44 ;  /* 0x00000057552c7223 */ /* 0x000fe2000001002c */
[----:B------:R-:W-:Y:S01]  /*0ec0*/  SHF.L.U32 R86, R25, 0x10, RZ ;  /* 0x0000001019567819 */ /* 0x000fe200000006ff */
[----:B------:R-:W-:Y:S01]  /*0ed0*/  FMUL.FTZ R87, R83, R88 ;  /* 0x0000005853577220 */ /* 0x000fe20000410000 */
[-C--:B------:R-:W-:Y:S01]  /*0ee0*/  FMUL.FTZ R93, R93, R74.reuse ;  /* 0x0000004a5d5d7220 */ /* 0x080fe20000410000 */
[----:B------:R-:W-:Y:S01]  /*0ef0*/  FADD.FTZ R57, R57, R74 ;  /* 0x0000004a39397221 */ /* 0x000fe20000010000 */
[----:B------:R-:W-:Y:S01]  /*0f00*/  FFMA.FTZ R45, R92, R74, R45 ;  /* 0x0000004a5c2d7223 */ /* 0x000fe2000001002d */
[----:B------:R-:W-:Y:S01]  /*0f10*/  SHF.L.U32 R89, R89, 0x10, RZ ;  /* 0x0000001059597819 */ /* 0x000fe200000006ff */
[----:B------:R-:W-:Y:S01]  /*0f20*/  FADD.FTZ R74, R113, R84 ;  /* 0x00000054714a7221 */ /* 0x000fe20000010000 */
[----:B------:R-:W-:Y:S01]  /*0f30*/  FFMA.FTZ R75, R85, R84, R112 ;  /* 0x00000054554b7223 */ /* 0x000fe20000010070 */
[-C--:B------:R-:W-:Y:S01]  /*0f40*/  FMUL.FTZ R86, R86, R77.reuse ;  /* 0x0000004d56567220 */ /* 0x080fe20000410000 */
[----:B------:R-:W-:Y:S01]  /*0f50*/  FADD.FTZ R58, R58, R77 ;  /* 0x0000004d3a3a7221 */ /* 0x000fe20000010000 */
[----:B------:R-:W-:Y:S01]  /*0f60*/  FFMA.FTZ R46, R87, R77, R46 ;  /* 0x0000004d572e7223 */ /* 0x000fe2000001002e */
[----:B------:R-:W-:Y:S01]  /*0f70*/  SHF.L.U32 R76, R76, 0x10, RZ ;  /* 0x000000104c4c7819 */ /* 0x000fe200000006ff */
[C---:B------:R-:W-:Y:S01]  /*0f80*/  FMUL.FTZ R94, R83.reuse, R94 ;  /* 0x0000005e535e7220 */ /* 0x040fe20000410000 */
[----:B------:R-:W-:Y:S01]  /*0f90*/  PRMT R73, R78, 0x7632, R73 ;  /* 0x000076324e497816 */ /* 0x000fe20000000049 */
[----:B------:R-:W-:Y:S01]  /*0fa0*/  FADD.FTZ R77, R74, R93 ;  /* 0x0000005d4a4d7221 */ /* 0x000fe20000010000 */
[----:B------:R-:W-:Y:S01]  /*0fb0*/  FADD.FTZ R98, -R110, R89 ;  /* 0x000000596e627221 */ /* 0x000fe20000010100 */
[----:B------:R-:W-:Y:S01]  /*0fc0*/  SHF.L.U32 R91, R78, 0x10, RZ ;  /* 0x000000104e5b7819 */ /* 0x000fe200000006ff */
[----:B------:R-:W-:Y:S01]  /*0fd0*/  FFMA.FTZ R74, R92, R93, R75 ;  /* 0x0000005d5c4a7223 */ /* 0x000fe2000001004b */
[----:B------:R-:W-:Y:S01]  /*0fe0*/  SHF.L.U32 R88, R26, 0x10, RZ ;  /* 0x000000101a587819 */ /* 0x000fe200000006ff */
[----:B------:R-:W-:Y:S01]  /*0ff0*/  FMUL.FTZ R89, R83, R90 ;  /* 0x0000005a53597220 */ /* 0x000fe20000410000 */
[----:B------:R-:W-:Y:S01]  /*1000*/  PRMT R72, R79, 0x7632, R72 ;  /* 0x000076324f487816 */ /* 0x000fe20000000048 */
        /* <DEDUP_REMOVED lines=9> */
[----:B------:R-:W-:Y:S01]  /*10a0*/  FMUL.FTZ R91, R83, R96 ;  /* 0x00000060535b7220 */ /* 0x000fe20000410000 */
[----:B------:R-:W-:Y:S01]  /*10b0*/  SHF.L.U32 R96, R4, 0x10, RZ ;  /* 0x0000001004607819 */ /* 0x000fe200000006ff */
[----:B------:R-:W-:Y:S01]  /*10c0*/  FADD.FTZ R75, R76, R95 ;  /* 0x0000005f4c4b7221 */ /* 0x000fe20000010000 */
[----:B------:R-:W-:Y:S01]  /*10d0*/  SHF.L.U32 R110, R72, 0x10, RZ ;  /* 0x00000010486e7819 */ /* 0x000fe200000006ff */
[----:B------:R-:W-:Y:S01]  /*10e0*/  FFMA.FTZ R72, R94, R95, R73 ;  /* 0x0000005f5e487223 */ /* 0x000fe20000010049 */
[----:B------:R-:W-:Y:S01]  /*10f0*/  SHF.L.U32 R79, R79, 0x10, RZ ;  /* 0x000000104f4f7819 */ /* 0x000fe200000006ff */
[----:B------:R-:W-:Y:S01]  /*1100*/  FMUL.FTZ R96, R96, R78 ;  /* 0x0000004e60607220 */ /* 0x000fe20000410000 */
[----:B------:R-:W-:Y:S01]  /*1110*/  SHF.L.U32 R90, R27, 0x10, RZ ;  /* 0x000000101b5a7819 */ /* 0x000fe200000006ff */
[----:B------:R-:W-:Y:S01]  /*1120*/  FMUL.FTZ R98, R83, R98 ;  /* 0x0000006253627220 */ /* 0x000fe20000410000 */
[----:B------:R-:W-:Y:S01]  /*1130*/  FADD.FTZ R75, R75, R88 ;  /* 0x000000584b4b7221 */ /* 0x000fe20000010000 */
[----:B------:R-:W-:Y:S01]  /*1140*/  FFMA.FTZ R73, R89, R88, R72 ;  /* 0x0000005859497223 */ /* 0x000fe20000010048 */
[----:B------:R-:W-:Y:S01]  /*1150*/  FMUL.FTZ R97, R97, R110 ;  /* 0x0000006e61617220 */ /* 0x000fe20000410000 */
[-C--:B------:R-:W-:Y:S01]  /*1160*/  FMUL.FTZ R90, R90, R79.reuse ;  /* 0x0000004f5a5a7220 */ /* 0x080fe20000410000 */
[----:B------:R-:W-:Y:S01]  /*1170*/  FADD.FTZ R75, R75, R96 ;  /* 0x000000604b4b7221 */ /* 0x000fe20000010000 */
[----:B------:R-:W-:Y:S01]  /*1180*/  FFMA.FTZ R72, R98, R96, R73 ;  /* 0x0000006062487223 */ /* 0x000fe20000010049 */
[----:B------:R-:W-:Y:S01]  /*1190*/  FMUL.FTZ R100, R83, R100 ;  /* 0x0000006453647220 */ /* 0x000fe20000410000 */
[----:B------:R-:W-:Y:S01]  /*11a0*/  FADD.FTZ R62, R62, R79 ;  /* 0x0000004f3e3e7221 */ /* 0x000fe20000010000 */
[----:B------:R-:W-:Y:S01]  /*11b0*/  FADD.FTZ R74, R75, R90 ;  /* 0x0000005a4b4a7221 */ /* 0x000fe20000010000 */
[C---:B------:R-:W-:Y:S01]  /*11c0*/  FFMA.FTZ R72, R91.reuse, R90, R72 ;  /* 0x0000005a5b487223 */ /* 0x040fe20000010048 */
[----:B------:R-:W-:Y:S01]  /*11d0*/  FFMA.FTZ R50, R91, R79, R50 ;  /* 0x0000004f5b327223 */ /* 0x000fe20000010032 */
[----:B------:R-:W-:Y:S01]  /*11e0*/  FADD.FTZ R61, R61, R78 ;  /* 0x0000004e3d3d7221 */ /* 0x000fe20000010000 */
[----:B------:R-:W-:Y:S01]  /*11f0*/  FFMA.FTZ R49, R98, R78, R49 ;  /* 0x0000004e62317223 */ /* 0x000fe20000010031 */
[----:B------:R-:W-:Y:S01]  /*1200*/  FADD.FTZ R63, R63, R110 ;  /* 0x0000006e3f3f7221 */ /* 0x000fe20000010000 */
[----:B------:R-:W-:Y:S01]  /*1210*/  FFMA.FTZ R51, R100, R110, R51 ;  /* 0x0000006e64337223 */ /* 0x000fe20000010033 */
[----:B------:R-:W-:Y:S01]  /*1220*/  FADD.FTZ R113, R74, R97 ;  /* 0x000000614a717221 */ /* 0x000fe20000010000 */
[----:B------:R-:W-:Y:S01]  /*1230*/  FFMA.FTZ R112, R100, R97, R72 ;  /* 0x0000006164707223 */ /* 0x000fe20000010048 */
[----:B------:R-:W-:Y:S06]  /*1240*/  BRA `(.L_x_86) ;  /* 0x0000000c002c7947 */ /* 0x000fec0003800000 */
.L_x_83:
        /* <DEDUP_REMOVED lines=8> */
[----:B0-----:R-:W-:-:S07]  /*12d0*/  IMAD.WIDE.U32 R74, R0, 0x10, R68 ;  /* 0x00000010004a7825 */ /* 0x001fce00078e0044 */
[----:B------:R-:W0:Y:S01]  /*12e0*/  LDC.64 R68, c[0x0][0x438] ;  /* 0x00010e00ff447b82 */ /* 0x000e220000000a00 */
[----:B------:R-:W2:Y:S01]  /*12f0*/  LDG.E.128 R72, desc[UR10][R74.64] ;  /* 0x0000000a4a487981 */ /* 0x000ea2000c1e1d00 */
[----:B-1----:R-:W-:-:S06]  /*1300*/  IMAD.WIDE.U32 R76, R0, 0x10, R14 ;  /* 0x00000010004c7825 */ /* 0x002fcc00078e000e */
[----:B------:R-:W3:Y:S01]  /*1310*/  LDG.E.128 R76, desc[UR10][R76.64] ;  /* 0x0000000a4c4c7981 */ /* 0x000ee2000c1e1d00 */
[----:B0-----:R-:W-:-:S06]  /*1320*/  IMAD.WIDE.U32 R68, R0, 0x10, R68 ;  /* 0x0000001000447825 */ /* 0x001fcc00078e0044 */
[----:B------:R-:W5:Y:S01]  /*1330*/  LDG.E.128 R68, desc[UR10][R68.64] ;  /* 0x0000000a44447981 */ /* 0x000f62000c1e1d00 */
[----:B------:R-:W-:Y:S02]  /*1340*/  SHF.L.U32 R105, R21, 0x10, RZ ;  /* 0x0000001015697819 */ /* 0x000fe400000006ff */
[----:B------:R-:W-:Y:S02]  /*1350*/  SHF.L.U32 R109, R20, 0x10, RZ ;  /* 0x00000010146d7819 */ /* 0x000fe400000006ff */
[----:B------:R-:W-:Y:S02]  /*1360*/  SHF.L.U32 R106, R6, 0x10, RZ ;  /* 0x00000010066a7819 */ /* 0x000fe400000006ff */
[----:B------:R-:W-:Y:S02]  /*1370*/  IADD3 R115, PT, PT, R0, 0x20, RZ ;  /* 0x0000002000737810 */ /* 0x000fe40007ffe0ff */
[----:B--2---:R-:W-:Y:S02]  /*1380*/  SHF.L.U32 R81, R72, 0x10, RZ ;  /* 0x0000001048517819 */ /* 0x004fe400000006ff */
[----:B------:R-:W-:-:S02]  /*1390*/  SHF.L.U32 R101, R73, 0x10, RZ ;  /* 0x0000001049657819 */ /* 0x000fc400000006ff */
[C---:B------:R-:W-:Y:S02]  /*13a0*/  PRMT R14, R75.reuse, 0x7632, R14 ;  /* 0x000076324b0e7816 */ /* 0x040fe4000000000e */
        /* <DEDUP_REMOVED lines=79> */
[C---:B------:R-:W-:Y:S01]  /*18a0*/  FFMA.FTZ R35, R82.reuse, R77, R35 ;  /* 0x0000004d52237223 */ /* 0x040fe20000010023 */
[----:B------:R-:W-:Y:S01]  /*18b0*/  FADD.FTZ R113, R113, R80 ;  /* 0x0000005071717221 */ /* 0x000fe20000010000 */
[----:B------:R-:W-:-:S07]  /*18c0*/  FFMA.FTZ R112, R82, R80, R73 ;  /* 0x0000005052707223 */ /* 0x000fce0000010049 */
.L_x_88:
[----:B------:R-:W-:Y:S05]  /*18d0*/  BSYNC.RECONVERGENT B2 ;  /* 0x0000000000027941 */ /* 0x000fea0003800200 */
.L_x_87:
[----:B------:R-:W-:Y:S05]  /*18e0*/  @!P4 BRA `(.L_x_86) ;  /* 0x000000040084c947 */ /* 0x000fea0003800000 */
[----:B------:R-:W0:Y:S08]  /*18f0*/  LDC.64 R72, c[0x0][0x3a8] ;  /* 0x0000ea00ff487b82 */ /* 0x000e300000000a00 */
[----:B------:R-:W1:Y:S01]  /*1900*/  LDC.64 R16, c[0x0][0x428] ;  /* 0x00010a00ff107b82 */ /* 0x000e620000000a00 */
[----:B0-----:R-:W-:-:S06]  /*1910*/  IMAD.WIDE.U32 R72, R115, 0x10, R72 ;  /* 0x0000001073487825 */ /* 0x001fcc00078e0048 */
[----:B------:R-:W2:Y:S01]  /*1920*/  LDG.E.128 R72, desc[UR10][R72.64] ;  /* 0x0000000a48487981 */ /* 0x000ea2000c1e1d00 */
[C---:B-1----:R-:W-:Y:S02]  /*1930*/  IMAD.WIDE.U32 R76, R115.reuse, 0x10, R16 ;  /* 0x00000010734c7825 */ /* 0x042fe400078e0010 */
[----:B------:R-:W0:Y:S04]  /*1940*/  LDC.64 R16, c[0x0][0x438] ;  /* 0x00010e00ff107b82 */ /* 0x000e280000000a00 */
[----:B------:R-:W3:Y:S01]  /*1950*/  LDG.E.128 R76, desc[UR10][R76.64] ;  /* 0x0000000a4c4c7981 */ /* 0x000ee2000c1e1d00 */
[----:B0-----:R-:W-:-:S06]  /*1960*/  IMAD.WIDE.U32 R16, R115, 0x10, R16 ;  /* 0x0000001073107825 */ /* 0x001fcc00078e0010 */
[----:B------:R-:W5:Y:S01]  /*1970*/  LDG.E.128 R16, desc[UR10][R16.64] ;  /* 0x0000000a10107981 */ /* 0x000f62000c1e1d00 */
        /* <DEDUP_REMOVED lines=28> */
[----:B------:R-:W-:Y:S01]  /*1b40*/  SHF.L.U32 R89, R89, 0x10, RZ ;  /* 0x0000001059597819 */ /* 0x000fe200000006ff */
[----:B------:R-:W-:Y:S01]  /*1b50*/  FADD.FTZ R56, R56, R87 ;  /* 0x0000005738387221 */ /* 0x000fe20000010000 */
[----:B------:R-:W-:Y:S01]  /*1b60*/  PRMT R76, R77, 0x7632, R76 ;  /* 0x000076324d4c7816 */ /* 0x000fe2000000004c */
[----:B------:R-:W-:Y:S01]  /*1b70*/  FFMA.FTZ R44, R85, R87, R44 ;  /* 0x00000057552c7223 */ /* 0x000fe2000001002c */
[----:B------:R-:W-:Y:S01]  /*1b80*/  SHF.L.U32 R77, R77, 0x10, RZ ;  /* 0x000000104d4d7819 */ /* 0x000fe200000006ff */
[----:B------:R-:W-:Y:S01]  /*1b90*/  FMUL.FTZ R87, R83, R88 ;  /* 0x0000005853577220 */ /* 0x000fe20000410000 */
[----:B------:R-:W-:Y:S01]  /*1ba0*/  SHF.L.U32 R86, R25, 0x10, RZ ;  /* 0x0000001019567819 */ /* 0x000fe200000006ff */
[-C--:B------:R-:W-:Y:S01]  /*1bb0*/  FMUL.FTZ R93, R93, R74.reuse ;  /* 0x0000004a5d5d7220 */ /* 0x080fe20000410000 */
[----:B------:R-:W-:Y:S01]  /*1bc0*/  FADD.FTZ R57, R57, R74 ;  /* 0x0000004a39397221 */ /* 0x000fe20000010000 */
[----:B------:R-:W-:Y:S01]  /*1bd0*/  FFMA.FTZ R45, R92, R74, R45 ;  /* 0x0000004a5c2d7223 */ /* 0x000fe2000001002d */
[----:B------:R-:W-:Y:S01]  /*1be0*/  FADD.FTZ R74, R113, R84 ;  /* 0x00000054714a7221 */ /* 0x000fe20000010000 */
[----:B------:R-:W-:Y:S01]  /*1bf0*/  FADD.FTZ R98, -R110, R89 ;  /* 0x000000596e627221 */ /* 0x000fe20000010100 */
        /* <DEDUP_REMOVED lines=8> */
[----:B------:R-:W-:Y:S01]  /*1c80*/  FMUL.FTZ R94, R83, R94 ;  /* 0x0000005e535e7220 */ /* 0x000fe20000410000 */
[----:B------:R-:W-:Y:S01]  /*1c90*/  PRMT R73, R78, 0x7632, R73 ;  /* 0x000076324e497816 */ /* 0x000fe20000000049 */
[----:B------:R-:W-:Y:S01]  /*1ca0*/  FADD.FTZ R77, R74, R93 ;  /* 0x0000005d4a4d7221 */ /* 0x000fe20000010000 */
[C---:B------:R-:W-:Y:S01]  /*1cb0*/  PRMT R72, R79.reuse, 0x7632, R72 ;  /* 0x000076324f487816 */ /* 0x040fe20000000048 */
[----:B------:R-:W-:Y:S01]  /*1cc0*/  FFMA.FTZ R74, R92, R93, R75 ;  /* 0x0000005d5c4a7223 */ /* 0x000fe2000001004b */
[----:B------:R-:W-:Y:S01]  /*1cd0*/  SHF.L.U32 R79, R79, 0x10, RZ ;  /* 0x000000104f4f7819 */ /* 0x000fe200000006ff */
[-C--:B------:R-:W-:Y:S01]  /*1ce0*/  FMUL.FTZ R88, R88, R91.reuse ;  /* 0x0000005b58587220 */ /* 0x080fe20000410000 */
[----:B------:R-:W-:Y:S01]  /*1cf0*/  SHF.L.U32 R90, R27, 0x10, RZ ;  /* 0x000000101b5a7819 */ /* 0x000fe200000006ff */
[----:B------:R-:W-:Y:S01]  /*1d00*/  FADD.FTZ R60, R60, R91 ;  /* 0x0000005b3c3c7221 */ /* 0x000fe20000010000 */
[----:B------:R-:W-:Y:S01]  /*1d10*/  FFMA.FTZ R48, R89, R91, R48 ;  /* 0x0000005b59307223 */ /* 0x000fe20000010030 */
        /* <DEDUP_REMOVED lines=11> */
[----:B------:R-:W-:Y:S01]  /*1dd0*/  FADD.FTZ R75, R76, R95 ;  /* 0x0000005f4c4b7221 */ /* 0x000fe20000010000 */
[----:B------:R-:W-:Y:S01]  /*1de0*/  SHF.L.U32 R110, R72, 0x10, RZ ;  /* 0x00000010486e7819 */ /* 0x000fe200000006ff */
[----:B------:R-:W-:Y:S01]  /*1df0*/  FFMA.FTZ R72, R94, R95, R73 ;  /* 0x0000005f5e487223 */ /* 0x000fe20000010049 */
[----:B------:R-:W-:Y:S01]  /*1e00*/  FMUL.FTZ R98, R83, R98 ;  /* 0x0000006253627220 */ /* 0x000fe20000410000 */
[----:B------:R-:W-:Y:S01]  /*1e10*/  FMUL.FTZ R96, R79, R78 ;  /* 0x0000004e4f607220 */ /* 0x000fe20000410000 */
[----:B------:R-:W-:Y:S01]  /*1e20*/  FADD.FTZ R75, R75, R88 ;  /* 0x000000584b4b7221 */ /* 0x000fe20000010000 */
[----:B------:R-:W-:Y:S01]  /*1e30*/  FFMA.FTZ R73, R89, R88, R72 ;  /* 0x0000005859497223 */ /* 0x000fe20000010048 */
[----:B------:R-:W-:Y:S01]  /*1e40*/  FMUL.FTZ R97, R97, R110 ;  /* 0x0000006e61617220 */ /* 0x000fe20000410000 */
[----:B------:R-:W-:Y:S01]  /*1e50*/  FMUL.FTZ R100, R83, R100 ;  /* 0x0000006453647220 */ /* 0x000fe20000410000 */
        /* <DEDUP_REMOVED lines=9> */
[----:B------:R-:W-:-:S07]  /*1ef0*/  FFMA.FTZ R112, R100, R97, R72 ;  /* 0x0000006164707223 */ /* 0x000fce0000010048 */
.L_x_86:
[----:B------:R-:W-:Y:S05]  /*1f00*/  BSYNC.RECONVERGENT B0 ;  /* 0x0000000000007941 */ /* 0x000fea0003800200 */
.L_x_82:
[----:B------:R-:W-:Y:S01]  /*1f10*/  UISETP.NE.AND UP0, UPT, UR13, URZ, UPT ;  /* 0x000000ff0d00728c */ /* 0x000fe2000bf05270 */
[----:B------:R-:W-:-:S05]  /*1f20*/  UMOV UR4, 0xffffffff ;  /* 0xffffffff00047882 */ /* 0x000fca0000000000 */
        /* <DEDUP_REMOVED lines=20> */
.L_x_122:
[----:B-1----:R-:W-:Y:S01]  /*2070*/  FADD.FTZ R72, R79, R72 ;  /* 0x000000484f487221 */ /* 0x002fe20000010000 */
[----:B--2---:R-:W-:Y:S01]  /*2080*/  FADD.FTZ R73, R78, R73 ;  /* 0x000000494e497221 */ /* 0x004fe20000010000 */
[----:B------:R-:W-:Y:S02]  /*2090*/  BSSY.RECONVERGENT B0, `(.L_x_90) ;  /* 0x000015b000007945 */ /* 0x000fe40003800200 */
[----:B------:R-:W-:Y:S01]  /*20a0*/  FMUL.FTZ R72, R72, UR12 ;  /* 0x0000000c48487c20 */ /* 0x000fe20008410000 */
[----:B------:R-:W-:-:S04]  /*20b0*/  FMUL.FTZ R110, R73, UR12 ;  /* 0x0000000c496e7c20 */ /* 0x000fc80008410000 */
[----:B------:R-:W-:Y:S01]  /*20c0*/  FSEL R115, R72, RZ, !P3 ;  /* 0x000000ff48737208 */ /* 0x000fe20005800000 */
[----:B------:R-:W-:Y:S06]  /*20d0*/  @!P0 BRA `(.L_x_91) ;  /* 0x0000001400588947 */ /* 0x000fec0003800000 */
[----:B------:R-:W-:Y:S01]  /*20e0*/  UISETP.NE.U32.AND UP0, UPT, UR14, URZ, UPT ;  /* 0x000000ff0e00728c */ /* 0x000fe2000bf05070 */
[C---:B------:R-:W-:Y:S02]  /*20f0*/  PRMT R75, R71.reuse, 0x7632, R75 ;  /* 0x00007632474b7816 */ /* 0x040fe4000000004b */
[----:B------:R-:W-:Y:S01]  /*2100*/  PRMT R76, R71, 0x7632, R76 ;  /* 0x00007632474c7816 */ /* 0x000fe2000000004c */
[----:B------:R-:W-:Y:S01]  /*2110*/  UISETP.NE.AND.EX UP0, UPT, UR15, URZ, UPT, UP0 ;  /* 0x000000ff0f00728c */ /* 0x000fe2000bf05300 */
[C---:B------:R-:W-:Y:S02]  /*2120*/  PRMT R74, R70.reuse, 0x7632, R74 ;  /* 0x00007632464a7816 */ /* 0x040fe4000000004a */
[----:B0-----:R-:W-:Y:S02]  /*2130*/  PRMT R78, R70, 0x7632, R78 ;  /* 0x00007632464e7816 */ /* 0x001fe4000000004e */
[----:B------:R-:W-:Y:S02]  /*2140*/  PRMT R77, R69, 0x7632, R77 ;  /* 0x00007632454d7816 */ /* 0x000fe4000000004d */
[----:B------:R-:W-:-:S02]  /*2150*/  PLOP3.LUT P2, PT, PT, PT, UP0, 0x80, 0x8 ;  /* 0x000000000008781c */ /* 0x000fc40003f4f008 */
[----:B------:R-:W-:Y:S02]  /*2160*/  PRMT R73, R69, 0x7632, R73 ;  /* 0x0000763245497816 */ /* 0x000fe40000000049 */
[----:B------:R-:W-:-:S09]  /*2170*/  PRMT R72, R68, 0x7632, R72 ;  /* 0x0000763244487816 */ /* 0x000fd20000000048 */
[----:B------:R-:W-:Y:S05]  /*2180*/  @P2 BRA `(.L_x_92) ;  /* 0x00000008003c2947 */ /* 0x000fea0003800000 */
        /* <DEDUP_REMOVED lines=37> */
.L_x_94:
        /* <DEDUP_REMOVED lines=33> */
.L_x_93:
        /* <DEDUP_REMOVED lines=36> */
.L_x_96:
        /* <DEDUP_REMOVED lines=37> */
.L_x_92:
        /* <DEDUP_REMOVED lines=9> */
[----:B------:R-:W-:Y:S01]  /*2b10*/  SHF.L.U32 R112, R78, 0x10, RZ ;  /* 0x000000104e707819 */ /* 0x000fe200000006ff */
[-C--:B------:R-:W-:Y:S01]  /*2b20*/  FFMA.FTZ R78, R81, R110.reuse, R115 ;  /* 0x0000006e514e7223 */ /* 0x080fe20000010073 */
[----:B------:R-:W-:Y:S01]  /*2b30*/  SHF.L.U32 R74, R75, 0x10, RZ ;  /* 0x000000104b4a7819 */ /* 0x000fe200000006ff */
[----:B------:R-:W-:Y:S01]  /*2b40*/  FADD.FTZ R75, R80, -R77 ;  /* 0x8000004d504b7221 */ /* 0x000fe20000010000 */
[-CC-:B------:R-:W-:Y:S01]  /*2b50*/  FFMA.FTZ R116, R101, R110.reuse, R115.reuse ;  /* 0x0000006e65747223 */ /* 0x180fe20000010073 */
[----:B------:R-:W-:Y:S01]  /*2b60*/  FADD.FTZ R113, R15, -R78 ;  /* 0x8000004e0f717221 */ /* 0x000fe20000010000 */
[----:B------:R-:W-:Y:S01]  /*2b70*/  SHF.L.U32 R76, R73, 0x10, RZ ;  /* 0x00000010494c7819 */ /* 0x000fe200000006ff */
[-CC-:B------:R-:W-:Y:S01]  /*2b80*/  FFMA.FTZ R114, R104, R110.reuse, R115.reuse ;  /* 0x0000006e68727223 */ /* 0x180fe20000010073 */
[----:B------:R-:W-:Y:S01]  /*2b90*/  SHF.L.U32 R78, R70, 0x10, RZ ;  /* 0x00000010464e7819 */ /* 0x000fe200000006ff */
[----:B-----5:R-:W-:Y:S01]  /*2ba0*/  FFMA.FTZ R75, R83, R75, R74 ;  /* 0x0000004b534b7223 */ /* 0x020fe2000001004a */
[-C--:B------:R-:W-:Y:S01]  /*2bb0*/  FFMA.FTZ R77, R102, R110.reuse, R115 ;  /* 0x0000006e664d7223 */ /* 0x080fe20000010073 */
[----:B------:R-:W-:Y:S01]  /*2bc0*/  FADD.FTZ R73, R99, -R116 ;  /* 0x8000007463497221 */ /* 0x000fe20000010000 */
[----:B------:R-:W-:Y:S01]  /*2bd0*/  SHF.L.U32 R74, R71, 0x10, RZ ;  /* 0x00000010474a7819 */ /* 0x000fe200000006ff */
[----:B------:R-:W-:Y:S01]  /*2be0*/  FADD.FTZ R79, R103, -R114 ;  /* 0x80000072674f7221 */ /* 0x000fe20000010000 */
[----:B------:R-:W-:Y:S01]  /*2bf0*/  FADD.FTZ R77, R14, -R77 ;  /* 0x8000004d0e4d7221 */ /* 0x000fe20000010000 */
[----:B------:R-:W-:Y:S01]  /*2c00*/  FFMA.FTZ R73, R83, R73, R78 ;  /* 0x0000004953497223 */ /* 0x000fe2000001004e */
[-CC-:B------:R-:W-:Y:S01]  /*2c10*/  FFMA.FTZ R78, R111, R110.reuse, R115.reuse ;  /* 0x0000006e6f4e7223 */ /* 0x180fe20000010073 */
[C---:B------:R-:W-:Y:S01]  /*2c20*/  FFMA.FTZ R74, R83.reuse, R113, R74 ;  /* 0x00000071534a7223 */ /* 0x040fe2000001004a */
[----:B------:R-:W-:Y:S01]  /*2c30*/  FFMA.FTZ R79, R83, R79, R76 ;  /* 0x0000004f534f7223 */ /* 0x000fe2000001004c */
[-CC-:B------:R-:W-:Y:S01]  /*2c40*/  FFMA.FTZ R114, R107, R110.reuse, R115.reuse ;  /* 0x0000006e6b727223 */ /* 0x180fe20000010073 */
        /* <DEDUP_REMOVED lines=8> */
[----:B------:R-:W-:Y:S01]  /*2cd0*/  F2FP.BF16.F32.PACK_AB R75, R75, R74 ;  /* 0x0000004a4b4b723e */ /* 0x000fe200000010ff */
[C---:B------:R-:W-:Y:S01]  /*2ce0*/  FFMA.FTZ R72, R83.reuse, R77, R72 ;  /* 0x0000004d53487223 */ /* 0x040fe20000010048 */
[----:B------:R-:W-:Y:S01]  /*2cf0*/  F2FP.BF16.F32.PACK_AB R74, R112, R73 ;  /* 0x00000049704a723e */ /* 0x000fe200000010ff */
[C---:B------:R-:W-:Y:S01]  /*2d00*/  FFMA.FTZ R78, R83.reuse, R114, R78 ;  /* 0x00000072534e7223 */ /* 0x040fe2000001004e */
[----:B------:R-:W-:-:S04]  /*2d10*/  FFMA.FTZ R77, R83, R113, R76 ;  /* 0x00000071534d7223 */ /* 0x000fc8000001004c */
[----:B------:R-:W-:Y:S02]  /*2d20*/  F2FP.BF16.F32.PACK_AB R73, R79, R78 ;  /* 0x0000004e4f49723e */ /* 0x000fe400000010ff */
[----:B------:R-:W-:Y:S01]  /*2d30*/  F2FP.BF16.F32.PACK_AB R72, R77, R72 ;  /* 0x000000484d48723e */ /* 0x000fe200000010ff */
[----:B------:R-:W-:Y:S06]  /*2d40*/  BRA `(.L_x_95) ;  /* 0x0000000800047947 */ /* 0x000fec0003800000 */
.L_x_98:
[-CC-:B------:R-:W-:Y:S01]  /*2d50*/  FFMA.FTZ R112, R81, R110.reuse, R115.reuse ;  /* 0x0000006e51707223 */ /* 0x180fe20000010073 */
[-CC-:B------:R-:W-:Y:S01]  /*2d60*/  FFMA.FTZ R64, R111, R110.reuse, R115.reuse ;  /* 0x0000006e6f407223 */ /* 0x180fe20000010073 */
[-CC-:B------:R-:W-:Y:S01]  /*2d70*/  FFMA.FTZ R78, R101, R110.reuse, R115.reuse ;  /* 0x0000006e654e7223 */ /* 0x180fe20000010073 */
[----:B------:R-:W-:Y:S01]  /*2d80*/  SHF.L.U32 R77, R71, 0x10, RZ ;  /* 0x00000010474d7819 */ /* 0x000fe200000006ff */
[----:B------:R-:W-:Y:S01]  /*2d90*/  FADD.FTZ R112, R15, -R112 ;  /* 0x800000700f707221 */ /* 0x000fe20000010000 */
[----:B------:R-:W-:Y:S01]  /*2da0*/  SHF.L.U32 R66, R68, 0x10, RZ ;  /* 0x0000001044427819 */ /* 0x000fe200000006ff */
[----:B------:R-:W-:Y:S01]  /*2db0*/  FFMA.FTZ R76, R107, R110, R115 ;  /* 0x0000006e6b4c7223 */ /* 0x000fe20000010073 */
[----:B------:R-:W-:Y:S01]  /*2dc0*/  SHF.L.U32 R67, R70, 0x10, RZ ;  /* 0x0000001046437819 */ /* 0x000fe200000006ff */
[----:B------:R-:W-:Y:S01]  /*2dd0*/  FADD.FTZ R64, R109, -R64 ;  /* 0x800000406d407221 */ /* 0x000fe20000010000 */
[----:B------:R-:W-:Y:S01]  /*2de0*/  FADD.FTZ R78, R99, -R78 ;  /* 0x8000004e634e7221 */ /* 0x000fe20000010000 */
[----:B------:R-:W-:Y:S01]  /*2df0*/  SHF.L.U32 R65, R69, 0x10, RZ ;  /* 0x0000001045417819 */ /* 0x000fe200000006ff */
[----:B-----5:R-:W-:Y:S01]  /*2e00*/  FFMA.FTZ R112, R83, R112, R77 ;  /* 0x0000007053707223 */ /* 0x020fe2000001004d */
[----:B------:R-:W-:Y:S01]  /*2e10*/  FADD.FTZ R76, R105, -R76 ;  /* 0x8000004c694c7221 */ /* 0x000fe20000010000 */
[C---:B------:R-:W-:Y:S01]  /*2e20*/  FFMA.FTZ R64, R83.reuse, R64, R66 ;  /* 0x0000004053407223 */ /* 0x040fe20000010042 */
[----:B------:R-:W-:Y:S01]  /*2e30*/  SHF.L.U32 R77, R72, 0x10, RZ ;  /* 0x00000010484d7819 */ /* 0x000fe200000006ff */
[----:B------:R-:W-:Y:S01]  /*2e40*/  FFMA.FTZ R66, R83, R78, R67 ;  /* 0x0000004e53427223 */ /* 0x000fe20000010043 */
[----:B------:R-:W-:Y:S01]  /*2e50*/  SHF.L.U32 R114, R75, 0x10, RZ ;  /* 0x000000104b727819 */ /* 0x000fe200000006ff */
[-CC-:B------:R-:W-:Y:S01]  /*2e60*/  FFMA.FTZ R72, R104, R110.reuse, R115.reuse ;  /* 0x0000006e68487223 */ /* 0x180fe20000010073 */
[-CC-:B------:R-:W-:Y:S01]  /*2e70*/  FFMA.FTZ R79, R82, R110.reuse, R115.reuse ;  /* 0x0000006e524f7223 */ /* 0x180fe20000010073 */
[-CC-:B------:R-:W-:Y:S01]  /*2e80*/  FFMA.FTZ R75, R102, R110.reuse, R115.reuse ;  /* 0x0000006e664b7223 */ /* 0x180fe20000010073 */
[----:B------:R-:W-:Y:S01]  /*2e90*/  FFMA.FTZ R67, R108, R110, R115 ;  /* 0x0000006e6c437223 */ /* 0x000fe20000010073 */
[----:B------:R-:W-:Y:S01]  /*2ea0*/  FFMA.FTZ R65, R83, R76, R65 ;  /* 0x0000004c53417223 */ /* 0x000fe20000010041 */
[----:B------:R-:W-:Y:S01]  /*2eb0*/  SHF.L.U32 R73, R73, 0x10, RZ ;  /* 0x0000001049497819 */ /* 0x000fe200000006ff */
[----:B------:R-:W-:Y:S01]  /*2ec0*/  FADD.FTZ R76, R103, -R72 ;  /* 0x80000048674c7221 */ /* 0x000fe20000010000 */
[----:B------:R-:W-:Y:S01]  /*2ed0*/  SHF.L.U32 R74, R74, 0x10, RZ ;  /* 0x000000104a4a7819 */ /* 0x000fe200000006ff */
[----:B------:R-:W-:Y:S01]  /*2ee0*/  FADD.FTZ R78, R80, -R79 ;  /* 0x8000004f504e7221 */ /* 0x000fe20000010000 */
[----:B------:R-:W-:Y:S01]  /*2ef0*/  FADD.FTZ R75, R14, -R75 ;  /* 0x8000004b0e4b7221 */ /* 0x000fe20000010000 */
        /* <DEDUP_REMOVED lines=14> */
.L_x_97:
[----:B------:R-:W-:-:S04]  /*2fe0*/  UISETP.NE.U32.AND UP0, UPT, UR6, URZ, UPT ;  /* 0x000000ff0600728c */ /* 0x000fc8000bf05070 */
[----:B------:R-:W-:-:S09]  /*2ff0*/  UISETP.NE.AND.EX UP0, UPT, UR7, URZ, UPT, UP0 ;  /* 0x000000ff0700728c */ /* 0x000fd2000bf05300 */
[----:B------:R-:W-:Y:S05]  /*3000*/  BRA.U UP0, `(.L_x_99) ;  /* 0x0000000100a47547 */ /* 0x000fea000b800000 */
[-CC-:B------:R-:W-:Y:S01]  /*3010*/  FFMA.FTZ R52, R111, R110.reuse, R115.reuse ;  /* 0x0000006e6f347223 */ /* 0x180fe20000010073 */
[----:B------:R-:W-:Y:S01]  /*3020*/  SHF.L.U32 R54, R68, 0x10, RZ ;  /* 0x0000001044367819 */ /* 0x000fe200000006ff */
[-CC-:B------:R-:W-:Y:S01]  /*3030*/  FFMA.FTZ R114, R81, R110.reuse, R115.reuse ;  /* 0x0000006e51727223 */ /* 0x180fe20000010073 */
[--C-:B------:R-:W-:Y:S01]  /*3040*/  FFMA.FTZ R78, R107, R110, R115.reuse ;  /* 0x0000006e6b4e7223 */ /* 0x100fe20000010073 */
[----:B------:R-:W-:Y:S01]  /*3050*/  FADD.FTZ R52, R109, -R52 ;  /* 0x800000346d347221 */ /* 0x000fe20000010000 */
[----:B------:R-:W-:Y:S01]  /*3060*/  SHF.L.U32 R55, R71, 0x10, RZ ;  /* 0x0000001047377819 */ /* 0x000fe200000006ff */
[----:B------:R-:W-:Y:S01]  /*3070*/  FADD.FTZ R114, R15, -R114 ;  /* 0x800000720f727221 */ /* 0x000fe20000010000 */
[----:B------:R-:W-:Y:S01]  /*3080*/  SHF.L.U32 R73, R69, 0x10, RZ ;  /* 0x0000001045497819 */ /* 0x000fe200000006ff */
[----:B-----5:R-:W-:Y:S01]  /*3090*/  FFMA.FTZ R52, R83, R52, R54 ;  /* 0x0000003453347223 */ /* 0x020fe20000010036 */
[----:B------:R-:W-:Y:S01]  /*30a0*/  FADD.FTZ R78, R105, -R78 ;  /* 0x8000004e694e7221 */ /* 0x000fe20000010000 */
[----:B------:R-:W-:Y:S01]  /*30b0*/  SHF.L.U32 R54, R77, 0x10, RZ ;  /* 0x000000104d367819 */ /* 0x000fe200000006ff */
[----:B------:R-:W-:Y:S01]  /*30c0*/  FFMA.FTZ R77, R82, R110, R115 ;  /* 0x0000006e524d7223 */ /* 0x000fe20000010073 */
[----:B------:R-:W-:Y:S01]  /*30d0*/  SHF.L.U32 R79, R72, 0x10, RZ ;  /* 0x00000010484f7819 */ /* 0x000fe200000006ff */
[----:B------:R-:W-:Y:S01]  /*30e0*/  FFMA.FTZ R114, R83, R114, R55 ;  /* 0x0000007253727223 */ /* 0x000fe20000010037 */
[-CC-:B------:R-:W-:Y:S01]  /*30f0*/  FFMA.FTZ R72, R104, R110.reuse, R115.reuse ;  /* 0x0000006e68487223 */ /* 0x180fe20000010073 */
[-CC-:B------:R-:W-:Y:S01]  /*3100*/  FFMA.FTZ R112, R101, R110.reuse, R115.reuse ;  /* 0x0000006e65707223 */ /* 0x180fe20000010073 */
[-CC-:B------:R-:W-:Y:S01]  /*3110*/  FFMA.FTZ R75, R102, R110.reuse, R115.reuse ;  /* 0x0000006e664b7223 */ /* 0x180fe20000010073 */
[----:B------:R-:W-:Y:S01]  /*3120*/  FFMA.FTZ R55, R108, R110, R115 ;  /* 0x0000006e6c377223 */ /* 0x000fe20000010073 */
[----:B------:R-:W-:Y:S01]  /*3130*/  FFMA.FTZ R73, R83, R78, R73 ;  /* 0x0000004e53497223 */ /* 0x000fe20000010049 */
[----:B------:R-:W-:Y:S01]  /*3140*/  FADD.FTZ R78, R80, -R77 ;  /* 0x8000004d504e7221 */ /* 0x000fe20000010000 */
[----:B------:R-:W-:Y:S01]  /*3150*/  SHF.L.U32 R53, R70, 0x10, RZ ;  /* 0x0000001046357819 */ /* 0x000fe200000006ff */
[----:B------:R-:W-:Y:S01]  /*3160*/  FADD.FTZ R77, R103, -R72 ;  /* 0x80000048674d7221 */ /* 0x000fe20000010000 */
[----:B------:R-:W-:Y:S01]  /*3170*/  SHF.L.U32 R113, R74, 0x10, RZ ;  /* 0x000000104a717819 */ /* 0x000fe200000006ff */
[----:B------:R-:W-:Y:S01]  /*3180*/  FADD.FTZ R112, R99, -R112 ;  /* 0x8000007063707221 */ /* 0x000fe20000010000 */
[----:B------:R-:W-:Y:S01]  /*3190*/  SHF.L.U32 R76, R76, 0x10, RZ ;  /* 0x000000104c4c7819 */ /* 0x000fe200000006ff */
[----:B------:R-:W-:Y:S01]  /*31a0*/  FADD.FTZ R74, R14, -R75 ;  /* 0x8000004b0e4a7221 */ /* 0x000fe20000010000 */
[----:B------:R-:W-:Y:S01]  /*31b0*/  FADD.FTZ R72, R106, -R55 ;  /* 0x800000376a487221 */ /* 0x000fe20000010000 */
[C---:B------:R-:W-:Y:S01]  /*31c0*/  FFMA.FTZ R53, R83.reuse, R112, R53 ;  /* 0x0000007053357223 */ /* 0x040fe20000010035 */
        /* <DEDUP_REMOVED lines=13> */
.L_x_99:
[-CC-:B------:R-:W-:Y:S01]  /*32a0*/  FFMA.FTZ R52, R111, R110.reuse, R115.reuse ;  /* 0x0000006e6f347223 */ /* 0x180fe20000010073 */
[-CC-:B------:R-:W-:Y:S01]  /*32b0*/  FFMA.FTZ R66, R101, R110.reuse, R115.reuse ;  /* 0x0000006e65427223 */ /* 0x180fe20000010073 */
[----:B------:R-:W-:Y:S01]  /*32c0*/  SHF.L.U32 R54, R68, 0x10, RZ ;  /* 0x0000001044367819 */ /* 0x000fe200000006ff */
[-CC-:B------:R-:W-:Y:S01]  /*32d0*/  FFMA.FTZ R64, R107, R110.reuse, R115.reuse ;  /* 0x0000006e6b407223 */ /* 0x180fe20000010073 */
[----:B------:R-:W-:Y:S01]  /*32e0*/  SHF.L.U32 R55, R70, 0x10, RZ ;  /* 0x0000001046377819 */ /* 0x000fe200000006ff */
[----:B------:R-:W-:Y:S01]  /*32f0*/  FFMA.FTZ R74, R81, R110, R115 ;  /* 0x0000006e514a7223 */ /* 0x000fe20000010073 */
[----:B------:R-:W-:Y:S01]  /*3300*/  FADD.FTZ R52, R109, -R52 ;  /* 0x800000346d347221 */ /* 0x000fe20000010000 */
[----:B------:R-:W-:Y:S01]  /*3310*/  FADD.FTZ R66, R99, -R66 ;  /* 0x8000004263427221 */ /* 0x000fe20000010000 */
[----:B------:R-:W-:Y:S01]  /*3320*/  SHF.L.U32 R53, R69, 0x10, RZ ;  /* 0x0000001045357819 */ /* 0x000fe200000006ff */
[----:B------:R-:W-:Y:S01]  /*3330*/  FADD.FTZ R64, R105, -R64 ;  /* 0x8000004069407221 */ /* 0x000fe20000010000 */
[----:B------:R-:W-:Y:S01]  /*3340*/  SHF.L.U32 R65, R71, 0x10, RZ ;  /* 0x0000001047417819 */ /* 0x000fe200000006ff */
[----:B------:R-:W-:Y:S01]  /*3350*/  FADD.FTZ R74, R15, -R74 ;  /* 0x8000004a0f4a7221 */ /* 0x000fe20000010000 */
[C---:B-----5:R-:W-:Y:S01]  /*3360*/  FFMA.FTZ R52, R83.reuse, R52, R54 ;  /* 0x0000003453347223 */ /* 0x060fe20000010036 */
[C---:B------:R-:W-:Y:S01]  /*3370*/  FFMA.FTZ R66, R83.reuse, R66, R55 ;  /* 0x0000004253427223 */ /* 0x040fe20000010037 */
[-CC-:B------:R-:W-:Y:S01]  /*3380*/  FFMA.FTZ R77, R82, R110.reuse, R115.reuse ;  /* 0x0000006e524d7223 */ /* 0x180fe20000010073 */
[-CC-:B------:R-:W-:Y:S01]  /*3390*/  FFMA.FTZ R54, R104, R110.reuse, R115.reuse ;  /* 0x0000006e68367223 */ /* 0x180fe20000010073 */
[-CC-:B------:R-:W-:Y:S01]  /*33a0*/  FFMA.FTZ R67, R102, R110.reuse, R115.reuse ;  /* 0x0000006e66437223 */ /* 0x180fe20000010073 */
[----:B------:R-:W-:Y:S01]  /*33b0*/  FFMA.FTZ R55, R108, R110, R115 ;  /* 0x0000006e6c377223 */ /* 0x000fe20000010073 */
[----:B------:R-:W-:Y:S01]  /*33c0*/  SHF.L.U32 R75, R78, 0x10, RZ ;  /* 0x000000104e4b7819 */ /* 0x000fe200000006ff */
[C---:B------:R-:W-:Y:S01]  /*33d0*/  FFMA.FTZ R53, R83.reuse, R64, R53 ;  /* 0x0000004053357223 */ /* 0x040fe20000010035 */
[----:B------:R-:W-:Y:S01]  /*33e0*/  FFMA.FTZ R74, R83, R74, R65 ;  /* 0x0000004a534a7223 */ /* 0x000fe20000010041 */
[----:B------:R-:W-:Y:S01]  /*33f0*/  SHF.L.U32 R78, R76, 0x10, RZ ;  /* 0x000000104c4e7819 */ /* 0x000fe200000006ff */
[----:B------:R-:W-:Y:S01]  /*3400*/  FADD.FTZ R76, R80, -R77 ;  /* 0x8000004d504c7221 */ /* 0x000fe20000010000 */
[----:B------:R-:W-:Y:S01]  /*3410*/  SHF.L.U32 R65, R72, 0x10, RZ ;  /* 0x0000001048417819 */ /* 0x000fe200000006ff */
[----:B------:R-:W-:Y:S01]  /*3420*/  FADD.FTZ R64, R103, -R54 ;  /* 0x8000003667407221 */ /* 0x000fe20000010000 */
[----:B------:R-:W-:Y:S01]  /*3430*/  SHF.L.U32 R73, R73, 0x10, RZ ;  /* 0x0000001049497819 */ /* 0x000fe200000006ff */
[----:B------:R-:W-:Y:S01]  /*3440*/  FADD.FTZ R72, R14, -R67 ;  /* 0x800000430e487221 */ /* 0x000fe20000010000 */
[----:B------:R-:W-:Y:S01]  /*3450*/  FADD.FTZ R54, R106, -R55 ;  /* 0x800000376a367221 */ /* 0x000fe20000010000 */
[----:B------:R-:W-:-:S02]  /*3460*/  FFMA.FTZ R67, R83, R76, R78 ;  /* 0x0000004c53437223 */ /* 0x000fc4000001004e */
[C---:B------:R-:W-:Y:S01]  /*3470*/  FFMA.FTZ R55, R83.reuse, R72, R75 ;  /* 0x0000004853377223 */ /* 0x040fe2000001004b */
        /* <DEDUP_REMOVED lines=14> */
.L_x_95:
[----:B------:R-:W-:Y:S01]  /*3560*/  ISETP.NE.U32.AND P0, PT, RZ, UR4, PT ;  /* 0x00000004ff007c0c */ /* 0x000fe2000bf05070 */
[----:B------:R-:W0:Y:S01]  /*3570*/  LDC.64 R78, c[0x0][0x468] ;  /* 0x00011a00ff4e7b82 */ /* 0x000e220000000a00 */
        /* <DEDUP_REMOVED lines=12> */
.L_x_91:
[----:B------:R-:W-:Y:S05]  /*3640*/  BSYNC.RECONVERGENT B0 ;  /* 0x0000000000007941 */ /* 0x000fea0003800200 */
.L_x_90:
        /* <DEDUP_REMOVED lines=15> */
[----:B------:R-:W-:Y:S01]  /*3740*/  PRMT R76, R19, 0x7632, R76 ;  /* 0x00007632134c7816 */ /* 0x000fe2000000004c */
[-C--:B0-----:R-:W-:Y:S01]  /*3750*/  FFMA.FTZ R78, R100, R110.reuse, R115 ;  /* 0x0000006e644e7223 */ /* 0x081fe20000010073 */
[----:B------:R-:W-:Y:S01]  /*3760*/  SHF.L.U32 R73, R18, 0x10, RZ ;  /* 0x0000001012497819 */ /* 0x000fe200000006ff */
[----:B------:R-:W-:Y:S01]  /*3770*/  FADD.FTZ R72, R84, -R53 ;  /* 0x8000003554487221 */ /* 0x000fe20000010000 */
[----:B------:R-:W-:Y:S01]  /*3780*/  SHF.L.U32 R64, R16, 0x10, RZ ;  /* 0x0000001010407819 */ /* 0x000fe200000006ff */
[----:B------:R-:W-:Y:S01]  /*3790*/  FADD.FTZ R74, R88, -R67 ;  /* 0x80000043584a7221 */ /* 0x000fe20000010000 */
[----:B------:R-:W-:Y:S01]  /*37a0*/  SHF.L.U32 R53, R76, 0x10, RZ ;  /* 0x000000104c357819 */ /* 0x000fe200000006ff */
[----:B------:R-:W-:Y:S01]  /*37b0*/  FFMA.FTZ R55, R87, R110, R115 ;  /* 0x0000006e57377223 */ /* 0x000fe20000010073 */
[----:B------:R-:W-:Y:S01]  /*37c0*/  FADD.FTZ R78, R97, -R78 ;  /* 0x8000004e614e7221 */ /* 0x000fe20000010000 */
[----:B------:R-:W-:Y:S01]  /*37d0*/  SHF.L.U32 R65, R17, 0x10, RZ ;  /* 0x0000001011417819 */ /* 0x000fe200000006ff */
[C---:B-----5:R-:W-:Y:S01]  /*37e0*/  FFMA.FTZ R74, R83.reuse, R74, R73 ;  /* 0x0000004a534a7223 */ /* 0x060fe20000010049 */
[-CC-:B------:R-:W-:Y:S01]  /*37f0*/  FFMA.FTZ R52, R92, R110.reuse, R115.reuse ;  /* 0x0000006e5c347223 */ /* 0x180fe20000010073 */
[-CC-:B------:R-:W-:Y:S01]  /*3800*/  FFMA.FTZ R54, R94, R110.reuse, R115.reuse ;  /* 0x0000006e5e367223 */ /* 0x180fe20000010073 */
[----:B------:R-:W-:Y:S01]  /*3810*/  FFMA.FTZ R75, R98, R110, R115 ;  /* 0x0000006e624b7223 */ /* 0x000fe20000010073 */
[----:B------:R-:W-:Y:S01]  /*3820*/  FADD.FTZ R66, R86, -R55 ;  /* 0x8000003756427221 */ /* 0x000fe20000010000 */
[C-C-:B------:R-:W-:Y:S01]  /*3830*/  FFMA.FTZ R72, R83.reuse, R72, R64.reuse ;  /* 0x0000004853487223 */ /* 0x140fe20000010040 */
[----:B------:R-:W-:Y:S01]  /*3840*/  FFMA.FTZ R73, R83, R78, R53 ;  /* 0x0000004e53497223 */ /* 0x000fe20000010035 */
[----:B------:R-:W-:Y:S01]  /*3850*/  FFMA.FTZ R115, R91, R110, R115 ;  /* 0x0000006e5b737223 */ /* 0x000fe20000010073 */
[----:B------:R-:W-:Y:S01]  /*3860*/  PRMT R53, R16, 0x7632, R53 ;  /* 0x0000763210357816 */ /* 0x000fe20000000035 */
[----:B------:R-:W-:Y:S01]  /*3870*/  FFMA.FTZ R65, R83, R66, R65 ;  /* 0x0000004253417223 */ /* 0x000fe20000010041 */
[----:B------:R-:W-:Y:S01]  /*3880*/  PRMT R55, R17, 0x7632, R55 ;  /* 0x0000763211377816 */ /* 0x000fe20000000037 */
[----:B------:R-:W-:Y:S01]  /*3890*/  FADD.FTZ R66, R90, -R115 ;  /* 0x800000735a427221 */ /* 0x000fe20000010000 */
        /* <DEDUP_REMOVED lines=8> */
[----:B------:R-:W-:Y:S01]  /*3920*/  FADD.FTZ R64, R96, -R75 ;  /* 0x8000004b60407221 */ /* 0x000fe20000010000 */
[C---:B------:R-:W-:Y:S01]  /*3930*/  FFMA.FTZ R53, R83.reuse, R52, R53 ;  /* 0x0000003453357223 */ /* 0x040fe20000010035 */
[----:B------:R-:W-:Y:S01]  /*3940*/  FFMA.FTZ R54, R83, R54, R55 ;  /* 0x0000003653367223 */ /* 0x000fe20000010037 */
[----:B------:R-:W-:Y:S01]  /*3950*/  F2FP.BF16.F32.PACK_AB R75, R73, R66 ;  /* 0x00000042494b723e */ /* 0x000fe200000010ff */
[----:B------:R-:W-:Y:S02]  /*3960*/  FFMA.FTZ R67, R83, R64, R67 ;  /* 0x0000004053437223 */ /* 0x000fe40000010043 */
[----:B------:R-:W-:Y:S02]  /*3970*/  F2FP.BF16.F32.PACK_AB R72, R53, R72 ;  /* 0x000000483548723e */ /* 0x000fe400000010ff */
[----:B------:R-:W-:-:S02]  /*3980*/  F2FP.BF16.F32.PACK_AB R73, R54, R65 ;  /* 0x000000413649723e */ /* 0x000fc400000010ff */
[----:B------:R-:W-:Y:S02]  /*3990*/  F2FP.BF16.F32.PACK_AB R74, R67, R74 ;  /* 0x0000004a434a723e */ /* 0x000fe400000010ff */
[----:B------:R-:W-:Y:S02]  /*39a0*/  MOV R67, R75 ;  /* 0x0000004b00437202 */ /* 0x000fe40000000f00 */
[----:B------:R-:W-:Y:S02]  /*39b0*/  MOV R66, R74 ;  /* 0x0000004a00427202 */ /* 0x000fe40000000f00 */
[----:B------:R-:W-:Y:S02]  /*39c0*/  MOV R65, R73 ;  /* 0x0000004900417202 */ /* 0x000fe40000000f00 */
[----:B------:R-:W-:Y:S02]  /*39d0*/  MOV R64, R72 ;  /* 0x0000004800407202 */ /* 0x000fe40000000f00 */
[----:B------:R-:W-:-:S02]  /*39e0*/  MOV R55, R75 ;  /* 0x0000004b00377202 */ /* 0x000fc40000000f00 */
[----:B------:R-:W-:Y:S02]  /*39f0*/  MOV R54, R74 ;  /* 0x0000004a00367202 */ /* 0x000fe40000000f00 */
[----:B------:R-:W-:Y:S02]  /*3a00*/  MOV R53, R73 ;  /* 0x0000004900357202 */ /* 0x000fe40000000f00 */
[----:B------:R-:W-:Y:S01]  /*3a10*/  MOV R52, R72 ;  /* 0x0000004800347202 */ /* 0x000fe20000000f00 */
[----:B------:R-:W-:Y:S06]  /*3a20*/  BRA `(.L_x_105) ;  /* 0x0000001000587947 */ /* 0x000fec0003800000 */
.L_x_104:
[-CC-:B-1----:R-:W-:Y:S01]  /*3a30*/  FFMA.FTZ R55, R85, R110.reuse, R115.reuse ;  /* 0x0000006e55377223 */ /* 0x182fe20000010073 */
        /* <DEDUP_REMOVED lines=9> */
[----:B0-----:R-:W-:Y:S01]  /*3ad0*/  SHF.L.U32 R79, R18, 0x10, RZ ;  /* 0x00000010124f7819 */ /* 0x001fe200000006ff */
[----:B------:R-:W-:Y:S01]  /*3ae0*/  FADD.FTZ R78, R88, -R77 ;  /* 0x8000004d584e7221 */ /* 0x000fe20000010000 */
[----:B------:R-:W-:Y:S01]  /*3af0*/  SHF.L.U32 R74, R16, 0x10, RZ ;  /* 0x00000010104a7819 */ /* 0x000fe200000006ff */
[----:B------:R-:W-:Y:S01]  /*3b00*/  FADD.FTZ R76, R86, -R73 ;  /* 0x80000049564c7221 */ /* 0x000fe20000010000 */
[----:B------:R-:W-:Y:S01]  /*3b10*/  SHF.L.U32 R75, R17, 0x10, RZ ;  /* 0x00000010114b7819 */ /* 0x000fe200000006ff */
[----:B------:R-:W-:Y:S01]  /*3b20*/  FADD.FTZ R112, R97, -R112 ;  /* 0x8000007061707221 */ /* 0x000fe20000010000 */
[----:B------:R-:W-:Y:S01]  /*3b30*/  SHF.L.U32 R55, R110, 0x10, RZ ;  /* 0x000000106e377819 */ /* 0x000fe200000006ff */
[C---:B-----5:R-:W-:Y:S01]  /*3b40*/  FFMA.FTZ R78, R83.reuse, R78, R79 ;  /* 0x0000004e534e7223 */ /* 0x060fe2000001004f */
[C-C-:B------:R-:W-:Y:S01]  /*3b50*/  FFMA.FTZ R72, R83.reuse, R72, R74.reuse ;  /* 0x0000004853487223 */ /* 0x140fe2000001004a */
[----:B------:R-:W-:Y:S01]  /*3b60*/  FFMA.FTZ R73, R83, R76, R75 ;  /* 0x0000004c53497223 */ /* 0x000fe2000001004b */
[----:B------:R-:W-:Y:S01]  /*3b70*/  PRMT R74, R17, 0x7632, R74 ;  /* 0x00007632114a7816 */ /* 0x000fe2000000004a */
[--C-:B------:R-:W-:Y:S01]  /*3b80*/  FFMA.FTZ R79, R83, R112, R55.reuse ;  /* 0x00000070534f7223 */ /* 0x100fe20000010037 */
[----:B------:R-:W-:Y:S01]  /*3b90*/  PRMT R55, R16, 0x7632, R55 ;  /* 0x0000763210377816 */ /* 0x000fe20000000037 */
[----:B------:R-:W-:Y:S01]  /*3ba0*/  FADD.FTZ R54, R95, -R54 ;  /* 0x800000365f367221 */ /* 0x000fe20000010000 */
[----:B------:R-:W-:Y:S01]  /*3bb0*/  PRMT R76, R18, 0x7632, R76 ;  /* 0x00007632124c7816 */ /* 0x000fe2000000004c */
[----:B------:R-:W-:Y:S01]  /*3bc0*/  FADD.FTZ R52, R93, -R52 ;  /* 0x800000345d347221 */ /* 0x000fe20000010000 */
[----:B------:R-:W-:-:S02]  /*3bd0*/  SHF.L.U32 R110, R19, 0x10, RZ ;  /* 0x00000010136e7819 */ /* 0x000fc400000006ff */
[----:B------:R-:W-:Y:S02]  /*3be0*/  SHF.L.U32 R55, R55, 0x10, RZ ;  /* 0x0000001037377819 */ /* 0x000fe400000006ff */
[----:B------:R-:W-:Y:S01]  /*3bf0*/  SHF.L.U32 R75, R74, 0x10, RZ ;  /* 0x000000104a4b7819 */ /* 0x000fe200000006ff */
[----:B------:R-:W-:Y:S01]  /*3c00*/  FADD.FTZ R74, R96, -R53 ;  /* 0x80000035604a7221 */ /* 0x000fe20000010000 */
[----:B------:R-:W-:Y:S01]  /*3c10*/  SHF.L.U32 R77, R76, 0x10, RZ ;  /* 0x000000104c4d7819 */ /* 0x000fe200000006ff */
[----:B------:R-:W-:Y:S01]  /*3c20*/  FADD.FTZ R76, R90, -R115 ;  /* 0x800000735a4c7221 */ /* 0x000fe20000010000 */
[C---:B------:R-:W-:Y:S01]  /*3c30*/  FFMA.FTZ R55, R83.reuse, R52, R55 ;  /* 0x0000003453377223 */ /* 0x040fe20000010037 */
[C---:B------:R-:W-:Y:S02]  /*3c40*/  FFMA.FTZ R54, R83.reuse, R54, R75 ;  /* 0x0000003653367223 */ /* 0x040fe4000001004b */
[C---:B------:R-:W-:Y:S01]  /*3c50*/  FFMA.FTZ R76, R83.reuse, R76, R110 ;  /* 0x0000004c534c7223 */ /* 0x040fe2000001006e */
[----:B------:R-:W-:Y:S01]  /*3c60*/  FFMA.FTZ R77, R83, R74, R77 ;  /* 0x0000004a534d7223 */ /* 0x000fe2000001004d */
        /* <DEDUP_REMOVED lines=9> */
.L_x_103:
[----:B-1----:R-:W1:Y:S02]  /*3d00*/  LDC.64 R72, c[0x0][0x470] ;  /* 0x00011c00ff487b82 */ /* 0x002e640000000a00 */
        /* <DEDUP_REMOVED lines=48> */
.L_x_106:
[----:B------:R-:W-:Y:S01]  /*4010*/  PRMT R72, R19, 0x7632, R72 ;  /* 0x0000763213487816 */ /* 0x000fe20000000048 */
[-CC-:B------:R-:W-:Y:S01]  /*4020*/  FFMA.FTZ R74, R100, R110.reuse, R115.reuse ;  /* 0x0000006e644a7223 */ /* 0x180fe20000010073 */
[-CC-:B0-----:R-:W-:Y:S01]  /*4030*/  FFMA.FTZ R79, R89, R110.reuse, R115.reuse ;  /* 0x0000006e594f7223 */ /* 0x181fe20000010073 */
[-CC-:B------:R-:W-:Y:S01]  /*4040*/  FFMA.FTZ R117, R98, R110.reuse, R115.reuse ;  /* 0x0000006e62757223 */ /* 0x180fe20000010073 */
[----:B------:R-:W-:Y:S01]  /*4050*/  SHF.L.U32 R72, R72, 0x10, RZ ;  /* 0x0000001048487819 */ /* 0x000fe200000006ff */
[----:B------:R-:W-:Y:S01]  /*4060*/  FADD.FTZ R74, R97, -R74 ;  /* 0x8000004a614a7221 */ /* 0x000fe20000010000 */
[----:B------:R-:W-:Y:S01]  /*4070*/  SHF.L.U32 R113, R18, 0x10, RZ ;  /* 0x0000001012717819 */ /* 0x000fe200000006ff */
[----:B------:R-:W-:Y:S01]  /*4080*/  FFMA.FTZ R119, R91, R110, R115 ;  /* 0x0000006e5b777223 */ /* 0x000fe20000010073 */
[----:B------:R-:W-:Y:S01]  /*4090*/  FADD.FTZ R78, R96, -R117 ;  /* 0x80000075604e7221 */ /* 0x000fe20000010000 */
[--C-:B-----5:R-:W-:Y:S01]  /*40a0*/  FFMA.FTZ R75, R83, R74, R72.reuse ;  /* 0x0000004a534b7223 */ /* 0x120fe20000010048 */
[----:B------:R-:W-:Y:S01]  /*40b0*/  PRMT R72, R18, 0x7632, R72 ;  /* 0x0000763212487816 */ /* 0x000fe20000000048 */
[----:B------:R-:W-:Y:S01]  /*40c0*/  FADD.FTZ R74, R88, -R79 ;  /* 0x8000004f584a7221 */ /* 0x000fe20000010000 */
[----:B------:R-:W-:Y:S01]  /*40d0*/  SHF.L.U32 R114, R19, 0x10, RZ ;  /* 0x0000001013727819 */ /* 0x000fe200000006ff */
[----:B------:R-:W-:Y:S01]  /*40e0*/  FFMA.FTZ R76, R94, R110, R115 ;  /* 0x0000006e5e4c7223 */ /* 0x000fe20000010073 */
[----:B------:R-:W-:Y:S01]  /*40f0*/  SHF.L.U32 R79, R72, 0x10, RZ ;  /* 0x00000010484f7819 */ /* 0x000fe200000006ff */
[----:B------:R-:W-:Y:S01]  /*4100*/  FADD.FTZ R112, R90, -R119 ;  /* 0x800000775a707221 */ /* 0x000fe20000010000 */
[----:B------:R-:W-:Y:S01]  /*4110*/  FFMA.FTZ R74, R83, R74, R113 ;  /* 0x0000004a534a7223 */ /* 0x000fe20000010071 */
[-CC-:B------:R-:W-:Y:S01]  /*4120*/  FFMA.FTZ R77, R87, R110.reuse, R115.reuse ;  /* 0x0000006e574d7223 */ /* 0x180fe20000010073 */
[----:B------:R-:W-:Y:S01]  /*4130*/  FFMA.FTZ R73, R85, R110, R115 ;  /* 0x0000006e55497223 */ /* 0x000fe20000010073 */
[--C-:B------:R-:W-:Y:S01]  /*4140*/  FFMA.FTZ R113, R83, R78, R79.reuse ;  /* 0x0000004e53717223 */ /* 0x100fe2000001004f */
[----:B------:R-:W-:Y:S01]  /*4150*/  PRMT R79, R17, 0x7632, R79 ;  /* 0x00007632114f7816 */ /* 0x000fe2000000004f */
[----:B------:R-:W-:Y:S01]  /*4160*/  FFMA.FTZ R110, R92, R110, R115 ;  /* 0x0000006e5c6e7223 */ /* 0x000fe20000010073 */
[----:B------:R-:W-:Y:S01]  /*4170*/  PRMT R78, R16, 0x7632, R78 ;  /* 0x00007632104e7816 */ /* 0x000fe2000000004e */
[----:B------:R-:W-:Y:S01]  /*4180*/  FFMA.FTZ R72, R83, R112, R114 ;  /* 0x0000007053487223 */ /* 0x000fe20000010072 */
[----:B------:R-:W-:Y:S01]  /*4190*/  FADD.FTZ R116, R95, -R76 ;  /* 0x8000004c5f747221 */ /* 0x000fe20000010000 */
[----:B------:R-:W-:Y:S01]  /*41a0*/  FADD.FTZ R112, R86, -R77 ;  /* 0x8000004d56707221 */ /* 0x000fe20000010000 */
[----:B------:R-:W-:Y:S01]  /*41b0*/  FADD.FTZ R76, R84, -R73 ;  /* 0x80000049544c7221 */ /* 0x000fe20000010000 */
[----:B------:R-:W-:Y:S01]  /*41c0*/  SHF.L.U32 R114, R17, 0x10, RZ ;  /* 0x0000001011727819 */ /* 0x000fe200000006ff */
[----:B------:R-:W-:Y:S01]  /*41d0*/  FADD.FTZ R110, R93, -R110 ;  /* 0x8000006e5d6e7221 */ /* 0x000fe20000010000 */
[----:B------:R-:W-:-:S02]  /*41e0*/  SHF.L.U32 R79, R79, 0x10, RZ ;  /* 0x000000104f4f7819 */ /* 0x000fc400000006ff */
[----:B------:R-:W-:Y:S01]  /*41f0*/  SHF.L.U32 R73, R16, 0x10, RZ ;  /* 0x0000001010497819 */ /* 0x000fe200000006ff */
[C---:B------:R-:W-:Y:S01]  /*4200*/  FFMA.FTZ R112, R83.reuse, R112, R114 ;  /* 0x0000007053707223 */ /* 0x040fe20000010072 */
        /* <DEDUP_REMOVED lines=9> */
.L_x_102:
        /* <DEDUP_REMOVED lines=45> */
.L_x_108:
        /* <DEDUP_REMOVED lines=33> */
.L_x_107:
        /* <DEDUP_REMOVED lines=37> */
.L_x_109:
        /* <DEDUP_REMOVED lines=28> */
.L_x_105:
        /* <DEDUP_REMOVED lines=9> */
.L_x_101:
[----:B------:R-:W-:Y:S05]  /*4c20*/  BSYNC.RECONVERGENT B0 ;  /* 0x0000000000007941 */ /* 0x000fea0003800200 */
.L_x_100:
[----:B-1-3--:R-:W1:Y:S02]  /*4c30*/  LDC.64 R72, c[0x0][0x380] ;  /* 0x0000e000ff487b82 */ /* 0x00ae640000000a00 */
[----:B-1----:R-:W-:-:S04]  /*4c40*/  LEA R10, R72, R10, 0x2 ;  /* 0x0000000a480a7211 */ /* 0x002fc800078e10ff */
[----:B------:R-:W-:-:S13]  /*4c50*/  ISETP.GE.AND P0, PT, R10, R73, PT ;  /* 0x000000490a00720c */ /* 0x000fda0003f06270 */
[----:B------:R-:W-:Y:S05]  /*4c60*/  @!P0 BRA `(.L_x_110) ;  /* 0xffffffb800288947 */ /* 0x000fea000383ffff */
.L_x_81:
[----:B------:R-:W-:Y:S05]  /*4c70*/  BSYNC B1 ;  /* 0x0000000000017941 */ /* 0x000fea0003800000 */
.L_x_80:
[----:B-----5:R-:W1:Y:S01]  /*4c80*/  S2R R22, SR_TID.X ;  /* 0x0000000000167919 */ /* 0x020e620000002100 */
[----:B------:R-:W-:Y:S01]  /*4c90*/  MOV R4, 0x400 ;  /* 0x0000040000047802 */ /* 0x000fe20000000f00 */
[----:B------:R-:W-:Y:S05]  /*4ca0*/  WARPSYNC.ALL ;  /* 0x0000000000007948 */ /* 0x000fea0003800000 */
[----:B------:R-:W2:Y:S01]  /*4cb0*/  S2R R5, SR_CgaCtaId ;  /* 0x0000000000057919 */ /* 0x000ea20000008800 */
[----:B------:R-:W3:Y:S01]  /*4cc0*/  S2UR UR4, SR_CTAID.X ;  /* 0x00000000000479c3 */ /* 0x000ee20000002500 */
[----:B------:R-:W4:Y:S01]  /*4cd0*/  LDCU.128 UR16, c[0x0][0x440] ;  /* 0x00008800ff1077ac */ /* 0x000f220008000c00 */
[----:B-1----:R-:W-:-:S02]  /*4ce0*/  SHF.L.U32 R2, R22, 0x6, RZ ;  /* 0x0000000616027819 */ /* 0x002fc400000006ff */
[----:B------:R-:W-:Y:S02]  /*4cf0*/  SHF.L.U32 R0, R22, 0x5, RZ ;  /* 0x0000000516007819 */ /* 0x000fe400000006ff */
[----:B------:R-:W-:Y:S02]  /*4d00*/  LOP3.LUT R3, R2, 0x1800, RZ, 0xc0, !PT ;  /* 0x0000180002037812 */ /* 0x000fe400078ec0ff */
[----:B------:R-:W-:Y:S02]  /*4d10*/  LOP3.LUT R16, R22, 0x7f, RZ, 0x3c, !PT ;  /* 0x0000007f16107812 */ /* 0x000fe400078e3cff */
[----:B--2---:R-:W-:Y:S02]  /*4d20*/  LEA R5, R5, R4, 0x18 ;  /* 0x0000000405057211 */ /* 0x004fe400078ec0ff */
[----:B------:R-:W-:Y:S02]  /*4d30*/  LOP3.LUT R0, R3, 0x3e0, R0, 0xf8, !PT ;  /* 0x000003e003007812 */ /* 0x000fe400078ef800 */
[----:B------:R-:W-:-:S02]  /*4d40*/  IADD3 R16, PT, PT, R16, R13, RZ ;  /* 0x0000000d10107210 */ /* 0x000fc40007ffe0ff */
[-C--:B------:R-:W-:Y:S02]  /*4d50*/  IADD3 R0, PT, PT, R0, R5.reuse, RZ ;  /* 0x0000000500007210 */ /* 0x080fe40007ffe0ff */
[----:B------:R-:W-:Y:S02]  /*4d60*/  LEA R5, R22, R5, 0x2 ;  /* 0x0000000516057211 */ /* 0x000fe400078e10ff */
[C---:B------:R-:W-:Y:S01]  /*4d70*/  ISETP.GE.U32.AND P3, PT, R16.reuse, 0x80, PT ;  /* 0x000000801000780c */ /* 0x040fe20003f66070 */
[----:B------:R3:W-:Y:S01]  /*4d80*/  STS.128 [R0], R36 ;  /* 0x0000002400007388 */ /* 0x0007e20000000c00 */
[C---:B------:R-:W-:Y:S02]  /*4d90*/  ISETP.GE.U32.AND P2, PT, R16.reuse, 0x100, PT ;  /* 0x000001001000780c */ /* 0x040fe40003f46070 */
[----:B------:R-:W-:Y:S01]  /*4da0*/  ISETP.GE.U32.AND P1, PT, R16, 0x180, PT ;  /* 0x000001801000780c */ /* 0x000fe20003f26070 */
[----:B------:R1:W-:Y:S04]  /*4db0*/  STS.128 [R0+0x10], R40 ;  /* 0x0000102800007388 */ /* 0x0003e80000000c00 */
[----:B------:R-:W-:Y:S04]  /*4dc0*/  STS.128 [R0+0x400], R56 ;  /* 0x0004003800007388 */ /* 0x000fe80000000c00 */
[----:B------:R-:W-:Y:S01]  /*4dd0*/  STS.128 [R0+0x410], R60 ;  /* 0x0004103c00007388 */ /* 0x000fe20000000c00 */
[----:B------:R-:W-:Y:S01]  /*4de0*/  BAR.SYNC.DEFER_BLOCKING 0x0 ;  /* 0x0000000000007b1d */ /* 0x000fe20000010000 */
[----:B---3--:R-:W-:-:S05]  /*4df0*/  IMAD R37, R13, UR4, RZ ;  /* 0x000000040d257c24 */ /* 0x008fca000f8e02ff */
[----:B------:R-:W-:-:S04]  /*4e00*/  IADD3 R22, P0, PT, R37, R22, RZ ;  /* 0x0000001625167210 */ /* 0x000fc80007f1e0ff */
[----:B------:R-:W-:Y:S02]  /*4e10*/  IADD3.X R39, PT, PT, RZ, RZ, RZ, P0, !PT ;  /* 0x000000ffff277210 */ /* 0x000fe400007fe4ff */
[----:B------:R-:W-:Y:S02]  /*4e20*/  ISETP.GE.U32.AND P0, PT, R16, 0x200, PT ;  /* 0x000002001000780c */ /* 0x000fe40003f06070 */
[C---:B------:R-:W-:Y:S02]  /*4e30*/  SHF.L.U64.HI R39, R22.reuse, 0x2, R39 ;  /* 0x0000000216277819 */ /* 0x040fe40000010227 */
[----:B------:R-:W-:-:S04]  /*4e40*/  SHF.L.U32 R22, R22, 0x2, RZ ;  /* 0x0000000216167819 */ /* 0x000fc800000006ff */
[C---:B----4-:R-:W-:Y:S02]  /*4e50*/  IADD3 R24, P4, PT, R22.reuse, UR18, RZ ;  /* 0x0000001216187c10 */ /* 0x050fe4000ff9e0ff */
[----:B------:R-:W-:Y:S01]  /*4e60*/  IADD3 R22, P5, PT, R22, UR16, RZ ;  /* 0x0000001016167c10 */ /* 0x000fe2000ffbe0ff */
[----:B------:R-:W2:Y:S01]  /*4e70*/  LDS R2, [R5] ;  /* 0x0000000005027984 */ /* 0x000ea20000000800 */
[C---:B-1----:R-:W-:Y:S02]  /*4e80*/  IADD3.X R41, PT, PT, R39.reuse, UR19, RZ, P4, !PT ;  /* 0x0000001327297c10 */ /* 0x042fe4000a7fe4ff */
[----:B------:R-:W-:Y:S01]  /*4e90*/  IADD3.X R39, PT, PT, R39, UR17, RZ, P5, !PT ;  /* 0x0000001127277c10 */ /* 0x000fe2000affe4ff */
[----:B------:R-:W1:Y:S04]  /*4ea0*/  LDS R7, [R5+0x800] ;  /* 0x0008000005077984 */ /* 0x000e680000000800 */
[----:B------:R-:W3:Y:S04]  /*4eb0*/  LDS R3, [R5+0x200] ;  /* 0x0002000005037984 */ /* 0x000ee80000000800 */
[----:B------:R-:W4:Y:S04]  /*4ec0*/  LDS R8, [R5+0xa00] ;  /* 0x000a000005087984 */ /* 0x000f280000000800 */
[----:B------:R-:W0:Y:S04]  /*4ed0*/  LDS R4, [R5+0x400] ;  /* 0x0004000005047984 */ /* 0x000e280000000800 */
[----:B------:R-:W0:Y:S04]  /*4ee0*/  LDS R9, [R5+0xc00] ;  /* 0x000c000005097984 */ /* 0x000e280000000800 */
[----:B------:R-:W0:Y:S04]  /*4ef0*/  LDS R6, [R5+0x600] ;  /* 0x0006000005067984 */ /* 0x000e280000000800 */
[----:B------:R-:W0:Y:S04]  /*4f00*/  LDS R11, [R5+0xe00] ;  /* 0x000e0000050b7984 */ /* 0x000e280000000800 */
[----:B------:R-:W0:Y:S04]  /*4f10*/  LDS R15, [R5+0x1000] ;  /* 0x00100000050f7984 */ /* 0x000e280000000800 */
[----:B------:R-:W0:Y:S04]  /*4f20*/  LDS R10, [R5+0x1200] ;  /* 0x00120000050a7984 */ /* 0x000e280000000800 */
[----:B------:R-:W0:Y:S01]  /*4f30*/  LDS R17, [R5+0x1400] ;  /* 0x0014000005117984 */ /* 0x000e220000000800 */
[----:B--2---:R-:W-:-:S03]  /*4f40*/  FADD.FTZ R2, RZ, R2 ;  /* 0x00000002ff027221 */ /* 0x004fc60000010000 */
[----:B------:R-:W2:Y:S01]  /*4f50*/  LDS R19, [R5+0x1600] ;  /* 0x0016000005137984 */ /* 0x000ea20000000800 */
[----:B-1----:R-:W-:-:S03]  /*4f60*/  FADD.FTZ R2, R2, R7 ;  /* 0x0000000702027221 */ /* 0x002fc60000010000 */
[----:B------:R-:W1:Y:S01]  /*4f70*/  LDS R21, [R5+0x1800] ;  /* 0x0018000005157984 */ /* 0x000e620000000800 */
[----:B---3--:R-:W-:-:S03]  /*4f80*/  FADD.FTZ R3, RZ, R3 ;  /* 0x00000003ff037221 */ /* 0x008fc60000010000 */
[----:B------:R-:W3:Y:S01]  /*4f90*/  LDS R12, [R5+0x1a00] ;  /* 0x001a0000050c7984 */ /* 0x000ee20000000800 */
[----:B----4-:R-:W-:-:S03]  /*4fa0*/  FADD.FTZ R3, R3, R8 ;  /* 0x0000000803037221 */ /* 0x010fc60000010000 */
[----:B------:R-:W4:Y:S01]  /*4fb0*/  LDS R23, [R5+0x1c00] ;  /* 0x001c000005177984 */ /* 0x000f220000000800 */
[----:B0-----:R-:W-:-:S03]  /*4fc0*/  FADD.FTZ R4, RZ, R4 ;  /* 0x00000004ff047221 */ /* 0x001fc60000010000 */
[----:B------:R-:W0:Y:S01]  /*4fd0*/  LDS R25, [R5+0x1e00] ;  /* 0x001e000005197984 */ /* 0x000e220000000800 */
[----:B------:R-:W-:Y:S01]  /*4fe0*/  FADD.FTZ R4, R4, R9 ;  /* 0x0000000904047221 */ /* 0x000fe20000010000 */
[----:B------:R-:W-:Y:S01]  /*4ff0*/  BAR.SYNC.DEFER_BLOCKING 0x0 ;  /* 0x0000000000007b1d */ /* 0x000fe20000010000 */
[----:B------:R-:W-:-:S04]  /*5000*/  FADD.FTZ R6, RZ, R6 ;  /* 0x00000006ff067221 */ /* 0x000fc80000010000 */
[----:B------:R-:W-:Y:S01]  /*5010*/  FADD.FTZ R6, R6, R11 ;  /* 0x0000000b06067221 */ /* 0x000fe20000010000 */
[----:B------:R-:W-:Y:S01]  /*5020*/  FADD.FTZ R2, R2, R15 ;  /* 0x0000000f02027221 */ /* 0x000fe20000010000 */
[----:B------:R-:W-:Y:S01]  /*5030*/  FADD.FTZ R3, R3, R10 ;  /* 0x0000000a03037221 */ /* 0x000fe20000010000 */
[----:B------:R-:W-:Y:S01]  /*5040*/  FADD.FTZ R4, R4, R17 ;  /* 0x0000001104047221 */ /* 0x000fe20000010000 */
[----:B--2---:R-:W-:Y:S01]  /*5050*/  FADD.FTZ R6, R6, R19 ;  /* 0x0000001306067221 */ /* 0x004fe20000010000 */
[----:B------:R-:W-:Y:S01]  /*5060*/  STS.128 [R0], R28 ;  /* 0x0000001c00007388 */ /* 0x000fe20000000c00 */
[----:B-1----:R-:W-:Y:S01]  /*5070*/  FADD.FTZ R21, R2, R21 ;  /* 0x0000001502157221 */ /* 0x002fe20000010000 */
[----:B------:R-:W-:Y:S02]  /*5080*/  @P3 MOV R2, R24 ;  /* 0x0000001800023202 */ /* 0x000fe40000000f00 */
[----:B------:R-:W-:Y:S01]  /*5090*/  STS.128 [R0+0x10], R32 ;  /* 0x0000102000007388 */ /* 0x000fe20000000c00 */
[----:B---3--:R-:W-:Y:S01]  /*50a0*/  FADD.FTZ R9, R3, R12 ;  /* 0x0000000c03097221 */ /* 0x008fe20000010000 */
[----:B------:R-:W-:-:S02]  /*50b0*/  @P3 MOV R3, R41 ;  /* 0x0000002900033202 */ /* 0x000fc40000000f00 */
[----:B------:R-:W-:Y:S01]  /*50c0*/  STS.128 [R0+0x400], R44 ;  /* 0x0004002c00007388 */ /* 0x000fe20000000c00 */
[----:B------:R-:W-:Y:S01]  /*50d0*/  @P3 IADD3 R24, P4, PT, R24, 0x200, RZ ;  /* 0x0000020018183810 */ /* 0x000fe20007f9e0ff */
[----:B----4-:R-:W-:Y:S02]  /*50e0*/  FADD.FTZ R23, R4, R23 ;  /* 0x0000001704177221 */ /* 0x010fe40000010000 */
[----:B------:R-:W-:Y:S01]  /*50f0*/  STS.128 [R0+0x410], R48 ;  /* 0x0004103000007388 */ /* 0x000fe20000000c00 */
[----:B------:R-:W-:Y:S01]  /*5100*/  @P3 IADD3.X R41, PT, PT, RZ, R41, RZ, P4, !PT ;  /* 0x00000029ff293210 */ /* 0x000fe200027fe4ff */
[----:B0-----:R-:W-:Y:S01]  /*5110*/  FADD.FTZ R25, R6, R25 ;  /* 0x0000001906197221 */ /* 0x001fe20000010000 */
[----:B------:R-:W-:Y:S06]  /*5120*/  BAR.SYNC.DEFER_BLOCKING 0x0 ;  /* 0x0000000000007b1d */ /* 0x000fec0000010000 */
        /* <DEDUP_REMOVED lines=15> */
[----:B--2---:R-:W-:-:S03]  /*5220*/  FADD.FTZ R14, R14, R31 ;  /* 0x0000001f0e0e7221 */ /* 0x004fc60000010000 */
[----:B------:R-:W2:Y:S01]  /*5230*/  LDS R8, [R5+0xe00] ;  /* 0x000e000005087984 */ /* 0x000ea20000000800 */
[----:B---3--:R-:W-:-:S03]  /*5240*/  FADD.FTZ R35, R14, R35 ;  /* 0x000000230e237221 */ /* 0x008fc60000010000 */
[----:B------:R-:W3:Y:S01]  /*5250*/  LDS R11, [R5+0x1600] ;  /* 0x00160000050b7984 */ /* 0x000ee20000000800 */
[----:B----4-:R-:W-:-:S03]  /*5260*/  FADD.FTZ R0, RZ, R0 ;  /* 0x00000000ff007221 */ /* 0x010fc60000010000 */
[----:B------:R-:W4:Y:S01]  /*5270*/  LDS R15, [R5+0x1e00] ;  /* 0x001e0000050f7984 */ /* 0x000f220000000800 */
[----:B------:R-:W-:-:S03]  /*5280*/  FADD.FTZ R0, R0, R29 ;  /* 0x0000001d00007221 */ /* 0x000fc60000010000 */
[----:B------:R0:W-:Y:S01]  /*5290*/  @P3 STG.E desc[UR10][R2.64], R35 ;  /* 0x0000002302003986 */ /* 0x0001e2000c10190a */
[----:B------:R-:W-:Y:S01]  /*52a0*/  FADD.FTZ R13, RZ, R13 ;  /* 0x0000000dff0d7221 */ /* 0x000fe20000010000 */
[----:B------:R-:W-:-:S03]  /*52b0*/  FADD.FTZ R0, R0, R33 ;  /* 0x0000002100007221 */ /* 0x000fc60000010000 */
[----:B------:R-:W-:Y:S01]  /*52c0*/  FADD.FTZ R13, R13, R16 ;  /* 0x000000100d0d7221 */ /* 0x000fe20000010000 */
[----:B0-----:R-:W-:Y:S01]  /*52d0*/  @P3 MOV R2, R22 ;  /* 0x0000001600023202 */ /* 0x001fe20000000f00 */
[----:B------:R-:W-:Y:S01]  /*52e0*/  FADD.FTZ R37, R0, R37 ;  /* 0x0000002500257221 */ /* 0x000fe20000010000 */
[-C--:B------:R-:W-:Y:S02]  /*52f0*/  @P3 MOV R3, R39.reuse ;  /* 0x0000002700033202 */ /* 0x080fe40000000f00 */
[----:B------:R-:W-:Y:S01]  /*5300*/  @P3 IADD3 R22, P5, PT, R22, 0x200, RZ ;  /* 0x0000020016163810 */ /* 0x000fe20007fbe0ff */
[----:B------:R-:W-:Y:S02]  /*5310*/  FADD.FTZ R13, R13, R18 ;  /* 0x000000120d0d7221 */ /* 0x000fe40000010000 */
[----:B------:R0:W-:Y:S01]  /*5320*/  @P3 STG.E desc[UR10][R2.64], R21 ;  /* 0x0000001502003986 */ /* 0x0001e2000c10190a */
[----:B------:R-:W-:Y:S01]  /*5330*/  @P3 IADD3.X R39, PT, PT, RZ, R39, RZ, P5, !PT ;  /* 0x00000027ff273210 */ /* 0x000fe20002ffe4ff */
[----:B------:R-:W-:Y:S01]  /*5340*/  FADD.FTZ R7, RZ, R7 ;  /* 0x00000007ff077221 */ /* 0x000fe20000010000 */
[----:B------:R-:W-:-:S02]  /*5350*/  @P2 MOV R4, R22 ;  /* 0x0000001600042202 */ /* 0x000fc40000000f00 */
[----:B------:R-:W-:Y:S01]  /*5360*/  @P2 IADD3 R22, P4, PT, R22, 0x200, RZ ;  /* 0x0000020016162810 */ /* 0x000fe20007f9e0ff */
[----:B-1----:R-:W-:Y:S01]  /*5370*/  FADD.FTZ R13, R13, R20 ;  /* 0x000000140d0d7221 */ /* 0x002fe20000010000 */
[-C--:B------:R-:W-:Y:S02]  /*5380*/  @P2 MOV R5, R39.reuse ;  /* 0x0000002700052202 */ /* 0x080fe40000000f00 */
[----:B------:R-:W-:Y:S01]  /*5390*/  @P2 IADD3.X R39, PT, PT, RZ, R39, RZ, P4, !PT ;  /* 0x00000027ff272210 */ /* 0x000fe200027fe4ff */
[----:B--2---:R-:W-:Y:S01]  /*53a0*/  FADD.FTZ R8, R7, R8 ;  /* 0x0000000807087221 */ /* 0x004fe20000010000 */
[----:B------:R-:W-:Y:S02]  /*53b0*/  @P1 MOV R6, R22 ;  /* 0x0000001600061202 */ /* 0x000fe40000000f00 */
[----:B0-----:R-:W-:Y:S01]  /*53c0*/  @P2 MOV R2, R24 ;  /* 0x0000001800022202 */ /* 0x001fe20000000f00 */
[----:B---3--:R-:W-:Y:S01]  /*53d0*/  FADD.FTZ R8, R8, R11 ;  /* 0x0000000b08087221 */ /* 0x008fe20000010000 */
[----:B------:R-:W-:-:S02]  /*53e0*/  @P2 IADD3 R24, P3, PT, R24, 0x200, RZ ;  /* 0x0000020018182810 */ /* 0x000fc40007f7e0ff */
[-C--:B------:R-:W-:Y:S01]  /*53f0*/  @P2 MOV R3, R41.reuse ;  /* 0x0000002900032202 */ /* 0x080fe20000000f00 */
[----:B----4-:R-:W-:Y:S01]  /*5400*/  FADD.FTZ R15, R8, R15 ;  /* 0x0000000f080f7221 */ /* 0x010fe20000010000 */
[----:B------:R-:W-:Y:S02]  /*5410*/  @P2 IADD3.X R41, PT, PT, RZ, R41, RZ, P3, !PT ;  /* 0x00000029ff292210 */ /* 0x000fe40001ffe4ff */
[----:B------:R-:W-:Y:S01]  /*5420*/  @P1 MOV R7, R39 ;  /* 0x0000002700071202 */ /* 0x000fe20000000f00 */
[----:B------:R0:W-:Y:S01]  /*5430*/  @P2 STG.E desc[UR10][R2.64], R37 ;  /* 0x0000002502002986 */ /* 0x0001e2000c10190a */
[----:B------:R-:W-:-:S03]  /*5440*/  @P1 IADD3 R22, P4, PT, R22, 0x200, RZ ;  /* 0x0000020016161810 */ /* 0x000fc60007f9e0ff */
[----:B------:R1:W-:Y:S01]  /*5450*/  @P2 STG.E desc[UR10][R4.64], R9 ;  /* 0x0000000904002986 */ /* 0x0003e2000c10190a */
[----:B------:R-:W-:Y:S02]  /*5460*/  @P1 IADD3.X R39, PT, PT, RZ, R39, RZ, P4, !PT ;  /* 0x00000027ff271210 */ /* 0x000fe400027fe4ff */
[----:B0-----:R-:W-:Y:S02]  /*5470*/  @P1 MOV R2, R24 ;  /* 0x0000001800021202 */ /* 0x001fe40000000f00 */
[-C--:B------:R-:W-:Y:S02]  /*5480*/  @P1 MOV R3, R41.reuse ;  /* 0x0000002900031202 */ /* 0x080fe40000000f00 */
[----:B------:R-:W-:Y:S02]  /*5490*/  @P1 IADD3 R24, P3, PT, R24, 0x200, RZ ;  /* 0x0000020018181810 */ /* 0x000fe40007f7e0ff */
[----:B-1----:R-:W-:Y:S01]  /*54a0*/  MOV R4, R22 ;  /* 0x0000001600047202 */ /* 0x002fe20000000f00 */
[----:B------:R0:W-:Y:S01]  /*54b0*/  @P1 STG.E desc[UR10][R2.64], R13 ;  /* 0x0000000d02001986 */ /* 0x0001e2000c10190a */
[----:B------:R-:W-:-:S02]  /*54c0*/  @P1 IADD3.X R41, PT, PT, RZ, R41, RZ, P3, !PT ;  /* 0x00000029ff291210 */ /* 0x000fc40001ffe4ff */
[----:B------:R-:W-:Y:S01]  /*54d0*/  MOV R5, R39 ;  /* 0x0000002700057202 */ /* 0x000fe20000000f00 */
[----:B------:R1:W-:Y:S01]  /*54e0*/  @P1 STG.E desc[UR10][R6.64], R23 ;  /* 0x0000001706001986 */ /* 0x0003e2000c10190a */
[----:B0-----:R-:W-:Y:S02]  /*54f0*/  MOV R2, R24 ;  /* 0x0000001800027202 */ /* 0x001fe40000000f00 */
[----:B------:R-:W-:Y:S01]  /*5500*/  MOV R3, R41 ;  /* 0x0000002900037202 */ /* 0x000fe20000000f00 */
[----:B------:R-:W-:Y:S06]  /*5510*/  @!P0 EXIT ;  /* 0x000000000000894d */ /* 0x000fec0003800000 */
[----:B------:R-:W-:Y:S04]  /*5520*/  STG.E desc[UR10][R2.64], R15 ;  /* 0x0000000f02007986 */ /* 0x000fe8000c10190a */
[----:B------:R-:W-:Y:S01]  /*5530*/  STG.E desc[UR10][R4.64], R25 ;  /* 0x0000001904007986 */ /* 0x000fe2000c10190a */
[----:B------:R-:W-:Y:S05]  /*5540*/  EXIT ;  /* 0x000000000000794d */ /* 0x000fea0003800000 */
.L_x_89:
[----:B------:R-:W-:Y:S01]  /*5550*/  HFMA2 R115, -RZ, RZ, 0, 5.9604644775390625e-08 ;  /* 0x00000001ff737431 */ /* 0x000fe200000001ff */
[----:B------:R-:W-:Y:S01]  /*5560*/  BSSY B0, `(.L_x_111) ;  /* 0x0000006000007945 */ /* 0x000fe20003800000 */
[----:B------:R-:W-:Y:S02]  /*5570*/  MOV R116, 0x1f ;  /* 0x0000001f00747802 */ /* 0x000fe40000000f00 */
[----:B------:R-:W-:-:S07]  /*5580*/  MOV R110, 0xffffffff ;  /* 0xffffffff006e7802 */ /* 0x000fce0000000f00 */
[----:B-----5:R-:W-:Y:S05]  /*5590*/  WARPSYNC.COLLECTIVE R110, `(.L_x_112) ;  /* 0x000000006e087348 */ /* 0x020fea0003c00000 */
[----:B------:R0:W1:Y:S02]  /*55a0*/  SHFL.BFLY P1, R114, R113, R115, R116 ;  /* 0x0c00007371727389 */ /* 0x0000640000020074 */
[----:B01---5:R-:W-:Y:S05]  /*55b0*/  ENDCOLLECTIVE ;  /* 0x000000000000791b */ /* 0x023fea0003800000 */
.L_x_112:
[----:B------:R-:W-:Y:S05]  /*55c0*/  BSYNC B0 ;  /* 0x0000000000007941 */ /* 0x000fea0003800000 */
.L_x_111:
        /* <DEDUP_REMOVED lines=9> */
.L_x_113:
[----:B------:R-:W-:Y:S01]  /*5660*/  HFMA2 R115, -RZ, RZ, 0, 1.1920928955078125e-07 ;  /* 0x00000002ff737431 */ /* 0x000fe200000001ff */
[----:B------:R-:W-:Y:S02]  /*5670*/  MOV R113, R72 ;  /* 0x0000004800717202 */ /* 0x000fe40000000f00 */
[----:B------:R-:W-:-:S07]  /*5680*/  MOV R73, R114 ;  /* 0x0000007200497202 */ /* 0x000fce0000000f00 */
[----:B------:R-:W-:Y:S05]  /*5690*/  WARPSYNC.COLLECTIVE R110, `(.L_x_114) ;  /* 0x000000006e087348 */ /* 0x000fea0003c00000 */
[----:B------:R0:W1:Y:S02]  /*56a0*/  SHFL.BFLY P1, R114, R113, R115, R116 ;  /* 0x0c00007371727389 */ /* 0x0000640000020074 */
[----:B01----:R-:W-:Y:S05]  /*56b0*/  ENDCOLLECTIVE ;  /* 0x000000000000791b */ /* 0x003fea0003800000 */
.L_x_114:
[----:B------:R-:W-:-:S05]  /*56c0*/  FADD.FTZ R73, R73, R112 ;  /* 0x0000007049497221 */ /* 0x000fca0000010000 */
[----:B------:R-:W-:Y:S02]  /*56d0*/  MOV R113, R73 ;  /* 0x0000004900717202 */ /* 0x000fe40000000f00 */
[----:B------:R-:W-:-:S07]  /*56e0*/  MOV R75, R114 ;  /* 0x00000072004b7202 */ /* 0x000fce0000000f00 */
[----:B------:R-:W-:Y:S05]  /*56f0*/  WARPSYNC.COLLECTIVE R110, `(.L_x_115) ;  /* 0x000000006e087348 */ /* 0x000fea0003c00000 */
[----:B------:R0:W1:Y:S02]  /*5700*/  SHFL.BFLY P1, R114, R113, R115, R116 ;  /* 0x0c00007371727389 */ /* 0x0000640000020074 */
[----:B01----:R-:W-:Y:S05]  /*5710*/  ENDCOLLECTIVE ;  /* 0x000000000000791b */ /* 0x003fea0003800000 */
.L_x_115:
[----:B------:R-:W-:Y:S01]  /*5720*/  FADD.FTZ R75, R72, R75 ;  /* 0x0000004b484b7221 */ /* 0x000fe20000010000 */
[----:B------:R-:W-:-:S04]  /*5730*/  HFMA2 R115, -RZ, RZ, 0, 2.384185791015625e-07 ;  /* 0x00000004ff737431 */ /* 0x000fc800000001ff */
[----:B------:R-:W-:Y:S02]  /*5740*/  MOV R113, R75 ;  /* 0x0000004b00717202 */ /* 0x000fe40000000f00 */
[----:B------:R-:W-:-:S07]  /*5750*/  MOV R74, R114 ;  /* 0x00000072004a7202 */ /* 0x000fce0000000f00 */
[----:B------:R-:W-:Y:S05]  /*5760*/  WARPSYNC.COLLECTIVE R110, `(.L_x_116) ;  /* 0x000000006e087348 */ /* 0x000fea0003c00000 */
[----:B------:R0:W1:Y:S02]  /*5770*/  SHFL.BFLY P1, R114, R113, R115, R116 ;  /* 0x0c00007371727389 */ /* 0x0000640000020074 */
[----:B01----:R-:W-:Y:S05]  /*5780*/  ENDCOLLECTIVE ;  /* 0x000000000000791b */ /* 0x003fea0003800000 */
.L_x_116:
[----:B------:R-:W-:-:S05]  /*5790*/  FADD.FTZ R74, R73, R74 ;  /* 0x0000004a494a7221 */ /* 0x000fca0000010000 */
[----:B------:R-:W-:Y:S02]  /*57a0*/  MOV R113, R74 ;  /* 0x0000004a00717202 */ /* 0x000fe40000000f00 */
[----:B------:R-:W-:-:S07]  /*57b0*/  MOV R76, R114 ;  /* 0x00000072004c7202 */ /* 0x000fce0000000f00 */
[----:B------:R-:W-:Y:S05]  /*57c0*/  WARPSYNC.COLLECTIVE R110, `(.L_x_117) ;  /* 0x000000006e087348 */ /* 0x000fea0003c00000 */
[----:B------:R0:W1:Y:S02]  /*57d0*/  SHFL.BFLY P1, R114, R113, R115, R116 ;  /* 0x0c00007371727389 */ /* 0x0000640000020074 */
[----:B01----:R-:W-:Y:S05]  /*57e0*/  ENDCOLLECTIVE ;  /* 0x000000000000791b */ /* 0x003fea0003800000 */
.L_x_117:
[----:B------:R-:W-:Y:S01]  /*57f0*/  FADD.FTZ R76, R75, R76 ;  /* 0x0000004c4b4c7221 */ /* 0x000fe20000010000 */
[----:B------:R-:W-:-:S04]  /*5800*/  HFMA2 R115, -RZ, RZ, 0, 4.76837158203125e-07 ;  /* 0x00000008ff737431 */ /* 0x000fc800000001ff */
[----:B------:R-:W-:Y:S02]  /*5810*/  MOV R113, R76 ;  /* 0x0000004c00717202 */ /* 0x000fe40000000f00 */
[----:B------:R-:W-:-:S07]  /*5820*/  MOV R77, R114 ;  /* 0x00000072004d7202 */ /* 0x000fce0000000f00 */
[----:B------:R-:W-:Y:S05]  /*5830*/  WARPSYNC.COLLECTIVE R110, `(.L_x_118) ;  /* 0x000000006e087348 */ /* 0x000fea0003c00000 */
[----:B------:R0:W1:Y:S02]  /*5840*/  SHFL.BFLY P1, R114, R113, R115, R116 ;  /* 0x0c00007371727389 */ /* 0x0000640000020074 */
[----:B01----:R-:W-:Y:S05]  /*5850*/  ENDCOLLECTIVE ;  /* 0x000000000000791b */ /* 0x003fea0003800000 */
.L_x_118:
[----:B------:R-:W-:-:S05]  /*5860*/  FADD.FTZ R77, R74, R77 ;  /* 0x0000004d4a4d7221 */ /* 0x000fca0000010000 */
[----:B------:R-:W-:Y:S02]  /*5870*/  MOV R113, R77 ;  /* 0x0000004d00717202 */ /* 0x000fe40000000f00 */
[----:B------:R-:W-:-:S07]  /*5880*/  MOV R79, R114 ;  /* 0x00000072004f7202 */ /* 0x000fce0000000f00 */
[----:B------:R-:W-:Y:S05]  /*5890*/  WARPSYNC.COLLECTIVE R110, `(.L_x_119) ;  /* 0x000000006e087348 */ /* 0x000fea0003c00000 */
[----:B------:R0:W1:Y:S02]  /*58a0*/  SHFL.BFLY P1, R114, R113, R115, R116 ;  /* 0x0c00007371727389 */ /* 0x0000640000020074 */
[----:B01----:R-:W-:Y:S05]  /*58b0*/  ENDCOLLECTIVE ;  /* 0x000000000000791b */ /* 0x003fea0003800000 */
.L_x_119:
[----:B------:R-:W-:Y:S01]  /*58c0*/  FADD.FTZ R79, R76, R79 ;  /* 0x0000004f4c4f7221 */ /* 0x000fe20000010000 */
[----:B------:R-:W-:-:S04]  /*58d0*/  HFMA2 R115, -RZ, RZ, 0, 9.5367431640625e-07 ;  /* 0x00000010ff737431 */ /* 0x000fc800000001ff */
[----:B------:R-:W-:Y:S02]  /*58e0*/  MOV R113, R79 ;  /* 0x0000004f00717202 */ /* 0x000fe40000000f00 */
[----:B------:R-:W-:-:S07]  /*58f0*/  MOV R78, R114 ;  /* 0x00000072004e7202 */ /* 0x000fce0000000f00 */
[----:B------:R-:W-:Y:S05]  /*5900*/  WARPSYNC.COLLECTIVE R110, `(.L_x_120) ;  /* 0x000000006e087348 */ /* 0x000fea0003c00000 */
[----:B------:R0:W1:Y:S02]  /*5910*/  SHFL.BFLY P1, R114, R113, R115, R116 ;  /* 0x0c00007371727389 */ /* 0x0000640000020074 */
[----:B01----:R-:W-:Y:S05]  /*5920*/  ENDCOLLECTIVE ;  /* 0x000000000000791b */ /* 0x003fea0003800000 */
.L_x_120:
[----:B------:R-:W-:-:S05]  /*5930*/  FADD.FTZ R78, R77, R78 ;  /* 0x0000004e4d4e7221 */ /* 0x000fca0000010000 */
[----:B------:R-:W-:Y:S02]  /*5940*/  MOV R113, R78 ;  /* 0x0000004e00717202 */ /* 0x000fe40000000f00 */
[----:B------:R-:W-:-:S07]  /*5950*/  MOV R72, R114 ;  /* 0x0000007200487202 */ /* 0x000fce0000000f00 */
[----:B------:R-:W-:Y:S05]  /*5960*/  WARPSYNC.COLLECTIVE R110, `(.L_x_121) ;  /* 0x000000006e087348 */ /* 0x000fea0003c00000 */
[----:B------:R0:W1:Y:S02]  /*5970*/  SHFL.BFLY P1, R114, R113, R115, R116 ;  /* 0x0c00007371727389 */ /* 0x0000640000020074 */
[----:B01----:R-:W-:Y:S05]  /*5980*/  ENDCOLLECTIVE ;  /* 0x000000000000791b */ /* 0x003fea0003800000 */
.L_x_121:
[----:B------:R-:W-:Y:S01]  /*5990*/  MOV R73, R114 ;  /* 0x0000007200497202 */ /* 0x000fe20000000f00 */
[----:B------:R-:W-:Y:S06]  /*59a0*/  BRA `(.L_x_122) ;  /* 0xffffffc400b07947 */ /* 0x000fec000383ffff */
.L_x_123:
        /* <DEDUP_REMOVED lines=13> */
.L_x_3888:


//--------------------- .text._ZN10layer_norm31ln_parallel_residual_bwd_kernelINS_13Kernel_traitsI13__nv_bfloat16S2_S2_S2_fjLj512ELj1ELj4ELj1ELj16ENS_18Kernel_traits_baseILj512ES2_S2_S2_S2_fjLj128EEEEELb0ELb1ELb1EEEvNS_9BwdParamsE --------------------------
	.section	.text._ZN10layer_norm31ln_parallel_residual_bwd_kernelINS_13Kernel_traitsI13__nv_bfloat16S2_S2_S2_fjLj512ELj1ELj4ELj1ELj16ENS_18Kernel_traits_baseILj512ES2_S2_S2_S2_fjLj128EEEEELb0ELb1ELb1EEEvNS_9BwdParamsE,"ax",@progbits
	.align	128
        .global         _ZN10layer_norm31ln_parallel_residual_bwd_kernelINS_13Kernel_traitsI13__nv_bfloat16S2_S2_S2_fjLj512ELj1ELj4ELj1ELj16ENS_18Kernel_traits_baseILj512ES2_S2_S2_S2_fjLj128EEEEELb0ELb1ELb1EEEvNS_9BwdParamsE
        .type           _ZN10layer_norm31ln_parallel_residual_bwd_kernelINS_13Kernel_traitsI13__nv_bfloat16S2_S2_S2_fjLj512ELj1ELj4ELj1ELj16ENS_18Kernel_traits_baseILj512ES2_S2_S2_S2_fjLj128EEEEELb0ELb1ELb1EEEvNS_9BwdParamsE,@function
        .size           _ZN10layer_norm31ln_parallel_residual_bwd_kernelINS_13Kernel_traitsI13__nv_bfloat16S2_S2_S2_fjLj512ELj1ELj4ELj1ELj16ENS_18Kernel_traits_baseILj512ES2_S2_S2_S2_fjLj128EEEEELb0ELb1ELb1EEEvNS_9BwdParamsE,(.L_x_3889 - _ZN10layer_norm31ln_parallel_residual_bwd_kernelINS_13Kernel_traitsI13__nv_bfloat16S2_S2_S2_fjLj512ELj1ELj4ELj1ELj16ENS_18Kernel_traits_baseILj512ES2_S2_S2_S2_fjLj128EEEEELb0ELb1ELb1EEEvNS_9BwdParamsE)
        .other          _ZN10layer_norm31ln_parallel_residual_bwd_kernelINS_13Kernel_traitsI13__nv_bfloat16S2_S2_S2_fjLj512ELj1ELj4ELj1ELj16ENS_18Kernel_traits_baseILj512ES2_S2_S2_S2_fjLj128EEEEELb0ELb1ELb1EEEvNS_9BwdParamsE,@"STO_CUDA_ENTRY STV_DEFAULT"
_ZN10layer_norm31ln_parallel_residual_bwd_kernelINS_13Kernel_traitsI13__nv_bfloat16S2_S2_S2_fjLj512ELj1ELj4ELj1ELj16ENS_18Kernel_traits_baseILj512ES2_S2_S2_S2_fjLj128EEEEELb0ELb1ELb1EEEvNS_9BwdParamsE:
.text._ZN10layer_norm31ln_parallel_residual_bwd_kernelINS_13Kernel_traitsI13__nv_bfloat16S2_S2_S2_fjLj512ELj1ELj4ELj1ELj16ENS_18Kernel_traits_baseILj512ES2_S2_S2_S2_fjLj128EEEEELb0ELb1ELb1EEEvNS_9BwdParamsE:
        /* <DEDUP_REMOVED lines=19> */
[----:B------:R-:W2:Y:S01]  /*0130*/  LDCU UR13, c[0x0][0x400] ;  /* 0x00008000ff0d77ac */ /* 0x000ea20008000800 */
[----:B------:R-:W-:Y:S02]  /*0140*/  CS2R R30, SRZ ;  /* 0x00000000001e7805 */ /* 0x000fe4000001ff00 */
[----:B------:R-:W-:-:S02]  /*0150*/  CS2R R14, SRZ ;  /* 0x00000000000e7805 */ /* 0x000fc4000001ff00 */
[----:B------:R-:W-:Y:S01]  /*0160*/  CS2R R12, SRZ ;  /* 0x00000000000c7805 */ /* 0x000fe2000001ff00 */
[----:B------:R-:W3:Y:S01]  /*0170*/  LDCU.64 UR6, c[0x0][0x470] ;  /* 0x00008e00ff0677ac */ /* 0x000ee20008000a00 */
[----:B------:R-:W-:Y:S02]  /*0180*/  CS2R R34, SRZ ;  /* 0x0000000000227805 */ /* 0x000fe4000001ff00 */
[----:B------:R-:W-:Y:S01]  /*0190*/  CS2R R32, SRZ ;  /* 0x0000000000207805 */ /* 0x000fe2000001ff00 */
[----:B-1----:R-:W-:Y:S01]  /*01a0*/  USHF.L.U32 UR4, UR4, 0x2, URZ ;  /* 0x0000000204047899 */ /* 0x002fe200080006ff */
[----:B------:R-:W1:Y:S01]  /*01b0*/  LDCU.64 UR8, c[0x0][0x478] ;  /* 0x00008f00ff0877ac */ /* 0x000e620008000a00 */
[----:B0-----:R-:W-:-:S04]  /*01c0*/  SHF.R.U32.HI R0, RZ, 0x5, R76 ;  /* 0x00000005ff007819 */ /* 0x001fc8000001164c */
[----:B------:R-:W-:-:S04]  /*01d0*/  LOP3.LUT R75, R0, UR4, RZ, 0xfc, !PT ;  /* 0x00000004004b7c12 */ /* 0x000fc8000f8efcff */
[----:B--2---:R-:W-:-:S13]  /*01e0*/  ISETP.GE.AND P0, PT, R75, UR5, PT ;  /* 0x000000054b007c0c */ /* 0x004fda000bf06270 */
[----:B-1-34-:R-:W-:Y:S05]  /*01f0*/  @P0 BRA `(.L_x_125) ;  /* 0x0000004800340947 */ /* 0x01afea0003800000 */
[----:B------:R-:W0:Y:S01]  /*0200*/  LDC.64 R2, c[0x0][0x3d0] ;  /* 0x0000f400ff027b82 */ /* 0x000e220000000a00 */
[----:B------:R-:W-:Y:S01]  /*0210*/  LOP3.LUT R76, R76, 0x1f, RZ, 0xc0, !PT ;  /* 0x0000001f4c4c7812 */ /* 0x000fe200078ec0ff */
[----:B------:R-:W1:Y:S04]  /*0220*/  LDCU.64 UR4, c[0x0][0x438] ;  /* 0x00008700ff0477ac */ /* 0x000e680008000a00 */
[----:B0-----:R-:W-:-:S05]  /*0230*/  IMAD.WIDE.U32 R2, R76, 0x10, R2 ;  /* 0x000000104c027825 */ /* 0x001fca00078e0002 */
[----:B------:R-:W2:Y:S04]  /*0240*/  LDG.E.128 R64, desc[UR10][R2.64+0x200] ;  /* 0x0002000a02407981 */ /* 0x000ea8000c1e1d00 */
[----:B------:R0:W3:Y:S01]  /*0250*/  LDG.E.128 R4, desc[UR10][R2.64] ;  /* 0x0000000a02047981 */ /* 0x0000e2000c1e1d00 */
[----:B-1----:R-:W-:Y:S01]  /*0260*/  UISETP.NE.U32.AND UP0, UPT, UR4, URZ, UPT ;  /* 0x000000ff0400728c */ /* 0x002fe2000bf05070 */
[----:B------:R-:W-:Y:S01]  /*0270*/  HFMA2 R74, -RZ, RZ, 0, 0 ;  /* 0x00000000ff4a7431 */ /* 0x000fe200000001ff */
[----:B------:R-:W1:Y:S01]  /*0280*/  LDCU.U8 UR4, c[0x0][0x410] ;  /* 0x00008200ff0477ac */ /* 0x000e620008000000 */
[----:B------:R-:W-:Y:S01]  /*0290*/  BSSY B0, `(.L_x_126) ;  /* 0x0000463000007945 */ /* 0x000fe20003800000 */
[----:B------:R-:W-:Y:S02]  /*02a0*/  MOV R72, RZ ;  /* 0x000000ff00487202 */ /* 0x000fe40000000f00 */
[----:B------:R-:W-:Y:S01]  /*02b0*/  CS2R R70, SRZ ;  /* 0x0000000000467805 */ /* 0x000fe2000001ff00 */
[----:B------:R-:W-:Y:S01]  /*02c0*/  UISETP.NE.AND.EX UP0, UPT, UR5, URZ, UPT, UP0 ;  /* 0x000000ff0500728c */ /* 0x000fe2000bf05300 */
        /* <DEDUP_REMOVED lines=13> */
[----:B-1----:R-:W-:Y:S01]  /*03a0*/  UISETP.NE.AND UP1, UPT, UR4, URZ, UPT ;  /* 0x000000ff0400728c */ /* 0x002fe2000bf25270 */
[----:B0-----:R-:W-:-:S02]  /*03b0*/  CS2R R2, SRZ ;  /* 0x0000000000027805 */ /* 0x001fc4000001ff00 */
[----:B------:R-:W-:-:S03]  /*03c0*/  PLOP3.LUT P0, PT, PT, PT, UP0, 0x80, 0x8 ;  /* 0x000000000008781c */ /* 0x000fc60003f0f008 */
[----:B------:R-:W-:Y:S02]  /*03d0*/  PLOP3.LUT P4, PT, PT, PT, UP1, 0x80, 0x8 ;  /* 0x000000000008781c */ /* 0x000fe40003f8f018 */
[----:B--2---:R-:W-:Y:S02]  /*03e0*/  PRMT R117, R64, 0x7632, R117 ;  /* 0x0000763240757816 */ /* 0x004fe40000000075 */
[----:B------:R-:W-:Y:S02]  /*03f0*/  PRMT R116, R65, 0x7632, R116 ;  /* 0x0000763241747816 */ /* 0x000fe40000000074 */
[----:B------:R-:W-:Y:S02]  /*0400*/  PRMT R115, R66, 0x7632, R115 ;  /* 0x0000763242737816 */ /* 0x000fe40000000073 */
[----:B------:R-:W-:Y:S02]  /*0410*/  PRMT R114, R67, 0x7632, R114 ;  /* 0x0000763243727816 */ /* 0x000fe40000000072 */
[----:B---3--:R-:W-:-:S02]  /*0420*/  PRMT R113, R4, 0x7632, R113 ;  /* 0x0000763204717816 */ /* 0x008fc40000000071 */
[----:B------:R-:W-:Y:S02]  /*0430*/  PRMT R112, R5, 0x7632, R112 ;  /* 0x0000763205707816 */ /* 0x000fe40000000070 */
[----:B------:R-:W-:Y:S02]  /*0440*/  PRMT R111, R6, 0x7632, R111 ;  /* 0x00007632066f7816 */ /* 0x000fe4000000006f */
[----:B------:R-:W-:-:S07]  /*0450*/  PRMT R110, R7, 0x7632, R110 ;  /* 0x00007632076e7816 */ /* 0x000fce000000006e */
.L_x_147:
[----:B------:R-:W0:Y:S08]  /*0460*/  LDC.64 R24, c[0x0][0x3c0] ;  /* 0x0000f000ff187b82 */ /* 0x000e300000000a00 */
[----:B------:R-:W1:Y:S01]  /*0470*/  LDC.64 R78, c[0x0][0x3c8] ;  /* 0x0000f200ff4e7b82 */ /* 0x000e620000000a00 */
[----:B0-----:R-:W-:-:S06]  /*0480*/  IMAD.WIDE R24, R75, 0x4, R24 ;  /* 0x000000044b187825 */ /* 0x001fcc00078e0218 */
[----:B------:R-:W2:Y:S01]  /*0490*/  LDG.E R24, desc[UR10][R24.64] ;  /* 0x0000000a18187981 */ /* 0x000ea2000c1e1900 */
[----:B-1----:R-:W-:-:S06]  /*04a0*/  IMAD.WIDE R78, R75, 0x4, R78 ;  /* 0x000000044b4e7825 */ /* 0x002fcc00078e024e */
[----:B------:R0:W5:Y:S01]  /*04b0*/  LDG.E R78, desc[UR10][R78.64] ;  /* 0x0000000a4e4e7981 */ /* 0x000162000c1e1900 */
[----:B------:R-:W-:Y:S01]  /*04c0*/  IMAD R0, R75, UR12, RZ ;  /* 0x0000000c4b007c24 */ /* 0x000fe2000f8e02ff */
[----:B------:R-:W-:Y:S04]  /*04d0*/  BSSY.RECONVERGENT B2, `(.L_x_127) ;  /* 0x0000162000027945 */ /* 0x000fe80003800200 */
[----:B------:R-:W-:-:S04]  /*04e0*/  SHF.R.S32.HI R27, RZ, 0x1f, R0 ;  /* 0x0000001fff1b7819 */ /* 0x000fc80000011400 */
[----:B------:R-:W-:-:S04]  /*04f0*/  LEA.HI R27, R27, R0, RZ, 0x3 ;  /* 0x000000001b1b7211 */ /* 0x000fc800078f18ff */
[----:B------:R-:W-:Y:S02]  /*0500*/  LEA.HI.SX32 R77, R27, R76, 0x1d ;  /* 0x0000004c1b4d7211 */ /* 0x000fe400078feaff */
[----:B--2---:R-:W-:Y:S01]  /*0510*/  FSEL R93, R24, RZ, !P4 ;  /* 0x000000ff185d7208 */ /* 0x004fe20006000000 */
[----:B0-----:R-:W-:Y:S06]  /*0520*/  @P0 BRA `(.L_x_128) ;  /* 0x0000000800b00947 */ /* 0x001fec0003800000 */
[----:B------:R-:W0:Y:S01]  /*0530*/  LDC.64 R28, c[0x0][0x3a8] ;  /* 0x0000ea00ff1c7b82 */ /* 0x000e220000000a00 */
[----:B------:R-:W-:-:S07]  /*0540*/  IADD3 R73, PT, PT, R77, 0x20, RZ ;  /* 0x000000204d497810 */ /* 0x000fce0007ffe0ff */
[----:B------:R-:W1:Y:S01]  /*0550*/  LDC.64 R36, c[0x0][0x428] ;  /* 0x00010a00ff247b82 */ /* 0x000e620000000a00 */
[----:B0-----:R-:W-:-:S04]  /*0560*/  IMAD.WIDE.U32 R24, R77, 0x10, R28 ;  /* 0x000000104d187825 */ /* 0x001fc800078e001c */
[----:B------:R-:W-:Y:S02]  /*0570*/  IMAD.WIDE.U32 R28, R73, 0x10, R28 ;  /* 0x00000010491c7825 */ /* 0x000fe400078e001c */
[----:B------:R-:W2:Y:S02]  /*0580*/  LDG.E.128 R24, desc[UR10][R24.64] ;  /* 0x0000000a18187981 */ /* 0x000ea4000c1e1d00 */
[--C-:B-1----:R-:W-:Y:S02]  /*0590*/  IMAD.WIDE.U32 R32, R77, 0x10, R36.reuse ;  /* 0x000000104d207825 */ /* 0x102fe400078e0024 */
[----:B------:R-:W3:Y:S04]  /*05a0*/  LDG.E.128 R28, desc[UR10][R28.64] ;  /* 0x0000000a1c1c7981 */ /* 0x000ee8000c1e1d00 */
[----:B------:R-:W4:Y:S01]  /*05b0*/  LDG.E.128 R32, desc[UR10][R32.64] ;  /* 0x0000000a20207981 */ /* 0x000f22000c1e1d00 */
[----:B------:R-:W-:-:S06]  /*05c0*/  IMAD.WIDE.U32 R36, R73, 0x10, R36 ;  /* 0x0000001049247825 */ /* 0x000fcc00078e0024 */
[----:B------:R-:W4:Y:S01]  /*05d0*/  LDG.E.128 R36, desc[UR10][R36.64] ;  /* 0x0000000a24247981 */ /* 0x000f22000c1e1d00 */
[----:B------:R-:W-:Y:S02]  /*05e0*/  SHF.L.U32 R95, R111, 0x10, RZ ;  /* 0x000000106f5f7819 */ /* 0x000fe400000006ff */
[----:B------:R-:W-:Y:S02]  /*05f0*/  SHF.L.U32 R92, R116, 0x10, RZ ;  /* 0x00000010745c7819 */ /* 0x000fe400000006ff */
[----:B------:R-:W-:Y:S02]  /*0600*/  SHF.L.U32 R129, R117, 0x10, RZ ;  /* 0x0000001075817819 */ /* 0x000fe400000006ff */
[----:B------:R-:W-:Y:S02]  /*0610*/  SHF.L.U32 R135, R115, 0x10, RZ ;  /* 0x0000001073877819 */ /* 0x000fe400000006ff */
[----:B------:R-:W-:Y:S02]  /*0620*/  SHF.L.U32 R139, R67, 0x10, RZ ;  /* 0x00000010438b7819 */ /* 0x000fe400000006ff */
[----:B------:R-:W-:-:S02]  /*0630*/  SHF.L.U32 R98, R114, 0x10, RZ ;  /* 0x0000001072627819 */ /* 0x000fc400000006ff */
[C---:B--2---:R-:W-:Y:S02]  /*0640*/  PRMT R0, R24.reuse, 0x7632, R0 ;  /* 0x0000763218007816 */ /* 0x044fe40000000000 */
[----:B------:R-:W-:Y:S02]  /*0650*/  SHF.L.U32 R80, R24, 0x10, RZ ;  /* 0x0000001018507819 */ /* 0x000fe400000006ff */
[C---:B------:R-:W-:Y:S02]  /*0660*/  PRMT R79, R25.reuse, 0x7632, R79 ;  /* 0x00007632194f7816 */ /* 0x040fe4000000004f */
[----:B------:R-:W-:Y:S02]  /*0670*/  SHF.L.U32 R24, R25, 0x10, RZ ;  /* 0x0000001019187819 */ /* 0x000fe400000006ff */
[----:B------:R-:W-:Y:S02]  /*0680*/  PRMT R25, R26, 0x7632, R25 ;  /* 0x000076321a197816 */ /* 0x000fe40000000019 */
[----:B------:R-:W-:Y:S01]  /*0690*/  PRMT R81, R27, 0x7632, R81 ;  /* 0x000076321b517816 */ /* 0x000fe20000000051 */
[----:B------:R-:W-:Y:S01]  /*06a0*/  FADD.FTZ R87, -R93, R24 ;  /* 0x000000185d577221 */ /* 0x000fe20000010100 */
[----:B------:R-:W-:-:S02]  /*06b0*/  SHF.L.U32 R82, R27, 0x10, RZ ;  /* 0x000000101b527819 */ /* 0x000fc400000006ff */
[----:B------:R-:W-:Y:S02]  /*06c0*/  SHF.L.U32 R26, R26, 0x10, RZ ;  /* 0x000000101a1a7819 */ /* 0x000fe400000006ff */
[----:B---3--:R-:W-:Y:S01]  /*06d0*/  PRMT R27, R28, 0x7632, R27 ;  /* 0x000076321c1b7816 */ /* 0x008fe2000000001b */
[C---:B------:R-:W-:Y:S01]  /*06e0*/  FADD.FTZ R91, -R93.reuse, R82 ;  /* 0x000000525d5b7221 */ /* 0x040fe20000010100 */
[----:B------:R-:W-:Y:S01]  /*06f0*/  SHF.L.U32 R0, R0, 0x10, RZ ;  /* 0x0000001000007819 */ /* 0x000fe200000006ff */
[----:B------:R-:W-:Y:S01]  /*0700*/  FADD.FTZ R89, -R93, R26 ;  /* 0x0000001a5d597221 */ /* 0x000fe20000010100 */
[C---:B------:R-:W-:Y:S02]  /*0710*/  PRMT R83, R29.reuse, 0x7632, R83 ;  /* 0x000076321d537816 */ /* 0x040fe40000000053 */
[----:B------:R-:W-:Y:S02]  /*0720*/  SHF.L.U32 R86, R29, 0x10, RZ ;  /* 0x000000101d567819 */ /* 0x000fe400000006ff */
[----:B------:R-:W-:-:S02]  /*0730*/  PRMT R29, R30, 0x7632, R29 ;  /* 0x000076321e1d7816 */ /* 0x000fc4000000001d */
[----:B------:R-:W-:Y:S01]  /*0740*/  SHF.L.U32 R88, R30, 0x10, RZ ;  /* 0x000000101e587819 */ /* 0x000fe200000006ff */
[----:B------:R-:W-:Y:S01]  /*0750*/  FADD.FTZ R131, -R93, R86 ;  /* 0x000000565d837221 */ /* 0x000fe20000010100 */
[----:B------:R-:W-:Y:S01]  /*0760*/  SHF.L.U32 R30, R27, 0x10, RZ ;  /* 0x000000101b1e7819 */ /* 0x000fe200000006ff */
[C---:B-----5:R-:W-:Y:S01]  /*0770*/  FMUL.FTZ R86, R78.reuse, R87 ;  /* 0x000000574e567220 */ /* 0x060fe20000410000 */
[----:B------:R-:W-:Y:S01]  /*0780*/  SHF.L.U32 R24, R79, 0x10, RZ ;  /* 0x000000104f187819 */ /* 0x000fe200000006ff */
[----:B------:R-:W-:Y:S01]  /*0790*/  FADD.FTZ R79, -R93, R0 ;  /* 0x000000005d4f7221 */ /* 0x000fe20000010100 */
[----:B------:R-:W-:Y:S01]  /*07a0*/  SHF.L.U32 R26, R25, 0x10, RZ ;  /* 0x00000010191a7819 */ /* 0x000fe200000006ff */
[----:B------:R-:W-:Y:S01]  /*07b0*/  FMUL.FTZ R87, R78, R89 ;  /* 0x000000594e577220 */ /* 0x000fe20000410000 */
[----:B----4-:R-:W-:Y:S01]  /*07c0*/  PRMT R99, R32, 0x7632, R99 ;  /* 0x0000763220637816 */ /* 0x010fe20000000063 */
[C---:B------:R-:W-:Y:S01]  /*07d0*/  FADD.FTZ R125, -R93.reuse, R24 ;  /* 0x000000185d7d7221 */ /* 0x040fe20000010100 */
[----:B------:R-:W-:Y:S01]  /*07e0*/  SHF.L.U32 R84, R28, 0x10, RZ ;  /* 0x000000101c547819 */ /* 0x000fe200000006ff */
[C---:B------:R-:W-:Y:S01]  /*07f0*/  FADD.FTZ R133, -R93.reuse, R88 ;  /* 0x000000585d857221 */ /* 0x040fe20000010100 */
[----:B------:R-:W-:Y:S01]  /*0800*/  SHF.L.U32 R25, R32, 0x10, RZ ;  /* 0x0000001020197819 */ /* 0x000fe200000006ff */
[C---:B------:R-:W-:Y:S01]  /*0810*/  FADD.FTZ R97, -R93.reuse, R26 ;  /* 0x0000001a5d617221 */ /* 0x040fe20000010100 */
[----:B------:R-:W-:Y:S01]  /*0820*/  SHF.L.U32 R0, R4, 0x10, RZ ;  /* 0x0000001004007819 */ /* 0x000fe200000006ff */
[----:B------:R-:W-:Y:S01]  /*0830*/  FADD.FTZ R127, -R93, R84 ;  /* 0x000000545d7f7221 */ /* 0x000fe20000010100 */
[C---:B------:R-:W-:Y:S01]  /*0840*/  PRMT R85, R31.reuse, 0x7632, R85 ;  /* 0x000076321f557816 */ /* 0x040fe20000000055 */
[----:B------:R-:W-:Y:S01]  /*0850*/  FMUL.FTZ R88, R78, R91 ;  /* 0x0000005b4e587220 */ /* 0x000fe20000410000 */
[----:B------:R-:W-:Y:S01]  /*0860*/  SHF.L.U32 R90, R31, 0x10, RZ ;  /* 0x000000101f5a7819 */ /* 0x000fe200000006ff */
[----:B------:R-:W-:Y:S01]  /*0870*/  FADD.FTZ R31, -R93, R80 ;  /* 0x000000505d1f7221 */ /* 0x000fe20000010100 */
[----:B------:R-:W-:Y:S01]  /*0880*/  SHF.L.U32 R28, R81, 0x10, RZ ;  /* 0x00000010511c7819 */ /* 0x000fe200000006ff */
[----:B------:R-:W-:Y:S01]  /*0890*/  FADD.FTZ R81, -R93, R30 ;  /* 0x0000001e5d517221 */ /* 0x000fe20000010100 */
[----:B------:R-:W-:Y:S01]  /*08a0*/  SHF.L.U32 R30, R113, 0x10, RZ ;  /* 0x00000010711e7819 */ /* 0x000fe200000006ff */
[----:B------:R-:W-:Y:S01]  /*08b0*/  FMUL.FTZ R27, R0, R25 ;  /* 0x00000019001b7220 */ /* 0x000fe20000410000 */
[----:B------:R-:W-:Y:S01]  /*08c0*/  SHF.L.U32 R99, R99, 0x10, RZ ;  /* 0x0000001063637819 */ /* 0x000fe200000006ff */
[----:B------:R-:W-:Y:S01]  /*08d0*/  FMUL.FTZ R0, R78, R31 ;  /* 0x0000001f4e007220 */ /* 0x000fe20000410000 */
[----:B------:R-:W-:Y:S01]  /*08e0*/  SHF.L.U32 R82, R29, 0x10, RZ ;  /* 0x000000101d527819 */ /* 0x000fe200000006ff */
[----:B------:R-:W-:Y:S01]  /*08f0*/  FADD.FTZ R137, -R93, R90 ;  /* 0x0000005a5d897221 */ /* 0x000fe20000010100 */
[C---:B------:R-:W-:Y:S01]  /*0900*/  PRMT R103, R33.reuse, 0x7632, R103 ;  /* 0x0000763221677816 */ /* 0x040fe20000000067 */
[----:B------:R-:W-:Y:S01]  /*0910*/  FMUL.FTZ R89, R30, R99 ;  /* 0x000000631e597220 */ /* 0x000fe20000410000 */
[----:B------:R-:W-:Y:S01]  /*0920*/  SHF.L.U32 R24, R33, 0x10, RZ ;  /* 0x0000001021187819 */ /* 0x000fe200000006ff */
[----:B------:R-:W-:Y:S01]  /*0930*/  FADD.FTZ R30, RZ, R27 ;  /* 0x0000001bff1e7221 */ /* 0x000fe20000010000 */
[----:B------:R-:W-:Y:S01]  /*0940*/  SHF.L.U32 R29, R5, 0x10, RZ ;  /* 0x00000010051d7819 */ /* 0x000fe200000006ff */
[----:B------:R-:W-:Y:S01]  /*0950*/  FMUL.FTZ R90, R78, R79 ;  /* 0x0000004f4e5a7220 */ /* 0x000fe20000410000 */
[----:B------:R-:W-:Y:S01]  /*0960*/  FFMA.FTZ R31, R0, R27, RZ ;  /* 0x0000001b001f7223 */ /* 0x000fe200000100ff */
[----:B------:R-:W-:Y:S01]  /*0970*/  PRMT R104, R34, 0x7632, R104 ;  /* 0x0000763222687816 */ /* 0x000fe20000000068 */
[----:B------:R-:W-:Y:S01]  /*0980*/  FADD.FTZ R30, R30, R89 ;  /* 0x000000591e1e7221 */ /* 0x000fe20000010000 */
[----:B------:R-:W-:Y:S01]  /*0990*/  PRMT R105, R35, 0x7632, R105 ;  /* 0x0000763223697816 */ /* 0x000fe20000000069 */
[----:B------:R-:W-:Y:S01]  /*09a0*/  FMUL.FTZ R29, R29, R24 ;  /* 0x000000181d1d7220 */ /* 0x000fe20000410000 */
[----:B------:R-:W-:Y:S01]  /*09b0*/  SHF.L.U32 R32, R112, 0x10, RZ ;  /* 0x0000001070207819 */ /* 0x000fe200000006ff */
[----:B------:R-:W-:Y:S01]  /*09c0*/  FFMA.FTZ R31, R90, R89, R31 ;  /* 0x000000595a1f7223 */ /* 0x000fe2000001001f */
[----:B------:R-:W-:Y:S01]  /*09d0*/  SHF.L.U32 R103, R103, 0x10, RZ ;  /* 0x0000001067677819 */ /* 0x000fe200000006ff */
[----:B------:R-:W-:Y:S01]  /*09e0*/  FADD.FTZ R30, R30, R29 ;  /* 0x0000001d1e1e7221 */ /* 0x000fe20000010000 */
[----:B------:R-:W-:Y:S01]  /*09f0*/  SHF.L.U32 R80, R83, 0x10, RZ ;  /* 0x0000001053507819 */ /* 0x000fe200000006ff */
[----:B------:R-:W-:Y:S01]  /*0a00*/  FADD.FTZ R83, -R93, R82 ;  /* 0x000000525d537221 */ /* 0x000fe20000010100 */
[----:B------:R-:W-:Y:S01]  /*0a10*/  SHF.L.U32 R84, R85, 0x10, RZ ;  /* 0x0000001055547819 */ /* 0x000fe200000006ff */
[----:B------:R-:W-:Y:S01]  /*0a20*/  FMUL.FTZ R91, R32, R103 ;  /* 0x00000067205b7220 */ /* 0x000fe20000410000 */
[----:B------:R-:W-:Y:S01]  /*0a30*/  SHF.L.U32 R104, R104, 0x10, RZ ;  /* 0x0000001068687819 */ /* 0x000fe200000006ff */
[----:B------:R-:W-:Y:S01]  /*0a40*/  FMUL.FTZ R96, R78, R125 ;  /* 0x0000007d4e607220 */ /* 0x000fe20000410000 */
[----:B------:R-:W-:Y:S01]  /*0a50*/  SHF.L.U32 R26, R34, 0x10, RZ ;  /* 0x00000010221a7819 */ /* 0x000fe200000006ff */
[----:B------:R-:W-:Y:S01]  /*0a60*/  FFMA.FTZ R79, R86, R29, R31 ;  /* 0x0000001d564f7223 */ /* 0x000fe2000001001f */
[----:B------:R-:W-:Y:S01]  /*0a70*/  SHF.L.U32 R33, R6, 0x10, RZ ;  /* 0x0000001006217819 */ /* 0x000fe200000006ff */
[C---:B------:R-:W-:Y:S01]  /*0a80*/  FADD.FTZ R123, -R93.reuse, R28 ;  /* 0x0000001c5d7b7221 */ /* 0x040fe20000010100 */
[----:B------:R-:W-:Y:S01]  /*0a90*/  SHF.L.U32 R82, R110, 0x10, RZ ;  /* 0x000000106e527819 */ /* 0x000fe200000006ff */
[----:B------:R-:W-:Y:S01]  /*0aa0*/  FADD.FTZ R121, -R93, R80 ;  /* 0x000000505d797221 */ /* 0x000fe20000010100 */
[----:B------:R-:W-:Y:S01]  /*0ab0*/  SHF.L.U32 R105, R105, 0x10, RZ ;  /* 0x0000001069697819 */ /* 0x000fe200000006ff */
[----:B------:R-:W-:Y:S01]  /*0ac0*/  FADD.FTZ R93, -R93, R84 ;  /* 0x000000545d5d7221 */ /* 0x000fe20000010100 */
[----:B------:R-:W-:Y:S01]  /*0ad0*/  PRMT R109, R37, 0x7632, R109 ;  /* 0x00007632256d7816 */ /* 0x000fe2000000006d */
[----:B------:R-:W-:Y:S01]  /*0ae0*/  FMUL.FTZ R94, R95, R104 ;  /* 0x000000685f5e7220 */ /* 0x000fe20000410000 */
[----:B------:R-:W-:Y:S01]  /*0af0*/  FMUL.FTZ R84, R33, R26 ;  /* 0x0000001a21547220 */ /* 0x000fe20000410000 */
[----:B------:R-:W-:Y:S01]  /*0b00*/  FMUL.FTZ R95, R82, R105 ;  /* 0x00000069525f7220 */ /* 0x000fe20000410000 */
[----:B------:R-:W-:Y:S01]  /*0b10*/  FADD.FTZ R125, R30, R91 ;  /* 0x0000005b1e7d7221 */ /* 0x000fe20000010000 */
[----:B------:R-:W-:Y:S01]  /*0b20*/  FFMA.FTZ R82, R96, R91, R79 ;  /* 0x0000005b60527223 */ /* 0x000fe2000001004f */
[----:B------:R-:W-:Y:S01]  /*0b30*/  SHF.L.U32 R109, R109, 0x10, RZ ;  /* 0x000000106d6d7819 */ /* 0x000fe200000006ff */
[----:B------:R-:W-:Y:S01]  /*0b40*/  FMUL.FTZ R97, R78, R97 ;  /* 0x000000614e617220 */ /* 0x000fe20000410000 */
[----:B------:R-:W-:Y:S01]  /*0b50*/  SHF.L.U32 R28, R35, 0x10, RZ ;  /* 0x00000010231c7819 */ /* 0x000fe200000006ff */
[----:B------:R-:W-:Y:S01]  /*0b60*/  FADD.FTZ R125, R125, R84 ;  /* 0x000000547d7d7221 */ /* 0x000fe20000010000 */
[----:B------:R-:W-:Y:S01]  /*0b70*/  SHF.L.U32 R85, R7, 0x10, RZ ;  /* 0x0000001007557819 */ /* 0x000fe200000006ff */
[----:B------:R-:W-:Y:S01]  /*0b80*/  FFMA.FTZ R82, R87, R84, R82 ;  /* 0x0000005457527223 */ /* 0x000fe20000010052 */
[----:B------:R-:W-:Y:S01]  /*0b90*/  FMUL.FTZ R31, R92, R109 ;  /* 0x0000006d5c1f7220 */ /* 0x000fe20000410000 */
[----:B------:R-:W-:Y:S01]  /*0ba0*/  FMUL.FTZ R100, R78, R123 ;  /* 0x0000007b4e647220 */ /* 0x000fe20000410000 */
[----:B------:R-:W-:Y:S01]  /*0bb0*/  FADD.FTZ R92, R125, R94 ;  /* 0x0000005e7d5c7221 */ /* 0x000fe20000010000 */
[----:B------:R-:W-:Y:S01]  /*0bc0*/  FMUL.FTZ R85, R85, R28 ;  /* 0x0000001c55557220 */ /* 0x000fe20000410000 */
[----:B------:R-:W-:Y:S01]  /*0bd0*/  FFMA.FTZ R123, R97, R94, R82 ;  /* 0x0000005e617b7223 */ /* 0x000fe20000010052 */
[----:B------:R-:W-:Y:S01]  /*0be0*/  PRMT R106, R36, 0x7632, R106 ;  /* 0x00007632246a7816 */ /* 0x000fe2000000006a */
[----:B------:R-:W-:Y:S01]  /*0bf0*/  FMUL.FTZ R82, R78, R121 ;  /* 0x000000794e527220 */ /* 0x000fe20000410000 */
[----:B------:R-:W-:Y:S01]  /*0c00*/  SHF.L.U32 R101, R36, 0x10, RZ ;  /* 0x0000001024657819 */ /* 0x000fe200000006ff */
[----:B------:R-:W-:Y:S01]  /*0c10*/  FADD.FTZ R92, R92, R85 ;  /* 0x000000555c5c7221 */ /* 0x000fe20000010000 */
[----:B------:R-:W-:Y:S01]  /*0c20*/  SHF.L.U32 R107, R38, 0x10, RZ ;  /* 0x00000010266b7819 */ /* 0x000fe200000006ff */
[----:B------:R-:W-:Y:S01]  /*0c30*/  FFMA.FTZ R123, R88, R85, R123 ;  /* 0x00000055587b7223 */ /* 0x000fe2000001007b */
[----:B------:R-:W-:Y:S01]  /*0c40*/  SHF.L.U32 R34, R64, 0x10, RZ ;  /* 0x0000001040227819 */ /* 0x000fe200000006ff */
[----:B------:R-:W-:Y:S01]  /*0c50*/  FADD.FTZ R92, R92, R95 ;  /* 0x0000005f5c5c7221 */ /* 0x000fe20000010000 */
[----:B------:R-:W-:Y:S01]  /*0c60*/  SHF.L.U32 R36, R66, 0x10, RZ ;  /* 0x0000001042247819 */ /* 0x000fe200000006ff */
[----:B------:R-:W-:Y:S01]  /*0c70*/  FFMA.FTZ R123, R100, R95, R123 ;  /* 0x0000005f647b7223 */ /* 0x000fe2000001007b */
[----:B------:R-:W-:Y:S01]  /*0c80*/  SHF.L.U32 R102, R37, 0x10, RZ ;  /* 0x0000001025667819 */ /* 0x000fe200000006ff */
[----:B------:R-:W-:Y:S01]  /*0c90*/  FMUL.FTZ R81, R78, R81 ;  /* 0x000000514e517220 */ /* 0x000fe20000410000 */
[C---:B------:R-:W-:Y:S01]  /*0ca0*/  PRMT R119, R39.reuse, 0x7632, R119 ;  /* 0x0000763227777816 */ /* 0x040fe20000000077 */
[----:B------:R-:W-:Y:S01]  /*0cb0*/  FMUL.FTZ R37, R36, R107 ;  /* 0x0000006b24257220 */ /* 0x000fe20000410000 */
[----:B------:R-:W-:Y:S01]  /*0cc0*/  SHF.L.U32 R108, R39, 0x10, RZ ;  /* 0x00000010276c7819 */ /* 0x000fe200000006ff */
[----:B------:R-:W-:Y:S01]  /*0cd0*/  FMUL.FTZ R39, R34, R101 ;  /* 0x0000006522277220 */ /* 0x000fe20000410000 */
[----:B------:R-:W-:Y:S01]  /*0ce0*/  SHF.L.U32 R106, R106, 0x10, RZ ;  /* 0x000000106a6a7819 */ /* 0x000fe200000006ff */
[----:B------:R-:W-:Y:S01]  /*0cf0*/  FMUL.FTZ R36, R78, R127 ;  /* 0x0000007f4e247220 */ /* 0x000fe20000410000 */
[----:B------:R-:W-:Y:S01]  /*0d00*/  SHF.L.U32 R35, R65, 0x10, RZ ;  /* 0x0000001041237819 */ /* 0x000fe200000006ff */
[----:B------:R-:W-:Y:S01]  /*0d10*/  FADD.FTZ R121, R92, R39 ;  /* 0x000000275c797221 */ /* 0x000fe20000010000 */
[----:B------:R-:W-:Y:S01]  /*0d20*/  PRMT R118, R38, 0x7632, R118 ;  /* 0x0000763226767816 */ /* 0x000fe20000000076 */
[----:B------:R-:W-:Y:S01]  /*0d30*/  FMUL.FTZ R32, R129, R106 ;  /* 0x0000006a81207220 */ /* 0x000fe20000410000 */
[----:B------:R-:W-:Y:S01]  /*0d40*/  FFMA.FTZ R92, R36, R39, R123 ;  /* 0x00000027245c7223 */ /* 0x000fe2000001007b */
[----:B------:R-:W-:Y:S01]  /*0d50*/  FMUL.FTZ R80, R35, R102 ;  /* 0x0000006623507220 */ /* 0x000fe20000410000 */
[----:B------:R-:W-:Y:S01]  /*0d60*/  FMUL.FTZ R35, R78, R131 ;  /* 0x000000834e237220 */ /* 0x000fe20000410000 */
[----:B------:R-:W-:Y:S01]  /*0d70*/  FADD.FTZ R123, R121, R32 ;  /* 0x00000020797b7221 */ /* 0x000fe20000010000 */
[----:B------:R-:W-:Y:S01]  /*0d80*/  FFMA.FTZ R92, R81, R32, R92 ;  /* 0x00000020515c7223 */ /* 0x000fe2000001005c */
[----:B------:R-:W-:Y:S01]  /*0d90*/  SHF.L.U32 R118, R118, 0x10, RZ ;  /* 0x0000001076767819 */ /* 0x000fe200000006ff */
[C---:B------:R-:W-:Y:S01]  /*0da0*/  FMUL.FTZ R34, R78.reuse, R133 ;  /* 0x000000854e227220 */ /* 0x040fe20000410000 */
[----:B------:R-:W-:Y:S01]  /*0db0*/  FADD.FTZ R126, R123, R80 ;  /* 0x000000507b7e7221 */ /* 0x000fe20000010000 */
[----:B------:R-:W-:Y:S01]  /*0dc0*/  FFMA.FTZ R123, R35, R80, R92 ;  /* 0x00000050237b7223 */ /* 0x000fe2000001005c */
[----:B------:R-:W-:Y:S01]  /*0dd0*/  FMUL.FTZ R83, R78, R83 ;  /* 0x000000534e537220 */ /* 0x000fe20000410000 */
[----:B------:R-:W-:Y:S01]  /*0de0*/  FMUL.FTZ R30, R135, R118 ;  /* 0x00000076871e7220 */ /* 0x000fe20000410000 */
[----:B------:R-:W-:Y:S01]  /*0df0*/  FADD.FTZ R126, R126, R31 ;  /* 0x0000001f7e7e7221 */ /* 0x000fe20000010000 */
[----:B------:R-:W-:Y:S01]  /*0e00*/  FFMA.FTZ R123, R82, R31, R123 ;  /* 0x0000001f527b7223 */ /* 0x000fe2000001007b */
[----:B------:R-:W-:Y:S01]  /*0e10*/  SHF.L.U32 R119, R119, 0x10, RZ ;  /* 0x0000001077777819 */ /* 0x000fe200000006ff */
[----:B------:R-:W-:Y:S01]  /*0e20*/  FMUL.FTZ R38, R139, R108 ;  /* 0x0000006c8b267220 */ /* 0x000fe20000410000 */
[----:B------:R-:W-:Y:S01]  /*0e30*/  FADD.FTZ R125, R126, R37 ;  /* 0x000000257e7d7221 */ /* 0x000fe20000010000 */
        /* <DEDUP_REMOVED lines=24> */
[----:B------:R-:W-:Y:S01]  /*0fc0*/  FADD.FTZ R126, R126, R79 ;  /* 0x0000004f7e7e7221 */ /* 0x000fe20000010000 */
[----:B------:R-:W-:Y:S01]  /*0fd0*/  FFMA.FTZ R127, R98, R79, R127 ;  /* 0x0000004f627f7223 */ /* 0x000fe2000001007f */
[----:B------:R-:W-:Y:S06]  /*0fe0*/  BRA `(.L_x_129) ;  /* 0x0000000800c07947 */ /* 0x000fec0003800000 */
.L_x_128:
[----:B------:R-:W0:Y:S01]  /*0ff0*/  LDC.64 R8, c[0x0][0x3a8] ;  /* 0x0000ea00ff087b82 */ /* 0x000e220000000a00 */
[----:B------:R-:W-:-:S07]  /*1000*/  IADD3 R73, PT, PT, R77, 0x20, RZ ;  /* 0x000000204d497810 */ /* 0x000fce0007ffe0ff */
[----:B------:R-:W1:Y:S01]  /*1010*/  LDC.64 R12, c[0x0][0x438] ;  /* 0x00010e00ff0c7b82 */ /* 0x000e620000000a00 */
[----:B0-----:R-:W-:-:S04]  /*1020*/  IMAD.WIDE.U32 R24, R77, 0x10, R8 ;  /* 0x000000104d187825 */ /* 0x001fc800078e0008 */
[----:B------:R-:W-:-:S03]  /*1030*/  IMAD.WIDE.U32 R28, R73, 0x10, R8 ;  /* 0x00000010491c7825 */ /* 0x000fc600078e0008 */
[----:B------:R-:W0:Y:S01]  /*1040*/  LDC.64 R8, c[0x0][0x428] ;  /* 0x00010a00ff087b82 */ /* 0x000e220000000a00 */
[----:B------:R-:W2:Y:S04]  /*1050*/  LDG.E.128 R24, desc[UR10][R24.64] ;  /* 0x0000000a18187981 */ /* 0x000ea8000c1e1d00 */
[----:B------:R-:W3:Y:S01]  /*1060*/  LDG.E.128 R28, desc[UR10][R28.64] ;  /* 0x0000000a1c1c7981 */ /* 0x000ee2000c1e1d00 */
[----:B0-----:R-:W-:-:S06]  /*1070*/  IMAD.WIDE.U32 R32, R77, 0x10, R8 ;  /* 0x000000104d207825 */ /* 0x001fcc00078e0008 */
[----:B------:R-:W4:Y:S01]  /*1080*/  LDG.E.128 R32, desc[UR10][R32.64] ;  /* 0x0000000a20207981 */ /* 0x000f22000c1e1d00 */
[----:B------:R-:W-:-:S06]  /*1090*/  IMAD.WIDE.U32 R36, R73, 0x10, R8 ;  /* 0x0000001049247825 */ /* 0x000fcc00078e0008 */
[----:B------:R-:W4:Y:S01]  /*10a0*/  LDG.E.128 R36, desc[UR10][R36.64] ;  /* 0x0000000a24247981 */ /* 0x000f22000c1e1d00 */
[----:B-1----:R-:W-:-:S04]  /*10b0*/  IMAD.WIDE.U32 R8, R77, 0x10, R12 ;  /* 0x000000104d087825 */ /* 0x002fc800078e000c */
[----:B------:R-:W-:Y:S02]  /*10c0*/  IMAD.WIDE.U32 R12, R73, 0x10, R12 ;  /* 0x00000010490c7825 */ /* 0x000fe400078e000c */
[----:B------:R-:W5:Y:S04]  /*10d0*/  LDG.E.128 R8, desc[UR10][R8.64] ;  /* 0x0000000a08087981 */ /* 0x000f68000c1e1d00 */
[----:B------:R-:W5:Y:S01]  /*10e0*/  LDG.E.128 R12, desc[UR10][R12.64] ;  /* 0x0000000a0c0c7981 */ /* 0x000f62000c1e1d00 */
[----:B------:R-:W-:Y:S02]  /*10f0*/  SHF.L.U32 R95, R111, 0x10, RZ ;  /* 0x000000106f5f7819 */ /* 0x000fe400000006ff */
[----:B------:R-:W-:Y:S02]  /*1100*/  SHF.L.U32 R92, R116, 0x10, RZ ;  /* 0x00000010745c7819 */ /* 0x000fe400000006ff */
[----:B------:R-:W-:-:S02]  /*1110*/  SHF.L.U32 R129, R117, 0x10, RZ ;  /* 0x0000001075817819 */ /* 0x000fc400000006ff */
[----:B------:R-:W-:Y:S02]  /*1120*/  SHF.L.U32 R135, R115, 0x10, RZ ;  /* 0x0000001073877819 */ /* 0x000fe400000006ff */
[----:B------:R-:W-:Y:S02]  /*1130*/  SHF.L.U32 R139, R67, 0x10, RZ ;  /* 0x00000010438b7819 */ /* 0x000fe400000006ff */
[----:B------:R-:W-:Y:S02]  /*1140*/  SHF.L.U32 R98, R114, 0x10, RZ ;  /* 0x0000001072627819 */ /* 0x000fe400000006ff */
[----:B--2---:R-:W-:Y:S02]  /*1150*/  PRMT R0, R24, 0x7632, R0 ;  /* 0x0000763218007816 */ /* 0x004fe40000000000 */
[C---:B------:R-:W-:Y:S02]  /*1160*/  PRMT R79, R25.reuse, 0x7632, R79 ;  /* 0x00007632194f7816 */ /* 0x040fe4000000004f */
[----:B------:R-:W-:-:S02]  /*1170*/  SHF.L.U32 R80, R25, 0x10, RZ ;  /* 0x0000001019507819 */ /* 0x000fc400000006ff */
[----:B------:R-:W-:Y:S02]  /*1180*/  SHF.L.U32 R24, R24, 0x10, RZ ;  /* 0x0000001018187819 */ /* 0x000fe400000006ff */
[C---:B------:R-:W-:Y:S01]  /*1190*/  PRMT R25, R26.reuse, 0x7632, R25 ;  /* 0x000076321a197816 */ /* 0x040fe20000000019 */
[----:B------:R-:W-:Y:S01]  /*11a0*/  FADD.FTZ R87, -R93, R80 ;  /* 0x000000505d577221 */ /* 0x000fe20000010100 */
[C---:B------:R-:W-:Y:S02]  /*11b0*/  PRMT R81, R27.reuse, 0x7632, R81 ;  /* 0x000076321b517816 */ /* 0x040fe40000000051 */
[----:B------:R-:W-:Y:S02]  /*11c0*/  SHF.L.U32 R82, R27, 0x10, RZ ;  /* 0x000000101b527819 */ /* 0x000fe400000006ff */
[----:B------:R-:W-:Y:S02]  /*11d0*/  SHF.L.U32 R26, R26, 0x10, RZ ;  /* 0x000000101a1a7819 */ /* 0x000fe400000006ff */
[----:B---3--:R-:W-:Y:S01]  /*11e0*/  PRMT R27, R28, 0x7632, R27 ;  /* 0x000076321c1b7816 */ /* 0x008fe2000000001b */
[C---:B------:R-:W-:Y:S01]  /*11f0*/  FADD.FTZ R91, -R93.reuse, R82 ;  /* 0x000000525d5b7221 */ /* 0x040fe20000010100 */
[----:B------:R-:W-:Y:S01]  /*1200*/  SHF.L.U32 R0, R0, 0x10, RZ ;  /* 0x0000001000007819 */ /* 0x000fe200000006ff */
[----:B------:R-:W-:Y:S01]  /*1210*/  FADD.FTZ R89, -R93, R26 ;  /* 0x0000001a5d597221 */ /* 0x000fe20000010100 */
[----:B------:R-:W-:-:S02]  /*1220*/  PRMT R83, R29, 0x7632, R83 ;  /* 0x000076321d537816 */ /* 0x000fc40000000053 */
[----:B------:R-:W-:Y:S02]  /*1230*/  SHF.L.U32 R86, R29, 0x10, RZ ;  /* 0x000000101d567819 */ /* 0x000fe400000006ff */
[C---:B------:R-:W-:Y:S02]  /*1240*/  PRMT R29, R30.reuse, 0x7632, R29 ;  /* 0x000076321e1d7816 */ /* 0x040fe4000000001d */
[----:B------:R-:W-:Y:S01]  /*1250*/  SHF.L.U32 R88, R30, 0x10, RZ ;  /* 0x000000101e587819 */ /* 0x000fe200000006ff */
[----:B------:R-:W-:Y:S01]  /*1260*/  FADD.FTZ R131, -R93, R86 ;  /* 0x000000565d837221 */ /* 0x000fe20000010100 */
[C---:B------:R-:W-:Y:S01]  /*1270*/  PRMT R85, R31.reuse, 0x7632, R85 ;  /* 0x000076321f557816 */ /* 0x040fe20000000055 */
[C---:B-----5:R-:W-:Y:S01]  /*1280*/  FMUL.FTZ R86, R78.reuse, R87 ;  /* 0x000000574e567220 */ /* 0x060fe20000410000 */
[----:B------:R-:W-:Y:S01]  /*1290*/  SHF.L.U32 R90, R31, 0x10, RZ ;  /* 0x000000101f5a7819 */ /* 0x000fe200000006ff */
[----:B------:R-:W-:Y:S01]  /*12a0*/  FADD.FTZ R31, -R93, R24 ;  /* 0x000000185d1f7221 */ /* 0x000fe20000010100 */
[----:B------:R-:W-:Y:S01]  /*12b0*/  SHF.L.U32 R30, R27, 0x10, RZ ;  /* 0x000000101b1e7819 */ /* 0x000fe200000006ff */
[----:B------:R-:W-:Y:S01]  /*12c0*/  FMUL.FTZ R87, R78, R89 ;  /* 0x000000594e577220 */ /* 0x000fe20000410000 */
[----:B------:R-:W-:Y:S01]  /*12d0*/  SHF.L.U32 R24, R79, 0x10, RZ ;  /* 0x000000104f187819 */ /* 0x000fe200000006ff */
[----:B------:R-:W-:Y:S01]  /*12e0*/  FADD.FTZ R79, -R93, R0 ;  /* 0x000000005d4f7221 */ /* 0x000fe20000010100 */
[----:B------:R-:W-:Y:S01]  /*12f0*/  SHF.L.U32 R26, R25, 0x10, RZ ;  /* 0x00000010191a7819 */ /* 0x000fe200000006ff */
[C---:B------:R-:W-:Y:S01]  /*1300*/  FADD.FTZ R137, -R93.reuse, R90 ;  /* 0x0000005a5d897221 */ /* 0x040fe20000010100 */
[----:B----4-:R-:W-:Y:S01]  /*1310*/  PRMT R99, R32, 0x7632, R99 ;  /* 0x0000763220637816 */ /* 0x010fe20000000063 */
[C---:B------:R-:W-:Y:S01]  /*1320*/  FADD.FTZ R125, -R93.reuse, R24 ;  /* 0x000000185d7d7221 */ /* 0x040fe20000010100 */
[----:B------:R-:W-:Y:S01]  /*1330*/  SHF.L.U32 R84, R28, 0x10, RZ ;  /* 0x000000101c547819 */ /* 0x000fe200000006ff */
[----:B------:R-:W-:Y:S01]  /*1340*/  FMUL.FTZ R90, R78, R79 ;  /* 0x0000004f4e5a7220 */ /* 0x000fe20000410000 */
[----:B------:R-:W-:Y:S01]  /*1350*/  SHF.L.U32 R25, R32, 0x10, RZ ;  /* 0x0000001020197819 */ /* 0x000fe200000006ff */
[C---:B------:R-:W-:Y:S01]  /*1360*/  FADD.FTZ R133, -R93.reuse, R88 ;  /* 0x000000585d857221 */ /* 0x040fe20000010100 */
        /* <DEDUP_REMOVED lines=23> */
[----:B------:R-:W-:Y:S01]  /*14e0*/  FMUL.FTZ R88, R78, R91 ;  /* 0x0000005b4e587220 */ /* 0x000fe20000410000 */
[----:B------:R-:W-:Y:S01]  /*14f0*/  SHF.L.U32 R80, R83, 0x10, RZ ;  /* 0x0000001053507819 */ /* 0x000fe200000006ff */
[----:B------:R-:W-:Y:S01]  /*1500*/  FADD.FTZ R83, -R93, R82 ;  /* 0x000000525d537221 */ /* 0x000fe20000010100 */
[----:B------:R-:W-:Y:S01]  /*1510*/  SHF.L.U32 R84, R85, 0x10, RZ ;  /* 0x0000001055547819 */ /* 0x000fe200000006ff */
[----:B------:R-:W-:Y:S01]  /*1520*/  FMUL.FTZ R91, R32, R103 ;  /* 0x00000067205b7220 */ /* 0x000fe20000410000 */
[----:B------:R-:W-:Y:S01]  /*1530*/  SHF.L.U32 R104, R104, 0x10, RZ ;  /* 0x0000001068687819 */ /* 0x000fe200000006ff */
[----:B------:R-:W-:Y:S01]  /*1540*/  FADD.FTZ R30, R30, R29 ;  /* 0x0000001d1e1e7221 */ /* 0x000fe20000010000 */
[----:B------:R-:W-:Y:S01]  /*1550*/  SHF.L.U32 R26, R34, 0x10, RZ ;  /* 0x00000010221a7819 */ /* 0x000fe200000006ff */
[----:B------:R-:W-:Y:S01]  /*1560*/  FMUL.FTZ R96, R78, R125 ;  /* 0x0000007d4e607220 */ /* 0x000fe20000410000 */
[----:B------:R-:W-:Y:S01]  /*1570*/  SHF.L.U32 R33, R6, 0x10, RZ ;  /* 0x0000001006217819 */ /* 0x000fe200000006ff */
[----:B------:R-:W-:Y:S01]  /*1580*/  FFMA.FTZ R79, R86, R29, R31 ;  /* 0x0000001d564f7223 */ /* 0x000fe2000001001f */
[----:B------:R-:W-:Y:S01]  /*1590*/  SHF.L.U32 R82, R110, 0x10, RZ ;  /* 0x000000106e527819 */ /* 0x000fe200000006ff */
[----:B------:R-:W-:Y:S01]  /*15a0*/  FADD.FTZ R123, -R93, R28 ;  /* 0x0000001c5d7b7221 */ /* 0x000fe20000010100 */
[----:B------:R-:W-:Y:S01]  /*15b0*/  SHF.L.U32 R105, R105, 0x10, RZ ;  /* 0x0000001069697819 */ /* 0x000fe200000006ff */
[----:B------:R-:W-:Y:S01]  /*15c0*/  FADD.FTZ R121, -R93, R80 ;  /* 0x000000505d797221 */ /* 0x000fe20000010100 */
[----:B------:R-:W-:Y:S01]  /*15d0*/  PRMT R109, R37, 0x7632, R109 ;  /* 0x00007632256d7816 */ /* 0x000fe2000000006d */
[----:B------:R-:W-:Y:S01]  /*15e0*/  FADD.FTZ R93, -R93, R84 ;  /* 0x000000545d5d7221 */ /* 0x000fe20000010100 */
        /* <DEDUP_REMOVED lines=79> */
[----:B------:R-:W-:-:S07]  /*1ae0*/  FFMA.FTZ R127, R98, R79, R127 ;  /* 0x0000004f627f7223 */ /* 0x000fce000001007f */
.L_x_129:
[----:B------:R-:W-:Y:S05]  /*1af0*/  BSYNC.RECONVERGENT B2 ;  /* 0x0000000000027941 */ /* 0x000fea0003800200 */
.L_x_127:
[----:B------:R-:W-:Y:S01]  /*1b00*/  FADD.FTZ R2, R93, R2 ;  /* 0x000000025d027221 */ /* 0x000fe20000010000 */
[----:B------:R-:W-:Y:S01]  /*1b10*/  UISETP.NE.AND UP0, UPT, UR14, URZ, UPT ;  /* 0x000000ff0e00728c */ /* 0x000fe2000bf05270 */
[----:B------:R-:W0:Y:S01]  /*1b20*/  LDC.64 R92, c[0x0][0x438] ;  /* 0x00010e00ff5c7b82 */ /* 0x000e220000000a00 */
[----:B------:R-:W-:Y:S01]  /*1b30*/  UMOV UR4, 0xffffffff ;  /* 0xffffffff00047882 */ /* 0x000fe20000000000 */
[----:B------:R-:W-:Y:S01]  /*1b40*/  FADD.FTZ R3, R128, R3 ;  /* 0x0000000380037221 */ /* 0x000fe20000010000 */
[----:B------:R-:W-:Y:S01]  /*1b50*/  FADD.FTZ R40, R129, R40 ;  /* 0x0000002881287221 */ /* 0x000fe20000010000 */
[----:B------:R-:W-:Y:S01]  /*1b60*/  FADD.FTZ R41, R130, R41 ;  /* 0x0000002982297221 */ /* 0x000fe20000010000 */
[----:B------:R-:W-:Y:S01]  /*1b70*/  PLOP3.LUT P4, PT, PT, PT, UP0, 0x80, 0x8 ;  /* 0x000000000008781c */ /* 0x000fe20003f8f008 */
[----:B------:R-:W-:Y:S01]  /*1b80*/  FADD.FTZ R42, R133, R42 ;  /* 0x0000002a852a7221 */ /* 0x000fe20000010000 */
        /* <DEDUP_REMOVED lines=17> */
[----:B0-----:R-:W-:Y:S01]  /*1ca0*/  ISETP.NE.U32.AND P0, PT, R92, RZ, PT ;  /* 0x000000ff5c00720c */ /* 0x001fe20003f05070 */
[----:B------:R-:W-:Y:S01]  /*1cb0*/  FADD.FTZ R60, R99, R60 ;  /* 0x0000003c633c7221 */ /* 0x000fe20000010000 */
[----:B------:R-:W-:Y:S01]  /*1cc0*/  FADD.FTZ R61, R25, R61 ;  /* 0x0000003d193d7221 */ /* 0x000fe20000010000 */
[----:B------:R-:W-:Y:S01]  /*1cd0*/  FADD.FTZ R62, R137, R62 ;  /* 0x0000003e893e7221 */ /* 0x000fe20000010000 */
[----:B------:R-:W-:Y:S01]  /*1ce0*/  FADD.FTZ R63, R124, R63 ;  /* 0x0000003f7c3f7221 */ /* 0x000fe20000010000 */
[----:B------:R-:W-:Y:S01]  /*1cf0*/  ISETP.NE.AND.EX P0, PT, R93, RZ, PT, P0 ;  /* 0x000000ff5d00720c */ /* 0x000fe20003f05300 */
[----:B------:R-:W-:Y:S01]  /*1d00*/  FADD.FTZ R68, R135, R68 ;  /* 0x0000004487447221 */ /* 0x000fe20000010000 */
[----:B------:R-:W-:Y:S01]  /*1d10*/  FADD.FTZ R69, R122, R69 ;  /* 0x000000457a457221 */ /* 0x000fe20000010000 */
[----:B------:R-:W-:Y:S01]  /*1d20*/  FADD.FTZ R70, R123, R70 ;  /* 0x000000467b467221 */ /* 0x000fe20000010000 */
[----:B------:R-:W-:Y:S01]  /*1d30*/  FADD.FTZ R71, R120, R71 ;  /* 0x0000004778477221 */ /* 0x000fe20000010000 */
[----:B------:R-:W-:Y:S01]  /*1d40*/  FADD.FTZ R72, R125, R72 ;  /* 0x000000487d487221 */ /* 0x000fe20000010000 */
[----:B------:R-:W-:Y:S01]  /*1d50*/  FADD.FTZ R74, R121, R74 ;  /* 0x0000004a794a7221 */ /* 0x000fe20000010000 */
[----:B------:R-:W-:Y:S06]  /*1d60*/  BRA.DIV UR4, `(.L_x_130) ;  /* 0x0000003604087947 */ /* 0x000fec000b800000 */
[----:B------:R-:W0:Y:S01]  /*1d70*/  SHFL.BFLY PT, R25, R126, 0x1, 0x1f ;  /* 0x0c201f007e197f89 */ /* 0x000e2200000e0000 */
[----:B------:R-:W-:Y:S02]  /*1d80*/  PRMT R105, R10, 0x7632, R105 ;  /* 0x000076320a697816 */ /* 0x000fe40000000069 */
[----:B------:R-:W-:Y:S01]  /*1d90*/  PRMT R106, R9, 0x7632, R106 ;  /* 0x00007632096a7816 */ /* 0x000fe2000000006a */
[----:B------:R-:W1:Y:S01]  /*1da0*/  SHFL.BFLY PT, R24, R127, 0x1, 0x1f ;  /* 0x0c201f007f187f89 */ /* 0x000e6200000e0000 */
[----:B0-----:R-:W-:Y:S01]  /*1db0*/  FADD.FTZ R25, R25, R126 ;  /* 0x0000007e19197221 */ /* 0x001fe20000010000 */
[----:B-1----:R-:W-:-:S04]  /*1dc0*/  FADD.FTZ R24, R24, R127 ;  /* 0x0000007f18187221 */ /* 0x002fc80000010000 */
[----:B------:R-:W0:Y:S04]  /*1dd0*/  SHFL.BFLY PT, R26, R25, 0x2, 0x1f ;  /* 0x0c401f00191a7f89 */ /* 0x000e2800000e0000 */
[----:B------:R-:W1:Y:S01]  /*1de0*/  SHFL.BFLY PT, R99, R24, 0x2, 0x1f ;  /* 0x0c401f0018637f89 */ /* 0x000e6200000e0000 */
[----:B0-----:R-:W-:Y:S01]  /*1df0*/  FADD.FTZ R26, R25, R26 ;  /* 0x0000001a191a7221 */ /* 0x001fe20000010000 */
[----:B------:R-:W-:Y:S01]  /*1e00*/  PRMT R25, R8, 0x7632, R25 ;  /* 0x0000763208197816 */ /* 0x000fe20000000019 */
[----:B-1----:R-:W-:-:S03]  /*1e10*/  FADD.FTZ R99, R24, R99 ;  /* 0x0000006318637221 */ /* 0x002fc60000010000 */
[----:B------:R-:W0:Y:S01]  /*1e20*/  SHFL.BFLY PT, R101, R26, 0x4, 0x1f ;  /* 0x0c801f001a657f89 */ /* 0x000e2200000e0000 */
[----:B------:R-:W-:-:S03]  /*1e30*/  PRMT R24, R11, 0x7632, R24 ;  /* 0x000076320b187816 */ /* 0x000fc60000000018 */
[----:B------:R-:W1:Y:S01]  /*1e40*/  SHFL.BFLY PT, R28, R99, 0x4, 0x1f ;  /* 0x0c801f00631c7f89 */ /* 0x000e6200000e0000 */
[----:B0-----:R-:W-:Y:S01]  /*1e50*/  FADD.FTZ R101, R26, R101 ;  /* 0x000000651a657221 */ /* 0x001fe20000010000 */
[----:B------:R-:W-:Y:S01]  /*1e60*/  PRMT R26, R10, 0x7632, R26 ;  /* 0x000076320a1a7816 */ /* 0x000fe2000000001a */
[----:B-1----:R-:W-:-:S03]  /*1e70*/  FADD.FTZ R28, R99, R28 ;  /* 0x0000001c631c7221 */ /* 0x002fc60000010000 */
[----:B------:R-:W0:Y:S04]  /*1e80*/  SHFL.BFLY PT, R102, R101, 0x8, 0x1f ;  /* 0x0d001f0065667f89 */ /* 0x000e2800000e0000 */
[----:B------:R-:W1:Y:S01]  /*1e90*/  SHFL.BFLY PT, R103, R28, 0x8, 0x1f ;  /* 0x0d001f001c677f89 */ /* 0x000e6200000e0000 */
[----:B0-----:R-:W-:Y:S01]  /*1ea0*/  FADD.FTZ R102, R101, R102 ;  /* 0x0000006665667221 */ /* 0x001fe20000010000 */
[----:B------:R-:W-:Y:S01]  /*1eb0*/  PRMT R101, R11, 0x7632, R101 ;  /* 0x000076320b657816 */ /* 0x000fe20000000065 */
[----:B-1----:R-:W-:-:S03]  /*1ec0*/  FADD.FTZ R103, R28, R103 ;  /* 0x000000671c677221 */ /* 0x002fc60000010000 */
[----:B------:R0:W1:Y:S01]  /*1ed0*/  SHFL.BFLY PT, R99, R102, 0x10, 0x1f ;  /* 0x0e001f0066637f89 */ /* 0x00006200000e0000 */
[----:B------:R-:W-:-:S03]  /*1ee0*/  PRMT R28, R9, 0x7632, R28 ;  /* 0x00007632091c7816 */ /* 0x000fc6000000001c */
[----:B------:R0:W2:Y:S04]  /*1ef0*/  SHFL.BFLY PT, R104, R103, 0x10, 0x1f ;  /* 0x0e001f0067687f89 */ /* 0x0000a800000e0000 */
.L_x_159:
[----:B-1----:R-:W-:Y:S01]  /*1f00*/  FADD.FTZ R99, R102, R99 ;  /* 0x0000006366637221 */ /* 0x002fe20000010000 */
[----:B--2---:R-:W-:-:S03]  /*1f10*/  FADD.FTZ R104, R103, R104 ;  /* 0x0000006867687221 */ /* 0x004fc60000010000 */
[----:B0-----:R-:W-:Y:S01]  /*1f20*/  FMUL.FTZ R102, R99, UR13 ;  /* 0x0000000d63667c20 */ /* 0x001fe20008410000 */
        /* <DEDUP_REMOVED lines=11> */
[C-C-:B------:R-:W-:Y:S01]  /*1fe0*/  FFMA.FTZ R0, R99.reuse, R0, R102.reuse ;  /* 0x0000000063007223 */ /* 0x140fe20000010066 */
[C-C-:B------:R-:W-:Y:S01]  /*1ff0*/  FFMA.FTZ R90, R99.reuse, R90, R102.reuse ;  /* 0x0000005a635a7223 */ /* 0x140fe20000010066 */
[C-C-:B------:R-:W-:Y:S01]  /*2000*/  FFMA.FTZ R86, R99.reuse, R86, R102.reuse ;  /* 0x0000005663567223 */ /* 0x140fe20000010066 */
[C-C-:B------:R-:W-:Y:S01]  /*2010*/  FFMA.FTZ R96, R99.reuse, R96, R102.reuse ;  /* 0x0000006063607223 */ /* 0x140fe20000010066 */
[C-C-:B------:R-:W-:Y:S01]  /*2020*/  FFMA.FTZ R87, R99.reuse, R87, R102.reuse ;  /* 0x0000005763577223 */ /* 0x140fe20000010066 */
[C-C-:B------:R-:W-:Y:S01]  /*2030*/  FFMA.FTZ R97, R99.reuse, R97, R102.reuse ;  /* 0x0000006163617223 */ /* 0x140fe20000010066 */
[C-C-:B------:R-:W-:Y:S01]  /*2040*/  FFMA.FTZ R88, R99.reuse, R88, R102.reuse ;  /* 0x0000005863587223 */ /* 0x140fe20000010066 */
[----:B------:R-:W-:Y:S01]  /*2050*/  FFMA.FTZ R100, R99, R100, R102 ;  /* 0x0000006463647223 */ /* 0x000fe20000010066 */
[----:B------:R-:W-:Y:S01]  /*2060*/  FADD.FTZ R27, -R0, R27 ;  /* 0x0000001b001b7221 */ /* 0x000fe20000010100 */
[----:B------:R-:W-:Y:S01]  /*2070*/  FADD.FTZ R89, -R90, R89 ;  /* 0x000000595a597221 */ /* 0x000fe20000010100 */
[----:B------:R-:W-:Y:S01]  /*2080*/  FADD.FTZ R29, -R86, R29 ;  /* 0x0000001d561d7221 */ /* 0x000fe20000010100 */
[----:B------:R-:W-:Y:S01]  /*2090*/  FADD.FTZ R91, -R96, R91 ;  /* 0x0000005b605b7221 */ /* 0x000fe20000010100 */
[----:B------:R-:W-:Y:S01]  /*20a0*/  FADD.FTZ R87, -R87, R84 ;  /* 0x0000005457577221 */ /* 0x000fe20000010100 */
[----:B------:R-:W-:Y:S01]  /*20b0*/  FADD.FTZ R97, -R97, R94 ;  /* 0x0000005e61617221 */ /* 0x000fe20000010100 */
[----:B------:R-:W-:Y:S01]  /*20c0*/  FADD.FTZ R85, -R88, R85 ;  /* 0x0000005558557221 */ /* 0x000fe20000010100 */
[----:B------:R-:W-:Y:S01]  /*20d0*/  FADD.FTZ R95, -R100, R95 ;  /* 0x0000005f645f7221 */ /* 0x000fe20000010100 */
        /* <DEDUP_REMOVED lines=13> */
.L_x_133:
        /* <DEDUP_REMOVED lines=33> */
.L_x_132:
        /* <DEDUP_REMOVED lines=36> */
.L_x_135:
        /* <DEDUP_REMOVED lines=37> */
.L_x_131:
        /* <DEDUP_REMOVED lines=12> */
[----:B------:R-:W-:Y:S01]  /*2910*/  FFMA.FTZ R97, R99, R97, R102 ;  /* 0x0000006163617223 */ /* 0x000fe20000010066 */
[----:B------:R-:W-:Y:S01]  /*2920*/  FADD.FTZ R24, -R0, R27 ;  /* 0x0000001b00187221 */ /* 0x000fe20000010100 */
[----:B------:R-:W-:Y:S01]  /*2930*/  FADD.FTZ R84, -R87, R84 ;  /* 0x0000005457547221 */ /* 0x000fe20000010100 */
[--C-:B------:R-:W-:Y:S01]  /*2940*/  FFMA.FTZ R86, R99, R86, R102.reuse ;  /* 0x0000005663567223 */ /* 0x100fe20000010066 */
[----:B------:R-:W-:Y:S01]  /*2950*/  SHF.L.U32 R25, R25, 0x10, RZ ;  /* 0x0000001019197819 */ /* 0x000fe200000006ff */
[----:B------:R-:W-:Y:S01]  /*2960*/  FFMA.FTZ R88, R99, R88, R102 ;  /* 0x0000005863587223 */ /* 0x000fe20000010066 */
[----:B------:R-:W-:Y:S01]  /*2970*/  SHF.L.U32 R27, R28, 0x10, RZ ;  /* 0x000000101c1b7819 */ /* 0x000fe200000006ff */
[----:B------:R-:W-:Y:S01]  /*2980*/  FADD.FTZ R90, -R90, R89 ;  /* 0x000000595a5a7221 */ /* 0x000fe20000010100 */
[----:B------:R-:W-:Y:S01]  /*2990*/  SHF.L.U32 R87, R26, 0x10, RZ ;  /* 0x000000101a577819 */ /* 0x000fe200000006ff */
[----:B------:R-:W-:Y:S01]  /*29a0*/  FADD.FTZ R96, -R96, R91 ;  /* 0x0000005b60607221 */ /* 0x000fe20000010100 */
[----:B------:R-:W-:Y:S01]  /*29b0*/  FADD.FTZ R94, -R97, R94 ;  /* 0x0000005e615e7221 */ /* 0x000fe20000010100 */
[----:B------:R-:W-:Y:S01]  /*29c0*/  FFMA.FTZ R100, R99, R100, R102 ;  /* 0x0000006463647223 */ /* 0x000fe20000010066 */
[----:B------:R-:W-:Y:S01]  /*29d0*/  FADD.FTZ R0, -R86, R29 ;  /* 0x0000001d56007221 */ /* 0x000fe20000010100 */
[----:B------:R-:W-:Y:S01]  /*29e0*/  FADD.FTZ R88, -R88, R85 ;  /* 0x0000005558587221 */ /* 0x000fe20000010100 */
[----:B------:R-:W-:Y:S01]  /*29f0*/  FFMA.FTZ R29, R78, R90, R25 ;  /* 0x0000005a4e1d7223 */ /* 0x000fe20000010019 */
[----:B------:R-:W-:Y:S01]  /*2a00*/  FADD.FTZ R28, -R100, R95 ;  /* 0x0000005f641c7221 */ /* 0x000fe20000010100 */
[C---:B------:R-:W-:Y:S01]  /*2a10*/  FFMA.FTZ R85, R78.reuse, R96, R27 ;  /* 0x000000604e557223 */ /* 0x040fe2000001001b */
        /* <DEDUP_REMOVED lines=8> */
[C---:B------:R-:W-:Y:S02]  /*2aa0*/  FFMA.FTZ R26, R78.reuse, R84, R87 ;  /* 0x000000544e1a7223 */ /* 0x040fe40000010057 */
[----:B------:R-:W-:Y:S01]  /*2ab0*/  FFMA.FTZ R0, R78, R0, R27 ;  /* 0x000000004e007223 */ /* 0x000fe2000001001b */
[----:B------:R-:W-:Y:S01]  /*2ac0*/  F2FP.BF16.F32.PACK_AB R27, R28, R91 ;  /* 0x0000005b1c1b723e */ /* 0x000fe200000010ff */
[----:B------:R-:W-:Y:S01]  /*2ad0*/  FFMA.FTZ R24, R78, R24, R25 ;  /* 0x000000184e187223 */ /* 0x000fe20000010019 */
[----:B------:R-:W-:-:S02]  /*2ae0*/  F2FP.BF16.F32.PACK_AB R26, R89, R26 ;  /* 0x0000001a591a723e */ /* 0x000fc400000010ff */
[----:B------:R-:W-:Y:S02]  /*2af0*/  F2FP.BF16.F32.PACK_AB R25, R85, R0 ;  /* 0x000000005519723e */ /* 0x000fe400000010ff */
[----:B------:R-:W-:Y:S01]  /*2b00*/  F2FP.BF16.F32.PACK_AB R24, R29, R24 ;  /* 0x000000181d18723e */ /* 0x000fe200000010ff */
[----:B------:R-:W-:Y:S06]  /*2b10*/  BRA `(.L_x_134) ;  /* 0x0000000800047947 */ /* 0x000fec0003800000 */
.L_x_137:
[--C-:B------:R-:W-:Y:S01]  /*2b20*/  FFMA.FTZ R90, R99, R90, R102.reuse ;  /* 0x0000005a635a7223 */ /* 0x100fe20000010066 */
[----:B------:R-:W-:Y:S01]  /*2b30*/  SHF.L.U32 R25, R25, 0x10, RZ ;  /* 0x0000001019197819 */ /* 0x000fe200000006ff */
[C-C-:B------:R-:W-:Y:S01]  /*2b40*/  FFMA.FTZ R0, R99.reuse, R0, R102.reuse ;  /* 0x0000000063007223 */ /* 0x140fe20000010066 */
[C-C-:B------:R-:W-:Y:S01]  /*2b50*/  FFMA.FTZ R88, R99.reuse, R88, R102.reuse ;  /* 0x0000005863587223 */ /* 0x140fe20000010066 */
[----:B------:R-:W-:Y:S01]  /*2b60*/  FADD.FTZ R89, -R90, R89 ;  /* 0x000000595a597221 */ /* 0x000fe20000010100 */
[C-C-:B------:R-:W-:Y:S01]  /*2b70*/  FFMA.FTZ R100, R99.reuse, R100, R102.reuse ;  /* 0x0000006463647223 */ /* 0x140fe20000010066 */
[C-C-:B------:R-:W-:Y:S01]  /*2b80*/  FFMA.FTZ R86, R99.reuse, R86, R102.reuse ;  /* 0x0000005663567223 */ /* 0x140fe20000010066 */
[C-C-:B------:R-:W-:Y:S01]  /*2b90*/  FFMA.FTZ R96, R99.reuse, R96, R102.reuse ;  /* 0x0000006063607223 */ /* 0x140fe20000010066 */
[C-C-:B------:R-:W-:Y:S01]  /*2ba0*/  FFMA.FTZ R87, R99.reuse, R87, R102.reuse ;  /* 0x0000005763577223 */ /* 0x140fe20000010066 */
[----:B------:R-:W-:Y:S01]  /*2bb0*/  FFMA.FTZ R97, R99, R97, R102 ;  /* 0x0000006163617223 */ /* 0x000fe20000010066 */
[----:B------:R-:W-:Y:S01]  /*2bc0*/  FFMA.FTZ R89, R78, R89, R25 ;  /* 0x000000594e597223 */ /* 0x000fe20000010019 */
[----:B------:R-:W-:Y:S01]  /*2bd0*/  SHF.L.U32 R25, R24, 0x10, RZ ;  /* 0x0000001018197819 */ /* 0x000fe200000006ff */
[----:B------:R-:W-:Y:S01]  /*2be0*/  FADD.FTZ R27, -R0, R27 ;  /* 0x0000001b001b7221 */ /* 0x000fe20000010100 */
        /* <DEDUP_REMOVED lines=12> */
[C---:B------:R-:W-:Y:S01]  /*2cb0*/  FFMA.FTZ R25, R78.reuse, R100, R25 ;  /* 0x000000644e197223 */ /* 0x040fe20000010019 */
[C---:B------:R-:W-:Y:S01]  /*2cc0*/  FFMA.FTZ R24, R78.reuse, R85, R24 ;  /* 0x000000554e187223 */ /* 0x040fe20000010018 */
[C---:B------:R-:W-:Y:S01]  /*2cd0*/  FFMA.FTZ R17, R78.reuse, R96, R17 ;  /* 0x000000604e117223 */ /* 0x040fe20000010011 */
[C---:B------:R-:W-:Y:S01]  /*2ce0*/  FFMA.FTZ R19, R78.reuse, R94, R19 ;  /* 0x0000005e4e137223 */ /* 0x040fe20000010013 */
[C---:B------:R-:W-:Y:S01]  /*2cf0*/  FFMA.FTZ R18, R78.reuse, R87, R18 ;  /* 0x000000574e127223 */ /* 0x040fe20000010012 */
        /* <DEDUP_REMOVED lines=11> */
.L_x_136:
        /* <DEDUP_REMOVED lines=44> */
.L_x_138:
        /* <DEDUP_REMOVED lines=24> */
[C---:B------:R-:W-:Y:S01]  /*31f0*/  FFMA.FTZ R89, R78.reuse, R89, R25 ;  /* 0x000000594e597223 */ /* 0x040fe20000010019 */
[C---:B------:R-:W-:Y:S01]  /*3200*/  FFMA.FTZ R25, R78.reuse, R91, R28 ;  /* 0x0000005b4e197223 */ /* 0x040fe2000001001c */
[C---:B------:R-:W-:Y:S01]  /*3210*/  FFMA.FTZ R97, R78.reuse, R97, R26 ;  /* 0x000000614e617223 */ /* 0x040fe2000001001a */
        /* <DEDUP_REMOVED lines=16> */
[----:B------:R-:W-:-:S07]  /*3320*/  MOV R20, R24 ;  /* 0x0000001800147202 */ /* 0x000fce0000000f00 */
.L_x_134:
[----:B------:R-:W-:Y:S01]  /*3330*/  ISETP.NE.U32.AND P1, PT, RZ, UR4, PT ;  /* 0x00000004ff007c0c */ /* 0x000fe2000bf25070 */
[----:B------:R-:W0:Y:S01]  /*3340*/  LDC.64 R28, c[0x0][0x468] ;  /* 0x00011a00ff1c7b82 */ /* 0x000e220000000a00 */
[----:B------:R-:W-:Y:S02]  /*3350*/  ISETP.NE.U32.AND P2, PT, RZ, UR6, PT ;  /* 0x00000006ff007c0c */ /* 0x000fe4000bf45070 */
[----:B------:R-:W-:Y:S02]  /*3360*/  ISETP.NE.AND.EX P1, PT, RZ, UR5, PT, P1 ;  /* 0x00000005ff007c0c */ /* 0x000fe4000bf25310 */
[----:B------:R-:W-:Y:S02]  /*3370*/  ISETP.NE.AND.EX P2, PT, RZ, UR7, PT, P2 ;  /* 0x00000007ff007c0c */ /* 0x000fe4000bf45320 */
[----:B------:R-:W-:-:S04]  /*3380*/  ISETP.NE.U32.AND P3, PT, R92, RZ, PT ;  /* 0x000000ff5c00720c */ /* 0x000fc80003f65070 */
[----:B------:R-:W-:-:S05]  /*3390*/  ISETP.NE.AND.EX P3, PT, R93, RZ, PT, P3 ;  /* 0x000000ff5d00720c */ /* 0x000fca0003f65330 */
[----:B------:R-:W1:Y:S08]  /*33a0*/  @P1 LDC.64 R86, c[0x0][0x478] ;  /* 0x00011e00ff561b82 */ /* 0x000e700000000a00 */
[----:B------:R-:W2:Y:S01]  /*33b0*/  @P2 LDC.64 R88, c[0x0][0x470] ;  /* 0x00011c00ff582b82 */ /* 0x000ea20000000a00 */
[----:B0-----:R-:W-:-:S04]  /*33c0*/  IMAD.WIDE.U32 R84, R77, 0x10, R28 ;  /* 0x000000104d547825 */ /* 0x001fc800078e001c */
[----:B-1----:R-:W-:-:S05]  /*33d0*/  @P1 IMAD.WIDE.U32 R86, R77, 0x10, R86 ;  /* 0x000000104d561825 */ /* 0x002fca00078e0056 */
[----:B------:R0:W-:Y:S01]  /*33e0*/  @P1 STG.E.128 desc[UR10][R86.64], R20 ;  /* 0x0000001456001986 */ /* 0x0001e2000c101d0a */
[----:B--2---:R-:W-:-:S03]  /*33f0*/  @P2 IMAD.WIDE.U32 R88, R77, 0x10, R88 ;  /* 0x000000104d582825 */ /* 0x004fc600078e0058 */
[----:B------:R0:W-:Y:S04]  /*3400*/  STG.E.128 desc[UR10][R84.64], R24 ;  /* 0x0000001854007986 */ /* 0x0001e8000c101d0a */
[----:B------:R0:W-:Y:S01]  /*3410*/  @P2 STG.E.128 desc[UR10][R88.64], R16 ;  /* 0x0000001058002986 */ /* 0x0001e2000c101d0a */
[----:B------:R-:W-:Y:S05]  /*3420*/  @!P3 BRA `(.L_x_139) ;  /* 0x0000000800dcb947 */ /* 0x000fea0003800000 */
[----:B------:R-:W-:Y:S05]  /*3430*/  @!P1 BRA `(.L_x_140) ;  /* 0x00000004007c9947 */ /* 0x000fea0003800000 */
[----:B------:R-:W-:Y:S05]  /*3440*/  @!P2 BRA `(.L_x_141) ;  /* 0x0000000000c4a947 */ /* 0x000fea0003800000 */
[C-C-:B------:R-:W-:Y:S01]  /*3450*/  FFMA.FTZ R35, R99.reuse, R35, R102.reuse ;  /* 0x0000002363237223 */ /* 0x140fe20000010066 */
[--C-:B------:R-:W-:Y:S01]  /*3460*/  FFMA.FTZ R34, R99, R34, R102.reuse ;  /* 0x0000002263227223 */ /* 0x100fe20000010066 */
[----:B------:R-:W-:Y:S01]  /*3470*/  SHF.L.U32 R0, R13, 0x10, RZ ;  /* 0x000000100d007819 */ /* 0x000fe200000006ff */
[----:B------:R-:W-:Y:S01]  /*3480*/  FFMA.FTZ R36, R99, R36, R102 ;  /* 0x0000002463247223 */ /* 0x000fe20000010066 */
[----:B0-----:R-:W-:Y:S01]  /*3490*/  SHF.L.U32 R16, R14, 0x10, RZ ;  /* 0x000000100e107819 */ /* 0x001fe200000006ff */
[----:B------:R-:W-:Y:S01]  /*34a0*/  FADD.FTZ R35, -R35, R80 ;  /* 0x0000005023237221 */ /* 0x000fe20000010100 */
[----:B------:R-:W-:Y:S01]  /*34b0*/  FADD.FTZ R37, -R34, R37 ;  /* 0x0000002522257221 */ /* 0x000fe20000010100 */
[----:B------:R-:W-:Y:S01]  /*34c0*/  PRMT R19, R15, 0x7632, R19 ;  /* 0x000076320f137816 */ /* 0x000fe20000000013 */
[C---:B------:R-:W-:Y:S01]  /*34d0*/  FFMA.FTZ R81, R99.reuse, R81, R102 ;  /* 0x0000005163517223 */ /* 0x040fe20000010066 */
[C---:B------:R-:W-:Y:S01]  /*34e0*/  FFMA.FTZ R25, R78.reuse, R35, R0 ;  /* 0x000000234e197223 */ /* 0x040fe20000010000 */
[----:B------:R-:W-:Y:S01]  /*34f0*/  FFMA.FTZ R26, R78, R37, R16 ;  /* 0x000000254e1a7223 */ /* 0x000fe20000010010 */
[----:B------:R-:W-:Y:S01]  /*3500*/  PRMT R0, R12, 0x7632, R0 ;  /* 0x000076320c007816 */ /* 0x000fe20000000000 */
[C---:B------:R-:W-:Y:S01]  /*3510*/  FFMA.FTZ R82, R99.reuse, R82, R102 ;  /* 0x0000005263527223 */ /* 0x040fe20000010066 */
[----:B------:R-:W-:Y:S01]  /*3520*/  PRMT R18, R14, 0x7632, R18 ;  /* 0x000076320e127816 */ /* 0x000fe20000000012 */
[----:B------:R-:W-:Y:S01]  /*3530*/  FFMA.FTZ R83, R99, R83, R102 ;  /* 0x0000005363537223 */ /* 0x000fe20000010066 */
[----:B------:R-:W-:Y:S01]  /*3540*/  PRMT R16, R13, 0x7632, R16 ;  /* 0x000076320d107816 */ /* 0x000fe20000000010 */
        /* <DEDUP_REMOVED lines=33> */
.L_x_141:
        /* <DEDUP_REMOVED lines=45> */
.L_x_140:
        /* <DEDUP_REMOVED lines=46> */
.L_x_143:
[----:B------:R-:W-:Y:S01]  /*3d10*/  PRMT R0, R15, 0x7632, R0 ;  /* 0x000076320f007816 */ /* 0x000fe20000000000 */
[C-C-:B------:R-:W-:Y:S01]  /*3d20*/  FFMA.FTZ R33, R99.reuse, R33, R102.reuse ;  /* 0x0000002163217223 */ /* 0x140fe20000010066 */
[C-C-:B------:R-:W-:Y:S01]  /*3d30*/  FFMA.FTZ R98, R99.reuse, R98, R102.reuse ;  /* 0x0000006263627223 */ /* 0x140fe20000010066 */
[----:B------:R-:W-:Y:S01]  /*3d40*/  FFMA.FTZ R34, R99, R34, R102 ;  /* 0x0000002263227223 */ /* 0x000fe20000010066 */
[----:B0-----:R-:W-:Y:S01]  /*3d50*/  SHF.L.U32 R25, R0, 0x10, RZ ;  /* 0x0000001000197819 */ /* 0x001fe200000006ff */
[----:B------:R-:W-:Y:S01]  /*3d60*/  FADD.FTZ R33, -R33, R38 ;  /* 0x0000002621217221 */ /* 0x000fe20000010100 */
[----:B------:R-:W-:Y:S01]  /*3d70*/  SHF.L.U32 R24, R15, 0x10, RZ ;  /* 0x000000100f187819 */ /* 0x000fe200000006ff */
[----:B------:R-:W-:Y:S01]  /*3d80*/  FADD.FTZ R79, -R98, R79 ;  /* 0x0000004f624f7221 */ /* 0x000fe20000010100 */
[----:B------:R-:W-:Y:S01]  /*3d90*/  SHF.L.U32 R0, R14, 0x10, RZ ;  /* 0x000000100e007819 */ /* 0x000fe200000006ff */
[----:B------:R-:W-:Y:S01]  /*3da0*/  FADD.FTZ R37, -R34, R37 ;  /* 0x0000002522257221 */ /* 0x000fe20000010100 */
[----:B------:R-:W-:Y:S01]  /*3db0*/  FFMA.FTZ R83, R99, R83, R102 ;  /* 0x0000005363537223 */ /* 0x000fe20000010066 */
[C-C-:B------:R-:W-:Y:S01]  /*3dc0*/  FFMA.FTZ R34, R78.reuse, R79, R25.reuse ;  /* 0x0000004f4e227223 */ /* 0x140fe20000010019 */
[----:B------:R-:W-:Y:S01]  /*3dd0*/  FFMA.FTZ R27, R78, R33, R24 ;  /* 0x000000214e1b7223 */ /* 0x000fe20000010018 */
[----:B------:R-:W-:Y:S01]  /*3de0*/  PRMT R25, R14, 0x7632, R25 ;  /* 0x000076320e197816 */ /* 0x000fe20000000019 */
[----:B------:R-:W-:Y:S01]  /*3df0*/  FFMA.FTZ R37, R78, R37, R0 ;  /* 0x000000254e257223 */ /* 0x000fe20000010000 */
[----:B------:R-:W-:Y:S01]  /*3e00*/  PRMT R24, R13, 0x7632, R24 ;  /* 0x000076320d187816 */ /* 0x000fe20000000018 */
[C---:B------:R-:W-:Y:S01]  /*3e10*/  FFMA.FTZ R36, R99.reuse, R36, R102 ;  /* 0x0000002463247223 */ /* 0x040fe20000010066 */
[----:B------:R-:W-:Y:S01]  /*3e20*/  PRMT R0, R12, 0x7632, R0 ;  /* 0x000076320c007816 */ /* 0x000fe20000000000 */
        /* <DEDUP_REMOVED lines=23> */
.L_x_139:
[----:B------:R-:W-:Y:S05]  /*3fa0*/  @!P1 BRA `(.L_x_144) ;  /* 0x00000004001c9947 */ /* 0x000fea0003800000 */
[----:B------:R-:W-:Y:S05]  /*3fb0*/  @!P2 BRA `(.L_x_145) ;  /* 0x000000000094a947 */ /* 0x000fea0003800000 */
        /* <DEDUP_REMOVED lines=9> */
[----:B0-----:R-:W-:Y:S01]  /*4050*/  FADD.FTZ R17, -R81, R32 ;  /* 0x0000002051117221 */ /* 0x001fe20000010100 */
        /* <DEDUP_REMOVED lines=27> */
.L_x_145:
        /* <DEDUP_REMOVED lines=16> */
[C---:B0-----:R-:W-:Y:S01]  /*4310*/  FMUL.FTZ R24, R78.reuse, R39 ;  /* 0x000000274e187220 */ /* 0x041fe20000410000 */
        /* <DEDUP_REMOVED lines=16> */
.L_x_144:
        /* <DEDUP_REMOVED lines=34> */
.L_x_146:
        /* <DEDUP_REMOVED lines=28> */
.L_x_142:
[----:B------:R-:W0:Y:S01]  /*4800*/  @P1 LDC.64 R30, c[0x0][0x478] ;  /* 0x00011e00ff1e1b82 */ /* 0x000e220000000a00 */
[----:B------:R-:W-:-:S07]  /*4810*/  IMAD.WIDE.U32 R28, R73, 0x10, R28 ;  /* 0x00000010491c7825 */ /* 0x000fce00078e001c */
[----:B------:R-:W1:Y:S08]  /*4820*/  @P2 LDC.64 R32, c[0x0][0x470] ;  /* 0x00011c00ff202b82 */ /* 0x000e700000000a00 */
[----:B------:R-:W2:Y:S01]  /*4830*/  LDC.64 R34, c[0x0][0x380] ;  /* 0x0000e000ff227b82 */ /* 0x000ea20000000a00 */
[----:B0-----:R-:W-:-:S05]  /*4840*/  @P1 IMAD.WIDE.U32 R30, R73, 0x10, R30 ;  /* 0x00000010491e1825 */ /* 0x001fca00078e001e */
[----:B------:R0:W-:Y:S01]  /*4850*/  @P1 STG.E.128 desc[UR10][R30.64], R20 ;  /* 0x000000141e001986 */ /* 0x0001e2000c101d0a */
[----:B-1----:R-:W-:-:S03]  /*4860*/  @P2 IMAD.WIDE.U32 R32, R73, 0x10, R32 ;  /* 0x0000001049202825 */ /* 0x002fc600078e0020 */
[----:B------:R0:W-:Y:S04]  /*4870*/  STG.E.128 desc[UR10][R28.64], R24 ;  /* 0x000000181c007986 */ /* 0x0001e8000c101d0a */
[----:B------:R0:W-:Y:S01]  /*4880*/  @P2 STG.E.128 desc[UR10][R32.64], R16 ;  /* 0x0000001020002986 */ /* 0x0001e2000c101d0a */
[----:B--2---:R-:W-:-:S04]  /*4890*/  LEA R75, R34, R75, 0x2 ;  /* 0x0000004b224b7211 */ /* 0x004fc800078e10ff */
[----:B------:R-:W-:-:S13]  /*48a0*/  ISETP.GE.AND P1, PT, R75, R35, PT ;  /* 0x000000234b00720c */ /* 0x000fda0003f26270 */
[----:B0-----:R-:W-:Y:S05]  /*48b0*/  @!P1 BRA `(.L_x_147) ;  /* 0xffffffb800e89947 */ /* 0x001fea000383ffff */
[----:B------:R-:W-:Y:S05]  /*48c0*/  BSYNC B0 ;  /* 0x0000000000007941 */ /* 0x000fea0003800000 */
.L_x_126:
        /* <DEDUP_REMOVED lines=31> */
[----:B------:R-:W-:-:S07]  /*4ac0*/  MOV R32, R2 ;  /* 0x0000000200207202 */ /* 0x000fce0000000f00 */
.L_x_125:
[----:B------:R-:W-:Y:S05]  /*4ad0*/  BSYNC B1 ;  /* 0x0000000000017941 */ /* 0x000fea0003800000 */
.L_x_124:
[----:B------:R-:W0:Y:S01]  /*4ae0*/  S2R R40, SR_TID.X ;  /* 0x0000000000287919 */ /* 0x000e220000002100 */
[----:B------:R-:W-:Y:S01]  /*4af0*/  MOV R36, 0x400 ;  /* 0x0000040000247802 */ /* 0x000fe20000000f00 */
[----:B------:R-:W-:Y:S05]  /*4b00*/  WARPSYNC.ALL ;  /* 0x0000000000007948 */ /* 0x000fea0003800000 */
[----:B------:R-:W1:Y:S01]  /*4b10*/  S2R R37, SR_CgaCtaId ;  /* 0x0000000000257919 */ /* 0x000e620000008800 */
[----:B------:R-:W2:Y:S01]  /*4b20*/  S2UR UR4, SR_CTAID.X ;  /* 0x00000000000479c3 */ /* 0x000ea20000002500 */
[----:B------:R-:W3:Y:S01]  /*4b30*/  LDCU.128 UR16, c[0x0][0x440] ;  /* 0x00008800ff1077ac */ /* 0x000ee20008000c00 */
        /* <DEDUP_REMOVED lines=14> */
[----:B------:R-:W4:Y:S04]  /*4c20*/  LDS R3, [R37+0x200] ;  /* 0x0002000025037984 */ /* 0x000f280000000800 */
[----:B------:R-:W5:Y:S04]  /*4c30*/  LDS R36, [R37+0xa00] ;  /* 0x000a000025247984 */ /* 0x000f680000000800 */
[----:B------:R-:W3:Y:S04]  /*4c40*/  LDS R16, [R37+0x400] ;  /* 0x0004000025107984 */ /* 0x000ee80000000800 */
        /* <DEDUP_REMOVED lines=10> */
[----:B----4-:R-:W-:-:S03]  /*4cf0*/  FADD.FTZ R3, RZ, R3 ;  /* 0x00000003ff037221 */ /* 0x010fc60000010000 */
[----:B------:R-:W-:Y:S01]  /*4d00*/  LDS R24, [R37+0x1a00] ;  /* 0x001a000025187984 */ /* 0x000fe20000000800 */
[----:B-----5:R-:W-:-:S03]  /*4d10*/  FADD.FTZ R3, R3, R36 ;  /* 0x0000002403037221 */ /* 0x020fc60000010000 */
[----:B------:R-:W4:Y:S01]  /*4d20*/  LDS R27, [R37+0x1c00] ;  /* 0x001c0000251b7984 */ /* 0x000f220000000800 */
[----:B---3--:R-:W-:-:S03]  /*4d30*/  FADD.FTZ R16, RZ, R16 ;  /* 0x00000010ff107221 */ /* 0x008fc60000010000 */
[----:B------:R-:W3:Y:S01]  /*4d40*/  LDS R26, [R37+0x1e00] ;  /* 0x001e0000251a7984 */ /* 0x000ee20000000800 */
        /* <DEDUP_REMOVED lines=10> */
[----:B------:R-:W-:Y:S04]  /*4df0*/  STS.128 [R0+0x10], R12 ;  /* 0x0000100c00007388 */ /* 0x000fe80000000c00 */
[----:B------:R0:W-:Y:S01]  /*4e00*/  STS.128 [R0+0x400], R4 ;  /* 0x0004000400007388 */ /* 0x0001e20000000c00 */
[----:B----4-:R-:W-:-:S03]  /*4e10*/  FADD.FTZ R27, R16, R27 ;  /* 0x0000001b101b7221 */ /* 0x010fc60000010000 */
[----:B------:R1:W-:Y:S01]  /*4e20*/  STS.128 [R0+0x410], R8 ;  /* 0x0004100800007388 */ /* 0x0003e20000000c00 */
[----:B---3--:R-:W-:Y:S01]  /*4e30*/  FADD.FTZ R17, R17, R26 ;  /* 0x0000001a11117221 */ /* 0x008fe20000010000 */
[----:B------:R-:W-:Y:S08]  /*4e40*/  BAR.SYNC.DEFER_BLOCKING 0x0 ;  /* 0x0000000000007b1d */ /* 0x000ff00000010000 */
[----:B0-----:R-:W0:Y:S01]  /*4e50*/  LDC R4, c[0x0][0x388] ;  /* 0x0000e200ff047b82 */ /* 0x001e220000000800 */
[----:B------:R-:W-:Y:S01]  /*4e60*/  FADD.FTZ R7, R3, R24 ;  /* 0x0000001803077221 */ /* 0x000fe20000010000 */
[----:B------:R-:W2:Y:S04]  /*4e70*/  LDS R28, [R37] ;  /* 0x00000000251c7984 */ /* 0x000ea80000000800 */
[----:B------:R-:W3:Y:S04]  /*4e80*/  LDS R29, [R37+0x200] ;  /* 0x00020000251d7984 */ /* 0x000ee80000000800 */
[----:B------:R-:W4:Y:S01]  /*4e90*/  LDS R30, [R37+0x400] ;  /* 0x00040000251e7984 */ /* 0x000f220000000800 */
[----:B0-----:R-:W-:-:S03]  /*4ea0*/  IMAD R3, R4, UR4, RZ ;  /* 0x0000000404037c24 */ /* 0x001fc6000f8e02ff */
[----:B------:R-:W0:Y:S02]  /*4eb0*/  LDS R31, [R37+0x800] ;  /* 0x00080000251f7984 */ /* 0x000e240000000800 */
[----:B-1----:R-:W-:Y:S02]  /*4ec0*/  IADD3 R8, P0, PT, R3, R40, RZ ;  /* 0x0000002803087210 */ /* 0x002fe40007f1e0ff */
[----:B------:R-:W1:Y:S02]  /*4ed0*/  LDS R38, [R37+0xa00] ;  /* 0x000a000025267984 */ /* 0x000e640000000800 */
[----:B------:R-:W-:Y:S02]  /*4ee0*/  IADD3.X R3, PT, PT, RZ, RZ, RZ, P0, !PT ;  /* 0x000000ffff037210 */ /* 0x000fe400007fe4ff */
[----:B------:R-:W5:Y:S01]  /*4ef0*/  LDS R0, [R37+0x600] ;  /* 0x0006000025007984 */ /* 0x000f620000000800 */
[C---:B------:R-:W-:Y:S02]  /*4f00*/  SHF.L.U32 R4, R8.reuse, 0x2, RZ ;  /* 0x0000000208047819 */ /* 0x040fe400000006ff */
[----:B------:R-:W-:Y:S01]  /*4f10*/  SHF.L.U64.HI R8, R8, 0x2, R3 ;  /* 0x0000000208087819 */ /* 0x000fe20000010203 */
[----:B------:R-:W5:Y:S01]  /*4f20*/  LDS R41, [R37+0xc00] ;  /* 0x000c000025297984 */ /* 0x000f620000000800 */
[----:B------:R-:W-:-:S02]  /*4f30*/  IADD3 R2, P0, PT, R4, UR18, RZ ;  /* 0x0000001204027c10 */ /* 0x000fc4000ff1e0ff */
[----:B------:R-:W-:Y:S01]  /*4f40*/  IADD3 R4, P1, PT, R4, UR16, RZ ;  /* 0x0000001004047c10 */ /* 0x000fe2000ff3e0ff */
[----:B------:R-:W5:Y:S01]  /*4f50*/  LDS R33, [R37+0x1000] ;  /* 0x0010000025217984 */ /* 0x000f620000000800 */
[----:B------:R-:W-:-:S03]  /*4f60*/  IADD3.X R3, PT, PT, R8, UR19, RZ, P0, !PT ;  /* 0x0000001308037c10 */ /* 0x000fc600087fe4ff */
[----:B------:R-:W5:Y:S04]  /*4f70*/  LDS R12, [R37+0x1200] ;  /* 0x00120000250c7984 */ /* 0x000f680000000800 */
[----:B------:R-:W5:Y:S04]  /*4f80*/  LDS R5, [R37+0xe00] ;  /* 0x000e000025057984 */ /* 0x000f680000000800 */
[----:B------:R-:W5:Y:S01]  /*4f90*/  LDS R13, [R37+0x1400] ;  /* 0x00140000250d7984 */ /* 0x000f620000000800 */
[----:B--2---:R-:W-:-:S03]  /*4fa0*/  FADD.FTZ R28, RZ, R28 ;  /* 0x0000001cff1c7221 */ /* 0x004fc60000010000 */
[----:B------:R-:W2:Y:S01]  /*4fb0*/  LDS R11, [R37+0x1800] ;  /* 0x00180000250b7984 */ /* 0x000ea20000000800 */
[----:B---3--:R-:W-:-:S03]  /*4fc0*/  FADD.FTZ R29, RZ, R29 ;  /* 0x0000001dff1d7221 */ /* 0x008fc60000010000 */
[----:B------:R-:W3:Y:S01]  /*4fd0*/  LDS R15, [R37+0x1a00] ;  /* 0x001a0000250f7984 */ /* 0x000ee20000000800 */
[----:B----4-:R-:W-:-:S03]  /*4fe0*/  FADD.FTZ R30, RZ, R30 ;  /* 0x0000001eff1e7221 */ /* 0x010fc60000010000 */
[----:B------:R-:W4:Y:S01]  /*4ff0*/  LDS R9, [R37+0x1600] ;  /* 0x0016000025097984 */ /* 0x000f220000000800 */
[----:B0-----:R-:W-:-:S03]  /*5000*/  FADD.FTZ R28, R28, R31 ;  /* 0x0000001f1c1c7221 */ /* 0x001fc60000010000 */
[----:B------:R-:W0:Y:S01]  /*5010*/  LDS R6, [R37+0x1c00] ;  /* 0x001c000025067984 */ /* 0x000e220000000800 */
[----:B-1----:R-:W-:-:S03]  /*5020*/  FADD.FTZ R29, R29, R38 ;  /* 0x000000261d1d7221 */ /* 0x002fc60000010000 */
[----:B------:R-:W1:Y:S01]  /*5030*/  LDS R35, [R37+0x1e00] ;  /* 0x001e000025237984 */ /* 0x000e620000000800 */
[----:B-----5:R-:W-:Y:S01]  /*5040*/  FADD.FTZ R0, RZ, R0 ;  /* 0x00000000ff007221 */ /* 0x020fe20000010000 */
[----:B------:R-:W-:Y:S01]  /*5050*/  FADD.FTZ R30, R30, R41 ;  /* 0x000000291e1e7221 */ /* 0x000fe20000010000 */
[----:B------:R-:W-:Y:S01]  /*5060*/  FADD.FTZ R28, R28, R33 ;  /* 0x000000211c1c7221 */ /* 0x000fe20000010000 */
[----:B------:R-:W-:Y:S01]  /*5070*/  FADD.FTZ R12, R29, R12 ;  /* 0x0000000c1d0c7221 */ /* 0x000fe20000010000 */
[----:B------:R-:W-:Y:S01]  /*5080*/  FADD.FTZ R0, R0, R5 ;  /* 0x0000000500007221 */ /* 0x000fe20000010000 */
[----:B------:R-:W-:Y:S01]  /*5090*/  IADD3.X R5, PT, PT, R8, UR17, RZ, P1, !PT ;  /* 0x0000001108057c10 */ /* 0x000fe20008ffe4ff */
[----:B------:R-:W-:Y:S01]  /*50a0*/  FADD.FTZ R13, R30, R13 ;  /* 0x0000000d1e0d7221 */ /* 0x000fe20000010000 */
[----:B--2---:R-:W-:Y:S01]  /*50b0*/  FADD.FTZ R11, R28, R11 ;  /* 0x0000000b1c0b7221 */ /* 0x004fe20000010000 */
[----:B---3--:R-:W-:-:S04]  /*50c0*/  FADD.FTZ R15, R12, R15 ;  /* 0x0000000f0c0f7221 */ /* 0x008fc80000010000 */
[----:B------:R-:W-:Y:S01]  /*50d0*/  STG.E desc[UR10][R2.64], R11 ;  /* 0x0000000b02007986 */ /* 0x000fe2000c10190a */
[----:B----4-:R-:W-:-:S03]  /*50e0*/  FADD.FTZ R0, R0, R9 ;  /* 0x0000000900007221 */ /* 0x010fc60000010000 */
[----:B------:R-:W-:Y:S01]  /*50f0*/  STG.E desc[UR10][R4.64], R25 ;  /* 0x0000001904007986 */ /* 0x000fe2000c10190a */
[----:B0-----:R-:W-:-:S03]  /*5100*/  FADD.FTZ R13, R13, R6 ;  /* 0x000000060d0d7221 */ /* 0x001fc60000010000 */
[----:B------:R-:W-:Y:S01]  /*5110*/  STG.E desc[UR10][R2.64+0x200], R15 ;  /* 0x0002000f02007986 */ /* 0x000fe2000c10190a */
[----:B-1----:R-:W-:-:S03]  /*5120*/  FADD.FTZ R35, R0, R35 ;  /* 0x0000002300237221 */ /* 0x002fc60000010000 */
[----:B------:R-:W-:Y:S04]  /*5130*/  STG.E desc[UR10][R4.64+0x200], R7 ;  /* 0x0002000704007986 */ /* 0x000fe8000c10190a */
[----:B------:R-:W-:Y:S04]  /*5140*/  STG.E desc[UR10][R2.64+0x400], R13 ;  /* 0x0004000d02007986 */ /* 0x000fe8000c10190a */
[----:B------:R-:W-:Y:S04]  /*5150*/  STG.E desc[UR10][R4.64+0x400], R27 ;  /* 0x0004001b04007986 */ /* 0x000fe8000c10190a */
[----:B------:R-:W-:Y:S04]  /*5160*/  STG.E desc[UR10][R2.64+0x600], R35 ;  /* 0x0006002302007986 */ /* 0x000fe8000c10190a */
[----:B------:R-:W-:Y:S01]  /*5170*/  STG.E desc[UR10][R4.64+0x600], R17 ;  /* 0x0006001104007986 */ /* 0x000fe2000c10190a */
[----:B------:R-:W-:Y:S05]  /*5180*/  EXIT ;  /* 0x000000000000794d */ /* 0x000fea0003800000 */
.L_x_130:
[----:B------:R-:W-:Y:S01]  /*5190*/  HFMA2 R107, -RZ, RZ, 0, 5.9604644775390625e-08 ;  /* 0x00000001ff6b7431 */ /* 0x000fe200000001ff */
[----:B------:R-:W-:Y:S01]  /*51a0*/  BSSY B2, `(.L_x_148) ;  /* 0x0000007000027945 */ /* 0x000fe20003800000 */
[----:B------:R-:W-:Y:S02]  /*51b0*/  MOV R106, R126 ;  /* 0x0000007e006a7202 */ /* 0x000fe40000000f00 */
[----:B------:R-:W-:Y:S02]  /*51c0*/  MOV R108, 0x1f ;  /* 0x0000001f006c7802 */ /* 0x000fe40000000f00 */
[----:B------:R-:W-:-:S07]  /*51d0*/  MOV R105, 0xffffffff ;  /* 0xffffffff00697802 */ /* 0x000fce0000000f00 */
[----:B------:R-:W-:Y:S05]  /*51e0*/  WARPSYNC.COLLECTIVE R105, `(.L_x_149) ;  /* 0x0000000069087348 */ /* 0x000fea0003c00000 */
[----:B------:R0:W1:Y:S02]  /*51f0*/  SHFL.BFLY P1, R104, R106, R107, R108 ;  /* 0x0c00006b6a687389 */ /* 0x000064000002006c */
[----:B01----:R-:W-:Y:S05]  /*5200*/  ENDCOLLECTIVE ;  /* 0x000000000000791b */ /* 0x003fea0003800000 */
.L_x_149:
[----:B------:R-:W-:Y:S05]  /*5210*/  BSYNC B2 ;  /* 0x0000000000027941 */ /* 0x000fea0003800000 */
.L_x_148:
[----:B------:R-:W-:Y:S01]  /*5220*/  HFMA2 R107, -RZ, RZ, 0, 5.9604644775390625e-08 ;  /* 0x00000001ff6b7431 */ /* 0x000fe200000001ff */
[----:B------:R-:W-:Y:S02]  /*5230*/  MOV R106, R127 ;  /* 0x0000007f006a7202 */ /* 0x000fe40000000f00 */
[----:B------:R-:W-:Y:S02]  /*5240*/  MOV R108, 0x1f ;  /* 0x0000001f006c7802 */ /* 0x000fe40000000f00 */
[----:B------:R-:W-:Y:S02]  /*5250*/  MOV R105, 0xffffffff ;  /* 0xffffffff00697802 */ /* 0x000fe40000000f00 */
[----:B------:R-:W-:-:S07]  /*5260*/  MOV R25, R104 ;  /* 0x0000006800197202 */ /* 0x000fce0000000f00 */
[----:B------:R-:W-:Y:S05]  /*5270*/  WARPSYNC.COLLECTIVE R105, `(.L_x_150) ;  /* 0x0000000069087348 */ /* 0x000fea0003c00000 */
[----:B------:R0:W1:Y:S02]  /*5280*/  SHFL.BFLY P1, R104, R106, R107, R108 ;  /* 0x0c00006b6a687389 */ /* 0x000064000002006c */
[----:B01----:R-:W-:Y:S05]  /*5290*/  ENDCOLLECTIVE ;  /* 0x000000000000791b */ /* 0x003fea0003800000 */
.L_x_150:
[----:B------:R-:W-:Y:S01]  /*52a0*/  FADD.FTZ R25, R25, R126 ;  /* 0x0000007e19197221 */ /* 0x000fe20000010000 */
[----:B------:R-:W-:-:S04]  /*52b0*/  HFMA2 R107, -RZ, RZ, 0, 1.1920928955078125e-07 ;  /* 0x00000002ff6b7431 */ /* 0x000fc800000001ff */
[----:B------:R-:W-:Y:S02]  /*52c0*/  MOV R106, R25 ;  /* 0x00000019006a7202 */ /* 0x000fe40000000f00 */
[----:B------:R-:W-:-:S07]  /*52d0*/  MOV R24, R104 ;  /* 0x0000006800187202 */ /* 0x000fce0000000f00 */
[----:B------:R-:W-:Y:S05]  /*52e0*/  WARPSYNC.COLLECTIVE R105, `(.L_x_151) ;  /* 0x0000000069087348 */ /* 0x000fea0003c00000 */
[----:B------:R0:W1:Y:S02]  /*52f0*/  SHFL.BFLY P1, R104, R106, R107, R108 ;  /* 0x0c00006b6a687389 */ /* 0x000064000002006c */
[----:B01----:R-:W-:Y:S05]  /*5300*/  ENDCOLLECTIVE ;  /* 0x000000000000791b */ /* 0x003fea0003800000 */
.L_x_151:
[----:B------:R-:W-:-:S05]  /*5310*/  FADD.FTZ R24, R24, R127 ;  /* 0x0000007f18187221 */ /* 0x000fca0000010000 */
[----:B------:R-:W-:Y:S02]  /*5320*/  MOV R106, R24 ;  /* 0x00000018006a7202 */ /* 0x000fe40000000f00 */
[----:B------:R-:W-:-:S07]  /*5330*/  MOV R26, R104 ;  /* 0x00000068001a7202 */ /* 0x000fce0000000f00 */
[----:B------:R-:W-:Y:S05]  /*5340*/  WARPSYNC.COLLECTIVE R105, `(.L_x_152) ;  /* 0x0000000069087348 */ /* 0x000fea0003c00000 */
[----:B------:R0:W1:Y:S02]  /*5350*/  SHFL.BFLY P1, R104, R106, R107, R108 ;  /* 0x0c00006b6a687389 */ /* 0x000064000002006c */
[----:B01----:R-:W-:Y:S05]  /*5360*/  ENDCOLLECTIVE ;  /* 0x000000000000791b */ /* 0x003fea0003800000 */
.L_x_152:
[----:B------:R-:W-:Y:S01]  /*5370*/  FADD.FTZ R26, R25, R26 ;  /* 0x0000001a191a7221 */ /* 0x000fe20000010000 */
[----:B------:R-:W-:Y:S01]  /*5380*/  PRMT R25, R8, 0x7632, R25 ;  /* 0x0000763208197816 */ /* 0x000fe20000000019 */
[----:B------:R-:W-:-:S03]  /*5390*/  HFMA2 R107, -RZ, RZ, 0, 2.384185791015625e-07 ;  /* 0x00000004ff6b7431 */ /* 0x000fc600000001ff */
[----:B------:R-:W-:Y:S02]  /*53a0*/  MOV R106, R26 ;  /* 0x0000001a006a7202 */ /* 0x000fe40000000f00 */
[----:B------:R-:W-:-:S07]  /*53b0*/  MOV R99, R104 ;  /* 0x0000006800637202 */ /* 0x000fce0000000f00 */
[----:B------:R-:W-:Y:S05]  /*53c0*/  WARPSYNC.COLLECTIVE R105, `(.L_x_153) ;  /* 0x0000000069087348 */ /* 0x000fea0003c00000 */
[----:B------:R0:W1:Y:S02]  /*53d0*/  SHFL.BFLY P1, R104, R106, R107, R108 ;  /* 0x0c00006b6a687389 */ /* 0x000064000002006c */
[----:B01----:R-:W-:Y:S05]  /*53e0*/  ENDCOLLECTIVE ;  /* 0x000000000000791b */ /* 0x003fea0003800000 */
.L_x_153:
[----:B------:R-:W-:Y:S01]  /*53f0*/  FADD.FTZ R99, R24, R99 ;  /* 0x0000006318637221 */ /* 0x000fe20000010000 */
[----:B------:R-:W-:-:S04]  /*5400*/  PRMT R24, R11, 0x7632, R24 ;  /* 0x000076320b187816 */ /* 0x000fc80000000018 */
[----:B------:R-:W-:Y:S02]  /*5410*/  MOV R106, R99 ;  /* 0x00000063006a7202 */ /* 0x000fe40000000f00 */
[----:B------:R-:W-:-:S07]  /*5420*/  MOV R101, R104 ;  /* 0x0000006800657202 */ /* 0x000fce0000000f00 */
[----:B------:R-:W-:Y:S05]  /*5430*/  WARPSYNC.COLLECTIVE R105, `(.L_x_154) ;  /* 0x0000000069087348 */ /* 0x000fea0003c00000 */
[----:B------:R0:W1:Y:S02]  /*5440*/  SHFL.BFLY P1, R104, R106, R107, R108 ;  /* 0x0c00006b6a687389 */ /* 0x000064000002006c */
[----:B01----:R-:W-:Y:S05]  /*5450*/  ENDCOLLECTIVE ;  /* 0x000000000000791b */ /* 0x003fea0003800000 */
.L_x_154:
[----:B------:R-:W-:Y:S01]  /*5460*/  FADD.FTZ R101, R26, R101 ;  /* 0x000000651a657221 */ /* 0x000fe20000010000 */
[----:B------:R-:W-:Y:S01]  /*5470*/  PRMT R26, R10, 0x7632, R26 ;  /* 0x000076320a1a7816 */ /* 0x000fe2000000001a */
[----:B------:R-:W-:-:S03]  /*5480*/  HFMA2 R107, -RZ, RZ, 0, 4.76837158203125e-07 ;  /* 0x00000008ff6b7431 */ /* 0x000fc600000001ff */
[----:B------:R-:W-:Y:S02]  /*5490*/  MOV R106, R101 ;  /* 0x00000065006a7202 */ /* 0x000fe40000000f00 */
[----:B------:R-:W-:-:S07]  /*54a0*/  MOV R28, R104 ;  /* 0x00000068001c7202 */ /* 0x000fce0000000f00 */
[----:B------:R-:W-:Y:S05]  /*54b0*/  WARPSYNC.COLLECTIVE R105, `(.L_x_155) ;  /* 0x0000000069087348 */ /* 0x000fea0003c00000 */
[----:B------:R0:W1:Y:S02]  /*54c0*/  SHFL.BFLY P1, R104, R106, R107, R108 ;  /* 0x0c00006b6a687389 */ /* 0x000064000002006c */
[----:B01----:R-:W-:Y:S05]  /*54d0*/  ENDCOLLECTIVE ;  /* 0x000000000000791b */ /* 0x003fea0003800000 */
.L_x_155:
[----:B------:R-:W-:-:S05]  /*54e0*/  FADD.FTZ R28, R99, R28 ;  /* 0x0000001c631c7221 */ /* 0x000fca0000010000 */
[----:B------:R-:W-:Y:S02]  /*54f0*/  MOV R106, R28 ;  /* 0x0000001c006a7202 */ /* 0x000fe40000000f00 */
[----:B------:R-:W-:-:S07]  /*5500*/  MOV R102, R104 ;  /* 0x0000006800667202 */ /* 0x000fce0000000f00 */
[----:B------:R-:W-:Y:S05]  /*5510*/  WARPSYNC.COLLECTIVE R105, `(.L_x_156) ;  /* 0x0000000069087348 */ /* 0x000fea0003c00000 */
[----:B------:R0:W1:Y:S02]  /*5520*/  SHFL.BFLY P1, R104, R106, R107, R108 ;  /* 0x0c00006b6a687389 */ /* 0x000064000002006c */
[----:B01----:R-:W-:Y:S05]  /*5530*/  ENDCOLLECTIVE ;  /* 0x000000000000791b */ /* 0x003fea0003800000 */
.L_x_156:
[----:B------:R-:W-:Y:S01]  /*5540*/  FADD.FTZ R102, R101, R102 ;  /* 0x0000006665667221 */ /* 0x000fe20000010000 */
[----:B------:R-:W-:Y:S01]  /*5550*/  PRMT R101, R11, 0x7632, R101 ;  /* 0x000076320b657816 */ /* 0x000fe20000000065 */
[----:B------:R-:W-:-:S03]  /*5560*/  HFMA2 R107, -RZ, RZ, 0, 9.5367431640625e-07 ;  /* 0x00000010ff6b7431 */ /* 0x000fc600000001ff */
[----:B------:R-:W-:Y:S02]  /*5570*/  MOV R106, R102 ;  /* 0x00000066006a7202 */ /* 0x000fe40000000f00 */
[----:B------:R-:W-:-:S07]  /*5580*/  MOV R103, R104 ;  /* 0x0000006800677202 */ /* 0x000fce0000000f00 */
[----:B------:R-:W-:Y:S05]  /*5590*/  WARPSYNC.COLLECTIVE R105, `(.L_x_157) ;  /* 0x0000000069087348 */ /* 0x000fea0003c00000 */
[----:B------:R0:W1:Y:S02]  /*55a0*/  SHFL.BFLY P1, R104, R106, R107, R108 ;  /* 0x0c00006b6a687389 */ /* 0x000064000002006c */
[----:B01----:R-:W-:Y:S05]  /*55b0*/  ENDCOLLECTIVE ;  /* 0x000000000000791b */ /* 0x003fea0003800000 */
.L_x_157:
[----:B------:R-:W-:Y:S01]  /*55c0*/  FADD.FTZ R103, R28, R103 ;  /* 0x000000671c677221 */ /* 0x000fe20000010000 */
[----:B------:R-:W-:-:S04]  /*55d0*/  PRMT R28, R9, 0x7632, R28 ;  /* 0x00007632091c7816 */ /* 0x000fc8000000001c */
[----:B------:R-:W-:Y:S02]  /*55e0*/  MOV R106, R103 ;  /* 0x00000067006a7202 */ /* 0x000fe40000000f00 */
[----:B------:R-:W-:-:S07]  /*55f0*/  MOV R99, R104 ;  /* 0x0000006800637202 */ /* 0x000fce0000000f00 */
[----:B------:R-:W-:Y:S05]  /*5600*/  WARPSYNC.COLLECTIVE R105, `(.L_x_158) ;  /* 0x0000000069087348 */ /* 0x000fea0003c00000 */
[----:B------:R0:W1:Y:S02]  /*5610*/  SHFL.BFLY P1, R104, R106, R107, R108 ;  /* 0x0c00006b6a687389 */ /* 0x000064000002006c */
[----:B01----:R-:W-:Y:S05]  /*5620*/  ENDCOLLECTIVE ;  /* 0x000000000000791b */ /* 0x003fea0003800000 */
.L_x_158:
[----:B------:R-:W-:Y:S02]  /*5630*/  PRMT R105, R10, 0x7632, R105 ;  /* 0x000076320a697816 */ /* 0x000fe40000000069 */
[----:B------:R-:W-:Y:S01]  /*5640*/  PRMT R106, R9, 0x7632, R106 ;  /* 0x00007632096a7816 */ /* 0x000fe2000000006a */
[----:B------:R-:W-:Y:S06]  /*5650*/  BRA `(.L_x_159) ;  /* 0xffffffc800287947 */ /* 0x000fec000383ffff */
.L_x_160:
        /* <DEDUP_REMOVED lines=10> */
.L_x_3889:


//--------------------- .text._ZN10layer_norm31ln_parallel_residual_bwd_kernelINS_13Kernel_traitsI13__nv_bfloat16S2_S2_S2_fjLj512ELj1ELj4ELj1ELj16ENS_18Kernel_traits_baseILj512ES2_S2_S2_S2_fjLj128EEEEELb1ELb0ELb0EEEvNS_9BwdParamsE --------------------------
	.section	.text._ZN10layer_norm31ln_parallel_residual_bwd_kernelINS_13Kernel_traitsI13__nv_bfloat16S2_S2_S2_fjLj512ELj1ELj4ELj1ELj16ENS_18Kernel_traits_baseILj512ES2_S2_S2_S2_fjLj128EEEEELb1ELb0ELb0EEEvNS_9BwdParamsE,"ax",@progbits
	.align	128
        .global         _ZN10layer_norm31ln_parallel_residual_bwd_kernelINS_13Kernel_traitsI13__nv_bfloat16S2_S2_S2_fjLj512ELj1ELj4ELj1ELj16ENS_18Kernel_traits_baseILj512ES2_S2_S2_S2_fjLj128EEEEELb1ELb0ELb0EEEvNS_9BwdParamsE
        .type           _ZN10layer_norm31ln_parallel_residual_bwd_kernelINS_13Kernel_traitsI13__nv_bfloat16S2_S2_S2_fjLj512ELj1ELj4ELj1ELj16ENS_18Kernel_traits_baseILj512ES2_S2_S2_S2_fjLj128EEEEELb1ELb0ELb0EEEvNS_9BwdParamsE,@function
        .size           _ZN10layer_norm31ln_parallel_residual_bwd_kernelINS_13Kernel_traitsI13__nv_bfloat16S2_S2_S2_fjLj512ELj1ELj4ELj1ELj16ENS_18Kernel_traits_baseILj512ES2_S2_S2_S2_fjLj128EEEEELb1ELb0ELb0EEEvNS_9BwdParamsE,(.L_x_3890 - _ZN10layer_norm31ln_parallel_residual_bwd_kernelINS_13Kernel_traitsI13__nv_bfloat16S2_S2_S2_fjLj512ELj1ELj4ELj1ELj16ENS_18Kernel_traits_baseILj512ES2_S2_S2_S2_fjLj128EEEEELb1ELb0ELb0EEEvNS_9BwdParamsE)
        .other          _ZN10layer_norm31ln_parallel_residual_bwd_kernelINS_13Kernel_traitsI13__nv_bfloat16S2_S2_S2_fjLj512ELj1ELj4ELj1ELj16ENS_18Kernel_traits_baseILj512ES2_S2_S2_S2_fjLj128EEEEELb1ELb0ELb0EEEvNS_9BwdParamsE,@"STO_CUDA_ENTRY STV_DEFAULT"
_ZN10layer_norm31ln_parallel_residual_bwd_kernelINS_13Kernel_traitsI13__nv_bfloat16S2_S2_S2_fjLj512ELj1ELj4ELj1ELj16ENS_18Kernel_traits_baseILj512ES2_S2_S2_S2_fjLj128EEEEELb1ELb0ELb0EEEvNS_9BwdParamsE:
.text._ZN10layer_norm31ln_parallel_residual_bwd_kernelINS_13Kernel_traitsI13__nv_bfloat16S2_S2_S2_fjLj512ELj1ELj4ELj1ELj16ENS_18Kernel_traits_baseILj512ES2_S2_S2_S2_fjLj128EEEEELb1ELb0ELb0EEEvNS_9BwdParamsE:
[----:B------:R-:W-:Y:S01]  /*0000*/  LDC R1, c[0x0][0x37c] ;  /* 0x0000df00ff017b82 */ /* 0x000fe20000000800 */
[----:B------:R-:W0:Y:S01]  /*0010*/  S2R R113, SR_TID.X ;  /* 0x0000000000717919 */ /* 0x000e220000002100 */
[----:B------:R-:W1:Y:S06]  /*0020*/  LDCU UR4, c[0x0][0x388] ;  /* 0x00007100ff0477ac */ /* 0x000e6c0008000800 */
[----:B------:R-:W2:Y:S01]  /*0030*/  LDC.64 R6, c[0x0][0x3d8] ;  /* 0x0000f600ff067b82 */ /* 0x000ea20000000a00 */
[----:B------:R-:W3:Y:S01]  /*0040*/  LDCU.64 UR8, c[0x0][0x358] ;  /* 0x00006b00ff0877ac */ /* 0x000ee20008000a00 */
[----:B------:R-:W4:Y:S06]  /*0050*/  LDCU UR10, c[0x0][0x384] ;  /* 0x00007080ff0a77ac */ /* 0x000f2c0008000800 */
[----:B------:R-:W4:Y:S01]  /*0060*/  S2UR UR7, SR_CTAID.X ;  /* 0x00000000000779c3 */ /* 0x000f220000002500 */
[----:B------:R-:W0:Y:S01]  /*0070*/  LDCU UR14, c[0x0][0x408] ;  /* 0x00008100ff0e77ac */ /* 0x000e220008000800 */
[----:B------:R-:W0:Y:S06]  /*0080*/  LDCU UR15, c[0x0][0x388] ;  /* 0x00007100ff0f77ac */ /* 0x000e2c0008000800 */
[----:B------:R-:W4:Y:S01]  /*0090*/  LDC.64 R8, c[0x0][0x3d0] ;  /* 0x0000f400ff087b82 */ /* 0x000f220000000a00 */
[----:B-1----:R-:W-:-:S07]  /*00a0*/  MOV R112, UR4 ;  /* 0x0000000400707c02 */ /* 0x002fce0008000f00 */
[----:B------:R-:W1:Y:S01]  /*00b0*/  LDC.64 R10, c[0x0][0x3d8] ;  /* 0x0000f600ff0a7b82 */ /* 0x000e620000000a00 */
[----:B------:R-:W-:Y:S01]  /*00c0*/  SHF.R.S32.HI R3, RZ, 0x1f, R112 ;  /* 0x0000001fff037819 */ /* 0x000fe20000011470 */
[----:B------:R-:W1:Y:S03]  /*00d0*/  LDCU UR11, c[0x0][0x400] ;  /* 0x00008000ff0b77ac */ /* 0x000e660008000800 */
[----:B------:R-:W-:Y:S01]  /*00e0*/  LEA.HI R0, R3, R112, RZ, 0x3 ;  /* 0x0000007003007211 */ /* 0x000fe200078f18ff */
[----:B------:R-:W1:Y:S01]  /*00f0*/  LDCU.64 UR4, c[0x0][0x478] ;  /* 0x00008f00ff0477ac */ /* 0x000e620008000a00 */
[C---:B0-----:R-:W-:Y:S02]  /*0100*/  LOP3.LUT R5, R113.reuse, 0x1f, RZ, 0xc, !PT ;  /* 0x0000001f71057812 */ /* 0x041fe400078e0cff */
[----:B------:R-:W-:Y:S01]  /*0110*/  LOP3.LUT R2, R113, 0x1f, RZ, 0xc0, !PT ;  /* 0x0000001f71027812 */ /* 0x000fe200078ec0ff */
[----:B------:R-:W0:Y:S01]  /*0120*/  LDCU.64 UR24, c[0x0][0x438] ;  /* 0x00008700ff1877ac */ /* 0x000e220008000a00 */
[----:B------:R-:W-:-:S02]  /*0130*/  LEA.HI.SX32 R0, R0, R5, 0x1d ;  /* 0x0000000500007211 */ /* 0x000fc400078feaff */
[----:B------:R-:W0:Y:S01]  /*0140*/  LDC.64 R4, c[0x0][0x3d0] ;  /* 0x0000f400ff047b82 */ /* 0x000e220000000a00 */
[----:B------:R-:W-:Y:S01]  /*0150*/  IMAD.MOV.U32 R3, RZ, RZ, R2 ;  /* 0x000000ffff037224 */ /* 0x000fe200078e0002 */
[C---:B------:R-:W-:Y:S01]  /*0160*/  ISETP.GE.U32.AND P3, PT, R0.reuse, 0x20, PT ;  /* 0x000000200000780c */ /* 0x040fe20003f66070 */
[----:B------:R-:W0:Y:S01]  /*0170*/  LDCU.64 UR12, c[0x0][0x470] ;  /* 0x00008e00ff0c77ac */ /* 0x000e220008000a00 */
[----:B------:R-:W-:-:S11]  /*0180*/  ISETP.GE.U32.AND P0, PT, R0, 0x40, PT ;  /* 0x000000400000780c */ /* 0x000fd60003f06070 */
[C---:B--2---:R-:W-:Y:S01]  /*0190*/  @P3 IMAD.WIDE.U32 R6, R2.reuse, 0x10, R6 ;  /* 0x0000001002063825 */ /* 0x044fe200078e0006 */
[----:B------:R-:W-:-:S04]  /*01a0*/  @P3 LOP3.LUT R3, R2, 0x20, RZ, 0xfc, !PT ;  /* 0x0000002002033812 */ /* 0x000fc800078efcff */
[----:B---3--:R2:W5:Y:S01]  /*01b0*/  @P3 LDG.E.128 R76, desc[UR8][R6.64] ;  /* 0x00000008064c3981 */ /* 0x008562000c1e1d00 */
[----:B----4-:R-:W-:Y:S01]  /*01c0*/  USHF.L.U32 UR6, UR7, 0x2, URZ ;  /* 0x0000000207067899 */ /* 0x010fe200080006ff */
[----:B------:R-:W-:Y:S01]  /*01d0*/  SHF.R.U32.HI R113, RZ, 0x5, R113 ;  /* 0x00000005ff717819 */ /* 0x000fe20000011671 */
[----:B------:R-:W-:-:S04]  /*01e0*/  @P0 IMAD.WIDE.U32 R8, R3, 0x10, R8 ;  /* 0x0000001003080825 */ /* 0x000fc800078e0008 */
[----:B0-----:R-:W-:Y:S01]  /*01f0*/  @P3 IMAD.WIDE.U32 R4, R2, 0x10, R4 ;  /* 0x0000001002043825 */ /* 0x001fe200078e0004 */
[----:B------:R-:W-:Y:S01]  /*0200*/  LOP3.LUT R113, R113, UR6, RZ, 0xfc, !PT ;  /* 0x0000000671717c12 */ /* 0x000fe2000f8efcff */
[----:B------:R2:W5:Y:S02]  /*0210*/  @P0 LDG.E.128 R140, desc[UR8][R8.64] ;  /* 0x00000008088c0981 */ /* 0x000564000c1e1d00 */
[----:B-1----:R-:W-:Y:S02]  /*0220*/  @P0 IMAD.WIDE.U32 R10, R3, 0x10, R10 ;  /* 0x00000010030a0825 */ /* 0x002fe400078e000a */
[----:B------:R2:W5:Y:S04]  /*0230*/  @P3 LDG.E.128 R80, desc[UR8][R4.64] ;  /* 0x0000000804503981 */ /* 0x000568000c1e1d00 */
[----:B------:R2:W5:Y:S01]  /*0240*/  @P0 LDG.E.128 R84, desc[UR8][R10.64] ;  /* 0x000000080a540981 */ /* 0x000562000c1e1d00 */
[----:B------:R-:W-:Y:S01]  /*0250*/  ISETP.GE.AND P0, PT, R113, UR10, PT ;  /* 0x0000000a71007c0c */ /* 0x000fe2000bf06270 */
        /* <DEDUP_REMOVED lines=32> */
[----:B------:R-:W-:Y:S01]  /*0460*/  CS2R R14, SRZ ;  /* 0x00000000000e7805 */ /* 0x000fe2000001ff00 */
[----:B--2---:R-:W-:Y:S06]  /*0470*/  @P0 BRA `(.L_x_162) ;  /* 0x0000006400600947 */ /* 0x004fec0003800000 */
[----:B------:R-:W0:Y:S01]  /*0480*/  LDC.U8 R153, c[0x0][0x410] ;  /* 0x00010400ff997b82 */ /* 0x000e220000000000 */
        /* <DEDUP_REMOVED lines=45> */
[----:B0-----:R-:W-:Y:S02]  /*0760*/  ISETP.NE.AND P4, PT, R153, RZ, PT ;  /* 0x000000ff9900720c */ /* 0x001fe40003f85270 */
[----:B------:R-:W-:Y:S02]  /*0770*/  CS2R R18, SRZ ;  /* 0x0000000000127805 */ /* 0x000fe4000001ff00 */
[----:B------:R-:W-:-:S02]  /*0780*/  CS2R R12, SRZ ;  /* 0x00000000000c7805 */ /* 0x000fc4000001ff00 */
[----:B------:R-:W-:-:S07]  /*0790*/  CS2R R14, SRZ ;  /* 0x00000000000e7805 */ /* 0x000fce000001ff00 */
.L_x_188:
[----:B0-----:R-:W0:Y:S08]  /*07a0*/  LDC.64 R96, c[0x0][0x3c0] ;  /* 0x0000f000ff607b82 */ /* 0x001e300000000a00 */
[----:B------:R-:W1:Y:S01]  /*07b0*/  LDC.64 R98, c[0x0][0x3c8] ;  /* 0x0000f200ff627b82 */ /* 0x000e620000000a00 */
[----:B0-----:R-:W-:-:S06]  /*07c0*/  IMAD.WIDE R96, R113, 0x4, R96 ;  /* 0x0000000471607825 */ /* 0x001fcc00078e0260 */
[----:B------:R-:W2:Y:S01]  /*07d0*/  LDG.E R96, desc[UR8][R96.64] ;  /* 0x0000000860607981 */ /* 0x000ea2000c1e1900 */
[----:B-1----:R-:W-:-:S05]  /*07e0*/  IMAD.WIDE R98, R113, 0x4, R98 ;  /* 0x0000000471627825 */ /* 0x002fca00078e0262 */
[----:B-----5:R0:W5:Y:S01]  /*07f0*/  LDG.E R115, desc[UR8][R98.64] ;  /* 0x0000000862737981 */ /* 0x020162000c1e1900 */
[----:B------:R-:W-:Y:S01]  /*0800*/  MOV R112, UR15 ;  /* 0x0000000f00707c02 */ /* 0x000fe20008000f00 */
[----:B------:R-:W-:Y:S01]  /*0810*/  BSSY.RECONVERGENT B1, `(.L_x_163) ;  /* 0x00000a7000017945 */ /* 0x000fe20003800200 */
[----:B------:R-:W-:Y:S01]  /*0820*/  HFMA2 R154, -RZ, RZ, 0, 0 ;  /* 0x00000000ff9a7431 */ /* 0x000fe200000001ff */
[----:B------:R-:W-:Y:S01]  /*0830*/  ISETP.GE.U32.AND P2, PT, R0, 0x40, PT ;  /* 0x000000400000780c */ /* 0x000fe20003f46070 */
[----:B------:R-:W-:Y:S02]  /*0840*/  IMAD.MOV.U32 R151, RZ, RZ, RZ ;  /* 0x000000ffff977224 */ /* 0x000fe400078e00ff */
[----:B------:R-:W-:-:S05]  /*0850*/  IMAD R104, R113, R112, RZ ;  /* 0x0000007071687224 */ /* 0x000fca00078e02ff */
[----:B------:R-:W-:-:S04]  /*0860*/  SHF.R.S32.HI R105, RZ, 0x1f, R104 ;  /* 0x0000001fff697819 */ /* 0x000fc80000011468 */
[----:B------:R-:W-:-:S04]  /*0870*/  LEA.HI R105, R105, R104, RZ, 0x3 ;  /* 0x0000006869697211 */ /* 0x000fc800078f18ff */
[----:B------:R-:W-:-:S05]  /*0880*/  LEA.HI.SX32 R114, R105, R2, 0x1d ;  /* 0x0000000269727211 */ /* 0x000fca00078feaff */
[----:B------:R-:W-:Y:S01]  /*0890*/  IMAD.MOV.U32 R155, RZ, RZ, R114 ;  /* 0x000000ffff9b7224 */ /* 0x000fe200078e0072 */
[----:B--2---:R-:W-:Y:S02]  /*08a0*/  FSEL R144, R96, RZ, !P4 ;  /* 0x000000ff60907208 */ /* 0x004fe40006000000 */
[----:B------:R-:W-:Y:S01]  /*08b0*/  ISETP.NE.AND P4, PT, R153, RZ, PT ;  /* 0x000000ff9900720c */ /* 0x000fe20003f85270 */
[----:B0-----:R-:W-:-:S12]  /*08c0*/  @!P3 BRA `(.L_x_164) ;  /* 0x00000008006cb947 */ /* 0x001fd80003800000 */
[----:B------:R-:W0:Y:S08]  /*08d0*/  LDC.64 R104, c[0x0][0x428] ;  /* 0x00010a00ff687b82 */ /* 0x000e300000000a00 */
[----:B------:R-:W1:Y:S08]  /*08e0*/  LDC.64 R108, c[0x0][0x430] ;  /* 0x00010c00ff6c7b82 */ /* 0x000e700000000a00 */
[----:B------:R-:W2:Y:S01]  /*08f0*/  LDC.64 R96, c[0x0][0x3a8] ;  /* 0x0000ea00ff607b82 */ /* 0x000ea20000000a00 */
[----:B0-----:R-:W-:-:S07]  /*0900*/  IMAD.WIDE.U32 R104, R114, 0x10, R104 ;  /* 0x0000001072687825 */ /* 0x001fce00078e0068 */
[----:B------:R-:W0:Y:S01]  /*0910*/  LDC.64 R100, c[0x0][0x3b0] ;  /* 0x0000ec00ff647b82 */ /* 0x000e220000000a00 */
[----:B------:R-:W3:Y:S01]  /*0920*/  LDG.E.128 R104, desc[UR8][R104.64] ;  /* 0x0000000868687981 */ /* 0x000ee2000c1e1d00 */
[----:B-1----:R-:W-:-:S06]  /*0930*/  IMAD.WIDE.U32 R108, R114, 0x10, R108 ;  /* 0x00000010726c7825 */ /* 0x002fcc00078e006c */
[----:B------:R-:W4:Y:S01]  /*0940*/  LDG.E.128 R108, desc[UR8][R108.64] ;  /* 0x000000086c6c7981 */ /* 0x000f22000c1e1d00 */
[----:B--2---:R-:W-:-:S06]  /*0950*/  IMAD.WIDE.U32 R96, R114, 0x10, R96 ;  /* 0x0000001072607825 */ /* 0x004fcc00078e0060 */
[----:B------:R-:W2:Y:S01]  /*0960*/  LDG.E.128 R96, desc[UR8][R96.64] ;  /* 0x0000000860607981 */ /* 0x000ea2000c1e1d00 */
[----:B------:R-:W-:Y:S01]  /*0970*/  ISETP.NE.U32.AND P0, PT, RZ, UR24, PT ;  /* 0x00000018ff007c0c */ /* 0x000fe2000bf05070 */
[C---:B0-----:R-:W-:Y:S01]  /*0980*/  IMAD.WIDE.U32 R100, R114.reuse, 0x8, R100 ;  /* 0x0000000872647825 */ /* 0x041fe200078e0064 */
[----:B------:R-:W-:Y:S02]  /*0990*/  ISETP.NE.U32.AND P1, PT, RZ, UR12, PT ;  /* 0x0000000cff007c0c */ /* 0x000fe4000bf25070 */
[----:B------:R-:W-:Y:S02]  /*09a0*/  ISETP.NE.AND.EX P0, PT, RZ, UR25, PT, P0 ;  /* 0x00000019ff007c0c */ /* 0x000fe4000bf05300 */
[----:B------:R-:W-:Y:S01]  /*09b0*/  ISETP.NE.AND.EX P1, PT, RZ, UR13, PT, P1 ;  /* 0x0000000dff007c0c */ /* 0x000fe2000bf25310 */
[----:B------:R-:W5:Y:S10]  /*09c0*/  LDG.E.64 R100, desc[UR8][R100.64] ;  /* 0x0000000864647981 */ /* 0x000f74000c1e1b00 */
[----:B------:R-:W0:Y:S08]  /*09d0*/  @P0 LDC.64 R116, c[0x0][0x438] ;  /* 0x00010e00ff740b82 */ /* 0x000e300000000a00 */
[----:B------:R-:W1:Y:S01]  /*09e0*/  @P1 LDC.64 R118, c[0x0][0x3b8] ;  /* 0x0000ee00ff761b82 */ /* 0x000e620000000a00 */
[----:B0-----:R-:W-:-:S05]  /*09f0*/  @P0 IMAD.WIDE.U32 R116, R114, 0x10, R116 ;  /* 0x0000001072740825 */ /* 0x001fca00078e0074 */
[----:B------:R0:W5:Y:S01]  /*0a00*/  @P0 LDG.E.128 R8, desc[UR8][R116.64] ;  /* 0x0000000874080981 */ /* 0x000162000c1e1d00 */
[----:B-1----:R-:W-:-:S05]  /*0a10*/  @P1 IMAD.WIDE.U32 R118, R114, 0x8, R118 ;  /* 0x0000000872761825 */ /* 0x002fca00078e0076 */
[----:B------:R1:W5:Y:S01]  /*0a20*/  @P1 LDG.E.64 R158, desc[UR8][R118.64] ;  /* 0x00000008769e1981 */ /* 0x000362000c1e1b00 */
[----:B0-----:R-:W-:Y:S02]  /*0a30*/  IMAD.U32 R116, R80, 0x10000, RZ ;  /* 0x0001000050747824 */ /* 0x001fe400078e00ff */
[----:B------:R-:W-:Y:S02]  /*0a40*/  IMAD.U32 R117, R81, 0x10000, RZ ;  /* 0x0001000051757824 */ /* 0x000fe400078e00ff */
[----:B-1----:R-:W-:Y:S02]  /*0a50*/  IMAD.U32 R119, R83, 0x10000, RZ ;  /* 0x0001000053777824 */ /* 0x002fe400078e00ff */
[----:B------:R-:W-:Y:S02]  /*0a60*/  IMAD.U32 R120, R169, 0x10000, RZ ;  /* 0x00010000a9787824 */ /* 0x000fe400078e00ff */
[----:B------:R-:W-:Y:S01]  /*0a70*/  IMAD.U32 R118, R82, 0x10000, RZ ;  /* 0x0001000052767824 */ /* 0x000fe200078e00ff */
[----:B------:R-:W-:-:S02]  /*0a80*/  SHF.L.U32 R179, R162, 0x10, RZ ;  /* 0x00000010a2b37819 */ /* 0x000fc400000006ff */
[C---:B---3--:R-:W-:Y:S01]  /*0a90*/  PRMT R3, R104.reuse, 0x7632, R3 ;  /* 0x0000763268037816 */ /* 0x048fe20000000003 */
[C---:B------:R-:W-:Y:S01]  /*0aa0*/  IMAD.U32 R146, R105.reuse, 0x10000, RZ ;  /* 0x0001000069927824 */ /* 0x040fe200078e00ff */
[----:B------:R-:W-:Y:S02]  /*0ab0*/  SHF.L.U32 R145, R104, 0x10, RZ ;  /* 0x0000001068917819 */ /* 0x000fe400000006ff */
[----:B------:R-:W-:Y:S02]  /*0ac0*/  PRMT R121, R105, 0x7632, R121 ;  /* 0x0000763269797816 */ /* 0x000fe40000000079 */
[----:B------:R-:W-:Y:S02]  /*0ad0*/  SHF.L.U32 R104, R76, 0x10, RZ ;  /* 0x000000104c687819 */ /* 0x000fe400000006ff */
[----:B----4-:R-:W-:Y:S01]  /*0ae0*/  SHF.L.U32 R105, R108, 0x10, RZ ;  /* 0x000000106c697819 */ /* 0x010fe200000006ff */
[C---:B------:R-:W-:Y:S01]  /*0af0*/  IMAD.U32 R160, R107.reuse, 0x10000, RZ ;  /* 0x000100006ba07824 */ /* 0x040fe200078e00ff */
[----:B------:R-:W-:Y:S01]  /*0b00*/  PRMT R155, R107, 0x7632, R155 ;  /* 0x000076326b9b7816 */ /* 0x000fe2000000009b */
[C---:B------:R-:W-:Y:S01]  /*0b10*/  IMAD.U32 R161, R111.reuse, 0x10000, RZ ;  /* 0x000100006fa17824 */ /* 0x040fe200078e00ff */
[----:B------:R-:W-:Y:S01]  /*0b20*/  PRMT R152, R111, 0x7632, R152 ;  /* 0x000076326f987816 */ /* 0x000fe20000000098 */
[----:B------:R-:W-:Y:S01]  /*0b30*/  FMUL.FTZ R107, R104, R105 ;  /* 0x00000069686b7220 */ /* 0x000fe20000410000 */
[----:B------:R-:W-:-:S02]  /*0b40*/  PRMT R108, R108, 0x7632, R108 ;  /* 0x000076326c6c7816 */ /* 0x000fc4000000006c */
[----:B------:R-:W-:Y:S01]  /*0b50*/  SHF.L.U32 R111, R79, 0x10, RZ ;  /* 0x000000104f6f7819 */ /* 0x000fe200000006ff */
[----:B------:R-:W-:Y:S01]  /*0b60*/  FFMA.FTZ R116, R116, R145, R107 ;  /* 0x0000009174747223 */ /* 0x000fe2000001006b */
[----:B------:R-:W-:Y:S01]  /*0b70*/  SHF.L.U32 R104, R168, 0x10, RZ ;  /* 0x00000010a8687819 */ /* 0x000fe200000006ff */
[----:B------:R-:W-:Y:S01]  /*0b80*/  IMAD.U32 R149, R109, 0x10000, RZ ;  /* 0x000100006d957824 */ /* 0x000fe200078e00ff */
[----:B------:R-:W-:Y:S01]  /*0b90*/  SHF.L.U32 R107, R77, 0x10, RZ ;  /* 0x000000104d6b7819 */ /* 0x000fe200000006ff */
[----:B------:R-:W-:Y:S01]  /*0ba0*/  FMUL.FTZ R150, R111, R161 ;  /* 0x000000a16f967220 */ /* 0x000fe20000410000 */
[----:B------:R-:W-:Y:S02]  /*0bb0*/  SHF.L.U32 R108, R108, 0x10, RZ ;  /* 0x000000106c6c7819 */ /* 0x000fe400000006ff */
[----:B------:R-:W-:Y:S02]  /*0bc0*/  PRMT R122, R109, 0x7632, R122 ;  /* 0x000076326d7a7816 */ /* 0x000fe4000000007a */
[----:B------:R-:W-:-:S02]  /*0bd0*/  PRMT R123, R106, 0x7632, R123 ;  /* 0x000076326a7b7816 */ /* 0x000fc4000000007b */
[----:B------:R-:W-:Y:S01]  /*0be0*/  SHF.L.U32 R151, R106, 0x10, RZ ;  /* 0x000000106a977819 */ /* 0x000fe200000006ff */
[----:B------:R-:W-:Y:S01]  /*0bf0*/  IMAD.U32 R106, R3, 0x10000, RZ ;  /* 0x00010000036a7824 */ /* 0x000fe200078e00ff */
[----:B------:R-:W-:Y:S02]  /*0c00*/  SHF.L.U32 R148, R110, 0x10, RZ ;  /* 0x000000106e947819 */ /* 0x000fe400000006ff */
[----:B------:R-:W-:Y:S01]  /*0c10*/  SHF.L.U32 R109, R78, 0x10, RZ ;  /* 0x000000104e6d7819 */ /* 0x000fe200000006ff */
[----:B------:R-:W-:Y:S01]  /*0c20*/  FMUL.FTZ R3, R104, R108 ;  /* 0x0000006c68037220 */ /* 0x000fe20000410000 */
[----:B------:R-:W-:Y:S01]  /*0c30*/  PRMT R147, R110, 0x7632, R147 ;  /* 0x000076326e937816 */ /* 0x000fe20000000093 */
[----:B------:R-:W-:Y:S01]  /*0c40*/  FMUL.FTZ R110, R107, R149 ;  /* 0x000000956b6e7220 */ /* 0x000fe20000410000 */
[----:B------:R-:W-:Y:S01]  /*0c50*/  FFMA.FTZ R119, R119, R160, R150 ;  /* 0x000000a077777223 */ /* 0x000fe20000010096 */
[----:B------:R-:W-:Y:S02]  /*0c60*/  SHF.L.U32 R104, R166, 0x10, RZ ;  /* 0x00000010a6687819 */ /* 0x000fe400000006ff */
[----:B------:R-:W-:Y:S01]  /*0c70*/  SHF.L.U32 R150, R122, 0x10, RZ ;  /* 0x000000107a967819 */ /* 0x000fe200000006ff */
[----:B------:R-:W-:Y:S01]  /*0c80*/  FMUL.FTZ R109, R109, R148 ;  /* 0x000000946d6d7220 */ /* 0x000fe20000410000 */
[----:B------:R-:W-:Y:S01]  /*0c90*/  FFMA.FTZ R117, R117, R146, R110 ;  /* 0x0000009275757223 */ /* 0x000fe2000001006e */
[----:B------:R-:W-:Y:S01]  /*0ca0*/  FFMA.FTZ R120, R120, R106, R3 ;  /* 0x0000006a78787223 */ /* 0x000fe20000010003 */
[----:B------:R-:W-:Y:S01]  /*0cb0*/  SHF.L.U32 R110, R121, 0x10, RZ ;  /* 0x00000010796e7819 */ /* 0x000fe200000006ff */
[----:B------:R-:W-:-:S02]  /*0cc0*/  IMAD.U32 R3, R167, 0x10000, RZ ;  /* 0x00010000a7037824 */ /* 0x000fc400078e00ff */
[----:B------:R-:W-:Y:S01]  /*0cd0*/  FMUL.FTZ R104, R104, R150 ;  /* 0x0000009668687220 */ /* 0x000fe20000410000 */
[----:B------:R-:W-:Y:S01]  /*0ce0*/  FFMA.FTZ R118, R118, R151, R109 ;  /* 0x0000009776767223 */ /* 0x000fe2000001006d */
[----:B------:R-:W-:Y:S01]  /*0cf0*/  SHF.L.U32 R109, R164, 0x10, RZ ;  /* 0x00000010a46d7819 */ /* 0x000fe200000006ff */
[----:B------:R-:W-:Y:S02]  /*0d00*/  IMAD.U32 R154, R147, 0x10000, RZ ;  /* 0x00010000939a7824 */ /* 0x000fe400078e00ff */
[----:B------:R-:W-:Y:S01]  /*0d10*/  FFMA.FTZ R121, R3, R110, R104 ;  /* 0x0000006e03797223 */ /* 0x000fe20000010068 */
[----:B------:R-:W-:Y:S01]  /*0d20*/  IMAD.U32 R180, R152, 0x10000, RZ ;  /* 0x0001000098b47824 */ /* 0x000fe200078e00ff */
[----:B--2---:R-:W-:Y:S01]  /*0d30*/  SHF.L.U32 R3, R96, 0x10, RZ ;  /* 0x0000001060037819 */ /* 0x004fe200000006ff */
[----:B------:R-:W-:Y:S01]  /*0d40*/  IMAD.U32 R107, R165, 0x10000, RZ ;  /* 0x00010000a56b7824 */ /* 0x000fe200078e00ff */
[----:B------:R-:W-:Y:S01]  /*0d50*/  SHF.L.U32 R152, R123, 0x10, RZ ;  /* 0x000000107b987819 */ /* 0x000fe200000006ff */
[----:B------:R-:W-:Y:S01]  /*0d60*/  FMUL.FTZ R122, R109, R154 ;  /* 0x0000009a6d7a7220 */ /* 0x000fe20000410000 */
[----:B------:R-:W-:-:S02]  /*0d70*/  IMAD.U32 R111, R163, 0x10000, RZ ;  /* 0x00010000a36f7824 */ /* 0x000fc400078e00ff */
[----:B------:R-:W-:Y:S01]  /*0d80*/  FMUL.FTZ R182, R179, R180 ;  /* 0x000000b4b3b67220 */ /* 0x000fe20000410000 */
[----:B------:R-:W-:Y:S02]  /*0d90*/  IMAD.U32 R178, R155, 0x10000, RZ ;  /* 0x000100009bb27824 */ /* 0x000fe400078e00ff */
[----:B------:R-:W-:Y:S01]  /*0da0*/  FADD.FTZ R104, -R144, R3 ;  /* 0x0000000390687221 */ /* 0x000fe20000010100 */
[----:B------:R-:W-:Y:S01]  /*0db0*/  FFMA.FTZ R122, R107, R152, R122 ;  /* 0x000000986b7a7223 */ /* 0x000fe2000001007a */
[C---:B------:R-:W-:Y:S01]  /*0dc0*/  IMAD.U32 R109, R97.reuse, 0x10000, RZ ;  /* 0x00010000616d7824 */ /* 0x040fe200078e00ff */
[----:B------:R-:W-:Y:S01]  /*0dd0*/  PRMT R107, R97, 0x7632, R107 ;  /* 0x00007632616b7816 */ /* 0x000fe2000000006b */
[----:B------:R-:W-:Y:S01]  /*0de0*/  FFMA.FTZ R123, R111, R178, R182 ;  /* 0x000000b26f7b7223 */ /* 0x000fe200000100b6 */
[C---:B------:R-:W-:Y:S01]  /*0df0*/  SHF.L.U32 R97, R98.reuse, 0x10, RZ ;  /* 0x0000001062617819 */ /* 0x040fe200000006ff */
[----:B-----5:R-:W-:Y:S01]  /*0e00*/  FMUL.FTZ R3, R115, R104 ;  /* 0x0000006873037220 */ /* 0x020fe20000410000 */
[----:B------:R-:W-:Y:S01]  /*0e10*/  PRMT R111, R98, 0x7632, R111 ;  /* 0x00007632626f7816 */ /* 0x000fe2000000006f */
[----:B------:R-:W-:Y:S01]  /*0e20*/  FADD.FTZ R98, -R144, R109 ;  /* 0x0000006d90627221 */ /* 0x000fe20000010100 */
[----:B------:R-:W-:Y:S01]  /*0e30*/  PRMT R96, R96, 0x7632, R96 ;  /* 0x0000763260607816 */ /* 0x000fe20000000060 */
[----:B------:R-:W-:Y:S01]  /*0e40*/  FADD.FTZ R56, R56, R145 ;  /* 0x0000009138387221 */ /* 0x000fe20000010000 */
[----:B------:R-:W-:Y:S01]  /*0e50*/  FFMA.FTZ R72, R3, R145, R72 ;  /* 0x0000009103487223 */ /* 0x000fe20000010048 */
[----:B------:R-:W-:Y:S01]  /*0e60*/  FADD.FTZ R104, -R144, R97 ;  /* 0x0000006190687221 */ /* 0x000fe20000010100 */
[----:B------:R-:W-:Y:S01]  /*0e70*/  FMUL.FTZ R145, R115, R98 ;  /* 0x0000006273917220 */ /* 0x000fe20000410000 */
[----:B------:R-:W-:Y:S01]  /*0e80*/  SHF.L.U32 R97, R96, 0x10, RZ ;  /* 0x0000001060617819 */ /* 0x000fe200000006ff */
[----:B------:R-:W-:Y:S01]  /*0e90*/  FADD.FTZ R58, R58, R146 ;  /* 0x000000923a3a7221 */ /* 0x000fe20000010000 */
[C---:B------:R-:W-:Y:S01]  /*0ea0*/  PRMT R155, R99.reuse, 0x7632, R155 ;  /* 0x00007632639b7816 */ /* 0x040fe2000000009b */
[----:B------:R-:W-:-:S02]  /*0eb0*/  IMAD.U32 R99, R99, 0x10000, RZ ;  /* 0x0001000063637824 */ /* 0x000fc400078e00ff */
[----:B------:R-:W-:Y:S01]  /*0ec0*/  FFMA.FTZ R74, R145, R146, R74 ;  /* 0x00000092914a7223 */ /* 0x000fe2000001004a */
[C---:B------:R-:W-:Y:S01]  /*0ed0*/  FADD.FTZ R146, -R144.reuse, R97 ;  /* 0x0000006190927221 */ /* 0x040fe20000010100 */
[----:B------:R-:W-:Y:S01]  /*0ee0*/  FMUL.FTZ R147, R115, R104 ;  /* 0x0000006873937220 */ /* 0x000fe20000410000 */
[----:B------:R-:W-:Y:S02]  /*0ef0*/  IMAD.U32 R107, R107, 0x10000, RZ ;  /* 0x000100006b6b7824 */ /* 0x000fe400078e00ff */
[----:B------:R-:W-:Y:S01]  /*0f00*/  FADD.FTZ R98, -R144, R99 ;  /* 0x0000006390627221 */ /* 0x000fe20000010100 */
[----:B------:R-:W-:Y:S01]  /*0f10*/  FADD.FTZ R97, RZ, R116 ;  /* 0x00000074ff617221 */ /* 0x000fe20000010000 */
[----:B------:R-:W-:Y:S01]  /*0f20*/  FMUL.FTZ R146, R115, R146 ;  /* 0x0000009273927220 */ /* 0x000fe20000410000 */
[----:B------:R-:W-:Y:S01]  /*0f30*/  FFMA.FTZ R99, R3, R116, RZ ;  /* 0x0000007403637223 */ /* 0x000fe200000100ff */
[----:B------:R-:W-:Y:S01]  /*0f40*/  FADD.FTZ R20, R20, R148 ;  /* 0x0000009414147221 */ /* 0x000fe20000010000 */
[----:B------:R-:W-:Y:S01]  /*0f50*/  FFMA.FTZ R36, R147, R148, R36 ;  /* 0x0000009493247223 */ /* 0x000fe20000010024 */
[----:B------:R-:W-:Y:S01]  /*0f60*/  FADD.FTZ R26, R26, R149 ;  /* 0x000000951a1a7221 */ /* 0x000fe20000010000 */
[----:B------:R-:W-:Y:S01]  /*0f70*/  FFMA.FTZ R42, R145, R149, R42 ;  /* 0x00000095912a7223 */ /* 0x000fe2000001002a */
[----:B------:R-:W-:Y:S01]  /*0f80*/  FADD.FTZ R148, -R144, R107 ;  /* 0x0000006b90947221 */ /* 0x000fe20000010100 */
[----:B------:R-:W-:Y:S01]  /*0f90*/  FMUL.FTZ R149, R115, R98 ;  /* 0x0000006273957220 */ /* 0x000fe20000410000 */
[----:B------:R-:W-:Y:S01]  /*0fa0*/  FADD.FTZ R96, R97, R120 ;  /* 0x0000007861607221 */ /* 0x000fe20000010000 */
[----:B------:R-:W-:Y:S01]  /*0fb0*/  FFMA.FTZ R98, R146, R120, R99 ;  /* 0x0000007892627223 */ /* 0x000fe20000010063 */
[----:B------:R-:W-:Y:S01]  /*0fc0*/  FMUL.FTZ R148, R115, R148 ;  /* 0x0000009473947220 */ /* 0x000fe20000410000 */
[----:B------:R-:W-:Y:S01]  /*0fd0*/  SHF.L.U32 R111, R111, 0x10, RZ ;  /* 0x000000106f6f7819 */ /* 0x000fe200000006ff */
[----:B------:R-:W-:Y:S01]  /*0fe0*/  FADD.FTZ R96, R96, R117 ;  /* 0x0000007560607221 */ /* 0x000fe20000010000 */
[----:B------:R-:W-:Y:S01]  /*0ff0*/  FFMA.FTZ R97, R145, R117, R98 ;  /* 0x0000007591617223 */ /* 0x000fe20000010062 */
[----:B------:R-:W-:Y:S01]  /*1000*/  FADD.FTZ R27, R27, R150 ;  /* 0x000000961b1b7221 */ /* 0x000fe20000010000 */
[----:B------:R-:W-:Y:S01]  /*1010*/  FFMA.FTZ R43, R148, R150, R43 ;  /* 0x00000096942b7223 */ /* 0x000fe2000001002b */
[----:B------:R-:W-:Y:S01]  /*1020*/  FADD.FTZ R150, -R144, R111 ;  /* 0x0000006f90967221 */ /* 0x000fe20000010100 */
[----:B------:R-:W-:Y:S01]  /*1030*/  FADD.FTZ R99, R96, R121 ;  /* 0x0000007960637221 */ /* 0x000fe20000010000 */
[----:B------:R-:W-:Y:S01]  /*1040*/  FFMA.FTZ R96, R148, R121, R97 ;  /* 0x0000007994607223 */ /* 0x000fe20000010061 */
[----:B------:R-:W-:-:S02]  /*1050*/  IMAD.U32 R155, R155, 0x10000, RZ ;  /* 0x000100009b9b7824 */ /* 0x000fc400078e00ff */
[----:B------:R-:W-:Y:S01]  /*1060*/  FMUL.FTZ R150, R115, R150 ;  /* 0x0000009673967220 */ /* 0x000fe20000410000 */
[----:B------:R-:W-:Y:S01]  /*1070*/  FADD.FTZ R99, R99, R118 ;  /* 0x0000007663637221 */ /* 0x000fe20000010000 */
[----:B------:R-:W-:Y:S01]  /*1080*/  FFMA.FTZ R97, R147, R118, R96 ;  /* 0x0000007693617223 */ /* 0x000fe20000010060 */
[----:B------:R-:W-:Y:S01]  /*1090*/  FADD.FTZ R53, R53, R152 ;  /* 0x0000009835357221 */ /* 0x000fe20000010000 */
[----:B------:R-:W-:Y:S01]  /*10a0*/  FFMA.FTZ R69, R150, R152, R69 ;  /* 0x0000009896457223 */ /* 0x000fe20000010045 */
[----:B------:R-:W-:Y:S01]  /*10b0*/  FADD.FTZ R152, -R144, R155 ;  /* 0x0000009b90987221 */ /* 0x000fe20000010100 */
[----:B------:R-:W-:Y:S01]  /*10c0*/  FADD.FTZ R96, R99, R122 ;  /* 0x0000007a63607221 */ /* 0x000fe20000010000 */
[----:B------:R-:W-:Y:S02]  /*10d0*/  FFMA.FTZ R98, R150, R122, R97 ;  /* 0x0000007a96627223 */ /* 0x000fe40000010061 */
        /* <DEDUP_REMOVED lines=23> */
[----:B------:R-:W-:Y:S01]  /*1250*/  IADD3 R155, PT, PT, R114, 0x20, RZ ;  /* 0x00000020729b7810 */ /* 0x000fe20007ffe0ff */
[----:B------:R-:W-:Y:S01]  /*1260*/  FADD.FTZ R151, R96, R123 ;  /* 0x0000007b60977221 */ /* 0x000fe20000010000 */
[----:B------:R-:W-:-:S07]  /*1270*/  FFMA.FTZ R154, R152, R123, R98 ;  /* 0x0000007b989a7223 */ /* 0x000fce0000010062 */
.L_x_164:
[----:B------:R-:W-:Y:S05]  /*1280*/  BSYNC.RECONVERGENT B1 ;  /* 0x0000000000017941 */ /* 0x000fea0003800200 */
.L_x_163:
[----:B------:R-:W-:Y:S01]  /*1290*/  BSSY.RECONVERGENT B1, `(.L_x_165) ;  /* 0x000009d000017945 */ /* 0x000fe20003800200 */
[----:B------:R-:W-:-:S03]  /*12a0*/  ISETP.GE.U32.AND P3, PT, R0, 0x20, PT ;  /* 0x000000200000780c */ /* 0x000fc60003f66070 */
[----:B------:R-:W-:Y:S10]  /*12b0*/  @!P2 BRA `(.L_x_166) ;  /* 0x000000080068a947 */ /* 0x000ff40003800000 */
        /* <DEDUP_REMOVED lines=10> */
[----:B0-----:R-:W-:-:S06]  /*1360*/  IMAD.WIDE.U32 R102, R155, 0x8, R102 ;  /* 0x000000089b667825 */ /* 0x001fcc00078e0066 */
[----:B------:R-:W5:Y:S01]  /*1370*/  LDG.E.64 R102, desc[UR8][R102.64] ;  /* 0x0000000866667981 */ /* 0x000f62000c1e1b00 */
[----:B------:R-:W-:Y:S02]  /*1380*/  ISETP.NE.U32.AND P1, PT, RZ, UR12, PT ;  /* 0x0000000cff007c0c */ /* 0x000fe4000bf25070 */
[----:B------:R-:W-:Y:S02]  /*1390*/  ISETP.NE.U32.AND P0, PT, RZ, UR24, PT ;  /* 0x00000018ff007c0c */ /* 0x000fe4000bf05070 */
[----:B------:R-:W-:Y:S02]  /*13a0*/  ISETP.NE.AND.EX P1, PT, RZ, UR13, PT, P1 ;  /* 0x0000000dff007c0c */ /* 0x000fe4000bf25310 */
[----:B------:R-:W-:-:S11]  /*13b0*/  ISETP.NE.AND.EX P0, PT, RZ, UR25, PT, P0 ;  /* 0x00000019ff007c0c */ /* 0x000fd6000bf05300 */
[----:B------:R-:W0:Y:S08]  /*13c0*/  @P1 LDC.64 R126, c[0x0][0x3b8] ;  /* 0x0000ee00ff7e1b82 */ /* 0x000e300000000a00 */
[----:B------:R-:W1:Y:S01]  /*13d0*/  @P0 LDC.64 R124, c[0x0][0x438] ;  /* 0x00010e00ff7c0b82 */ /* 0x000e620000000a00 */
[----:B------:R-:W-:Y:S02]  /*13e0*/  IMAD.U32 R137, R172, 0x10000, RZ ;  /* 0x00010000ac897824 */ /* 0x000fe400078e00ff */
[----:B0-----:R-:W-:-:S05]  /*13f0*/  @P1 IMAD.WIDE.U32 R126, R155, 0x8, R126 ;  /* 0x000000089b7e1825 */ /* 0x001fca00078e007e */
[----:B------:R0:W5:Y:S01]  /*1400*/  @P1 LDG.E.64 R156, desc[UR8][R126.64] ;  /* 0x000000087e9c1981 */ /* 0x000162000c1e1b00 */
[----:B-1----:R-:W-:-:S05]  /*1410*/  @P0 IMAD.WIDE.U32 R124, R155, 0x10, R124 ;  /* 0x000000109b7c0825 */ /* 0x002fca00078e007c */
[----:B------:R1:W5:Y:S01]  /*1420*/  @P0 LDG.E.128 R4, desc[UR8][R124.64] ;  /* 0x000000087c040981 */ /* 0x000362000c1e1d00 */
[----:B0-----:R-:W-:Y:S02]  /*1430*/  SHF.L.U32 R127, R143, 0x10, RZ ;  /* 0x000000108f7f7819 */ /* 0x001fe400000006ff */
[----:B------:R-:W-:Y:S02]  /*1440*/  SHF.L.U32 R126, R142, 0x10, RZ ;  /* 0x000000108e7e7819 */ /* 0x000fe400000006ff */
[----:B-1----:R-:W-:Y:S02]  /*1450*/  SHF.L.U32 R125, R141, 0x10, RZ ;  /* 0x000000108d7d7819 */ /* 0x002fe400000006ff */
[----:B------:R-:W-:Y:S02]  /*1460*/  SHF.L.U32 R124, R140, 0x10, RZ ;  /* 0x000000108c7c7819 */ /* 0x000fe400000006ff */
[----:B------:R-:W-:Y:S01]  /*1470*/  SHF.L.U32 R133, R173, 0x10, RZ ;  /* 0x00000010ad857819 */ /* 0x000fe200000006ff */
[----:B------:R-:W-:Y:S01]  /*1480*/  IMAD.U32 R184, R170, 0x10000, RZ ;  /* 0x00010000aab87824 */ /* 0x000fe200078e00ff */
[----:B------:R-:W-:-:S02]  /*1490*/  SHF.L.U32 R182, R171, 0x10, RZ ;  /* 0x00000010abb67819 */ /* 0x000fc400000006ff */
[C---:B---3--:R-:W-:Y:S01]  /*14a0*/  PRMT R132, R110.reuse, 0x7632, R132 ;  /* 0x000076326e847816 */ /* 0x048fe20000000084 */
[----:B------:R-:W-:Y:S01]  /*14b0*/  IMAD.U32 R161, R110, 0x10000, RZ ;  /* 0x000100006ea17824 */ /* 0x000fe200078e00ff */
[----:B------:R-:W-:Y:S01]  /*14c0*/  SHF.L.U32 R183, R111, 0x10, RZ ;  /* 0x000000106fb77819 */ /* 0x000fe200000006ff */
[----:B------:R-:W-:Y:S01]  /*14d0*/  IMAD.U32 R110, R87, 0x10000, RZ ;  /* 0x00010000576e7824 */ /* 0x000fe200078e00ff */
[----:B------:R-:W-:Y:S02]  /*14e0*/  SHF.L.U32 R139, R109, 0x10, RZ ;  /* 0x000000106d8b7819 */ /* 0x000fe400000006ff */
[C---:B----4-:R-:W-:Y:S01]  /*14f0*/  PRMT R129, R105.reuse, 0x7632, R129 ;  /* 0x0000763269817816 */ /* 0x050fe20000000081 */
[----:B------:R-:W-:Y:S01]  /*1500*/  IMAD.U32 R155, R106, 0x10000, RZ ;  /* 0x000100006a9b7824 */ /* 0x000fe200078e00ff */
[----:B------:R-:W-:Y:S02]  /*1510*/  SHF.L.U32 R134, R105, 0x10, RZ ;  /* 0x0000001069867819 */ /* 0x000fe400000006ff */
[----:B------:R-:W-:-:S02]  /*1520*/  PRMT R179, R107, 0x7632, R179 ;  /* 0x000076326bb37816 */ /* 0x000fc400000000b3 */
[----:B------:R-:W-:Y:S01]  /*1530*/  SHF.L.U32 R181, R107, 0x10, RZ ;  /* 0x000000106bb57819 */ /* 0x000fe200000006ff */
[----:B------:R-:W-:Y:S01]  /*1540*/  IMAD.U32 R107, R108, 0x10000, RZ ;  /* 0x000100006c6b7824 */ /* 0x000fe200078e00ff */
[----:B------:R-:W-:Y:S01]  /*1550*/  PRMT R131, R106, 0x7632, R131 ;  /* 0x000076326a837816 */ /* 0x000fe20000000083 */
[----:B------:R-:W-:Y:S01]  /*1560*/  IMAD.U32 R106, R85, 0x10000, RZ ;  /* 0x00010000556a7824 */ /* 0x000fe200078e00ff */
[----:B------:R-:W-:Y:S01]  /*1570*/  PRMT R105, R108, 0x7632, R105 ;  /* 0x000076326c697816 */ /* 0x000fe20000000069 */
[----:B------:R-:W-:Y:S02]  /*1580*/  IMAD.U32 R108, R86, 0x10000, RZ ;  /* 0x00010000566c7824 */ /* 0x000fe400078e00ff */
[----:B------:R-:W-:Y:S01]  /*1590*/  FMUL.FTZ R110, R110, R183 ;  /* 0x000000b76e6e7220 */ /* 0x000fe20000410000 */
[C---:B------:R-:W-:Y:S01]  /*15a0*/  PRMT R128, R104.reuse, 0x7632, R128 ;  /* 0x0000763268807816 */ /* 0x040fe20000000080 */
[----:B------:R-:W-:Y:S01]  /*15b0*/  IMAD.U32 R135, R104, 0x10000, RZ ;  /* 0x0001000068877824 */ /* 0x000fe200078e00ff */
[----:B------:R-:W-:Y:S01]  /*15c0*/  PRMT R180, R111, 0x7632, R180 ;  /* 0x000076326fb47816 */ /* 0x000fe200000000b4 */
[----:B------:R-:W-:Y:S01]  /*15d0*/  IMAD.U32 R104, R84, 0x10000, RZ ;  /* 0x0001000054687824 */ /* 0x000fe200078e00ff */
[----:B------:R-:W-:Y:S01]  /*15e0*/  PRMT R130, R109, 0x7632, R130 ;  /* 0x000076326d827816 */ /* 0x000fe20000000082 */
[----:B------:R-:W-:Y:S01]  /*15f0*/  FMUL.FTZ R106, R106, R139 ;  /* 0x0000008b6a6a7220 */ /* 0x000fe20000410000 */
[----:B------:R-:W-:Y:S01]  /*1600*/  FMUL.FTZ R111, R108, R161 ;  /* 0x000000a16c6f7220 */ /* 0x000fe20000410000 */
[----:B------:R-:W-:Y:S01]  /*1610*/  FFMA.FTZ R127, R127, R181, R110 ;  /* 0x000000b57f7f7223 */ /* 0x000fe2000001006e */
[----:B------:R-:W-:-:S02]  /*1620*/  IMAD.U32 R108, R176, 0x10000, RZ ;  /* 0x00010000b06c7824 */ /* 0x000fc400078e00ff */
[----:B------:R-:W-:Y:S02]  /*1630*/  IMAD.U32 R110, R105, 0x10000, RZ ;  /* 0x00010000696e7824 */ /* 0x000fe400078e00ff */
[----:B------:R-:W-:Y:S01]  /*1640*/  FMUL.FTZ R109, R104, R107 ;  /* 0x0000006b686d7220 */ /* 0x000fe20000410000 */
[----:B------:R-:W-:Y:S01]  /*1650*/  SHF.L.U32 R178, R132, 0x10, RZ ;  /* 0x0000001084b27819 */ /* 0x000fe200000006ff */
[----:B------:R-:W-:Y:S01]  /*1660*/  FFMA.FTZ R125, R125, R134, R106 ;  /* 0x000000867d7d7223 */ /* 0x000fe2000001006a */
[----:B------:R-:W-:Y:S01]  /*1670*/  FFMA.FTZ R126, R126, R155, R111 ;  /* 0x0000009b7e7e7223 */ /* 0x000fe2000001006f */
[----:B------:R-:W-:Y:S01]  /*1680*/  SHF.L.U32 R104, R177, 0x10, RZ ;  /* 0x00000010b1687819 */ /* 0x000fe200000006ff */
[----:B------:R-:W-:Y:S01]  /*1690*/  IMAD.U32 R111, R174, 0x10000, RZ ;  /* 0x00010000ae6f7824 */ /* 0x000fe200078e00ff */
[----:B------:R-:W-:Y:S01]  /*16a0*/  SHF.L.U32 R138, R130, 0x10, RZ ;  /* 0x00000010828a7819 */ /* 0x000fe200000006ff */
[----:B------:R-:W-:Y:S02]  /*16b0*/  IMAD.U32 R106, R128, 0x10000, RZ ;  /* 0x00010000806a7824 */ /* 0x000fe400078e00ff */
[----:B------:R-:W-:Y:S01]  /*16c0*/  FMUL.FTZ R105, R108, R110 ;  /* 0x0000006e6c697220 */ /* 0x000fe20000410000 */
[----:B------:R-:W-:Y:S01]  /*16d0*/  FFMA.FTZ R124, R124, R135, R109 ;  /* 0x000000877c7c7223 */ /* 0x000fe2000001006d */
[----:B------:R-:W-:Y:S01]  /*16e0*/  SHF.L.U32 R160, R131, 0x10, RZ ;  /* 0x0000001083a07819 */ /* 0x000fe200000006ff */
[----:B------:R-:W-:Y:S01]  /*16f0*/  FMUL.FTZ R130, R137, R178 ;  /* 0x000000b289827220 */ /* 0x000fe20000410000 */
[----:B------:R-:W-:Y:S01]  /*1700*/  SHF.L.U32 R109, R175, 0x10, RZ ;  /* 0x00000010af6d7819 */ /* 0x000fe200000006ff */
[----:B------:R-:W-:Y:S01]  /*1710*/  FMUL.FTZ R108, R111, R138 ;  /* 0x0000008a6f6c7220 */ /* 0x000fe20000410000 */
[----:B------:R-:W-:Y:S01]  /*1720*/  SHF.L.U32 R136, R129, 0x10, RZ ;  /* 0x0000001081887819 */ /* 0x000fe200000006ff */
[----:B------:R-:W-:Y:S01]  /*1730*/  FFMA.FTZ R128, R104, R106, R105 ;  /* 0x0000006a68807223 */ /* 0x000fe20000010069 */
[C---:B--2---:R-:W-:Y:S01]  /*1740*/  SHF.L.U32 R105, R96.reuse, 0x10, RZ ;  /* 0x0000001060697819 */ /* 0x044fe200000006ff */
[----:B------:R-:W-:Y:S01]  /*1750*/  FFMA.FTZ R130, R133, R160, R130 ;  /* 0x000000a085827223 */ /* 0x000fe20000010082 */
[----:B------:R-:W-:Y:S01]  /*1760*/  PRMT R96, R96, 0x7632, R96 ;  /* 0x0000763260607816 */ /* 0x000fe20000000060 */
[----:B------:R-:W-:Y:S01]  /*1770*/  FFMA.FTZ R129, R109, R136, R108 ;  /* 0x000000886d817223 */ /* 0x000fe2000001006c */
[----:B------:R-:W-:-:S02]  /*1780*/  SHF.L.U32 R133, R99, 0x10, RZ ;  /* 0x0000001063857819 */ /* 0x000fc400000006ff */
[C---:B------:R-:W-:Y:S02]  /*1790*/  PRMT R108, R98.reuse, 0x7632, R108 ;  /* 0x00007632626c7816 */ /* 0x040fe4000000006c */
[----:B------:R-:W-:Y:S01]  /*17a0*/  SHF.L.U32 R111, R98, 0x10, RZ ;  /* 0x00000010626f7819 */ /* 0x000fe200000006ff */
[----:B------:R-:W-:Y:S01]  /*17b0*/  FADD.FTZ R98, -R144, R105 ;  /* 0x0000006990627221 */ /* 0x000fe20000010100 */
[C---:B------:R-:W-:Y:S01]  /*17c0*/  IMAD.U32 R109, R97.reuse, 0x10000, RZ ;  /* 0x00010000616d7824 */ /* 0x040fe200078e00ff */
[----:B------:R-:W-:Y:S01]  /*17d0*/  PRMT R104, R97, 0x7632, R104 ;  /* 0x0000763261687816 */ /* 0x000fe20000000068 */
[----:B------:R-:W-:Y:S01]  /*17e0*/  IMAD.U32 R185, R180, 0x10000, RZ ;  /* 0x00010000b4b97824 */ /* 0x000fe200078e00ff */
[----:B------:R-:W-:Y:S01]  /*17f0*/  PRMT R132, R99, 0x7632, R132 ;  /* 0x0000763263847816 */ /* 0x000fe20000000084 */
[----:B------:R-:W-:Y:S02]  /*1800*/  IMAD.U32 R97, R96, 0x10000, RZ ;  /* 0x0001000060617824 */ /* 0x000fe400078e00ff */
[C---:B------:R-:W-:Y:S01]  /*1810*/  FADD.FTZ R180, -R144.reuse, R133 ;  /* 0x0000008590b47221 */ /* 0x040fe20000010100 */
[----:B-----5:R-:W-:Y:S01]  /*1820*/  FMUL.FTZ R133, R115, R98 ;  /* 0x0000006273857220 */ /* 0x020fe20000410000 */
[----:B------:R-:W-:Y:S01]  /*1830*/  FADD.FTZ R96, -R144, R109 ;  /* 0x0000006d90607221 */ /* 0x000fe20000010100 */
[----:B------:R-:W-:Y:S01]  /*1840*/  SHF.L.U32 R99, R104, 0x10, RZ ;  /* 0x0000001068637819 */ /* 0x000fe200000006ff */
[----:B------:R-:W-:-:S02]  /*1850*/  IMAD.U32 R109, R132, 0x10000, RZ ;  /* 0x00010000846d7824 */ /* 0x000fc400078e00ff */
[----:B------:R-:W-:Y:S01]  /*1860*/  FADD.FTZ R132, -R144, R97 ;  /* 0x0000006190847221 */ /* 0x000fe20000010100 */
[----:B------:R-:W-:Y:S01]  /*1870*/  FADD.FTZ R48, R48, R135 ;  /* 0x0000008730307221 */ /* 0x000fe20000010000 */
[----:B------:R-:W-:Y:S01]  /*1880*/  FFMA.FTZ R64, R133, R135, R64 ;  /* 0x0000008785407223 */ /* 0x000fe20000010040 */
[----:B------:R-:W-:Y:S01]  /*1890*/  FMUL.FTZ R135, R115, R96 ;  /* 0x0000006073877220 */ /* 0x000fe20000410000 */
[----:B------:R-:W-:Y:S01]  /*18a0*/  FADD.FTZ R98, -R144, R99 ;  /* 0x0000006390627221 */ /* 0x000fe20000010100 */
[----:B------:R-:W-:Y:S01]  /*18b0*/  FADD.FTZ R151, R151, R124 ;  /* 0x0000007c97977221 */ /* 0x000fe20000010000 */
[----:B------:R-:W-:Y:S01]  /*18c0*/  FMUL.FTZ R132, R115, R132 ;  /* 0x0000008473847220 */ /* 0x000fe20000410000 */
[----:B------:R-:W-:Y:S01]  /*18d0*/  FFMA.FTZ R97, R133, R124, R154 ;  /* 0x0000007c85617223 */ /* 0x000fe2000001009a */
[----:B------:R-:W-:Y:S01]  /*18e0*/  FADD.FTZ R50, R50, R134 ;  /* 0x0000008632327221 */ /* 0x000fe20000010000 */
[----:B------:R-:W-:Y:S01]  /*18f0*/  FFMA.FTZ R66, R135, R134, R66 ;  /* 0x0000008687427223 */ /* 0x000fe20000010042 */
[----:B------:R-:W-:Y:S01]  /*1900*/  FMUL.FTZ R134, R115, R98 ;  /* 0x0000006273867220 */ /* 0x000fe20000410000 */
[----:B------:R-:W-:Y:S01]  /*1910*/  FADD.FTZ R96, R151, R128 ;  /* 0x0000008097607221 */ /* 0x000fe20000010000 */
[----:B------:R-:W-:Y:S01]  /*1920*/  FFMA.FTZ R98, R132, R128, R97 ;  /* 0x0000008084627223 */ /* 0x000fe20000010061 */
[----:B------:R-:W-:Y:S01]  /*1930*/  SHF.L.U32 R105, R108, 0x10, RZ ;  /* 0x000000106c697819 */ /* 0x000fe200000006ff */
[----:B------:R-:W-:Y:S01]  /*1940*/  FADD.FTZ R104, -R144, R111 ;  /* 0x0000006f90687221 */ /* 0x000fe20000010100 */
[----:B------:R-:W-:Y:S01]  /*1950*/  FADD.FTZ R96, R96, R125 ;  /* 0x0000007d60607221 */ /* 0x000fe20000010000 */
[----:B------:R-:W-:-:S02]  /*1960*/  FFMA.FTZ R97, R135, R125, R98 ;  /* 0x0000007d87617223 */ /* 0x000fc40000010062 */
[----:B------:R-:W-:Y:S01]  /*1970*/  FADD.FTZ R108, -R144, R105 ;  /* 0x00000069906c7221 */ /* 0x000fe20000010100 */
[----:B------:R-:W-:Y:S01]  /*1980*/  FADD.FTZ R99, R96, R129 ;  /* 0x0000008160637221 */ /* 0x000fe20000010000 */
[----:B------:R-:W-:Y:S01]  /*1990*/  FMUL.FTZ R137, R115, R104 ;  /* 0x0000006873897220 */ /* 0x000fe20000410000 */
[C---:B------:R-:W-:Y:S01]  /*19a0*/  FFMA.FTZ R96, R134.reuse, R129, R97 ;  /* 0x0000008186607223 */ /* 0x040fe20000010061 */
[----:B------:R-:W-:Y:S01]  /*19b0*/  FADD.FTZ R51, R51, R136 ;  /* 0x0000008833337221 */ /* 0x000fe20000010000 */
[----:B------:R-:W-:Y:S01]  /*19c0*/  FFMA.FTZ R67, R134, R136, R67 ;  /* 0x0000008886437223 */ /* 0x000fe20000010043 */
[----:B------:R-:W-:Y:S01]  /*19d0*/  FMUL.FTZ R136, R115, R108 ;  /* 0x0000006c73887220 */ /* 0x000fe20000410000 */
[----:B------:R-:W-:Y:S01]  /*19e0*/  FADD.FTZ R99, R99, R126 ;  /* 0x0000007e63637221 */ /* 0x000fe20000010000 */
[----:B------:R-:W-:Y:S01]  /*19f0*/  FFMA.FTZ R97, R137, R126, R96 ;  /* 0x0000007e89617223 */ /* 0x000fe20000010060 */
[----:B------:R-:W-:Y:S01]  /*1a00*/  SHF.L.U32 R179, R179, 0x10, RZ ;  /* 0x00000010b3b37819 */ /* 0x000fe200000006ff */
[----:B------:R-:W-:Y:S01]  /*1a10*/  FADD.FTZ R18, R18, R139 ;  /* 0x0000008b12127221 */ /* 0x000fe20000010000 */
[----:B------:R-:W-:Y:S01]  /*1a20*/  FFMA.FTZ R34, R135, R139, R34 ;  /* 0x0000008b87227223 */ /* 0x000fe20000010022 */
[----:B------:R-:W-:Y:S01]  /*1a30*/  FMUL.FTZ R131, R184, R185 ;  /* 0x000000b9b8837220 */ /* 0x000fe20000410000 */
[----:B------:R-:W-:Y:S01]  /*1a40*/  FADD.FTZ R144, -R144, R109 ;  /* 0x0000006d90907221 */ /* 0x000fe20000010100 */
[----:B------:R-:W-:Y:S01]  /*1a50*/  FMUL.FTZ R139, R115, R180 ;  /* 0x000000b4738b7220 */ /* 0x000fe20000410000 */
[----:B------:R-:W-:Y:S01]  /*1a60*/  FADD.FTZ R96, R99, R130 ;  /* 0x0000008263607221 */ /* 0x000fe20000010000 */
[----:B------:R-:W-:Y:S01]  /*1a70*/  FFMA.FTZ R98, R136, R130, R97 ;  /* 0x0000008288627223 */ /* 0x000fe20000010061 */
[----:B------:R-:W-:Y:S01]  /*1a80*/  FADD.FTZ R19, R19, R138 ;  /* 0x0000008a13137221 */ /* 0x000fe20000010000 */
[----:B------:R-:W-:Y:S01]  /*1a90*/  FFMA.FTZ R35, R134, R138, R35 ;  /* 0x0000008a86237223 */ /* 0x000fe20000010023 */
[----:B------:R-:W-:Y:S01]  /*1aa0*/  FFMA.FTZ R131, R182, R179, R131 ;  /* 0x000000b3b6837223 */ /* 0x000fe20000010083 */
[----:B------:R-:W-:Y:S01]  /*1ab0*/  FMUL.FTZ R138, R115, R144 ;  /* 0x00000090738a7220 */ /* 0x000fe20000410000 */
        /* <DEDUP_REMOVED lines=25> */
[----:B------:R-:W-:-:S07]  /*1c50*/  FFMA.FTZ R154, R138, R131, R98 ;  /* 0x000000838a9a7223 */ /* 0x000fce0000010062 */
.L_x_166:
[----:B------:R-:W-:Y:S05]  /*1c60*/  BSYNC.RECONVERGENT B1 ;  /* 0x0000000000017941 */ /* 0x000fea0003800200 */
.L_x_165:
[----:B------:R-:W-:Y:S01]  /*1c70*/  UMOV UR6, 0xffffffff ;  /* 0xffffffff00067882 */ /* 0x000fe20000000000 */
[----:B------:R-:W-:Y:S02]  /*1c80*/  PRMT R96, R11, 0x7632, R96 ;  /* 0x000076320b607816 */ /* 0x000fe40000000060 */
[C---:B------:R-:W-:Y:S02]  /*1c90*/  PRMT R155, R9.reuse, 0x7632, R155 ;  /* 0x00007632099b7816 */ /* 0x040fe4000000009b */
[----:B------:R-:W-:Y:S02]  /*1ca0*/  PRMT R97, R9, 0x7632, R97 ;  /* 0x0000763209617816 */ /* 0x000fe40000000061 */
[C---:B------:R-:W-:Y:S02]  /*1cb0*/  PRMT R160, R10.reuse, 0x7632, R160 ;  /* 0x000076320aa07816 */ /* 0x040fe400000000a0 */
[----:B------:R-:W-:Y:S02]  /*1cc0*/  PRMT R98, R10, 0x7632, R98 ;  /* 0x000076320a627816 */ /* 0x000fe40000000062 */
[----:B------:R-:W-:-:S02]  /*1cd0*/  PRMT R161, R8, 0x7632, R161 ;  /* 0x0000763208a17816 */ /* 0x000fc400000000a1 */
[----:B------:R-:W-:Y:S01]  /*1ce0*/  PRMT R99, R8, 0x7632, R99 ;  /* 0x0000763208637816 */ /* 0x000fe20000000063 */
        /* <DEDUP_REMOVED lines=20> */
[----:B-1----:R-:W-:-:S04]  /*1e30*/  FADD.FTZ R110, R109, R110 ;  /* 0x0000006e6d6e7221 */ /* 0x002fc80000010000 */
[----:B------:R0:W1:Y:S04]  /*1e40*/  SHFL.BFLY PT, R144, R111, 0x10, 0x1f ;  /* 0x0e001f006f907f89 */ /* 0x00006800000e0000 */
[----:B------:R0:W2:Y:S02]  /*1e50*/  SHFL.BFLY PT, R151, R110, 0x10, 0x1f ;  /* 0x0e001f006e977f89 */ /* 0x0000a400000e0000 */
.L_x_206:
        /* <DEDUP_REMOVED lines=18> */
[----:B0-----:R-:W-:Y:S01]  /*1f80*/  FFMA.FTZ R110, R152, R108, R109 ;  /* 0x0000006c986e7223 */ /* 0x001fe2000001006d */
[----:B------:R-:W-:Y:S01]  /*1f90*/  LOP3.LUT P1, RZ, R101, 0xff0000, RZ, 0xc0, !PT ;  /* 0x00ff000065ff7812 */ /* 0x000fe2000782c0ff */
[----:B------:R-:W-:Y:S01]  /*1fa0*/  FADD.FTZ R98, R119, -R96 ;  /* 0x8000006077627221 */ /* 0x000fe20000010000 */
[----:B------:R-:W-:Y:S01]  /*1fb0*/  FADD.FTZ R96, R118, -R97 ;  /* 0x8000006176607221 */ /* 0x000fe20000010000 */
[----:B------:R-:W-:Y:S01]  /*1fc0*/  FADD.FTZ R110, R123, -R110 ;  /* 0x8000006e7b6e7221 */ /* 0x000fe20000010000 */
[----:B------:R-:W-:Y:S01]  /*1fd0*/  ISETP.GE.U32.AND P0, PT, R100, RZ, PT ;  /* 0x000000ff6400720c */ /* 0x000fe20003f06070 */
[C---:B-----5:R-:W-:Y:S01]  /*1fe0*/  FMUL.FTZ R98, R115.reuse, R98 ;  /* 0x0000006273627220 */ /* 0x060fe20000410000 */
[C---:B------:R-:W-:Y:S01]  /*1ff0*/  FMUL.FTZ R96, R115.reuse, R96 ;  /* 0x0000006073607220 */ /* 0x040fe20000410000 */
[----:B------:R-:W-:Y:S01]  /*2000*/  FMUL.FTZ R110, R115, R110 ;  /* 0x0000006e736e7220 */ /* 0x000fe20000410000 */
[C---:B------:R-:W-:Y:S01]  /*2010*/  LOP3.LUT P5, RZ, R101.reuse, 0xff, RZ, 0xc0, !PT ;  /* 0x000000ff65ff7812 */ /* 0x040fe200078ac0ff */
[----:B------:R-:W-:Y:S01]  /*2020*/  FMUL.FTZ R98, R98, UR14 ;  /* 0x0000000e62627c20 */ /* 0x000fe20008410000 */
[----:B------:R-:W-:Y:S01]  /*2030*/  FMUL.FTZ R96, R96, UR14 ;  /* 0x0000000e60607c20 */ /* 0x000fe20008410000 */
[-CC-:B------:R-:W-:Y:S01]  /*2040*/  FFMA.FTZ R111, R150, R108.reuse, R109.reuse ;  /* 0x0000006c966f7223 */ /* 0x180fe2000001006d */
[----:B------:R-:W-:Y:S01]  /*2050*/  FMUL.FTZ R110, R110, UR14 ;  /* 0x0000000e6e6e7c20 */ /* 0x000fe20008410000 */
[----:B------:R-:W-:Y:S01]  /*2060*/  ISETP.GE.U32.AND.EX P0, PT, R101, 0x1000000, PT, P0 ;  /* 0x010000006500780c */ /* 0x000fe20003f06100 */
[-CC-:B------:R-:W-:Y:S01]  /*2070*/  FFMA.FTZ R99, R146, R108.reuse, R109.reuse ;  /* 0x0000006c92637223 */ /* 0x180fe2000001006d */
[----:B------:R-:W-:Y:S01]  /*2080*/  FSEL R155, R98, RZ, P1 ;  /* 0x000000ff629b7208 */ /* 0x000fe20000800000 */
[-CC-:B------:R-:W-:Y:S01]  /*2090*/  FFMA.FTZ R98, R148, R108.reuse, R109.reuse ;  /* 0x0000006c94627223 */ /* 0x180fe2000001006d */
[----:B------:R-:W-:Y:S01]  /*20a0*/  FSEL R151, R96, RZ, P5 ;  /* 0x000000ff60977208 */ /* 0x000fe20002800000 */
[-C--:B------:R-:W-:Y:S01]  /*20b0*/  FFMA.FTZ R96, R145, R108.reuse, R109 ;  /* 0x0000006c91607223 */ /* 0x080fe2000001006d */
[----:B------:R-:W-:Y:S01]  /*20c0*/  FADD.FTZ R154, R122, -R111 ;  /* 0x8000006f7a9a7221 */ /* 0x000fe20000010000 */
[----:B------:R-:W-:Y:S01]  /*20d0*/  FFMA.FTZ R97, R3, R108, R109 ;  /* 0x0000006c03617223 */ /* 0x000fe2000001006d */
[----:B------:R-:W-:Y:S01]  /*20e0*/  FSEL R160, R110, RZ, P0 ;  /* 0x000000ff6ea07208 */ /* 0x000fe20000000000 */
[----:B------:R-:W-:Y:S01]  /*20f0*/  FADD.FTZ R110, R117, -R96 ;  /* 0x80000060756e7221 */ /* 0x000fe20000010000 */
[----:B------:R-:W-:Y:S01]  /*2100*/  FADD.FTZ R144, R121, -R98 ;  /* 0x8000006279907221 */ /* 0x000fe20000010000 */
[----:B------:R-:W-:Y:S01]  /*2110*/  FMUL.FTZ R154, R115, R154 ;  /* 0x0000009a739a7220 */ /* 0x000fe20000410000 */
[----:B------:R-:W-:Y:S01]  /*2120*/  FADD.FTZ R98, R120, -R99 ;  /* 0x8000006378627221 */ /* 0x000fe20000010000 */
[----:B------:R-:W-:Y:S01]  /*2130*/  FADD.FTZ R96, R116, -R97 ;  /* 0x8000006174607221 */ /* 0x000fe20000010000 */
[----:B------:R-:W-:Y:S01]  /*2140*/  LOP3.LUT P6, RZ, R101, 0xff00, RZ, 0xc0, !PT ;  /* 0x0000ff0065ff7812 */ /* 0x000fe200078cc0ff */
[----:B------:R-:W-:Y:S01]  /*2150*/  FMUL.FTZ R154, R154, UR14 ;  /* 0x0000000e9a9a7c20 */ /* 0x000fe20008410000 */
[C---:B------:R-:W-:Y:S01]  /*2160*/  FMUL.FTZ R110, R115.reuse, R110 ;  /* 0x0000006e736e7220 */ /* 0x040fe20000410000 */
[C---:B------:R-:W-:Y:S01]  /*2170*/  FMUL.FTZ R144, R115.reuse, R144 ;  /* 0x0000009073907220 */ /* 0x040fe20000410000 */
[C---:B------:R-:W-:Y:S01]  /*2180*/  FMUL.FTZ R98, R115.reuse, R98 ;  /* 0x0000006273627220 */ /* 0x040fe20000410000 */
[----:B------:R-:W-:Y:S01]  /*2190*/  FMUL.FTZ R96, R115, R96 ;  /* 0x0000006073607220 */ /* 0x000fe20000410000 */
[----:B------:R-:W-:Y:S01]  /*21a0*/  FMUL.FTZ R110, R110, UR14 ;  /* 0x0000000e6e6e7c20 */ /* 0x000fe20008410000 */
[----:B------:R-:W-:Y:S01]  /*21b0*/  FMUL.FTZ R144, R144, UR14 ;  /* 0x0000000e90907c20 */ /* 0x000fe20008410000 */
[----:B------:R-:W-:Y:S01]  /*21c0*/  FMUL.FTZ R98, R98, UR14 ;  /* 0x0000000e62627c20 */ /* 0x000fe20008410000 */
[----:B------:R-:W-:Y:S01]  /*21d0*/  FMUL.FTZ R96, R96, UR14 ;  /* 0x0000000e60607c20 */ /* 0x000fe20008410000 */
[----:B------:R-:W-:-:S02]  /*21e0*/  FSEL R154, R154, RZ, P6 ;  /* 0x000000ff9a9a7208 */ /* 0x000fc40003000000 */
[C---:B------:R-:W-:Y:S02]  /*21f0*/  LOP3.LUT P1, RZ, R100.reuse, 0xff0000, RZ, 0xc0, !PT ;  /* 0x00ff000064ff7812 */ /* 0x040fe4000782c0ff */
[C---:B------:R-:W-:Y:S02]  /*2200*/  LOP3.LUT P0, RZ, R100.reuse, 0xff000000, RZ, 0xc0, !PT ;  /* 0xff00000064ff7812 */ /* 0x040fe4000780c0ff */
[C---:B------:R-:W-:Y:S02]  /*2210*/  LOP3.LUT P5, RZ, R100.reuse, 0xff00, RZ, 0xc0, !PT ;  /* 0x0000ff0064ff7812 */ /* 0x040fe400078ac0ff */
[----:B------:R-:W-:Y:S02]  /*2220*/  LOP3.LUT P6, RZ, R100, 0xff, RZ, 0xc0, !PT ;  /* 0x000000ff64ff7812 */ /* 0x000fe400078cc0ff */
[----:B------:R-:W-:Y:S02]  /*2230*/  FSEL R97, R110, RZ, P1 ;  /* 0x000000ff6e617208 */ /* 0x000fe40000800000 */
[----:B------:R-:W-:-:S02]  /*2240*/  FSEL R144, R144, RZ, P0 ;  /* 0x000000ff90907208 */ /* 0x000fc40000000000 */
[----:B------:R-:W-:Y:S02]  /*2250*/  FSEL R111, R98, RZ, P5 ;  /* 0x000000ff626f7208 */ /* 0x000fe40002800000 */
[----:B------:R-:W-:Y:S02]  /*2260*/  FSEL R96, R96, RZ, P6 ;  /* 0x000000ff60607208 */ /* 0x000fe40003000000 */
[----:B------:R-:W-:Y:S02]  /*2270*/  F2FP.BF16.F32.PACK_AB R99, R160, R155 ;  /* 0x0000009ba063723e */ /* 0x000fe400000010ff */
[----:B------:R-:W-:Y:S02]  /*2280*/  F2FP.BF16.F32.PACK_AB R98, R154, R151 ;  /* 0x000000979a62723e */ /* 0x000fe400000010ff */
[----:B------:R-:W-:Y:S02]  /*2290*/  F2FP.BF16.F32.PACK_AB R97, R144, R97 ;  /* 0x000000619061723e */ /* 0x000fe400000010ff */
[----:B------:R-:W-:Y:S01]  /*22a0*/  F2FP.BF16.F32.PACK_AB R96, R111, R96 ;  /* 0x000000606f60723e */ /* 0x000fe200000010ff */
[----:B------:R-:W-:Y:S06]  /*22b0*/  BRA `(.L_x_173) ;  /* 0x0000002000247947 */ /* 0x000fec0003800000 */
.L_x_172:
[-CC-:B------:R-:W-:Y:S01]  /*22c0*/  FFMA.FTZ R88, R149, R108.reuse, R109.reuse ;  /* 0x0000006c95587223 */ /* 0x180fe2000001006d */
[-CC-:B------:R-:W-:Y:S01]  /*22d0*/  FFMA.FTZ R96, R152, R108.reuse, R109.reuse ;  /* 0x0000006c98607223 */ /* 0x180fe2000001006d */
[----:B------:R-:W-:Y:S01]  /*22e0*/  FFMA.FTZ R89, R147, R108, R109 ;  /* 0x0000006c93597223 */ /* 0x000fe2000001006d */
[----:B------:R-:W-:Y:S01]  /*22f0*/  ISETP.GE.U32.AND P0, PT, R100, RZ, PT ;  /* 0x000000ff6400720c */ /* 0x000fe20003f06070 */
[----:B------:R-:W-:Y:S01]  /*2300*/  FADD.FTZ R90, R119, -R88 ;  /* 0x80000058775a7221 */ /* 0x000fe20000010000 */
[----:B------:R-:W-:Y:S01]  /*2310*/  FADD.FTZ R96, R123, -R96 ;  /* 0x800000607b607221 */ /* 0x000fe20000010000 */
[----:B------:R-:W-:Y:S01]  /*2320*/  FADD.FTZ R88, R118, -R89 ;  /* 0x8000005976587221 */ /* 0x000fe20000010000 */
[----:B------:R-:W-:Y:S01]  /*2330*/  LOP3.LUT P5, RZ, R101, 0xff, RZ, 0xc0, !PT ;  /* 0x000000ff65ff7812 */ /* 0x000fe200078ac0ff */
[C---:B-----5:R-:W-:Y:S01]  /*2340*/  FMUL.FTZ R90, R115.reuse, R90 ;  /* 0x0000005a735a7220 */ /* 0x060fe20000410000 */
[C---:B------:R-:W-:Y:S01]  /*2350*/  FMUL.FTZ R97, R115.reuse, R96 ;  /* 0x0000006073617220 */ /* 0x040fe20000410000 */
[----:B------:R-:W-:Y:S01]  /*2360*/  FMUL.FTZ R99, R115, R88 ;  /* 0x0000005873637220 */ /* 0x000fe20000410000 */
[C---:B------:R-:W-:Y:S01]  /*2370*/  ISETP.GE.U32.AND.EX P0, PT, R101.reuse, 0x1000000, PT, P0 ;  /* 0x010000006500780c */ /* 0x040fe20003f06100 */
[----:B------:R-:W-:Y:S01]  /*2380*/  FMUL.FTZ R89, R90, UR14 ;  /* 0x0000000e5a597c20 */ /* 0x000fe20008410000 */
[----:B------:R-:W-:Y:S01]  /*2390*/  LOP3.LUT P1, RZ, R101, 0xff0000, RZ, 0xc0, !PT ;  /* 0x00ff000065ff7812 */ /* 0x000fe2000782c0ff */
[----:B------:R-:W-:Y:S01]  /*23a0*/  FMUL.FTZ R88, R99, UR14 ;  /* 0x0000000e63587c20 */ /* 0x000fe20008410000 */
[C---:B------:R-:W-:Y:S01]  /*23b0*/  F2FP.BF16.F32.PACK_AB R91, R97.reuse, R90 ;  /* 0x0000005a615b723e */ /* 0x040fe200000010ff */
[----:B------:R-:W-:Y:S01]  /*23c0*/  FMUL.FTZ R97, R97, UR14 ;  /* 0x0000000e61617c20 */ /* 0x000fe20008410000 */
[-CC-:B0-----:R-:W-:Y:S01]  /*23d0*/  FFMA.FTZ R111, R150, R108.reuse, R109.reuse ;  /* 0x0000006c966f7223 */ /* 0x181fe2000001006d */
[-CC-:B------:R-:W-:Y:S01]  /*23e0*/  FFMA.FTZ R90, R148, R108.reuse, R109.reuse ;  /* 0x0000006c945a7223 */ /* 0x180fe2000001006d */
[----:B------:R-:W-:Y:S01]  /*23f0*/  FSEL R144, R88, RZ, P5 ;  /* 0x000000ff58907208 */ /* 0x000fe20002800000 */
[-CC-:B------:R-:W-:Y:S01]  /*2400*/  FFMA.FTZ R88, R145, R108.reuse, R109.reuse ;  /* 0x0000006c91587223 */ /* 0x180fe2000001006d */
[----:B------:R-:W-:Y:S01]  /*2410*/  FSEL R161, R97, RZ, P0 ;  /* 0x000000ff61a17208 */ /* 0x000fe20000000000 */
[-C--:B------:R-:W-:Y:S01]  /*2420*/  FFMA.FTZ R97, R146, R108.reuse, R109 ;  /* 0x0000006c92617223 */ /* 0x080fe2000001006d */
[----:B------:R-:W-:Y:S01]  /*2430*/  FSEL R154, R89, RZ, P1 ;  /* 0x000000ff599a7208 */ /* 0x000fe20000800000 */
[----:B------:R-:W-:Y:S01]  /*2440*/  FADD.FTZ R110, R122, -R111 ;  /* 0x8000006f7a6e7221 */ /* 0x000fe20000010000 */
[----:B------:R-:W-:Y:S01]  /*2450*/  FFMA.FTZ R89, R3, R108, R109 ;  /* 0x0000006c03597223 */ /* 0x000fe2000001006d */
[----:B------:R-:W-:Y:S01]  /*2460*/  FADD.FTZ R96, R117, -R88 ;  /* 0x8000005875607221 */ /* 0x000fe20000010000 */
[----:B------:R-:W-:Y:S01]  /*2470*/  FADD.FTZ R98, R121, -R90 ;  /* 0x8000005a79627221 */ /* 0x000fe20000010000 */
[----:B------:R-:W-:Y:S01]  /*2480*/  FADD.FTZ R90, R120, -R97 ;  /* 0x80000061785a7221 */ /* 0x000fe20000010000 */
[C---:B------:R-:W-:Y:S01]  /*2490*/  FMUL.FTZ R110, R115.reuse, R110 ;  /* 0x0000006e736e7220 */ /* 0x040fe20000410000 */
[----:B------:R-:W-:Y:S01]  /*24a0*/  FADD.FTZ R88, R116, -R89 ;  /* 0x8000005974587221 */ /* 0x000fe20000010000 */
[C---:B------:R-:W-:Y:S01]  /*24b0*/  FMUL.FTZ R89, R115.reuse, R96 ;  /* 0x0000006073597220 */ /* 0x040fe20000410000 */
[C---:B------:R-:W-:Y:S01]  /*24c0*/  FMUL.FTZ R96, R115.reuse, R98 ;  /* 0x0000006273607220 */ /* 0x040fe20000410000 */
[C---:B------:R-:W-:Y:S01]  /*24d0*/  FMUL.FTZ R97, R115.reuse, R90 ;  /* 0x0000005a73617220 */ /* 0x040fe20000410000 */
[----:B------:R-:W-:Y:S01]  /*24e0*/  FMUL.FTZ R88, R115, R88 ;  /* 0x0000005873587220 */ /* 0x000fe20000410000 */
[C---:B------:R-:W-:Y:S01]  /*24f0*/  F2FP.BF16.F32.PACK_AB R90, R110.reuse, R99 ;  /* 0x000000636e5a723e */ /* 0x040fe200000010ff */
[----:B------:R-:W-:Y:S01]  /*2500*/  FMUL.FTZ R110, R110, UR14 ;  /* 0x0000000e6e6e7c20 */ /* 0x000fe20008410000 */
[----:B------:R-:W-:Y:S01]  /*2510*/  LOP3.LUT P6, RZ, R101, 0xff00, RZ, 0xc0, !PT ;  /* 0x0000ff0065ff7812 */ /* 0x000fe200078cc0ff */
[----:B------:R-:W-:Y:S01]  /*2520*/  FMUL.FTZ R98, R89, UR14 ;  /* 0x0000000e59627c20 */ /* 0x000fe20008410000 */
[C---:B------:R-:W-:Y:S01]  /*2530*/  F2FP.BF16.F32.PACK_AB R89, R96.reuse, R89 ;  /* 0x000000596059723e */ /* 0x040fe200000010ff */
[----:B------:R-:W-:Y:S01]  /*2540*/  FMUL.FTZ R99, R96, UR14 ;  /* 0x0000000e60637c20 */ /* 0x000fe20008410000 */
[----:B------:R-:W-:Y:S01]  /*2550*/  FMUL.FTZ R96, R88, UR14 ;  /* 0x0000000e58607c20 */ /* 0x000fe20008410000 */
[C---:B------:R-:W-:Y:S01]  /*2560*/  F2FP.BF16.F32.PACK_AB R88, R97.reuse, R88 ;  /* 0x000000586158723e */ /* 0x040fe200000010ff */
        /* <DEDUP_REMOVED lines=15> */
.L_x_171:
[----:B------:R-:W-:-:S04]  /*2660*/  UISETP.NE.U32.AND UP0, UPT, UR4, URZ, UPT ;  /* 0x000000ff0400728c */ /* 0x000fc8000bf05070 */
[----:B------:R-:W-:-:S09]  /*2670*/  UISETP.NE.AND.EX UP0, UPT, UR5, URZ, UPT, UP0 ;  /* 0x000000ff0500728c */ /* 0x000fd2000bf05300 */
[----:B------:R-:W-:Y:S05]  /*2680*/  BRA.U UP0, `(.L_x_174) ;  /* 0x0000000100f87547 */ /* 0x000fea000b800000 */
[----:B------:R-:W-:Y:S01]  /*2690*/  SHF.L.U32 R98, R160, 0x10, RZ ;  /* 0x00000010a0627819 */ /* 0x000fe200000006ff */
[-CC-:B------:R-:W-:Y:S01]  /*26a0*/  FFMA.FTZ R160, R152, R108.reuse, R109.reuse ;  /* 0x0000006c98a07223 */ /* 0x180fe2000001006d */
[----:B------:R-:W-:Y:S01]  /*26b0*/  SHF.L.U32 R144, R96, 0x10, RZ ;  /* 0x0000001060907819 */ /* 0x000fe200000006ff */
[-CC-:B------:R-:W-:Y:S01]  /*26c0*/  FFMA.FTZ R154, R149, R108.reuse, R109.reuse ;  /* 0x0000006c959a7223 */ /* 0x180fe2000001006d */
[-CC-:B------:R-:W-:Y:S01]  /*26d0*/  FFMA.FTZ R99, R147, R108.reuse, R109.reuse ;  /* 0x0000006c93637223 */ /* 0x180fe2000001006d */
[----:B0-----:R-:W-:Y:S01]  /*26e0*/  FFMA.FTZ R111, R150, R108, R109 ;  /* 0x0000006c966f7223 */ /* 0x001fe2000001006d */
[----:B------:R-:W-:Y:S01]  /*26f0*/  FADD.FTZ R155, R123, -R160 ;  /* 0x800000a07b9b7221 */ /* 0x000fe20000010000 */
[----:B------:R-:W-:Y:S01]  /*2700*/  SHF.L.U32 R96, R10, 0x10, RZ ;  /* 0x000000100a607819 */ /* 0x000fe200000006ff */
[----:B------:R-:W-:Y:S01]  /*2710*/  FADD.FTZ R151, R119, -R154 ;  /* 0x8000009a77977221 */ /* 0x000fe20000010000 */
[----:B------:R-:W-:Y:S02]  /*2720*/  IMAD.U32 R110, R11, 0x10000, RZ ;  /* 0x000100000b6e7824 */ /* 0x000fe400078e00ff */
[----:B------:R-:W-:Y:S01]  /*2730*/  FADD.FTZ R99, R118, -R99 ;  /* 0x8000006376637221 */ /* 0x000fe20000010000 */
[----:B------:R-:W-:Y:S01]  /*2740*/  FADD.FTZ R111, R122, -R111 ;  /* 0x8000006f7a6f7221 */ /* 0x000fe20000010000 */
[----:B-----5:R-:W-:Y:S01]  /*2750*/  FFMA.FTZ R154, R115, R155, R144 ;  /* 0x0000009b739a7223 */ /* 0x020fe20000010090 */
[----:B------:R-:W-:-:S02]  /*2760*/  IMAD.U32 R144, R97, 0x10000, RZ ;  /* 0x0001000061907824 */ /* 0x000fc400078e00ff */
[-CC-:B------:R-:W-:Y:S01]  /*2770*/  FFMA.FTZ R160, R145, R108.reuse, R109.reuse ;  /* 0x0000006c91a07223 */ /* 0x180fe2000001006d */
[-CC-:B------:R-:W-:Y:S01]  /*2780*/  FFMA.FTZ R178, R148, R108.reuse, R109.reuse ;  /* 0x0000006c94b27223 */ /* 0x180fe2000001006d */
[-CC-:B------:R-:W-:Y:S01]  /*2790*/  FFMA.FTZ R97, R3, R108.reuse, R109.reuse ;  /* 0x0000006c03617223 */ /* 0x180fe2000001006d */
[----:B------:R-:W-:Y:S01]  /*27a0*/  FFMA.FTZ R155, R146, R108, R109 ;  /* 0x0000006c929b7223 */ /* 0x000fe2000001006d */
[C---:B------:R-:W-:Y:S01]  /*27b0*/  FFMA.FTZ R151, R115.reuse, R151, R110 ;  /* 0x0000009773977223 */ /* 0x040fe2000001006e */
        /* <DEDUP_REMOVED lines=8> */
[----:B------:R-:W-:Y:S01]  /*2840*/  ISETP.GE.U32.AND P0, PT, R100, RZ, PT ;  /* 0x000000ff6400720c */ /* 0x000fe20003f06070 */
[----:B------:R-:W-:Y:S01]  /*2850*/  FADD.FTZ R155, R120, -R155 ;  /* 0x8000009b789b7221 */ /* 0x000fe20000010000 */
[----:B------:R-:W-:Y:S01]  /*2860*/  FMUL.FTZ R151, R151, UR14 ;  /* 0x0000000e97977c20 */ /* 0x000fe20008410000 */
[----:B------:R-:W-:Y:S01]  /*2870*/  FMUL.FTZ R154, R154, UR14 ;  /* 0x0000000e9a9a7c20 */ /* 0x000fe20008410000 */
[----:B------:R-:W-:Y:S01]  /*2880*/  LOP3.LUT P1, RZ, R101, 0xff0000, RZ, 0xc0, !PT ;  /* 0x00ff000065ff7812 */ /* 0x000fe2000782c0ff */
[----:B------:R-:W-:Y:S01]  /*2890*/  FMUL.FTZ R99, R99, UR14 ;  /* 0x0000000e63637c20 */ /* 0x000fe20008410000 */
[----:B------:R-:W-:Y:S01]  /*28a0*/  ISETP.GE.U32.AND.EX P0, PT, R101, 0x1000000, PT, P0 ;  /* 0x010000006500780c */ /* 0x000fe20003f06100 */
[----:B------:R-:W-:Y:S01]  /*28b0*/  FMUL.FTZ R111, R111, UR14 ;  /* 0x0000000e6f6f7c20 */ /* 0x000fe20008410000 */
[C---:B------:R-:W-:Y:S01]  /*28c0*/  FFMA.FTZ R110, R115.reuse, R160, R110 ;  /* 0x000000a0736e7223 */ /* 0x040fe2000001006e */
[C---:B------:R-:W-:Y:S01]  /*28d0*/  FFMA.FTZ R144, R115.reuse, R161, R144 ;  /* 0x000000a173907223 */ /* 0x040fe20000010090 */
[C---:B------:R-:W-:Y:S01]  /*28e0*/  FFMA.FTZ R96, R115.reuse, R97, R96 ;  /* 0x0000006173607223 */ /* 0x040fe20000010060 */
[----:B------:R-:W-:Y:S01]  /*28f0*/  FFMA.FTZ R98, R115, R155, R98 ;  /* 0x0000009b73627223 */ /* 0x000fe20000010062 */
[C---:B------:R-:W-:Y:S01]  /*2900*/  LOP3.LUT P5, RZ, R101.reuse, 0xff, RZ, 0xc0, !PT ;  /* 0x000000ff65ff7812 */ /* 0x040fe200078ac0ff */
[----:B------:R-:W-:Y:S01]  /*2910*/  FMUL.FTZ R110, R110, UR14 ;  /* 0x0000000e6e6e7c20 */ /* 0x000fe20008410000 */
[----:B------:R-:W-:Y:S01]  /*2920*/  LOP3.LUT P6, RZ, R101, 0xff00, RZ, 0xc0, !PT ;  /* 0x0000ff0065ff7812 */ /* 0x000fe200078cc0ff */
[----:B------:R-:W-:Y:S01]  /*2930*/  FMUL.FTZ R144, R144, UR14 ;  /* 0x0000000e90907c20 */ /* 0x000fe20008410000 */
[----:B------:R-:W-:Y:S01]  /*2940*/  FSEL R155, R151, RZ, P1 ;  /* 0x000000ff979b7208 */ /* 0x000fe20000800000 */
[----:B------:R-:W-:Y:S01]  /*2950*/  FMUL.FTZ R96, R96, UR14 ;  /* 0x0000000e60607c20 */ /* 0x000fe20008410000 */
[----:B------:R-:W-:Y:S01]  /*2960*/  FSEL R160, R154, RZ, P0 ;  /* 0x000000ff9aa07208 */ /* 0x000fe20000000000 */
[----:B------:R-:W-:Y:S01]  /*2970*/  FMUL.FTZ R98, R98, UR14 ;  /* 0x0000000e62627c20 */ /* 0x000fe20008410000 */
[----:B------:R-:W-:-:S02]  /*2980*/  FSEL R151, R99, RZ, P5 ;  /* 0x000000ff63977208 */ /* 0x000fc40002800000 */
[----:B------:R-:W-:Y:S02]  /*2990*/  FSEL R154, R111, RZ, P6 ;  /* 0x000000ff6f9a7208 */ /* 0x000fe40003000000 */
[C---:B------:R-:W-:Y:S02]  /*29a0*/  LOP3.LUT P1, RZ, R100.reuse, 0xff0000, RZ, 0xc0, !PT ;  /* 0x00ff000064ff7812 */ /* 0x040fe4000782c0ff */
[C---:B------:R-:W-:Y:S02]  /*29b0*/  LOP3.LUT P0, RZ, R100.reuse, 0xff000000, RZ, 0xc0, !PT ;  /* 0xff00000064ff7812 */ /* 0x040fe4000780c0ff */
[C---:B------:R-:W-:Y:S02]  /*29c0*/  LOP3.LUT P5, RZ, R100.reuse, 0xff00, RZ, 0xc0, !PT ;  /* 0x0000ff0064ff7812 */ /* 0x040fe400078ac0ff */
[----:B------:R-:W-:Y:S02]  /*29d0*/  LOP3.LUT P6, RZ, R100, 0xff, RZ, 0xc0, !PT ;  /* 0x000000ff64ff7812 */ /* 0x000fe400078cc0ff */
[----:B------:R-:W-:-:S02]  /*29e0*/  FSEL R97, R110, RZ, P1 ;  /* 0x000000ff6e617208 */ /* 0x000fc40000800000 */
[----:B------:R-:W-:Y:S02]  /*29f0*/  FSEL R144, R144, RZ, P0 ;  /* 0x000000ff90907208 */ /* 0x000fe40000000000 */
[----:B------:R-:W-:Y:S02]  /*2a00*/  FSEL R111, R98, RZ, P5 ;  /* 0x000000ff626f7208 */ /* 0x000fe40002800000 */
[----:B------:R-:W-:Y:S02]  /*2a10*/  FSEL R96, R96, RZ, P6 ;  /* 0x000000ff60607208 */ /* 0x000fe40003000000 */
[----:B------:R-:W-:Y:S02]  /*2a20*/  F2FP.BF16.F32.PACK_AB R99, R160, R155 ;  /* 0x0000009ba063723e */ /* 0x000fe400000010ff */
[----:B------:R-:W-:Y:S02]  /*2a30*/  F2FP.BF16.F32.PACK_AB R98, R154, R151 ;  /* 0x000000979a62723e */ /* 0x000fe400000010ff */
[----:B------:R-:W-:-:S02]  /*2a40*/  F2FP.BF16.F32.PACK_AB R97, R144, R97 ;  /* 0x000000619061723e */ /* 0x000fc400000010ff */
[----:B------:R-:W-:Y:S01]  /*2a50*/  F2FP.BF16.F32.PACK_AB R96, R111, R96 ;  /* 0x000000606f60723e */ /* 0x000fe200000010ff */
[----:B------:R-:W-:Y:S06]  /*2a60*/  BRA `(.L_x_173) ;  /* 0x0000001800387947 */ /* 0x000fec0003800000 */
.L_x_174:
[-CC-:B------:R-:W-:Y:S01]  /*2a70*/  FFMA.FTZ R88, R149, R108.reuse, R109.reuse ;  /* 0x0000006c95587223 */ /* 0x180fe2000001006d */
[----:B------:R-:W-:Y:S02]  /*2a80*/  IMAD.U32 R90, R11, 0x10000, RZ ;  /* 0x000100000b5a7824 */ /* 0x000fe400078e00ff */
[-CC-:B------:R-:W-:Y:S01]  /*2a90*/  FFMA.FTZ R91, R147, R108.reuse, R109.reuse ;  /* 0x0000006c935b7223 */ /* 0x180fe2000001006d */
[--C-:B------:R-:W-:Y:S01]  /*2aa0*/  FFMA.FTZ R99, R150, R108, R109.reuse ;  /* 0x0000006c96637223 */ /* 0x100fe2000001006d */
[----:B------:R-:W-:Y:S01]  /*2ab0*/  FADD.FTZ R88, R119, -R88 ;  /* 0x8000005877587221 */ /* 0x000fe20000010000 */
[----:B0-----:R-:W-:Y:S01]  /*2ac0*/  SHF.L.U32 R110, R96, 0x10, RZ ;  /* 0x00000010606e7819 */ /* 0x001fe200000006ff */
[----:B------:R-:W-:Y:S01]  /*2ad0*/  IMAD.U32 R97, R10, 0x10000, RZ ;  /* 0x000100000a617824 */ /* 0x000fe200078e00ff */
[----:B------:R-:W-:Y:S01]  /*2ae0*/  SHF.L.U32 R98, R98, 0x10, RZ ;  /* 0x0000001062627819 */ /* 0x000fe200000006ff */
[----:B-----5:R-:W-:Y:S01]  /*2af0*/  FFMA.FTZ R144, R115, R88, R90 ;  /* 0x0000005873907223 */ /* 0x020fe2000001005a */
[-CC-:B------:R-:W-:Y:S01]  /*2b00*/  FFMA.FTZ R90, R152, R108.reuse, R109.reuse ;  /* 0x0000006c985a7223 */ /* 0x180fe2000001006d */
[----:B------:R-:W-:Y:S01]  /*2b10*/  FFMA.FTZ R88, R145, R108, R109 ;  /* 0x0000006c91587223 */ /* 0x000fe2000001006d */
[----:B------:R-:W-:Y:S01]  /*2b20*/  SHF.L.U32 R89, R9, 0x10, RZ ;  /* 0x0000001009597819 */ /* 0x000fe200000006ff */
[----:B------:R-:W-:Y:S01]  /*2b30*/  FADD.FTZ R99, R122, -R99 ;  /* 0x800000637a637221 */ /* 0x000fe20000010000 */
[----:B------:R-:W-:Y:S01]  /*2b40*/  FADD.FTZ R96, R123, -R90 ;  /* 0x8000005a7b607221 */ /* 0x000fe20000010000 */
[----:B------:R-:W-:Y:S01]  /*2b50*/  FADD.FTZ R90, R118, -R91 ;  /* 0x8000005b765a7221 */ /* 0x000fe20000010000 */
[----:B------:R-:W-:Y:S01]  /*2b60*/  FADD.FTZ R88, R117, -R88 ;  /* 0x8000005875587221 */ /* 0x000fe20000010000 */
[C---:B------:R-:W-:Y:S01]  /*2b70*/  FFMA.FTZ R98, R115.reuse, R99, R98 ;  /* 0x0000006373627223 */ /* 0x040fe20000010062 */
[C---:B------:R-:W-:Y:S01]  /*2b80*/  FFMA.FTZ R151, R115.reuse, R96, R110 ;  /* 0x0000006073977223 */ /* 0x040fe2000001006e */
[C---:B------:R-:W-:Y:S01]  /*2b90*/  FFMA.FTZ R111, R115.reuse, R90, R97 ;  /* 0x0000005a736f7223 */ /* 0x040fe20000010061 */
[----:B------:R-:W-:Y:S01]  /*2ba0*/  FFMA.FTZ R99, R115, R88, R89 ;  /* 0x0000005873637223 */ /* 0x000fe20000010059 */
[-CC-:B------:R-:W-:Y:S01]  /*2bb0*/  FFMA.FTZ R90, R148, R108.reuse, R109.reuse ;  /* 0x0000006c945a7223 */ /* 0x180fe2000001006d */
[-CC-:B------:R-:W-:Y:S01]  /*2bc0*/  FFMA.FTZ R89, R3, R108.reuse, R109.reuse ;  /* 0x0000006c03597223 */ /* 0x180fe2000001006d */
[----:B------:R-:W-:Y:S01]  /*2bd0*/  FFMA.FTZ R97, R146, R108, R109 ;  /* 0x0000006c92617223 */ /* 0x000fe2000001006d */
[----:B------:R-:W-:-:S02]  /*2be0*/  IMAD.U32 R91, R8, 0x10000, RZ ;  /* 0x00010000085b7824 */ /* 0x000fc400078e00ff */
[----:B------:R-:W-:Y:S01]  /*2bf0*/  FADD.FTZ R110, R121, -R90 ;  /* 0x8000005a796e7221 */ /* 0x000fe20000010000 */
[----:B------:R-:W-:Y:S01]  /*2c00*/  FADD.FTZ R90, R116, -R89 ;  /* 0x80000059745a7221 */ /* 0x000fe20000010000 */
[----:B------:R-:W-:Y:S01]  /*2c10*/  ISETP.GE.U32.AND P0, PT, R100, RZ, PT ;  /* 0x000000ff6400720c */ /* 0x000fe20003f06070 */
[----:B------:R-:W-:Y:S01]  /*2c20*/  FADD.FTZ R96, R120, -R97 ;  /* 0x8000006178607221 */ /* 0x000fe20000010000 */
[----:B------:R-:W-:Y:S01]  /*2c30*/  SHF.L.U32 R88, R155, 0x10, RZ ;  /* 0x000000109b587819 */ /* 0x000fe200000006ff */
[----:B------:R-:W-:Y:S01]  /*2c40*/  FFMA.FTZ R97, R115, R90, R91 ;  /* 0x0000005a73617223 */ /* 0x000fe2000001005b */
[----:B------:R-:W-:Y:S01]  /*2c50*/  SHF.L.U32 R161, R161, 0x10, RZ ;  /* 0x00000010a1a17819 */ /* 0x000fe200000006ff */
[----:B------:R-:W-:Y:S01]  /*2c60*/  FMUL.FTZ R90, R151, UR14 ;  /* 0x0000000e975a7c20 */ /* 0x000fe20008410000 */
[----:B------:R-:W-:Y:S01]  /*2c70*/  ISETP.GE.U32.AND.EX P0, PT, R101, 0x1000000, PT, P0 ;  /* 0x010000006500780c */ /* 0x000fe20003f06100 */
[----:B------:R-:W-:Y:S01]  /*2c80*/  FFMA.FTZ R88, R115, R110, R88 ;  /* 0x0000006e73587223 */ /* 0x000fe20000010058 */
[----:B------:R-:W-:Y:S01]  /*2c90*/  FMUL.FTZ R89, R111, UR14 ;  /* 0x0000000e6f597c20 */ /* 0x000fe20008410000 */
[----:B------:R-:W-:Y:S01]  /*2ca0*/  FFMA.FTZ R110, R115, R96, R161 ;  /* 0x00000060736e7223 */ /* 0x000fe200000100a1 */
[----:B------:R-:W-:Y:S01]  /*2cb0*/  LOP3.LUT P5, RZ, R101, 0xff, RZ, 0xc0, !PT ;  /* 0x000000ff65ff7812 */ /* 0x000fe200078ac0ff */
[----:B------:R-:W-:Y:S01]  /*2cc0*/  FMUL.FTZ R96, R88, UR14 ;  /* 0x0000000e58607c20 */ /* 0x000fe20008410000 */
[----:B------:R-:W-:Y:S01]  /*2cd0*/  F2FP.BF16.F32.PACK_AB R91, R151, R144 ;  /* 0x00000090975b723e */ /* 0x000fe200000010ff */
[----:B------:R-:W-:Y:S01]  /*2ce0*/  FMUL.FTZ R144, R144, UR14 ;  /* 0x0000000e90907c20 */ /* 0x000fe20008410000 */
[----:B------:R-:W-:-:S02]  /*2cf0*/  FSEL R161, R90, RZ, P0 ;  /* 0x000000ff5aa17208 */ /* 0x000fc40000000000 */
[C---:B------:R-:W-:Y:S01]  /*2d00*/  F2FP.BF16.F32.PACK_AB R90, R98.reuse, R111 ;  /* 0x0000006f625a723e */ /* 0x040fe200000010ff */
[----:B------:R-:W-:Y:S01]  /*2d10*/  FMUL.FTZ R98, R98, UR14 ;  /* 0x0000000e62627c20 */ /* 0x000fe20008410000 */
[----:B------:R-:W-:Y:S01]  /*2d20*/  LOP3.LUT P1, RZ, R101, 0xff0000, RZ, 0xc0, !PT ;  /* 0x00ff000065ff7812 */ /* 0x000fe2000782c0ff */
[----:B------:R-:W-:Y:S01]  /*2d30*/  FMUL.FTZ R111, R99, UR14 ;  /* 0x0000000e636f7c20 */ /* 0x000fe20008410000 */
[----:B------:R-:W-:Y:S02]  /*2d40*/  LOP3.LUT P6, RZ, R101, 0xff00, RZ, 0xc0, !PT ;  /* 0x0000ff0065ff7812 */ /* 0x000fe400078cc0ff */
[----:B------:R-:W-:Y:S02]  /*2d50*/  FSEL R155, R89, RZ, P5 ;  /* 0x000000ff599b7208 */ /* 0x000fe40002800000 */
[----:B------:R-:W-:Y:S01]  /*2d60*/  F2FP.BF16.F32.PACK_AB R89, R88, R99 ;  /* 0x000000635859723e */ /* 0x000fe200000010ff */
[----:B------:R-:W-:Y:S01]  /*2d70*/  FMUL.FTZ R99, R97, UR14 ;  /* 0x0000000e61637c20 */ /* 0x000fe20008410000 */
[----:B------:R-:W-:-:S02]  /*2d80*/  FSEL R144, R144, RZ, P1 ;  /* 0x000000ff90907208 */ /* 0x000fc40000800000 */
[C---:B------:R-:W-:Y:S01]  /*2d90*/  F2FP.BF16.F32.PACK_AB R88, R110.reuse, R97 ;  /* 0x000000616e58723e */ /* 0x040fe200000010ff */
[----:B------:R-:W-:Y:S01]  /*2da0*/  FMUL.FTZ R97, R110, UR14 ;  /* 0x0000000e6e617c20 */ /* 0x000fe20008410000 */
[C---:B------:R-:W-:Y:S02]  /*2db0*/  LOP3.LUT P0, RZ, R100.reuse, 0xff0000, RZ, 0xc0, !PT ;  /* 0x00ff000064ff7812 */ /* 0x040fe4000780c0ff */
[----:B------:R-:W-:Y:S02]  /*2dc0*/  LOP3.LUT P1, RZ, R100, 0xff000000, RZ, 0xc0, !PT ;  /* 0xff00000064ff7812 */ /* 0x000fe4000782c0ff */
[----:B------:R-:W-:Y:S02]  /*2dd0*/  FSEL R98, R98, RZ, P6 ;  /* 0x000000ff62627208 */ /* 0x000fe40003000000 */
[C---:B------:R-:W-:Y:S02]  /*2de0*/  LOP3.LUT P5, RZ, R100.reuse, 0xff, RZ, 0xc0, !PT ;  /* 0x000000ff64ff7812 */ /* 0x040fe400078ac0ff */
[----:B------:R-:W-:-:S02]  /*2df0*/  LOP3.LUT P6, RZ, R100, 0xff00, RZ, 0xc0, !PT ;  /* 0x0000ff0064ff7812 */ /* 0x000fc400078cc0ff */
[----:B------:R-:W-:Y:S02]  /*2e00*/  FSEL R151, R111, RZ, P0 ;  /* 0x000000ff6f977208 */ /* 0x000fe40000000000 */
[----:B------:R-:W-:Y:S02]  /*2e10*/  FSEL R96, R96, RZ, P1 ;  /* 0x000000ff60607208 */ /* 0x000fe40000800000 */
[----:B------:R-:W-:Y:S02]  /*2e20*/  FSEL R110, R99, RZ, P5 ;  /* 0x000000ff636e7208 */ /* 0x000fe40002800000 */
[----:B------:R-:W-:Y:S02]  /*2e30*/  FSEL R111, R97, RZ, P6 ;  /* 0x000000ff616f7208 */ /* 0x000fe40003000000 */
[----:B------:R-:W-:Y:S02]  /*2e40*/  F2FP.BF16.F32.PACK_AB R97, R96, R151 ;  /* 0x000000976061723e */ /* 0x000fe400000010ff */
[----:B------:R-:W-:-:S02]  /*2e50*/  F2FP.BF16.F32.PACK_AB R99, R161, R144 ;  /* 0x00000090a163723e */ /* 0x000fc400000010ff */
[----:B------:R-:W-:Y:S02]  /*2e60*/  F2FP.BF16.F32.PACK_AB R98, R98, R155 ;  /* 0x0000009b6262723e */ /* 0x000fe400000010ff */
[----:B------:R-:W-:Y:S01]  /*2e70*/  F2FP.BF16.F32.PACK_AB R96, R111, R110 ;  /* 0x0000006e6f60723e */ /* 0x000fe200000010ff */
[----:B------:R-:W-:Y:S06]  /*2e80*/  BRA `(.L_x_173) ;  /* 0x0000001400307947 */ /* 0x000fec0003800000 */
.L_x_170:
        /* <DEDUP_REMOVED lines=8> */
[----:B------:R-:W-:Y:S01]  /*2f10*/  ISETP.GE.U32.AND P0, PT, R158, RZ, PT ;  /* 0x000000ff9e00720c */ /* 0x000fe20003f06070 */
[-CC-:B------:R-:W-:Y:S01]  /*2f20*/  FFMA.FTZ R93, R147, R108.reuse, R109.reuse ;  /* 0x0000006c935d7223 */ /* 0x180fe2000001006d */
[----:B------:R-:W-:Y:S01]  /*2f30*/  FADD.FTZ R92, R119, -R92 ;  /* 0x8000005c775c7221 */ /* 0x000fe20000010000 */
[----:B------:R-:W-:Y:S01]  /*2f40*/  FADD.FTZ R94, R123, -R94 ;  /* 0x8000005e7b5e7221 */ /* 0x000fe20000010000 */
[----:B------:R-:W-:Y:S01]  /*2f50*/  LOP3.LUT P1, RZ, R159, 0xff0000, RZ, 0xc0, !PT ;  /* 0x00ff00009fff7812 */ /* 0x000fe2000782c0ff */
[----:B------:R-:W-:Y:S01]  /*2f60*/  FFMA.FTZ R97, R150, R108, R109 ;  /* 0x0000006c96617223 */ /* 0x000fe2000001006d */
[C---:B-----5:R-:W-:Y:S01]  /*2f70*/  FMUL.FTZ R92, R115.reuse, R92 ;  /* 0x0000005c735c7220 */ /* 0x060fe20000410000 */
[----:B------:R-:W-:Y:S01]  /*2f80*/  FMUL.FTZ R94, R115, R94 ;  /* 0x0000005e735e7220 */ /* 0x000fe20000410000 */
[----:B------:R-:W-:-:S02]  /*2f90*/  ISETP.GE.U32.AND.EX P0, PT, R159, 0x1000000, PT, P0 ;  /* 0x010000009f00780c */ /* 0x000fc40003f06100 */
[----:B------:R-:W-:Y:S01]  /*2fa0*/  FMUL.FTZ R96, R92, UR14 ;  /* 0x0000000e5c607c20 */ /* 0x000fe20008410000 */
[----:B------:R-:W-:Y:S01]  /*2fb0*/  FMUL.FTZ R98, R94, UR14 ;  /* 0x0000000e5e627c20 */ /* 0x000fe20008410000 */
[----:B------:R-:W-:Y:S01]  /*2fc0*/  FADD.FTZ R94, R122, -R97 ;  /* 0x800000617a5e7221 */ /* 0x000fe20000010000 */
[----:B------:R-:W-:Y:S02]  /*2fd0*/  LOP3.LUT P5, RZ, R101, 0xff, RZ, 0xc0, !PT ;  /* 0x000000ff65ff7812 */ /* 0x000fe400078ac0ff */
[----:B------:R-:W-:Y:S01]  /*2fe0*/  FSEL R95, R96, RZ, P1 ;  /* 0x000000ff605f7208 */ /* 0x000fe20000800000 */
[----:B------:R-:W-:Y:S01]  /*2ff0*/  FMUL.FTZ R94, R115, R94 ;  /* 0x0000005e735e7220 */ /* 0x000fe20000410000 */
[----:B------:R-:W-:Y:S02]  /*3000*/  FSEL R92, R98, RZ, P0 ;  /* 0x000000ff625c7208 */ /* 0x000fe40000000000 */
[----:B------:R-:W-:Y:S02]  /*3010*/  ISETP.GE.U32.AND P0, PT, R100, RZ, PT ;  /* 0x000000ff6400720c */ /* 0x000fe40003f06070 */
[----:B------:R-:W-:Y:S01]  /*3020*/  F2FP.BF16.F32.PACK_AB R95, R92, R95 ;  /* 0x0000005f5c5f723e */ /* 0x000fe200000010ff */
[----:B------:R-:W-:Y:S01]  /*3030*/  FADD.FTZ R92, R118, -R93 ;  /* 0x8000005d765c7221 */ /* 0x000fe20000010000 */
[----:B------:R-:W-:-:S02]  /*3040*/  LOP3.LUT P1, RZ, R101, 0xff0000, RZ, 0xc0, !PT ;  /* 0x00ff000065ff7812 */ /* 0x000fc4000782c0ff */
[----:B------:R-:W-:Y:S01]  /*3050*/  ISETP.GE.U32.AND.EX P0, PT, R101, 0x1000000, PT, P0 ;  /* 0x010000006500780c */ /* 0x000fe20003f06100 */
[----:B------:R-:W-:Y:S01]  /*3060*/  FMUL.FTZ R92, R115, R92 ;  /* 0x0000005c735c7220 */ /* 0x000fe20000410000 */
[----:B------:R-:W-:Y:S02]  /*3070*/  LOP3.LUT P6, RZ, R159, 0xff, RZ, 0xc0, !PT ;  /* 0x000000ff9fff7812 */ /* 0x000fe400078cc0ff */
[----:B------:R-:W-:Y:S01]  /*3080*/  FSEL R99, R96, RZ, P1 ;  /* 0x000000ff60637208 */ /* 0x000fe20000800000 */
[----:B------:R-:W-:Y:S01]  /*3090*/  FMUL.FTZ R92, R92, UR14 ;  /* 0x0000000e5c5c7c20 */ /* 0x000fe20008410000 */
[----:B------:R-:W-:Y:S01]  /*30a0*/  FMUL.FTZ R96, R94, UR14 ;  /* 0x0000000e5e607c20 */ /* 0x000fe20008410000 */
[----:B0-----:R-:W-:Y:S02]  /*30b0*/  FSEL R110, R98, RZ, P0 ;  /* 0x000000ff626e7208 */ /* 0x001fe40000000000 */
[----:B------:R-:W-:Y:S02]  /*30c0*/  LOP3.LUT P0, RZ, R101, 0xff00, RZ, 0xc0, !PT ;  /* 0x0000ff0065ff7812 */ /* 0x000fe4000780c0ff */
[----:B------:R-:W-:-:S02]  /*30d0*/  LOP3.LUT P1, RZ, R159, 0xff00, RZ, 0xc0, !PT ;  /* 0x0000ff009fff7812 */ /* 0x000fc4000782c0ff */
[C---:B------:R-:W-:Y:S02]  /*30e0*/  FSEL R98, R92.reuse, RZ, P5 ;  /* 0x000000ff5c627208 */ /* 0x040fe40002800000 */
[----:B------:R-:W-:Y:S01]  /*30f0*/  FSEL R94, R92, RZ, P6 ;  /* 0x000000ff5c5e7208 */ /* 0x000fe20003000000 */
[-CC-:B------:R-:W-:Y:S01]  /*3100*/  FFMA.FTZ R92, R145, R108.reuse, R109.reuse ;  /* 0x0000006c915c7223 */ /* 0x180fe2000001006d */
[C---:B------:R-:W-:Y:S02]  /*3110*/  FSEL R97, R96.reuse, RZ, P0 ;  /* 0x000000ff60617208 */ /* 0x040fe40000000000 */
[----:B------:R-:W-:Y:S01]  /*3120*/  FSEL R93, R96, RZ, P1 ;  /* 0x000000ff605d7208 */ /* 0x000fe20000800000 */
[----:B------:R-:W-:Y:S01]  /*3130*/  FADD.FTZ R92, R117, -R92 ;  /* 0x8000005c755c7221 */ /* 0x000fe20000010000 */
[--C-:B------:R-:W-:Y:S01]  /*3140*/  FFMA.FTZ R96, R148, R108, R109.reuse ;  /* 0x0000006c94607223 */ /* 0x100fe2000001006d */
[----:B------:R-:W-:Y:S01]  /*3150*/  F2FP.BF16.F32.PACK_AB R98, R97, R98 ;  /* 0x000000626162723e */ /* 0x000fe200000010ff */
[--C-:B------:R-:W-:Y:S01]  /*3160*/  FFMA.FTZ R97, R146, R108, R109.reuse ;  /* 0x0000006c92617223 */ /* 0x100fe2000001006d */
[----:B------:R-:W-:Y:S01]  /*3170*/  F2FP.BF16.F32.PACK_AB R94, R93, R94 ;  /* 0x0000005e5d5e723e */ /* 0x000fe200000010ff */
[----:B------:R-:W-:Y:S01]  /*3180*/  FMUL.FTZ R92, R115, R92 ;  /* 0x0000005c735c7220 */ /* 0x000fe20000410000 */
[----:B------:R-:W-:Y:S01]  /*3190*/  FADD.FTZ R144, R121, -R96 ;  /* 0x8000006079907221 */ /* 0x000fe20000010000 */
[----:B------:R-:W-:Y:S01]  /*31a0*/  FFMA.FTZ R93, R3, R108, R109 ;  /* 0x0000006c035d7223 */ /* 0x000fe2000001006d */
[----:B------:R-:W-:Y:S01]  /*31b0*/  F2FP.BF16.F32.PACK_AB R99, R110, R99 ;  /* 0x000000636e63723e */ /* 0x000fe200000010ff */
[----:B------:R-:W-:Y:S01]  /*31c0*/  FADD.FTZ R96, R120, -R97 ;  /* 0x8000006178607221 */ /* 0x000fe20000010000 */
[----:B------:R-:W-:Y:S01]  /*31d0*/  FMUL.FTZ R110, R92, UR14 ;  /* 0x0000000e5c6e7c20 */ /* 0x000fe20008410000 */
[C---:B------:R-:W-:Y:S01]  /*31e0*/  FMUL.FTZ R97, R115.reuse, R144 ;  /* 0x0000009073617220 */ /* 0x040fe20000410000 */
[----:B------:R-:W-:Y:S01]  /*31f0*/  FADD.FTZ R92, R116, -R93 ;  /* 0x8000005d745c7221 */ /* 0x000fe20000010000 */
[----:B------:R-:W-:Y:S01]  /*3200*/  LOP3.LUT P0, RZ, R100, 0xff0000, RZ, 0xc0, !PT ;  /* 0x00ff000064ff7812 */ /* 0x000fe2000780c0ff */
[----:B------:R-:W-:Y:S01]  /*3210*/  FMUL.FTZ R96, R115, R96 ;  /* 0x0000006073607220 */ /* 0x000fe20000410000 */
[----:B------:R-:W-:Y:S01]  /*3220*/  FMUL.FTZ R151, R97, UR14 ;  /* 0x0000000e61977c20 */ /* 0x000fe20008410000 */
[----:B------:R-:W-:Y:S01]  /*3230*/  LOP3.LUT P1, RZ, R158, 0xff0000, RZ, 0xc0, !PT ;  /* 0x00ff00009eff7812 */ /* 0x000fe2000782c0ff */
[----:B------:R-:W-:Y:S01]  /*3240*/  FMUL.FTZ R92, R115, R92 ;  /* 0x0000005c735c7220 */ /* 0x000fe20000410000 */
[----:B------:R-:W-:Y:S01]  /*3250*/  LOP3.LUT P6, RZ, R100, 0xff000000, RZ, 0xc0, !PT ;  /* 0xff00000064ff7812 */ /* 0x000fe200078cc0ff */
[----:B------:R-:W-:Y:S01]  /*3260*/  FMUL.FTZ R111, R96, UR14 ;  /* 0x0000000e606f7c20 */ /* 0x000fe20008410000 */
[----:B------:R-:W-:Y:S01]  /*3270*/  LOP3.LUT P5, RZ, R158, 0xff000000, RZ, 0xc0, !PT ;  /* 0xff0000009eff7812 */ /* 0x000fe200078ac0ff */
[----:B------:R-:W-:Y:S01]  /*3280*/  FMUL.FTZ R97, R92, UR14 ;  /* 0x0000000e5c617c20 */ /* 0x000fe20008410000 */
[----:B------:R-:W-:-:S02]  /*3290*/  FSEL R144, R110, RZ, P0 ;  /* 0x000000ff6e907208 */ /* 0x000fc40000000000 */
[----:B------:R-:W-:Y:S02]  /*32a0*/  LOP3.LUT P0, RZ, R100, 0xff00, RZ, 0xc0, !PT ;  /* 0x0000ff0064ff7812 */ /* 0x000fe4000780c0ff */
[----:B------:R-:W-:Y:S02]  /*32b0*/  FSEL R93, R110, RZ, P1 ;  /* 0x000000ff6e5d7208 */ /* 0x000fe40000800000 */
[C---:B------:R-:W-:Y:S02]  /*32c0*/  FSEL R155, R151.reuse, RZ, P6 ;  /* 0x000000ff979b7208 */ /* 0x040fe40003000000 */
[----:B------:R-:W-:Y:S02]  /*32d0*/  FSEL R96, R151, RZ, P5 ;  /* 0x000000ff97607208 */ /* 0x000fe40002800000 */
[C---:B------:R-:W-:Y:S02]  /*32e0*/  LOP3.LUT P1, RZ, R158.reuse, 0xff00, RZ, 0xc0, !PT ;  /* 0x0000ff009eff7812 */ /* 0x040fe4000782c0ff */
[----:B------:R-:W-:-:S02]  /*32f0*/  LOP3.LUT P6, RZ, R158, 0xff, RZ, 0xc0, !PT ;  /* 0x000000ff9eff7812 */ /* 0x000fc400078cc0ff */
[----:B------:R-:W-:Y:S02]  /*3300*/  LOP3.LUT P5, RZ, R100, 0xff, RZ, 0xc0, !PT ;  /* 0x000000ff64ff7812 */ /* 0x000fe400078ac0ff */
[C---:B------:R-:W-:Y:S02]  /*3310*/  FSEL R151, R111.reuse, RZ, P0 ;  /* 0x000000ff6f977208 */ /* 0x040fe40000000000 */
[----:B------:R-:W-:Y:S02]  /*3320*/  FSEL R111, R111, RZ, P1 ;  /* 0x000000ff6f6f7208 */ /* 0x000fe40000800000 */
[C---:B------:R-:W-:Y:S02]  /*3330*/  FSEL R92, R97.reuse, RZ, P6 ;  /* 0x000000ff615c7208 */ /* 0x040fe40003000000 */
[----:B------:R-:W-:Y:S02]  /*3340*/  FSEL R110, R97, RZ, P5 ;  /* 0x000000ff616e7208 */ /* 0x000fe40002800000 */
[----:B------:R-:W-:-:S02]  /*3350*/  F2FP.BF16.F32.PACK_AB R93, R96, R93 ;  /* 0x0000005d605d723e */ /* 0x000fc400000010ff */
[----:B------:R-:W-:Y:S02]  /*3360*/  F2FP.BF16.F32.PACK_AB R97, R155, R144 ;  /* 0x000000909b61723e */ /* 0x000fe400000010ff */
[----:B------:R-:W-:Y:S02]  /*3370*/  F2FP.BF16.F32.PACK_AB R92, R111, R92 ;  /* 0x0000005c6f5c723e */ /* 0x000fe400000010ff */
[----:B------:R-:W-:Y:S01]  /*3380*/  F2FP.BF16.F32.PACK_AB R96, R151, R110 ;  /* 0x0000006e9760723e */ /* 0x000fe200000010ff */
[----:B------:R-:W-:Y:S06]  /*3390*/  BRA `(.L_x_173) ;  /* 0x0000000c00ec7947 */ /* 0x000fec0003800000 */
.L_x_176:
        /* <DEDUP_REMOVED lines=12> */
[C---:B------:R-:W-:Y:S01]  /*3460*/  FMUL.FTZ R94, R91.reuse, UR14 ;  /* 0x0000000e5b5e7c20 */ /* 0x040fe20008410000 */
[----:B------:R-:W-:Y:S01]  /*3470*/  F2FP.BF16.F32.PACK_AB R91, R91, R88 ;  /* 0x000000585b5b723e */ /* 0x000fe200000010ff */
[----:B------:R-:W-:Y:S01]  /*3480*/  FADD.FTZ R88, R118, -R89 ;  /* 0x8000005976587221 */ /* 0x000fe20000010000 */
[----:B------:R-:W-:Y:S02]  /*3490*/  LOP3.LUT P6, RZ, R101, 0xff0000, RZ, 0xc0, !PT ;  /* 0x00ff000065ff7812 */ /* 0x000fe400078cc0ff */
[----:B------:R-:W-:Y:S01]  /*34a0*/  FSEL R95, R92, RZ, P1 ;  /* 0x000000ff5c5f7208 */ /* 0x000fe20000800000 */
[----:B------:R-:W-:Y:S01]  /*34b0*/  FMUL.FTZ R88, R115, R88 ;  /* 0x0000005873587220 */ /* 0x000fe20000410000 */
[----:B------:R-:W-:Y:S02]  /*34c0*/  FSEL R90, R94, RZ, P0 ;  /* 0x000000ff5e5a7208 */ /* 0x000fe40000000000 */
[----:B------:R-:W-:Y:S01]  /*34d0*/  ISETP.GE.U32.AND P0, PT, R100, RZ, PT ;  /* 0x000000ff6400720c */ /* 0x000fe20003f06070 */
[----:B------:R-:W-:Y:S01]  /*34e0*/  FMUL.FTZ R89, R88, UR14 ;  /* 0x0000000e58597c20 */ /* 0x000fe20008410000 */
[----:B------:R-:W-:Y:S01]  /*34f0*/  F2FP.BF16.F32.PACK_AB R95, R90, R95 ;  /* 0x0000005f5a5f723e */ /* 0x000fe200000010ff */
[----:B------:R-:W-:Y:S01]  /*3500*/  FADD.FTZ R90, R122, -R93 ;  /* 0x8000005d7a5a7221 */ /* 0x000fe20000010000 */
[----:B------:R-:W-:-:S02]  /*3510*/  ISETP.GE.U32.AND.EX P0, PT, R101, 0x1000000, PT, P0 ;  /* 0x010000006500780c */ /* 0x000fc40003f06100 */
[----:B------:R-:W-:Y:S01]  /*3520*/  FSEL R99, R92, RZ, P6 ;  /* 0x000000ff5c637208 */ /* 0x000fe20003000000 */
[----:B------:R-:W-:Y:S01]  /*3530*/  FMUL.FTZ R93, R115, R90 ;  /* 0x0000005a735d7220 */ /* 0x000fe20000410000 */
[----:B------:R-:W-:Y:S02]  /*3540*/  LOP3.LUT P6, RZ, R159, 0xff00, RZ, 0xc0, !PT ;  /* 0x0000ff009fff7812 */ /* 0x000fe400078cc0ff */
[----:B------:R-:W-:Y:S02]  /*3550*/  FSEL R92, R94, RZ, P0 ;  /* 0x000000ff5e5c7208 */ /* 0x000fe40000000000 */
[C---:B------:R-:W-:Y:S01]  /*3560*/  F2FP.BF16.F32.PACK_AB R90, R93.reuse, R88 ;  /* 0x000000585d5a723e */ /* 0x040fe200000010ff */
[----:B------:R-:W-:Y:S01]  /*3570*/  FMUL.FTZ R93, R93, UR14 ;  /* 0x0000000e5d5d7c20 */ /* 0x000fe20008410000 */
[----:B------:R-:W-:Y:S01]  /*3580*/  LOP3.LUT P5, RZ, R101, 0xff, RZ, 0xc0, !PT ;  /* 0x000000ff65ff7812 */ /* 0x000fe200078ac0ff */
[----:B------:R-:W-:Y:S01]  /*3590*/  FFMA.FTZ R88, R145, R108, R109 ;  /* 0x0000006c91587223 */ /* 0x000fe2000001006d */
[----:B------:R-:W-:-:S02]  /*35a0*/  LOP3.LUT P0, RZ, R101, 0xff00, RZ, 0xc0, !PT ;  /* 0x0000ff0065ff7812 */ /* 0x000fc4000780c0ff */
[----:B------:R-:W-:Y:S01]  /*35b0*/  FSEL R97, R93, RZ, P6 ;  /* 0x000000ff5d617208 */ /* 0x000fe20003000000 */
[----:B------:R-:W-:Y:S01]  /*35c0*/  FADD.FTZ R88, R117, -R88 ;  /* 0x8000005875587221 */ /* 0x000fe20000010000 */
[----:B------:R-:W-:Y:S01]  /*35d0*/  F2FP.BF16.F32.PACK_AB R99, R92, R99 ;  /* 0x000000635c63723e */ /* 0x000fe200000010ff */
[--C-:B------:R-:W-:Y:S01]  /*35e0*/  FFMA.FTZ R92, R148, R108, R109.reuse ;  /* 0x0000006c945c7223 */ /* 0x100fe2000001006d */
[----:B------:R-:W-:Y:S01]  /*35f0*/  FSEL R98, R89, RZ, P5 ;  /* 0x000000ff59627208 */ /* 0x000fe20002800000 */
[----:B------:R-:W-:Y:S01]  /*3600*/  FMUL.FTZ R96, R115, R88 ;  /* 0x0000005873607220 */ /* 0x000fe20000410000 */
[----:B------:R-:W-:Y:S01]  /*3610*/  FSEL R93, R93, RZ, P0 ;  /* 0x000000ff5d5d7208 */ /* 0x000fe20000000000 */
[----:B------:R-:W-:Y:S01]  /*3620*/  FADD.FTZ R92, R121, -R92 ;  /* 0x8000005c795c7221 */ /* 0x000fe20000010000 */
[----:B------:R-:W-:Y:S02]  /*3630*/  LOP3.LUT P1, RZ, R159, 0xff, RZ, 0xc0, !PT ;  /* 0x000000ff9fff7812 */ /* 0x000fe4000782c0ff */
[----:B------:R-:W-:Y:S01]  /*3640*/  F2FP.BF16.F32.PACK_AB R98, R93, R98 ;  /* 0x000000625d62723e */ /* 0x000fe200000010ff */
[-CC-:B------:R-:W-:Y:S01]  /*3650*/  FFMA.FTZ R93, R146, R108.reuse, R109.reuse ;  /* 0x0000006c925d7223 */ /* 0x180fe2000001006d */
[----:B------:R-:W-:Y:S01]  /*3660*/  FSEL R94, R89, RZ, P1 ;  /* 0x000000ff595e7208 */ /* 0x000fe20000800000 */
[----:B------:R-:W-:Y:S01]  /*3670*/  FFMA.FTZ R89, R3, R108, R109 ;  /* 0x0000006c03597223 */ /* 0x000fe2000001006d */
[----:B0-----:R-:W-:Y:S01]  /*3680*/  FMUL.FTZ R111, R115, R92 ;  /* 0x0000005c736f7220 */ /* 0x001fe20000410000 */
[----:B------:R-:W-:Y:S01]  /*3690*/  FADD.FTZ R92, R120, -R93 ;  /* 0x8000005d785c7221 */ /* 0x000fe20000010000 */
[----:B------:R-:W-:Y:S01]  /*36a0*/  F2FP.BF16.F32.PACK_AB R94, R97, R94 ;  /* 0x0000005e615e723e */ /* 0x000fe200000010ff */
[----:B------:R-:W-:Y:S01]  /*36b0*/  FADD.FTZ R88, R116, -R89 ;  /* 0x8000005974587221 */ /* 0x000fe20000010000 */
[----:B------:R-:W-:Y:S01]  /*36c0*/  FMUL.FTZ R97, R96, UR14 ;  /* 0x0000000e60617c20 */ /* 0x000fe20008410000 */
[C---:B------:R-:W-:Y:S01]  /*36d0*/  FMUL.FTZ R93, R115.reuse, R92 ;  /* 0x0000005c735d7220 */ /* 0x040fe20000410000 */
[----:B------:R-:W-:Y:S01]  /*36e0*/  LOP3.LUT P0, RZ, R100, 0xff0000, RZ, 0xc0, !PT ;  /* 0x00ff000064ff7812 */ /* 0x000fe2000780c0ff */
[----:B------:R-:W-:Y:S01]  /*36f0*/  FMUL.FTZ R92, R115, R88 ;  /* 0x00000058735c7220 */ /* 0x000fe20000410000 */
[C---:B------:R-:W-:Y:S01]  /*3700*/  F2FP.BF16.F32.PACK_AB R89, R111.reuse, R96 ;  /* 0x000000606f59723e */ /* 0x040fe200000010ff */
[----:B------:R-:W-:Y:S01]  /*3710*/  FMUL.FTZ R111, R111, UR14 ;  /* 0x0000000e6f6f7c20 */ /* 0x000fe20008410000 */
[----:B------:R-:W-:Y:S01]  /*3720*/  LOP3.LUT P1, RZ, R158, 0xff0000, RZ, 0xc0, !PT ;  /* 0x00ff00009eff7812 */ /* 0x000fe2000782c0ff */
[----:B------:R-:W-:Y:S01]  /*3730*/  FMUL.FTZ R96, R93, UR14 ;  /* 0x0000000e5d607c20 */ /* 0x000fe20008410000 */
[----:B------:R-:W-:-:S02]  /*3740*/  LOP3.LUT P6, RZ, R100, 0xff000000, RZ, 0xc0, !PT ;  /* 0xff00000064ff7812 */ /* 0x000fc400078cc0ff */
[----:B------:R-:W-:Y:S02]  /*3750*/  LOP3.LUT P5, RZ, R158, 0xff000000, RZ, 0xc0, !PT ;  /* 0xff0000009eff7812 */ /* 0x000fe400078ac0ff */
[C---:B------:R-:W-:Y:S02]  /*3760*/  FSEL R144, R97.reuse, RZ, P0 ;  /* 0x000000ff61907208 */ /* 0x040fe40000000000 */
[----:B------:R-:W-:Y:S02]  /*3770*/  FSEL R97, R97, RZ, P1 ;  /* 0x000000ff61617208 */ /* 0x000fe40000800000 */
[----:B------:R-:W-:Y:S01]  /*3780*/  F2FP.BF16.F32.PACK_AB R88, R93, R92 ;  /* 0x0000005c5d58723e */ /* 0x000fe200000010ff */
[----:B------:R-:W-:Y:S01]  /*3790*/  FMUL.FTZ R92, R92, UR14 ;  /* 0x0000000e5c5c7c20 */ /* 0x000fe20008410000 */
[----:B------:R-:W-:Y:S02]  /*37a0*/  LOP3.LUT P0, RZ, R100, 0xff00, RZ, 0xc0, !PT ;  /* 0x0000ff0064ff7812 */ /* 0x000fe4000780c0ff */
[----:B------:R-:W-:-:S02]  /*37b0*/  LOP3.LUT P1, RZ, R158, 0xff00, RZ, 0xc0, !PT ;  /* 0x0000ff009eff7812 */ /* 0x000fc4000782c0ff */
[C---:B------:R-:W-:Y:S02]  /*37c0*/  FSEL R155, R111.reuse, RZ, P6 ;  /* 0x000000ff6f9b7208 */ /* 0x040fe40003000000 */
[----:B------:R-:W-:Y:S02]  /*37d0*/  FSEL R154, R111, RZ, P5 ;  /* 0x000000ff6f9a7208 */ /* 0x000fe40002800000 */
[----:B------:R-:W-:Y:S02]  /*37e0*/  LOP3.LUT P6, RZ, R158, 0xff, RZ, 0xc0, !PT ;  /* 0x000000ff9eff7812 */ /* 0x000fe400078cc0ff */
[----:B------:R-:W-:Y:S02]  /*37f0*/  LOP3.LUT P5, RZ, R100, 0xff, RZ, 0xc0, !PT ;  /* 0x000000ff64ff7812 */ /* 0x000fe400078ac0ff */
[C---:B------:R-:W-:Y:S02]  /*3800*/  FSEL R111, R96.reuse, RZ, P0 ;  /* 0x000000ff606f7208 */ /* 0x040fe40000000000 */
[----:B------:R-:W-:-:S02]  /*3810*/  FSEL R151, R96, RZ, P1 ;  /* 0x000000ff60977208 */ /* 0x000fc40000800000 */
[C---:B------:R-:W-:Y:S02]  /*3820*/  FSEL R110, R92.reuse, RZ, P6 ;  /* 0x000000ff5c6e7208 */ /* 0x040fe40003000000 */
[----:B------:R-:W-:Y:S02]  /*3830*/  FSEL R96, R92, RZ, P5 ;  /* 0x000000ff5c607208 */ /* 0x000fe40002800000 */
[----:B------:R-:W-:Y:S02]  /*3840*/  F2FP.BF16.F32.PACK_AB R93, R154, R97 ;  /* 0x000000619a5d723e */ /* 0x000fe400000010ff */
[----:B------:R-:W-:Y:S02]  /*3850*/  F2FP.BF16.F32.PACK_AB R97, R155, R144 ;  /* 0x000000909b61723e */ /* 0x000fe400000010ff */
[----:B------:R-:W-:Y:S02]  /*3860*/  F2FP.BF16.F32.PACK_AB R92, R151, R110 ;  /* 0x0000006e975c723e */ /* 0x000fe400000010ff */
[----:B------:R-:W-:Y:S01]  /*3870*/  F2FP.BF16.F32.PACK_AB R96, R111, R96 ;  /* 0x000000606f60723e */ /* 0x000fe200000010ff */
[----:B------:R-:W-:Y:S06]  /*3880*/  BRA `(.L_x_173) ;  /* 0x0000000800b07947 */ /* 0x000fec0003800000 */
.L_x_175:
[----:B------:R-:W-:-:S04]  /*3890*/  UISETP.NE.U32.AND UP0, UPT, UR4, URZ, UPT ;  /* 0x000000ff0400728c */ /* 0x000fc8000bf05070 */
[----:B------:R-:W-:-:S09]  /*38a0*/  UISETP.NE.AND.EX UP0, UPT, UR5, URZ, UPT, UP0 ;  /* 0x000000ff0500728c */ /* 0x000fd2000bf05300 */
[----:B------:R-:W-:Y:S05]  /*38b0*/  BRA.U UP0, `(.L_x_177) ;  /* 0x00000005004c7547 */ /* 0x000fea000b800000 */
[-CC-:B------:R-:W-:Y:S01]  /*38c0*/  FFMA.FTZ R94, R152, R108.reuse, R109.reuse ;  /* 0x0000006c985e7223 */ /* 0x180fe2000001006d */
[-CC-:B0-----:R-:W-:Y:S01]  /*38d0*/  FFMA.FTZ R111, R150, R108.reuse, R109.reuse ;  /* 0x0000006c966f7223 */ /* 0x181fe2000001006d */
[-CC-:B------:R-:W-:Y:S01]  /*38e0*/  FFMA.FTZ R92, R149, R108.reuse, R109.reuse ;  /* 0x0000006c955c7223 */ /* 0x180fe2000001006d */
[----:B------:R-:W-:Y:S01]  /*38f0*/  FFMA.FTZ R93, R147, R108, R109 ;  /* 0x0000006c935d7223 */ /* 0x000fe2000001006d */
[----:B------:R-:W-:Y:S01]  /*3900*/  SHF.L.U32 R151, R98, 0x10, RZ ;  /* 0x0000001062977819 */ /* 0x000fe200000006ff */
[----:B------:R-:W-:Y:S01]  /*3910*/  FADD.FTZ R110, R123, -R94 ;  /* 0x8000005e7b6e7221 */ /* 0x000fe20000010000 */
[----:B------:R-:W-:Y:S02]  /*3920*/  IMAD.U32 R155, R96, 0x10000, RZ ;  /* 0x00010000609b7824 */ /* 0x000fe400078e00ff */
[----:B------:R-:W-:Y:S01]  /*3930*/  FADD.FTZ R94, R122, -R111 ;  /* 0x8000006f7a5e7221 */ /* 0x000fe20000010000 */
[----:B------:R-:W-:Y:S01]  /*3940*/  SHF.L.U32 R98, R11, 0x10, RZ ;  /* 0x000000100b627819 */ /* 0x000fe200000006ff */
[----:B------:R-:W-:Y:S01]  /*3950*/  FADD.FTZ R96, R119, -R92 ;  /* 0x8000005c77607221 */ /* 0x000fe20000010000 */
[----:B------:R-:W-:Y:S01]  /*3960*/  SHF.L.U32 R95, R10, 0x10, RZ ;  /* 0x000000100a5f7819 */ /* 0x000fe200000006ff */
[----:B------:R-:W-:Y:S01]  /*3970*/  FADD.FTZ R92, R118, -R93 ;  /* 0x8000005d765c7221 */ /* 0x000fe20000010000 */
[C---:B-----5:R-:W-:Y:S01]  /*3980*/  FFMA.FTZ R151, R115.reuse, R94, R151 ;  /* 0x0000005e73977223 */ /* 0x060fe20000010097 */
[----:B------:R-:W-:Y:S01]  /*3990*/  FFMA.FTZ R155, R115, R110, R155 ;  /* 0x0000006e739b7223 */ /* 0x000fe2000001009b */
[----:B------:R-:W-:Y:S01]  /*39a0*/  FFMA.FTZ R94, R145, R108, R109 ;  /* 0x0000006c915e7223 */ /* 0x000fe2000001006d */
[C---:B------:R-:W-:Y:S01]  /*39b0*/  FFMA.FTZ R154, R115.reuse, R96, R98 ;  /* 0x00000060739a7223 */ /* 0x040fe20000010062 */
[----:B------:R-:W-:Y:S01]  /*39c0*/  FFMA.FTZ R111, R115, R92, R95 ;  /* 0x0000005c736f7223 */ /* 0x000fe2000001005f */
[-CC-:B------:R-:W-:Y:S01]  /*39d0*/  FFMA.FTZ R110, R148, R108.reuse, R109.reuse ;  /* 0x0000006c946e7223 */ /* 0x180fe2000001006d */
[-CC-:B------:R-:W-:Y:S01]  /*39e0*/  FFMA.FTZ R93, R3, R108.reuse, R109.reuse ;  /* 0x0000006c035d7223 */ /* 0x180fe2000001006d */
[----:B------:R-:W-:Y:S01]  /*39f0*/  IMAD.U32 R92, R99, 0x10000, RZ ;  /* 0x00010000635c7824 */ /* 0x000fe200078e00ff */
[----:B------:R-:W-:Y:S01]  /*3a00*/  SHF.L.U32 R99, R97, 0x10, RZ ;  /* 0x0000001061637819 */ /* 0x000fe200000006ff */
[----:B------:R-:W-:Y:S01]  /*3a10*/  FFMA.FTZ R97, R146, R108, R109 ;  /* 0x0000006c92617223 */ /* 0x000fe2000001006d */
[----:B------:R-:W-:Y:S01]  /*3a20*/  ISETP.GE.U32.AND P0, PT, R100, RZ, PT ;  /* 0x000000ff6400720c */ /* 0x000fe20003f06070 */
[----:B------:R-:W-:Y:S01]  /*3a30*/  FADD.FTZ R96, R117, -R94 ;  /* 0x8000005e75607221 */ /* 0x000fe20000010000 */
[----:B------:R-:W-:Y:S01]  /*3a40*/  ISETP.GE.U32.AND P1, PT, R158, RZ, PT ;  /* 0x000000ff9e00720c */ /* 0x000fe20003f26070 */
[----:B------:R-:W-:-:S02]  /*3a50*/  IMAD.U32 R95, R8, 0x10000, RZ ;  /* 0x00010000085f7824 */ /* 0x000fc400078e00ff */
[----:B------:R-:W-:Y:S01]  /*3a60*/  FADD.FTZ R144, R121, -R110 ;  /* 0x8000006e79907221 */ /* 0x000fe20000010000 */
[----:B------:R-:W-:Y:S01]  /*3a70*/  FADD.FTZ R94, R116, -R93 ;  /* 0x8000005d745e7221 */ /* 0x000fe20000010000 */
[----:B------:R-:W-:Y:S01]  /*3a80*/  FMUL.FTZ R154, R154, UR14 ;  /* 0x0000000e9a9a7c20 */ /* 0x000fe20008410000 */
[----:B------:R-:W-:Y:S01]  /*3a90*/  SHF.L.U32 R98, R9, 0x10, RZ ;  /* 0x0000001009627819 */ /* 0x000fe200000006ff */
[----:B------:R-:W-:Y:S01]  /*3aa0*/  FMUL.FTZ R155, R155, UR14 ;  /* 0x0000000e9b9b7c20 */ /* 0x000fe20008410000 */
[----:B------:R-:W-:Y:S01]  /*3ab0*/  LOP3.LUT P5, RZ, R101, 0xff0000, RZ, 0xc0, !PT ;  /* 0x00ff000065ff7812 */ /* 0x000fe200078ac0ff */
[----:B------:R-:W-:Y:S01]  /*3ac0*/  FADD.FTZ R93, R120, -R97 ;  /* 0x80000061785d7221 */ /* 0x000fe20000010000 */
[----:B------:R-:W-:Y:S01]  /*3ad0*/  LOP3.LUT P6, RZ, R159, 0xff0000, RZ, 0xc0, !PT ;  /* 0x00ff00009fff7812 */ /* 0x000fe200078cc0ff */
[----:B------:R-:W-:Y:S01]  /*3ae0*/  FFMA.FTZ R144, R115, R144, R99 ;  /* 0x0000009073907223 */ /* 0x000fe20000010063 */
[----:B------:R-:W-:Y:S01]  /*3af0*/  ISETP.GE.U32.AND.EX P0, PT, R101, 0x1000000, PT, P0 ;  /* 0x010000006500780c */ /* 0x000fe20003f06100 */
[----:B------:R-:W-:Y:S01]  /*3b00*/  FFMA.FTZ R97, R115, R94, R95 ;  /* 0x0000005e73617223 */ /* 0x000fe2000001005f */
[----:B------:R-:W-:Y:S01]  /*3b10*/  ISETP.GE.U32.AND.EX P1, PT, R159, 0x1000000, PT, P1 ;  /* 0x010000009f00780c */ /* 0x000fe20003f26110 */
[----:B------:R-:W-:Y:S01]  /*3b20*/  FFMA.FTZ R110, R115, R96, R98 ;  /* 0x00000060736e7223 */ /* 0x000fe20000010062 */
[C---:B------:R-:W-:Y:S01]  /*3b30*/  FSEL R99, R154.reuse, RZ, P5 ;  /* 0x000000ff9a637208 */ /* 0x040fe20002800000 */
[----:B------:R-:W-:Y:S01]  /*3b40*/  FMUL.FTZ R151, R151, UR14 ;  /* 0x0000000e97977c20 */ /* 0x000fe20008410000 */
[----:B------:R-:W-:Y:S01]  /*3b50*/  FSEL R95, R154, RZ, P6 ;  /* 0x000000ff9a5f7208 */ /* 0x000fe20003000000 */
[----:B------:R-:W-:Y:S01]  /*3b60*/  FMUL.FTZ R111, R111, UR14 ;  /* 0x0000000e6f6f7c20 */ /* 0x000fe20008410000 */
[----:B------:R-:W-:Y:S01]  /*3b70*/  FSEL R154, R155, RZ, P0 ;  /* 0x000000ff9b9a7208 */ /* 0x000fe20000000000 */
[----:B------:R-:W-:Y:S01]  /*3b80*/  FFMA.FTZ R92, R115, R93, R92 ;  /* 0x0000005d735c7223 */ /* 0x000fe2000001005c */
[----:B------:R-:W-:Y:S01]  /*3b90*/  LOP3.LUT P0, RZ, R159, 0xff00, RZ, 0xc0, !PT ;  /* 0x0000ff009fff7812 */ /* 0x000fe2000780c0ff */
[----:B------:R-:W-:Y:S01]  /*3ba0*/  FMUL.FTZ R110, R110, UR14 ;  /* 0x0000000e6e6e7c20 */ /* 0x000fe20008410000 */
[----:B------:R-:W-:Y:S01]  /*3bb0*/  FSEL R96, R155, RZ, P1 ;  /* 0x000000ff9b607208 */ /* 0x000fe20000800000 */
[----:B------:R-:W-:Y:S01]  /*3bc0*/  FMUL.FTZ R92, R92, UR14 ;  /* 0x0000000e5c5c7c20 */ /* 0x000fe20008410000 */
[----:B------:R-:W-:Y:S01]  /*3bd0*/  LOP3.LUT P6, RZ, R159, 0xff, RZ, 0xc0, !PT ;  /* 0x000000ff9fff7812 */ /* 0x000fe200078cc0ff */
[----:B------:R-:W-:Y:S01]  /*3be0*/  FMUL.FTZ R97, R97, UR14 ;  /* 0x0000000e61617c20 */ /* 0x000fe20008410000 */
[----:B------:R-:W-:-:S02]  /*3bf0*/  LOP3.LUT P1, RZ, R101, 0xff00, RZ, 0xc0, !PT ;  /* 0x0000ff0065ff7812 */ /* 0x000fc4000782c0ff */
[----:B------:R-:W-:Y:S02]  /*3c00*/  LOP3.LUT P5, RZ, R101, 0xff, RZ, 0xc0, !PT ;  /* 0x000000ff65ff7812 */ /* 0x000fe400078ac0ff */
[----:B------:R-:W-:Y:S02]  /*3c10*/  FSEL R93, R151, RZ, P0 ;  /* 0x000000ff975d7208 */ /* 0x000fe40000000000 */
[----:B------:R-:W-:Y:S02]  /*3c20*/  FSEL R94, R111, RZ, P6 ;  /* 0x000000ff6f5e7208 */ /* 0x000fe40003000000 */
[----:B------:R-:W-:Y:S02]  /*3c30*/  FSEL R151, R151, RZ, P1 ;  /* 0x000000ff97977208 */ /* 0x000fe40000800000 */
[----:B------:R-:W-:Y:S01]  /*3c40*/  F2FP.BF16.F32.PACK_AB R95, R96, R95 ;  /* 0x0000005f605f723e */ /* 0x000fe200000010ff */
[----:B------:R-:W-:Y:S01]  /*3c50*/  FMUL.FTZ R96, R144, UR14 ;  /* 0x0000000e90607c20 */ /* 0x000fe20008410000 */
[----:B------:R-:W-:-:S02]  /*3c60*/  FSEL R98, R111, RZ, P5 ;  /* 0x000000ff6f627208 */ /* 0x000fc40002800000 */
[----:B------:R-:W-:Y:S02]  /*3c70*/  LOP3.LUT P0, RZ, R100, 0xff0000, RZ, 0xc0, !PT ;  /* 0x00ff000064ff7812 */ /* 0x000fe4000780c0ff */
[----:B------:R-:W-:Y:S02]  /*3c80*/  LOP3.LUT P1, RZ, R158, 0xff0000, RZ, 0xc0, !PT ;  /* 0x00ff00009eff7812 */ /* 0x000fe4000782c0ff */
[----:B------:R-:W-:Y:S02]  /*3c90*/  LOP3.LUT P6, RZ, R100, 0xff000000, RZ, 0xc0, !PT ;  /* 0xff00000064ff7812 */ /* 0x000fe400078cc0ff */
[----:B------:R-:W-:Y:S02]  /*3ca0*/  LOP3.LUT P5, RZ, R158, 0xff000000, RZ, 0xc0, !PT ;  /* 0xff0000009eff7812 */ /* 0x000fe400078ac0ff */
[----:B------:R-:W-:Y:S02]  /*3cb0*/  F2FP.BF16.F32.PACK_AB R94, R93, R94 ;  /* 0x0000005e5d5e723e */ /* 0x000fe400000010ff */
[----:B------:R-:W-:-:S02]  /*3cc0*/  FSEL R144, R110, RZ, P0 ;  /* 0x000000ff6e907208 */ /* 0x000fc40000000000 */
[----:B------:R-:W-:Y:S02]  /*3cd0*/  FSEL R93, R110, RZ, P1 ;  /* 0x000000ff6e5d7208 */ /* 0x000fe40000800000 */
[----:B------:R-:W-:Y:S02]  /*3ce0*/  LOP3.LUT P0, RZ, R100, 0xff00, RZ, 0xc0, !PT ;  /* 0x0000ff0064ff7812 */ /* 0x000fe4000780c0ff */
[----:B------:R-:W-:Y:S02]  /*3cf0*/  LOP3.LUT P1, RZ, R158, 0xff00, RZ, 0xc0, !PT ;  /* 0x0000ff009eff7812 */ /* 0x000fe4000782c0ff */
[C---:B------:R-:W-:Y:S02]  /*3d00*/  FSEL R155, R96.reuse, RZ, P6 ;  /* 0x000000ff609b7208 */ /* 0x040fe40003000000 */
[----:B------:R-:W-:Y:S02]  /*3d10*/  FSEL R110, R96, RZ, P5 ;  /* 0x000000ff606e7208 */ /* 0x000fe40002800000 */
[----:B------:R-:W-:-:S02]  /*3d20*/  LOP3.LUT P6, RZ, R158, 0xff, RZ, 0xc0, !PT ;  /* 0x000000ff9eff7812 */ /* 0x000fc400078cc0ff */
[----:B------:R-:W-:Y:S02]  /*3d30*/  LOP3.LUT P5, RZ, R100, 0xff, RZ, 0xc0, !PT ;  /* 0x000000ff64ff7812 */ /* 0x000fe400078ac0ff */
[----:B------:R-:W-:Y:S02]  /*3d40*/  F2FP.BF16.F32.PACK_AB R98, R151, R98 ;  /* 0x000000629762723e */ /* 0x000fe400000010ff */
[C---:B------:R-:W-:Y:S02]  /*3d50*/  FSEL R96, R92.reuse, RZ, P0 ;  /* 0x000000ff5c607208 */ /* 0x040fe40000000000 */
[----:B------:R-:W-:Y:S02]  /*3d60*/  FSEL R111, R92, RZ, P1 ;  /* 0x000000ff5c6f7208 */ /* 0x000fe40000800000 */
[C---:B------:R-:W-:Y:S02]  /*3d70*/  FSEL R92, R97.reuse, RZ, P6 ;  /* 0x000000ff615c7208 */ /* 0x040fe40003000000 */
[----:B------:R-:W-:-:S02]  /*3d80*/  FSEL R151, R97, RZ, P5 ;  /* 0x000000ff61977208 */ /* 0x000fc40002800000 */
[----:B------:R-:W-:Y:S02]  /*3d90*/  F2FP.BF16.F32.PACK_AB R99, R154, R99 ;  /* 0x000000639a63723e */ /* 0x000fe400000010ff */
[----:B------:R-:W-:Y:S02]  /*3da0*/  F2FP.BF16.F32.PACK_AB R93, R110, R93 ;  /* 0x0000005d6e5d723e */ /* 0x000fe400000010ff */
[----:B------:R-:W-:Y:S02]  /*3db0*/  F2FP.BF16.F32.PACK_AB R97, R155, R144 ;  /* 0x000000909b61723e */ /* 0x000fe400000010ff */
[----:B------:R-:W-:Y:S02]  /*3dc0*/  F2FP.BF16.F32.PACK_AB R92, R111, R92 ;  /* 0x0000005c6f5c723e */ /* 0x000fe400000010ff */
[----:B------:R-:W-:Y:S01]  /*3dd0*/  F2FP.BF16.F32.PACK_AB R96, R96, R151 ;  /* 0x000000976060723e */ /* 0x000fe200000010ff */
[----:B------:R-:W-:Y:S06]  /*3de0*/  BRA `(.L_x_173) ;  /* 0x0000000400587947 */ /* 0x000fec0003800000 */
.L_x_177:
[-CC-:B------:R-:W-:Y:S01]  /*3df0*/  FFMA.FTZ R88, R149, R108.reuse, R109.reuse ;  /* 0x0000006c95587223 */ /* 0x180fe2000001006d */
[-CC-:B------:R-:W-:Y:S01]  /*3e00*/  FFMA.FTZ R90, R152, R108.reuse, R109.reuse ;  /* 0x0000006c985a7223 */ /* 0x180fe2000001006d */
[-C--:B------:R-:W-:Y:S01]  /*3e10*/  FFMA.FTZ R89, R147, R108.reuse, R109 ;  /* 0x0000006c93597223 */ /* 0x080fe2000001006d */
[----:B------:R-:W-:Y:S01]  /*3e20*/  SHF.L.U32 R95, R96, 0x10, RZ ;  /* 0x00000010605f7819 */ /* 0x000fe200000006ff */
[----:B------:R-:W-:Y:S01]  /*3e30*/  FADD.FTZ R92, R119, -R88 ;  /* 0x80000058775c7221 */ /* 0x000fe20000010000 */
[----:B------:R-:W-:Y:S01]  /*3e40*/  SHF.L.U32 R91, R10, 0x10, RZ ;  /* 0x000000100a5b7819 */ /* 0x000fe200000006ff */
[----:B------:R-:W-:Y:S01]  /*3e50*/  FADD.FTZ R96, R123, -R90 ;  /* 0x8000005a7b607221 */ /* 0x000fe20000010000 */
[----:B------:R-:W-:Y:S01]  /*3e60*/  FADD.FTZ R88, R118, -R89 ;  /* 0x8000005976587221 */ /* 0x000fe20000010000 */
[----:B------:R-:W-:Y:S01]  /*3e70*/  FFMA.FTZ R93, R150, R108, R109 ;  /* 0x0000006c965d7223 */ /* 0x000fe2000001006d */
[----:B------:R-:W-:Y:S02]  /*3e80*/  IMAD.U32 R94, R11, 0x10000, RZ ;  /* 0x000100000b5e7824 */ /* 0x000fe400078e00ff */
[C---:B-----5:R-:W-:Y:S01]  /*3e90*/  FFMA.FTZ R151, R115.reuse, R96, R95 ;  /* 0x0000006073977223 */ /* 0x060fe2000001005f */
[----:B0-----:R-:W-:Y:S01]  /*3ea0*/  SHF.L.U32 R111, R98, 0x10, RZ ;  /* 0x00000010626f7819 */ /* 0x001fe200000006ff */
[----:B------:R-:W-:Y:S01]  /*3eb0*/  FFMA.FTZ R95, R115, R88, R91 ;  /* 0x00000058735f7223 */ /* 0x000fe2000001005b */
[----:B------:R-:W-:Y:S01]  /*3ec0*/  FADD.FTZ R90, R122, -R93 ;  /* 0x8000005d7a5a7221 */ /* 0x000fe20000010000 */
[-CC-:B------:R-:W-:Y:S01]  /*3ed0*/  FFMA.FTZ R88, R145, R108.reuse, R109.reuse ;  /* 0x0000006c91587223 */ /* 0x180fe2000001006d */
[----:B------:R-:W-:Y:S01]  /*3ee0*/  FFMA.FTZ R89, R3, R108, R109 ;  /* 0x0000006c03597223 */ /* 0x000fe2000001006d */
[----:B------:R-:W-:Y:S01]  /*3ef0*/  FFMA.FTZ R110, R115, R92, R94 ;  /* 0x0000005c736e7223 */ /* 0x000fe2000001005e */
[----:B------:R-:W-:Y:S01]  /*3f00*/  SHF.L.U32 R94, R9, 0x10, RZ ;  /* 0x00000010095e7819 */ /* 0x000fe200000006ff */
[----:B------:R-:W-:Y:S01]  /*3f10*/  FFMA.FTZ R98, R115, R90, R111 ;  /* 0x0000005a73627223 */ /* 0x000fe2000001006f */
[----:B------:R-:W-:Y:S01]  /*3f20*/  SHF.L.U32 R91, R8, 0x10, RZ ;  /* 0x00000010085b7819 */ /* 0x000fe200000006ff */
[----:B------:R-:W-:Y:S01]  /*3f30*/  FADD.FTZ R92, R117, -R88 ;  /* 0x80000058755c7221 */ /* 0x000fe20000010000 */
[-C--:B------:R-:W-:Y:S01]  /*3f40*/  FFMA.FTZ R90, R148, R108.reuse, R109 ;  /* 0x0000006c945a7223 */ /* 0x080fe2000001006d */
[----:B------:R-:W-:Y:S01]  /*3f50*/  FADD.FTZ R88, R116, -R89 ;  /* 0x8000005974587221 */ /* 0x000fe20000010000 */
[----:B------:R-:W-:Y:S01]  /*3f60*/  FFMA.FTZ R93, R146, R108, R109 ;  /* 0x0000006c925d7223 */ /* 0x000fe2000001006d */
[----:B------:R-:W-:Y:S01]  /*3f70*/  FFMA.FTZ R89, R115, R92, R94 ;  /* 0x0000005c73597223 */ /* 0x000fe2000001005e */
[----:B------:R-:W-:Y:S01]  /*3f80*/  ISETP.GE.U32.AND P1, PT, R100, RZ, PT ;  /* 0x000000ff6400720c */ /* 0x000fe20003f26070 */
[----:B------:R-:W-:Y:S01]  /*3f90*/  FADD.FTZ R96, R121, -R90 ;  /* 0x8000005a79607221 */ /* 0x000fe20000010000 */
[----:B------:R-:W-:Y:S01]  /*3fa0*/  SHF.L.U32 R99, R99, 0x10, RZ ;  /* 0x0000001063637819 */ /* 0x000fe200000006ff */
[----:B------:R-:W-:Y:S01]  /*3fb0*/  FFMA.FTZ R92, R115, R88, R91 ;  /* 0x00000058735c7223 */ /* 0x000fe2000001005b */
[----:B------:R-:W-:Y:S01]  /*3fc0*/  ISETP.GE.U32.AND P0, PT, R158, RZ, PT ;  /* 0x000000ff9e00720c */ /* 0x000fe20003f06070 */
[----:B------:R-:W-:Y:S01]  /*3fd0*/  FADD.FTZ R90, R120, -R93 ;  /* 0x8000005d785a7221 */ /* 0x000fe20000010000 */
[----:B------:R-:W-:Y:S01]  /*3fe0*/  FMUL.FTZ R88, R110, UR14 ;  /* 0x0000000e6e587c20 */ /* 0x000fe20008410000 */
[C---:B------:R-:W-:Y:S01]  /*3ff0*/  F2FP.BF16.F32.PACK_AB R91, R151.reuse, R110 ;  /* 0x0000006e975b723e */ /* 0x040fe200000010ff */
[----:B------:R-:W-:Y:S01]  /*4000*/  FMUL.FTZ R151, R151, UR14 ;  /* 0x0000000e97977c20 */ /* 0x000fe20008410000 */
[----:B------:R-:W-:Y:S01]  /*4010*/  LOP3.LUT P5, RZ, R101, 0xff0000, RZ, 0xc0, !PT ;  /* 0x00ff000065ff7812 */ /* 0x000fe200078ac0ff */
[----:B------:R-:W-:Y:S01]  /*4020*/  FFMA.FTZ R93, R115, R90, R99 ;  /* 0x0000005a735d7223 */ /* 0x000fe20000010063 */
[----:B------:R-:W-:Y:S01]  /*4030*/  LOP3.LUT P6, RZ, R159, 0xff0000, RZ, 0xc0, !PT ;  /* 0x00ff00009fff7812 */ /* 0x000fe200078cc0ff */
[----:B------:R-:W-:Y:S01]  /*4040*/  IMAD.U32 R97, R97, 0x10000, RZ ;  /* 0x0001000061617824 */ /* 0x000fe200078e00ff */
[----:B------:R-:W-:-:S02]  /*4050*/  ISETP.GE.U32.AND.EX P1, PT, R101, 0x1000000, PT, P1 ;  /* 0x010000006500780c */ /* 0x000fc40003f26110 */
[----:B------:R-:W-:Y:S01]  /*4060*/  ISETP.GE.U32.AND.EX P0, PT, R159, 0x1000000, PT, P0 ;  /* 0x010000009f00780c */ /* 0x000fe20003f06100 */
[----:B------:R-:W-:Y:S01]  /*4070*/  FFMA.FTZ R96, R115, R96, R97 ;  /* 0x0000006073607223 */ /* 0x000fe20000010061 */
[C---:B------:R-:W-:Y:S02]  /*4080*/  FSEL R99, R88.reuse, RZ, P5 ;  /* 0x000000ff58637208 */ /* 0x040fe40002800000 */
[----:B------:R-:W-:Y:S01]  /*4090*/  FSEL R110, R88, RZ, P6 ;  /* 0x000000ff586e7208 */ /* 0x000fe20003000000 */
[----:B------:R-:W-:Y:S01]  /*40a0*/  FMUL.FTZ R88, R95, UR14 ;  /* 0x0000000e5f587c20 */ /* 0x000fe20008410000 */
[----:B------:R-:W-:Y:S02]  /*40b0*/  FSEL R144, R151, RZ, P1 ;  /* 0x000000ff97907208 */ /* 0x000fe40000800000 */
[C---:B------:R-:W-:Y:S01]  /*40c0*/  F2FP.BF16.F32.PACK_AB R90, R98.reuse, R95 ;  /* 0x0000005f625a723e */ /* 0x040fe200000010ff */
[----:B------:R-:W-:Y:S01]  /*40d0*/  FMUL.FTZ R95, R98, UR14 ;  /* 0x0000000e625f7c20 */ /* 0x000fe20008410000 */
[----:B------:R-:W-:-:S02]  /*40e0*/  LOP3.LUT P5, RZ, R101, 0xff, RZ, 0xc0, !PT ;  /* 0x000000ff65ff7812 */ /* 0x000fc400078ac0ff */
[----:B------:R-:W-:Y:S02]  /*40f0*/  LOP3.LUT P6, RZ, R159, 0xff, RZ, 0xc0, !PT ;  /* 0x000000ff9fff7812 */ /* 0x000fe400078cc0ff */
[----:B------:R-:W-:Y:S02]  /*4100*/  FSEL R151, R151, RZ, P0 ;  /* 0x000000ff97977208 */ /* 0x000fe40000000000 */
[----:B------:R-:W-:Y:S02]  /*4110*/  LOP3.LUT P1, RZ, R159, 0xff00, RZ, 0xc0, !PT ;  /* 0x0000ff009fff7812 */ /* 0x000fe4000782c0ff */
[----:B------:R-:W-:Y:S02]  /*4120*/  LOP3.LUT P0, RZ, R101, 0xff00, RZ, 0xc0, !PT ;  /* 0x0000ff0065ff7812 */ /* 0x000fe4000780c0ff */
[C---:B------:R-:W-:Y:S02]  /*4130*/  FSEL R98, R88.reuse, RZ, P5 ;  /* 0x000000ff58627208 */ /* 0x040fe40002800000 */
[----:B------:R-:W-:Y:S01]  /*4140*/  FSEL R94, R88, RZ, P6 ;  /* 0x000000ff585e7208 */ /* 0x000fe20003000000 */
[----:B------:R-:W-:Y:S01]  /*4150*/  FMUL.FTZ R88, R89, UR14 ;  /* 0x0000000e59587c20 */ /* 0x000fe20008410000 */
[----:B------:R-:W-:-:S02]  /*4160*/  FSEL R111, R95, RZ, P1 ;  /* 0x000000ff5f6f7208 */ /* 0x000fc40000800000 */
[----:B------:R-:W-:Y:S02]  /*4170*/  FSEL R97, R95, RZ, P0 ;  /* 0x000000ff5f617208 */ /* 0x000fe40000000000 */
[----:B------:R-:W-:Y:S01]  /*4180*/  F2FP.BF16.F32.PACK_AB R95, R151, R110 ;  /* 0x0000006e975f723e */ /* 0x000fe200000010ff */
[----:B------:R-:W-:Y:S01]  /*4190*/  FMUL.FTZ R110, R96, UR14 ;  /* 0x0000000e606e7c20 */ /* 0x000fe20008410000 */
[----:B------:R-:W-:Y:S02]  /*41a0*/  LOP3.LUT P0, RZ, R100, 0xff0000, RZ, 0xc0, !PT ;  /* 0x00ff000064ff7812 */ /* 0x000fe4000780c0ff */
[----:B------:R-:W-:Y:S02]  /*41b0*/  LOP3.LUT P1, RZ, R158, 0xff0000, RZ, 0xc0, !PT ;  /* 0x00ff00009eff7812 */ /* 0x000fe4000782c0ff */
[----:B------:R-:W-:Y:S02]  /*41c0*/  LOP3.LUT P6, RZ, R100, 0xff000000, RZ, 0xc0, !PT ;  /* 0xff00000064ff7812 */ /* 0x000fe400078cc0ff */
[----:B------:R-:W-:-:S02]  /*41d0*/  LOP3.LUT P5, RZ, R158, 0xff000000, RZ, 0xc0, !PT ;  /* 0xff0000009eff7812 */ /* 0x000fc400078ac0ff */
[----:B------:R-:W-:Y:S02]  /*41e0*/  F2FP.BF16.F32.PACK_AB R99, R144, R99 ;  /* 0x000000639063723e */ /* 0x000fe400000010ff */
[----:B------:R-:W-:Y:S02]  /*41f0*/  F2FP.BF16.F32.PACK_AB R98, R97, R98 ;  /* 0x000000626162723e */ /* 0x000fe400000010ff */
[----:B------:R-:W-:Y:S01]  /*4200*/  F2FP.BF16.F32.PACK_AB R89, R96, R89 ;  /* 0x000000596059723e */ /* 0x000fe200000010ff */
[C---:B------:R-:W-:Y:S01]  /*4210*/  FMUL.FTZ R96, R93.reuse, UR14 ;  /* 0x0000000e5d607c20 */ /* 0x040fe20008410000 */
[C---:B------:R-:W-:Y:S02]  /*4220*/  FSEL R97, R88.reuse, RZ, P0 ;  /* 0x000000ff58617208 */ /* 0x040fe40000000000 */
[----:B------:R-:W-:Y:S02]  /*4230*/  FSEL R144, R88, RZ, P1 ;  /* 0x000000ff58907208 */ /* 0x000fe40000800000 */
[----:B------:R-:W-:Y:S01]  /*4240*/  F2FP.BF16.F32.PACK_AB R88, R93, R92 ;  /* 0x0000005c5d58723e */ /* 0x000fe200000010ff */
[----:B------:R-:W-:Y:S01]  /*4250*/  FMUL.FTZ R92, R92, UR14 ;  /* 0x0000000e5c5c7c20 */ /* 0x000fe20008410000 */
[----:B------:R-:W-:-:S02]  /*4260*/  LOP3.LUT P0, RZ, R100, 0xff00, RZ, 0xc0, !PT ;  /* 0x0000ff0064ff7812 */ /* 0x000fc4000780c0ff */
[----:B------:R-:W-:Y:S02]  /*4270*/  LOP3.LUT P1, RZ, R158, 0xff00, RZ, 0xc0, !PT ;  /* 0x0000ff009eff7812 */ /* 0x000fe4000782c0ff */
[C---:B------:R-:W-:Y:S02]  /*4280*/  FSEL R154, R110.reuse, RZ, P6 ;  /* 0x000000ff6e9a7208 */ /* 0x040fe40003000000 */
[----:B------:R-:W-:Y:S02]  /*4290*/  FSEL R93, R110, RZ, P5 ;  /* 0x000000ff6e5d7208 */ /* 0x000fe40002800000 */
[----:B------:R-:W-:Y:S02]  /*42a0*/  LOP3.LUT P6, RZ, R158, 0xff, RZ, 0xc0, !PT ;  /* 0x000000ff9eff7812 */ /* 0x000fe400078cc0ff */
[----:B------:R-:W-:Y:S02]  /*42b0*/  LOP3.LUT P5, RZ, R100, 0xff, RZ, 0xc0, !PT ;  /* 0x000000ff64ff7812 */ /* 0x000fe400078ac0ff */
[----:B------:R-:W-:-:S02]  /*42c0*/  F2FP.BF16.F32.PACK_AB R94, R111, R94 ;  /* 0x0000005e6f5e723e */ /* 0x000fc400000010ff */
[C---:B------:R-:W-:Y:S02]  /*42d0*/  FSEL R111, R96.reuse, RZ, P0 ;  /* 0x000000ff606f7208 */ /* 0x040fe40000000000 */
[----:B------:R-:W-:Y:S02]  /*42e0*/  FSEL R151, R96, RZ, P1 ;  /* 0x000000ff60977208 */ /* 0x000fe40000800000 */
[C---:B------:R-:W-:Y:S02]  /*42f0*/  FSEL R110, R92.reuse, RZ, P6 ;  /* 0x000000ff5c6e7208 */ /* 0x040fe40003000000 */
[----:B------:R-:W-:Y:S02]  /*4300*/  FSEL R96, R92, RZ, P5 ;  /* 0x000000ff5c607208 */ /* 0x000fe40002800000 */
[----:B------:R-:W-:Y:S02]  /*4310*/  F2FP.BF16.F32.PACK_AB R93, R93, R144 ;  /* 0x000000905d5d723e */ /* 0x000fe400000010ff */
[----:B------:R-:W-:-:S02]  /*4320*/  F2FP.BF16.F32.PACK_AB R97, R154, R97 ;  /* 0x000000619a61723e */ /* 0x000fc400000010ff */
[----:B------:R-:W-:Y:S02]  /*4330*/  F2FP.BF16.F32.PACK_AB R92, R151, R110 ;  /* 0x0000006e975c723e */ /* 0x000fe400000010ff */
[----:B------:R-:W-:-:S07]  /*4340*/  F2FP.BF16.F32.PACK_AB R96, R111, R96 ;  /* 0x000000606f60723e */ /* 0x000fce00000010ff */
.L_x_173:
        /* <DEDUP_REMOVED lines=12> */
[----:B------:R-:W-:-:S03]  /*4410*/  VIADD R114, R114, 0x20 ;  /* 0x0000002072727836 */ /* 0x000fc60000000000 */
[----:B------:R1:W-:Y:S04]  /*4420*/  @P1 STG.E.128 desc[UR8][R160.64], R92 ;  /* 0x0000005ca0001986 */ /* 0x0003e8000c101d08 */
.L_x_169:
[----:B------:R-:W-:Y:S05]  /*4430*/  BSYNC.RECONVERGENT B1 ;  /* 0x0000000000017941 */ /* 0x000fea0003800200 */
.L_x_168:
[----:B------:R-:W-:Y:S04]  /*4440*/  BSSY.RECONVERGENT B1, `(.L_x_178) ;  /* 0x0000257000017945 */ /* 0x000fe80003800200 */
[----:B------:R-:W-:Y:S05]  /*4450*/  @!P2 BRA `(.L_x_179) ;  /* 0x000000240054a947 */ /* 0x000fea0003800000 */
[----:B------:R-:W-:-:S04]  /*4460*/  ISETP.NE.U32.AND P0, PT, RZ, UR12, PT ;  /* 0x0000000cff007c0c */ /* 0x000fc8000bf05070 */
[----:B------:R-:W-:-:S13]  /*4470*/  ISETP.NE.AND.EX P0, PT, RZ, UR13, PT, P0 ;  /* 0x0000000dff007c0c */ /* 0x000fda000bf05300 */
        /* <DEDUP_REMOVED lines=8> */
[-CC-:B-1----:R-:W-:Y:S01]  /*4500*/  FFMA.FTZ R94, R138, R108.reuse, R109.reuse ;  /* 0x0000006c8a5e7223 */ /* 0x182fe2000001006d */
[-CC-:B------:R-:W-:Y:S01]  /*4510*/  FFMA.FTZ R92, R139, R108.reuse, R109.reuse ;  /* 0x0000006c8b5c7223 */ /* 0x180fe2000001006d */
[-CC-:B------:R-:W-:Y:S01]  /*4520*/  FFMA.FTZ R91, R137, R108.reuse, R109.reuse ;  /* 0x0000006c895b7223 */ /* 0x180fe2000001006d */
[-C--:B------:R-:W-:Y:S01]  /*4530*/  FFMA.FTZ R88, R135, R108.reuse, R109 ;  /* 0x0000006c87587223 */ /* 0x080fe2000001006d */
[----:B------:R-:W-:Y:S01]  /*4540*/  FADD.FTZ R96, R131, -R94 ;  /* 0x8000005e83607221 */ /* 0x000fe20000010000 */
[----:B------:R-:W-:Y:S01]  /*4550*/  SHF.L.U32 R97, R7, 0x10, RZ ;  /* 0x0000001007617819 */ /* 0x000fe200000006ff */
[----:B------:R-:W-:Y:S01]  /*4560*/  FADD.FTZ R94, R127, -R92 ;  /* 0x8000005c7f5e7221 */ /* 0x000fe20000010000 */
[----:B------:R-:W-:Y:S01]  /*4570*/  FADD.FTZ R92, R126, -R91 ;  /* 0x8000005b7e5c7221 */ /* 0x000fe20000010000 */
[----:B------:R-:W-:Y:S01]  /*4580*/  IMAD.U32 R93, R6, 0x10000, RZ ;  /* 0x00010000065d7824 */ /* 0x000fe200078e00ff */
[----:B------:R-:W-:Y:S01]  /*4590*/  SHF.L.U32 R91, R5, 0x10, RZ ;  /* 0x00000010055b7819 */ /* 0x000fe200000006ff */
[----:B------:R-:W-:Y:S01]  /*45a0*/  FADD.FTZ R88, R125, -R88 ;  /* 0x800000587d587221 */ /* 0x000fe20000010000 */
[----:B------:R-:W-:Y:S01]  /*45b0*/  FFMA.FTZ R89, R133, R108, R109 ;  /* 0x0000006c85597223 */ /* 0x000fe2000001006d */
[C---:B-----5:R-:W-:Y:S01]  /*45c0*/  FFMA.FTZ R97, R115.reuse, R94, R97 ;  /* 0x0000005e73617223 */ /* 0x060fe20000010061 */
[C---:B------:R-:W-:Y:S01]  /*45d0*/  FFMA.FTZ R94, R115.reuse, R92, R93 ;  /* 0x0000005c735e7223 */ /* 0x040fe2000001005d */
[----:B------:R-:W-:Y:S01]  /*45e0*/  SHF.L.U32 R104, R104, 0x10, RZ ;  /* 0x0000001068687819 */ /* 0x000fe200000006ff */
[C---:B------:R-:W-:Y:S01]  /*45f0*/  FFMA.FTZ R93, R115.reuse, R88, R91 ;  /* 0x00000058735d7223 */ /* 0x040fe2000001005b */
[----:B------:R-:W-:Y:S01]  /*4600*/  SHF.L.U32 R91, R4, 0x10, RZ ;  /* 0x00000010045b7819 */ /* 0x000fe200000006ff */
[-C--:B------:R-:W-:Y:S01]  /*4610*/  FFMA.FTZ R95, R136, R108.reuse, R109 ;  /* 0x0000006c885f7223 */ /* 0x080fe2000001006d */
[----:B------:R-:W-:Y:S01]  /*4620*/  FADD.FTZ R88, R124, -R89 ;  /* 0x800000597c587221 */ /* 0x000fe20000010000 */
[----:B------:R-:W-:Y:S01]  /*4630*/  FFMA.FTZ R90, R134, R108, R109 ;  /* 0x0000006c865a7223 */ /* 0x000fe2000001006d */
[----:B------:R-:W-:Y:S01]  /*4640*/  FFMA.FTZ R104, R115, R96, R104 ;  /* 0x0000006073687223 */ /* 0x000fe20000010068 */
[----:B------:R-:W-:Y:S01]  /*4650*/  SHF.L.U32 R105, R105, 0x10, RZ ;  /* 0x0000001069697819 */ /* 0x000fe200000006ff */
[----:B------:R-:W-:Y:S01]  /*4660*/  FADD.FTZ R96, R130, -R95 ;  /* 0x8000005f82607221 */ /* 0x000fe20000010000 */
[----:B------:R-:W-:Y:S01]  /*4670*/  FFMA.FTZ R92, R115, R88, R91 ;  /* 0x00000058735c7223 */ /* 0x000fe2000001005b */
[----:B------:R-:W-:-:S02]  /*4680*/  IMAD.U32 R95, R106, 0x10000, RZ ;  /* 0x000100006a5f7824 */ /* 0x000fc400078e00ff */
[----:B------:R-:W-:Y:S01]  /*4690*/  FADD.FTZ R90, R129, -R90 ;  /* 0x8000005a815a7221 */ /* 0x000fe20000010000 */
[----:B------:R-:W-:Y:S01]  /*46a0*/  FMUL.FTZ R88, R97, UR14 ;  /* 0x0000000e61587c20 */ /* 0x000fe20008410000 */
[----:B------:R-:W-:Y:S01]  /*46b0*/  FFMA.FTZ R109, R132, R108, R109 ;  /* 0x0000006c846d7223 */ /* 0x000fe2000001006d */
[----:B------:R-:W-:Y:S01]  /*46c0*/  LOP3.LUT P2, RZ, R103, 0xff0000, RZ, 0xc0, !PT ;  /* 0x00ff000067ff7812 */ /* 0x000fe2000784c0ff */
[----:B------:R-:W-:Y:S01]  /*46d0*/  FFMA.FTZ R105, R115, R96, R105 ;  /* 0x0000006073697223 */ /* 0x000fe20000010069 */
[----:B------:R-:W-:Y:S01]  /*46e0*/  LOP3.LUT P6, RZ, R157, 0xff0000, RZ, 0xc0, !PT ;  /* 0x00ff00009dff7812 */ /* 0x000fe200078cc0ff */
[----:B------:R-:W-:Y:S01]  /*46f0*/  FFMA.FTZ R96, R115, R90, R95 ;  /* 0x0000005a73607223 */ /* 0x000fe2000001005f */
[----:B------:R-:W-:Y:S01]  /*4700*/  ISETP.GE.U32.AND P5, PT, R102, RZ, PT ;  /* 0x000000ff6600720c */ /* 0x000fe20003fa6070 */
[----:B------:R-:W-:Y:S01]  /*4710*/  FADD.FTZ R90, R128, -R109 ;  /* 0x8000006d805a7221 */ /* 0x000fe20000010000 */
[----:B------:R-:W-:Y:S01]  /*4720*/  SHF.L.U32 R107, R107, 0x10, RZ ;  /* 0x000000106b6b7819 */ /* 0x000fe200000006ff */
[----:B------:R-:W-:Y:S01]  /*4730*/  FMUL.FTZ R89, R105, UR14 ;  /* 0x0000000e69597c20 */ /* 0x000fe20008410000 */
[----:B------:R-:W-:-:S02]  /*4740*/  FSEL R99, R88, RZ, P2 ;  /* 0x000000ff58637208 */ /* 0x000fc40001000000 */
[----:B------:R-:W-:Y:S01]  /*4750*/  FSEL R95, R88, RZ, P6 ;  /* 0x000000ff585f7208 */ /* 0x000fe20003000000 */
[----:B------:R-:W-:Y:S01]  /*4760*/  FMUL.FTZ R88, R94, UR14 ;  /* 0x0000000e5e587c20 */ /* 0x000fe20008410000 */
[C---:B------:R-:W-:Y:S01]  /*4770*/  F2FP.BF16.F32.PACK_AB R91, R104.reuse, R97 ;  /* 0x00000061685b723e */ /* 0x040fe200000010ff */
[----:B------:R-:W-:Y:S01]  /*4780*/  FMUL.FTZ R104, R104, UR14 ;  /* 0x0000000e68687c20 */ /* 0x000fe20008410000 */
[----:B------:R-:W-:Y:S01]  /*4790*/  ISETP.GE.U32.AND P2, PT, R156, RZ, PT ;  /* 0x000000ff9c00720c */ /* 0x000fe20003f46070 */
[----:B------:R-:W-:Y:S01]  /*47a0*/  FFMA.FTZ R107, R115, R90, R107 ;  /* 0x0000005a736b7223 */ /* 0x000fe2000001006b */
[----:B------:R-:W-:Y:S02]  /*47b0*/  LOP3.LUT P6, RZ, R157, 0xff, RZ, 0xc0, !PT ;  /* 0x000000ff9dff7812 */ /* 0x000fe400078cc0ff */
[----:B------:R-:W-:Y:S02]  /*47c0*/  ISETP.GE.U32.AND.EX P5, PT, R103, 0x1000000, PT, P5 ;  /* 0x010000006700780c */ /* 0x000fe40003fa6150 */
[----:B------:R-:W-:-:S02]  /*47d0*/  F2FP.BF16.F32.PACK_AB R90, R105, R94 ;  /* 0x0000005e695a723e */ /* 0x000fc400000010ff */
[----:B------:R-:W-:Y:S02]  /*47e0*/  ISETP.GE.U32.AND.EX P2, PT, R157, 0x1000000, PT, P2 ;  /* 0x010000009d00780c */ /* 0x000fe40003f46120 */
[----:B------:R-:W-:Y:S02]  /*47f0*/  FSEL R98, R104, RZ, P5 ;  /* 0x000000ff68627208 */ /* 0x000fe40002800000 */
[----:B------:R-:W-:Y:S02]  /*4800*/  FSEL R94, R88, RZ, P6 ;  /* 0x000000ff585e7208 */ /* 0x000fe40003000000 */
[----:B------:R-:W-:Y:S02]  /*4810*/  LOP3.LUT P6, RZ, R103, 0xff, RZ, 0xc0, !PT ;  /* 0x000000ff67ff7812 */ /* 0x000fe400078cc0ff */
[----:B------:R-:W-:Y:S02]  /*4820*/  LOP3.LUT P5, RZ, R157, 0xff00, RZ, 0xc0, !PT ;  /* 0x0000ff009dff7812 */ /* 0x000fe400078ac0ff */
[----:B------:R-:W-:-:S02]  /*4830*/  FSEL R104, R104, RZ, P2 ;  /* 0x000000ff68687208 */ /* 0x000fc40001000000 */
[----:B------:R-:W-:Y:S02]  /*4840*/  F2FP.BF16.F32.PACK_AB R99, R98, R99 ;  /* 0x000000636263723e */ /* 0x000fe400000010ff */
[----:B------:R-:W-:Y:S02]  /*4850*/  LOP3.LUT P2, RZ, R103, 0xff00, RZ, 0xc0, !PT ;  /* 0x0000ff0067ff7812 */ /* 0x000fe4000784c0ff */
[----:B------:R-:W-:Y:S01]  /*4860*/  FSEL R98, R88, RZ, P6 ;  /* 0x000000ff58627208 */ /* 0x000fe20003000000 */
[----:B------:R-:W-:Y:S01]  /*4870*/  FMUL.FTZ R88, R93, UR14 ;  /* 0x0000000e5d587c20 */ /* 0x000fe20008410000 */
[----:B------:R-:W-:Y:S02]  /*4880*/  FSEL R97, R89, RZ, P5 ;  /* 0x000000ff59617208 */ /* 0x000fe40002800000 */
[----:B------:R-:W-:Y:S02]  /*4890*/  LOP3.LUT P5, RZ, R102, 0xff0000, RZ, 0xc0, !PT ;  /* 0x00ff000066ff7812 */ /* 0x000fe400078ac0ff */
[----:B------:R-:W-:-:S02]  /*48a0*/  LOP3.LUT P6, RZ, R156, 0xff0000, RZ, 0xc0, !PT ;  /* 0x00ff00009cff7812 */ /* 0x000fc400078cc0ff */
[----:B0-----:R-:W-:Y:S02]  /*48b0*/  FSEL R111, R89, RZ, P2 ;  /* 0x000000ff596f7208 */ /* 0x001fe40001000000 */
[----:B------:R-:W-:Y:S02]  /*48c0*/  F2FP.BF16.F32.PACK_AB R94, R97, R94 ;  /* 0x0000005e615e723e */ /* 0x000fe400000010ff */
[C---:B------:R-:W-:Y:S01]  /*48d0*/  F2FP.BF16.F32.PACK_AB R89, R96.reuse, R93 ;  /* 0x0000005d6059723e */ /* 0x040fe200000010ff */
[----:B------:R-:W-:Y:S01]  /*48e0*/  FMUL.FTZ R96, R96, UR14 ;  /* 0x0000000e60607c20 */ /* 0x000fe20008410000 */
[C---:B------:R-:W-:Y:S01]  /*48f0*/  FSEL R97, R88.reuse, RZ, P5 ;  /* 0x000000ff58617208 */ /* 0x040fe20002800000 */
[----:B------:R-:W-:Y:S01]  /*4900*/  FMUL.FTZ R93, R107, UR14 ;  /* 0x0000000e6b5d7c20 */ /* 0x000fe20008410000 */
[----:B------:R-:W-:Y:S02]  /*4910*/  FSEL R106, R88, RZ, P6 ;  /* 0x000000ff586a7208 */ /* 0x000fe40003000000 */
[----:B------:R-:W-:-:S02]  /*4920*/  LOP3.LUT P2, RZ, R102, 0xff000000, RZ, 0xc0, !PT ;  /* 0xff00000066ff7812 */ /* 0x000fc4000784c0ff */
[----:B------:R-:W-:Y:S02]  /*4930*/  LOP3.LUT P5, RZ, R156, 0xff000000, RZ, 0xc0, !PT ;  /* 0xff0000009cff7812 */ /* 0x000fe400078ac0ff */
[----:B------:R-:W-:Y:S02]  /*4940*/  LOP3.LUT P6, RZ, R102, 0xff00, RZ, 0xc0, !PT ;  /* 0x0000ff0066ff7812 */ /* 0x000fe400078cc0ff */
[----:B------:R-:W-:Y:S01]  /*4950*/  F2FP.BF16.F32.PACK_AB R88, R107, R92 ;  /* 0x0000005c6b58723e */ /* 0x000fe200000010ff */
[----:B------:R-:W-:Y:S01]  /*4960*/  FMUL.FTZ R92, R92, UR14 ;  /* 0x0000000e5c5c7c20 */ /* 0x000fe20008410000 */
[C---:B------:R-:W-:Y:S02]  /*4970*/  FSEL R108, R96.reuse, RZ, P2 ;  /* 0x000000ff606c7208 */ /* 0x040fe40001000000 */
[----:B------:R-:W-:Y:S02]  /*4980*/  FSEL R109, R96, RZ, P5 ;  /* 0x000000ff606d7208 */ /* 0x000fe40002800000 */
[----:B------:R-:W-:-:S02]  /*4990*/  FSEL R105, R93, RZ, P6 ;  /* 0x000000ff5d697208 */ /* 0x000fc40003000000 */
[C---:B------:R-:W-:Y:S02]  /*49a0*/  LOP3.LUT P2, RZ, R156.reuse, 0xff00, RZ, 0xc0, !PT ;  /* 0x0000ff009cff7812 */ /* 0x040fe4000784c0ff */
[----:B------:R-:W-:Y:S02]  /*49b0*/  LOP3.LUT P5, RZ, R156, 0xff, RZ, 0xc0, !PT ;  /* 0x000000ff9cff7812 */ /* 0x000fe400078ac0ff */
[----:B------:R-:W-:Y:S02]  /*49c0*/  LOP3.LUT P6, RZ, R102, 0xff, RZ, 0xc0, !PT ;  /* 0x000000ff66ff7812 */ /* 0x000fe400078cc0ff */
[----:B------:R-:W-:Y:S02]  /*49d0*/  F2FP.BF16.F32.PACK_AB R95, R104, R95 ;  /* 0x0000005f685f723e */ /* 0x000fe400000010ff */
[----:B------:R-:W-:Y:S02]  /*49e0*/  FSEL R107, R93, RZ, P2 ;  /* 0x000000ff5d6b7208 */ /* 0x000fe40001000000 */
[----:B------:R-:W-:-:S02]  /*49f0*/  FSEL R104, R92, RZ, P5 ;  /* 0x000000ff5c687208 */ /* 0x000fc40002800000 */
[----:B------:R-:W-:Y:S02]  /*4a00*/  FSEL R96, R92, RZ, P6 ;  /* 0x000000ff5c607208 */ /* 0x000fe40003000000 */
[----:B------:R-:W-:Y:S02]  /*4a10*/  F2FP.BF16.F32.PACK_AB R98, R111, R98 ;  /* 0x000000626f62723e */ /* 0x000fe400000010ff */
[----:B------:R-:W-:Y:S02]  /*4a20*/  F2FP.BF16.F32.PACK_AB R93, R109, R106 ;  /* 0x0000006a6d5d723e */ /* 0x000fe400000010ff */
[----:B------:R-:W-:Y:S02]  /*4a30*/  F2FP.BF16.F32.PACK_AB R97, R108, R97 ;  /* 0x000000616c61723e */ /* 0x000fe400000010ff */
[----:B------:R-:W-:Y:S02]  /*4a40*/  F2FP.BF16.F32.PACK_AB R92, R107, R104 ;  /* 0x000000686b5c723e */ /* 0x000fe400000010ff */
[----:B------:R-:W-:Y:S01]  /*4a50*/  F2FP.BF16.F32.PACK_AB R96, R105, R96 ;  /* 0x000000606960723e */ /* 0x000fe200000010ff */
[----:B------:R-:W-:Y:S06]  /*4a60*/  BRA `(.L_x_183) ;  /* 0x0000001c00ac7947 */ /* 0x000fec0003800000 */
.L_x_182:
[-CC-:B-1----:R-:W-:Y:S01]  /*4a70*/  FFMA.FTZ R98, R138, R108.reuse, R109.reuse ;  /* 0x0000006c8a627223 */ /* 0x182fe2000001006d */
[-CC-:B------:R-:W-:Y:S01]  /*4a80*/  FFMA.FTZ R94, R139, R108.reuse, R109.reuse ;  /* 0x0000006c8b5e7223 */ /* 0x180fe2000001006d */
[----:B0-----:R-:W-:Y:S01]  /*4a90*/  IMAD.U32 R110, R104, 0x10000, RZ ;  /* 0x00010000686e7824 */ /* 0x001fe200078e00ff */
[----:B------:R-:W-:Y:S01]  /*4aa0*/  SHF.L.U32 R99, R7, 0x10, RZ ;  /* 0x0000001007637819 */ /* 0x000fe200000006ff */
[----:B------:R-:W-:Y:S01]  /*4ab0*/  FADD.FTZ R104, R131, -R98 ;  /* 0x8000006283687221 */ /* 0x000fe20000010000 */
[-CC-:B------:R-:W-:Y:S01]  /*4ac0*/  FFMA.FTZ R95, R137, R108.reuse, R109.reuse ;  /* 0x0000006c895f7223 */ /* 0x180fe2000001006d */
[----:B------:R-:W-:Y:S01]  /*4ad0*/  FADD.FTZ R98, R127, -R94 ;  /* 0x8000005e7f627221 */ /* 0x000fe20000010000 */
[-CC-:B------:R-:W-:Y:S01]  /*4ae0*/  FFMA.FTZ R111, R136, R108.reuse, R109.reuse ;  /* 0x0000006c886f7223 */ /* 0x180fe2000001006d */
[-CC-:B------:R-:W-:Y:S01]  /*4af0*/  FFMA.FTZ R92, R135, R108.reuse, R109.reuse ;  /* 0x0000006c875c7223 */ /* 0x180fe2000001006d */
[-CC-:B------:R-:W-:Y:S01]  /*4b00*/  FFMA.FTZ R96, R134, R108.reuse, R109.reuse ;  /* 0x0000006c86607223 */ /* 0x180fe2000001006d */
[-CC-:B------:R-:W-:Y:S01]  /*4b10*/  FFMA.FTZ R93, R133, R108.reuse, R109.reuse ;  /* 0x0000006c855d7223 */ /* 0x180fe2000001006d */
[----:B------:R-:W-:Y:S01]  /*4b20*/  SHF.L.U32 R97, R6, 0x10, RZ ;  /* 0x0000001006617819 */ /* 0x000fe200000006ff */
[----:B------:R-:W-:Y:S01]  /*4b30*/  FFMA.FTZ R109, R132, R108, R109 ;  /* 0x0000006c846d7223 */ /* 0x000fe2000001006d */
[----:B------:R-:W-:Y:S01]  /*4b40*/  FADD.FTZ R94, R126, -R95 ;  /* 0x8000005f7e5e7221 */ /* 0x000fe20000010000 */
[----:B-----5:R-:W-:Y:S01]  /*4b50*/  FFMA.FTZ R108, R115, R98, R99 ;  /* 0x00000062736c7223 */ /* 0x020fe20000010063 */
[----:B------:R-:W-:-:S02]  /*4b60*/  IMAD.U32 R99, R106, 0x10000, RZ ;  /* 0x000100006a637824 */ /* 0x000fc400078e00ff */
[----:B------:R-:W-:Y:S01]  /*4b70*/  FFMA.FTZ R110, R115, R104, R110 ;  /* 0x00000068736e7223 */ /* 0x000fe2000001006e */
[----:B------:R-:W-:Y:S01]  /*4b80*/  SHF.L.U32 R106, R105, 0x10, RZ ;  /* 0x00000010696a7819 */ /* 0x000fe200000006ff */
[----:B------:R-:W-:Y:S01]  /*4b90*/  FADD.FTZ R104, R130, -R111 ;  /* 0x8000006f82687221 */ /* 0x000fe20000010000 */
[----:B------:R-:W-:Y:S01]  /*4ba0*/  ISETP.GE.U32.AND P5, PT, R102, RZ, PT ;  /* 0x000000ff6600720c */ /* 0x000fe20003fa6070 */
[----:B------:R-:W-:Y:S01]  /*4bb0*/  FFMA.FTZ R98, R115, R94, R97 ;  /* 0x0000005e73627223 */ /* 0x000fe20000010061 */
[----:B------:R-:W-:Y:S01]  /*4bc0*/  FADD.FTZ R94, R125, -R92 ;  /* 0x8000005c7d5e7221 */ /* 0x000fe20000010000 */
[----:B------:R-:W-:Y:S02]  /*4bd0*/  IMAD.U32 R95, R4, 0x10000, RZ ;  /* 0x00010000045f7824 */ /* 0x000fe400078e00ff */
[----:B------:R-:W-:Y:S01]  /*4be0*/  FADD.FTZ R96, R129, -R96 ;  /* 0x8000006081607221 */ /* 0x000fe20000010000 */
[----:B------:R-:W-:Y:S01]  /*4bf0*/  FADD.FTZ R92, R124, -R93 ;  /* 0x8000005d7c5c7221 */ /* 0x000fe20000010000 */
[----:B------:R-:W-:Y:S01]  /*4c00*/  FMUL.FTZ R108, R108, UR14 ;  /* 0x0000000e6c6c7c20 */ /* 0x000fe20008410000 */
[----:B------:R-:W-:Y:S01]  /*4c10*/  FMUL.FTZ R110, R110, UR14 ;  /* 0x0000000e6e6e7c20 */ /* 0x000fe20008410000 */
[----:B------:R-:W-:Y:S01]  /*4c20*/  FFMA.FTZ R104, R115, R104, R106 ;  /* 0x0000006873687223 */ /* 0x000fe2000001006a */
[----:B------:R-:W-:Y:S01]  /*4c30*/  LOP3.LUT P2, RZ, R103, 0xff0000, RZ, 0xc0, !PT ;  /* 0x00ff000067ff7812 */ /* 0x000fe2000784c0ff */
[----:B------:R-:W-:Y:S01]  /*4c40*/  FFMA.FTZ R93, R115, R96, R99 ;  /* 0x00000060735d7223 */ /* 0x000fe20000010063 */
[----:B------:R-:W-:Y:S01]  /*4c50*/  LOP3.LUT P6, RZ, R157, 0xff0000, RZ, 0xc0, !PT ;  /* 0x00ff00009dff7812 */ /* 0x000fe200078cc0ff */
[----:B------:R-:W-:Y:S01]  /*4c60*/  FFMA.FTZ R92, R115, R92, R95 ;  /* 0x0000005c735c7223 */ /* 0x000fe2000001005f */
[----:B------:R-:W-:Y:S01]  /*4c70*/  ISETP.GE.U32.AND.EX P5, PT, R103, 0x1000000, PT, P5 ;  /* 0x010000006700780c */ /* 0x000fe20003fa6150 */
[----:B------:R-:W-:Y:S01]  /*4c80*/  FMUL.FTZ R98, R98, UR14 ;  /* 0x0000000e62627c20 */ /* 0x000fe20008410000 */
[----:B------:R-:W-:Y:S01]  /*4c90*/  SHF.L.U32 R97, R5, 0x10, RZ ;  /* 0x0000001005617819 */ /* 0x000fe200000006ff */
[----:B------:R-:W-:Y:S01]  /*4ca0*/  FMUL.FTZ R105, R104, UR14 ;  /* 0x0000000e68697c20 */ /* 0x000fe20008410000 */
[----:B------:R-:W-:Y:S01]  /*4cb0*/  FSEL R99, R108, RZ, P2 ;  /* 0x000000ff6c637208 */ /* 0x000fe20001000000 */
[----:B------:R-:W-:Y:S01]  /*4cc0*/  FMUL.FTZ R92, R92, UR14 ;  /* 0x0000000e5c5c7c20 */ /* 0x000fe20008410000 */
[----:B------:R-:W-:Y:S01]  /*4cd0*/  FSEL R95, R108, RZ, P6 ;  /* 0x000000ff6c5f7208 */ /* 0x000fe20003000000 */
[----:B------:R-:W-:Y:S01]  /*4ce0*/  FFMA.FTZ R97, R115, R94, R97 ;  /* 0x0000005e73617223 */ /* 0x000fe20000010061 */
[----:B------:R-:W-:Y:S01]  /*4cf0*/  FSEL R106, R110, RZ, P5 ;  /* 0x000000ff6e6a7208 */ /* 0x000fe20002800000 */
[----:B------:R-:W-:Y:S01]  /*4d00*/  FADD.FTZ R94, R128, -R109 ;  /* 0x8000006d805e7221 */ /* 0x000fe20000010000 */
[----:B------:R-:W-:Y:S01]  /*4d10*/  ISETP.GE.U32.AND P2, PT, R156, RZ, PT ;  /* 0x000000ff9c00720c */ /* 0x000fe20003f46070 */
[----:B------:R-:W-:Y:S01]  /*4d20*/  FMUL.FTZ R97, R97, UR14 ;  /* 0x0000000e61617c20 */ /* 0x000fe20008410000 */
[----:B------:R-:W-:-:S02]  /*4d30*/  LOP3.LUT P6, RZ, R157, 0xff, RZ, 0xc0, !PT ;  /* 0x000000ff9dff7812 */ /* 0x000fc400078cc0ff */
[----:B------:R-:W-:Y:S02]  /*4d40*/  LOP3.LUT P5, RZ, R157, 0xff00, RZ, 0xc0, !PT ;  /* 0x0000ff009dff7812 */ /* 0x000fe400078ac0ff */
[----:B------:R-:W-:Y:S02]  /*4d50*/  SHF.L.U32 R96, R107, 0x10, RZ ;  /* 0x000000106b607819 */ /* 0x000fe400000006ff */
[----:B------:R-:W-:Y:S02]  /*4d60*/  ISETP.GE.U32.AND.EX P2, PT, R157, 0x1000000, PT, P2 ;  /* 0x010000009d00780c */ /* 0x000fe40003f46120 */
[----:B------:R-:W-:Y:S01]  /*4d70*/  FSEL R104, R98, RZ, P6 ;  /* 0x000000ff62687208 */ /* 0x000fe20003000000 */
[----:B------:R-:W-:Y:S01]  /*4d80*/  FFMA.FTZ R96, R115, R94, R96 ;  /* 0x0000005e73607223 */ /* 0x000fe20000010060 */
[----:B------:R-:W-:Y:S02]  /*4d90*/  FSEL R107, R105, RZ, P5 ;  /* 0x000000ff696b7208 */ /* 0x000fe40002800000 */
[----:B------:R-:W-:Y:S01]  /*4da0*/  LOP3.LUT P6, RZ, R103, 0xff, RZ, 0xc0, !PT ;  /* 0x000000ff67ff7812 */ /* 0x000fe200078cc0ff */
[----:B------:R-:W-:Y:S01]  /*4db0*/  FMUL.FTZ R96, R96, UR14 ;  /* 0x0000000e60607c20 */ /* 0x000fe20008410000 */
[----:B------:R-:W-:-:S02]  /*4dc0*/  FSEL R110, R110, RZ, P2 ;  /* 0x000000ff6e6e7208 */ /* 0x000fc40001000000 */
[----:B------:R-:W-:Y:S02]  /*4dd0*/  F2FP.BF16.F32.PACK_AB R94, R107, R104 ;  /* 0x000000686b5e723e */ /* 0x000fe400000010ff */
[----:B------:R-:W-:Y:S02]  /*4de0*/  LOP3.LUT P2, RZ, R103, 0xff00, RZ, 0xc0, !PT ;  /* 0x0000ff0067ff7812 */ /* 0x000fe4000784c0ff */
[----:B------:R-:W-:Y:S01]  /*4df0*/  FSEL R104, R98, RZ, P6 ;  /* 0x000000ff62687208 */ /* 0x000fe20003000000 */
[----:B------:R-:W-:Y:S01]  /*4e00*/  FMUL.FTZ R98, R93, UR14 ;  /* 0x0000000e5d627c20 */ /* 0x000fe20008410000 */
[----:B------:R-:W-:Y:S02]  /*4e10*/  LOP3.LUT P5, RZ, R102, 0xff0000, RZ, 0xc0, !PT ;  /* 0x00ff000066ff7812 */ /* 0x000fe400078ac0ff */
[----:B------:R-:W-:Y:S02]  /*4e20*/  LOP3.LUT P6, RZ, R156, 0xff0000, RZ, 0xc0, !PT ;  /* 0x00ff00009cff7812 */ /* 0x000fe400078cc0ff */
[----:B------:R-:W-:-:S02]  /*4e30*/  F2FP.BF16.F32.PACK_AB R99, R106, R99 ;  /* 0x000000636a63723e */ /* 0x000fc400000010ff */
[----:B------:R-:W-:Y:S02]  /*4e40*/  FSEL R107, R105, RZ, P2 ;  /* 0x000000ff696b7208 */ /* 0x000fe40001000000 */
[----:B------:R-:W-:Y:S02]  /*4e50*/  LOP3.LUT P2, RZ, R102, 0xff000000, RZ, 0xc0, !PT ;  /* 0xff00000066ff7812 */ /* 0x000fe4000784c0ff */
[C---:B------:R-:W-:Y:S02]  /*4e60*/  FSEL R106, R97.reuse, RZ, P5 ;  /* 0x000000ff616a7208 */ /* 0x040fe40002800000 */
[----:B------:R-:W-:Y:S02]  /*4e70*/  FSEL R93, R97, RZ, P6 ;  /* 0x000000ff615d7208 */ /* 0x000fe40003000000 */
[----:B------:R-:W-:Y:S02]  /*4e80*/  LOP3.LUT P5, RZ, R156, 0xff000000, RZ, 0xc0, !PT ;  /* 0xff0000009cff7812 */ /* 0x000fe400078ac0ff */
[----:B------:R-:W-:-:S02]  /*4e90*/  LOP3.LUT P6, RZ, R102, 0xff00, RZ, 0xc0, !PT ;  /* 0x0000ff0066ff7812 */ /* 0x000fc400078cc0ff */
[----:B------:R-:W-:Y:S02]  /*4ea0*/  FSEL R97, R98, RZ, P2 ;  /* 0x000000ff62617208 */ /* 0x000fe40001000000 */
[----:B------:R-:W-:Y:S02]  /*4eb0*/  LOP3.LUT P2, RZ, R156, 0xff00, RZ, 0xc0, !PT ;  /* 0x0000ff009cff7812 */ /* 0x000fe4000784c0ff */
[----:B------:R-:W-:Y:S02]  /*4ec0*/  FSEL R108, R98, RZ, P5 ;  /* 0x000000ff626c7208 */ /* 0x000fe40002800000 */
[----:B------:R-:W-:Y:S02]  /*4ed0*/  FSEL R105, R96, RZ, P6 ;  /* 0x000000ff60697208 */ /* 0x000fe40003000000 */
[----:B------:R-:W-:Y:S02]  /*4ee0*/  LOP3.LUT P5, RZ, R156, 0xff, RZ, 0xc0, !PT ;  /* 0x000000ff9cff7812 */ /* 0x000fe400078ac0ff */
[----:B------:R-:W-:-:S02]  /*4ef0*/  LOP3.LUT P6, RZ, R102, 0xff, RZ, 0xc0, !PT ;  /* 0x000000ff66ff7812 */ /* 0x000fc400078cc0ff */
[----:B------:R-:W-:Y:S02]  /*4f00*/  F2FP.BF16.F32.PACK_AB R98, R107, R104 ;  /* 0x000000686b62723e */ /* 0x000fe400000010ff */
[----:B------:R-:W-:Y:S02]  /*4f10*/  FSEL R107, R96, RZ, P2 ;  /* 0x000000ff606b7208 */ /* 0x000fe40001000000 */
[C---:B------:R-:W-:Y:S02]  /*4f20*/  FSEL R104, R92.reuse, RZ, P5 ;  /* 0x000000ff5c687208 */ /* 0x040fe40002800000 */
[----:B------:R-:W-:Y:S02]  /*4f30*/  FSEL R96, R92, RZ, P6 ;  /* 0x000000ff5c607208 */ /* 0x000fe40003000000 */
[----:B------:R-:W-:Y:S02]  /*4f40*/  F2FP.BF16.F32.PACK_AB R95, R110, R95 ;  /* 0x0000005f6e5f723e */ /* 0x000fe400000010ff */
[----:B------:R-:W-:-:S02]  /*4f50*/  F2FP.BF16.F32.PACK_AB R93, R108, R93 ;  /* 0x0000005d6c5d723e */ /* 0x000fc400000010ff */
[----:B------:R-:W-:Y:S02]  /*4f60*/  F2FP.BF16.F32.PACK_AB R97, R97, R106 ;  /* 0x0000006a6161723e */ /* 0x000fe400000010ff */
[----:B------:R-:W-:Y:S02]  /*4f70*/  F2FP.BF16.F32.PACK_AB R92, R107, R104 ;  /* 0x000000686b5c723e */ /* 0x000fe400000010ff */
[----:B------:R-:W-:Y:S01]  /*4f80*/  F2FP.BF16.F32.PACK_AB R96, R105, R96 ;  /* 0x000000606960723e */ /* 0x000fe200000010ff */
[----:B------:R-:W-:Y:S06]  /*4f90*/  BRA `(.L_x_183) ;  /* 0x0000001800607947 */ /* 0x000fec0003800000 */
.L_x_181:
        /* <DEDUP_REMOVED lines=28> */
[----:B------:R-:W-:Y:S01]  /*5160*/  FMUL.FTZ R94, R92, UR14 ;  /* 0x0000000e5c5e7c20 */ /* 0x000fe20008410000 */
[----:B------:R-:W-:Y:S01]  /*5170*/  ISETP.GE.U32.AND P2, PT, R102, RZ, PT ;  /* 0x000000ff6600720c */ /* 0x000fe20003f46070 */
[----:B------:R-:W-:Y:S01]  /*5180*/  FMUL.FTZ R95, R91, UR14 ;  /* 0x0000000e5b5f7c20 */ /* 0x000fe20008410000 */
[----:B------:R-:W-:Y:S01]  /*5190*/  LOP3.LUT P6, RZ, R103, 0xff0000, RZ, 0xc0, !PT ;  /* 0x00ff000067ff7812 */ /* 0x000fe200078cc0ff */
[----:B------:R-:W-:Y:S01]  /*51a0*/  FMUL.FTZ R97, R93, UR14 ;  /* 0x0000000e5d617c20 */ /* 0x000fe20008410000 */
[----:B------:R-:W-:-:S02]  /*51b0*/  ISETP.GE.U32.AND P5, PT, R156, RZ, PT ;  /* 0x000000ff9c00720c */ /* 0x000fc40003fa6070 */
[----:B------:R-:W-:Y:S02]  /*51c0*/  ISETP.GE.U32.AND.EX P2, PT, R103, 0x1000000, PT, P2 ;  /* 0x010000006700780c */ /* 0x000fe40003f46120 */
[----:B------:R-:W-:Y:S02]  /*51d0*/  FSEL R99, R94, RZ, P6 ;  /* 0x000000ff5e637208 */ /* 0x000fe40003000000 */
[C---:B------:R-:W-:Y:S02]  /*51e0*/  ISETP.GE.U32.AND.EX P5, PT, R157.reuse, 0x1000000, PT, P5 ;  /* 0x010000009d00780c */ /* 0x040fe40003fa6150 */
[----:B------:R-:W-:Y:S02]  /*51f0*/  LOP3.LUT P6, RZ, R157, 0xff00, RZ, 0xc0, !PT ;  /* 0x0000ff009dff7812 */ /* 0x000fe400078cc0ff */
[----:B------:R-:W-:Y:S01]  /*5200*/  F2FP.BF16.F32.PACK_AB R91, R91, R92 ;  /* 0x0000005c5b5b723e */ /* 0x000fe200000010ff */
[----:B------:R-:W-:Y:S01]  /*5210*/  FMUL.FTZ R92, R90, UR14 ;  /* 0x0000000e5a5c7c20 */ /* 0x000fe20008410000 */
[----:B------:R-:W-:-:S02]  /*5220*/  FSEL R98, R95, RZ, P2 ;  /* 0x000000ff5f627208 */ /* 0x000fc40001000000 */
[----:B------:R-:W-:Y:S02]  /*5230*/  F2FP.BF16.F32.PACK_AB R90, R93, R90 ;  /* 0x0000005a5d5a723e */ /* 0x000fe400000010ff */
[----:B------:R-:W-:Y:S02]  /*5240*/  LOP3.LUT P2, RZ, R157, 0xff0000, RZ, 0xc0, !PT ;  /* 0x00ff00009dff7812 */ /* 0x000fe4000784c0ff */
[----:B------:R-:W-:Y:S02]  /*5250*/  FSEL R104, R95, RZ, P5 ;  /* 0x000000ff5f687208 */ /* 0x000fe40002800000 */
[----:B------:R-:W-:Y:S02]  /*5260*/  FSEL R93, R97, RZ, P6 ;  /* 0x000000ff615d7208 */ /* 0x000fe40003000000 */
[----:B------:R-:W-:Y:S02]  /*5270*/  LOP3.LUT P5, RZ, R157, 0xff, RZ, 0xc0, !PT ;  /* 0x000000ff9dff7812 */ /* 0x000fe400078ac0ff */
[----:B------:R-:W-:-:S02]  /*5280*/  LOP3.LUT P6, RZ, R103, 0xff, RZ, 0xc0, !PT ;  /* 0x000000ff67ff7812 */ /* 0x000fc400078cc0ff */
[----:B------:R-:W-:Y:S02]  /*5290*/  FSEL R95, R94, RZ, P2 ;  /* 0x000000ff5e5f7208 */ /* 0x000fe40001000000 */
[----:B------:R-:W-:Y:S02]  /*52a0*/  F2FP.BF16.F32.PACK_AB R99, R98, R99 ;  /* 0x000000636263723e */ /* 0x000fe400000010ff */
[C---:B------:R-:W-:Y:S02]  /*52b0*/  FSEL R94, R92.reuse, RZ, P5 ;  /* 0x000000ff5c5e7208 */ /* 0x040fe40002800000 */
[----:B------:R-:W-:Y:S01]  /*52c0*/  FSEL R98, R92, RZ, P6 ;  /* 0x000000ff5c627208 */ /* 0x000fe20003000000 */
[----:B------:R-:W-:Y:S01]  /*52d0*/  FMUL.FTZ R92, R89, UR14 ;  /* 0x0000000e595c7c20 */ /* 0x000fe20008410000 */
[----:B------:R-:W-:Y:S02]  /*52e0*/  LOP3.LUT P2, RZ, R103, 0xff00, RZ, 0xc0, !PT ;  /* 0x0000ff0067ff7812 */ /* 0x000fe4000784c0ff */
[----:B------:R-:W-:-:S02]  /*52f0*/  LOP3.LUT P5, RZ, R102, 0xff0000, RZ, 0xc0, !PT ;  /* 0x00ff000066ff7812 */ /* 0x000fc400078ac0ff */
[----:B------:R-:W-:Y:S02]  /*5300*/  LOP3.LUT P6, RZ, R156, 0xff0000, RZ, 0xc0, !PT ;  /* 0x00ff00009cff7812 */ /* 0x000fe400078cc0ff */
[----:B------:R-:W-:Y:S02]  /*5310*/  F2FP.BF16.F32.PACK_AB R94, R93, R94 ;  /* 0x0000005e5d5e723e */ /* 0x000fe400000010ff */
[----:B------:R-:W-:Y:S02]  /*5320*/  FSEL R107, R97, RZ, P2 ;  /* 0x000000ff616b7208 */ /* 0x000fe40001000000 */
[C---:B------:R-:W-:Y:S01]  /*5330*/  F2FP.BF16.F32.PACK_AB R89, R96.reuse, R89 ;  /* 0x000000596059723e */ /* 0x040fe200000010ff */
[----:B------:R-:W-:Y:S01]  /*5340*/  FMUL.FTZ R96, R96, UR14 ;  /* 0x0000000e60607c20 */ /* 0x000fe20008410000 */
[C---:B------:R-:W-:Y:S02]  /*5350*/  FSEL R97, R92.reuse, RZ, P5 ;  /* 0x000000ff5c617208 */ /* 0x040fe40002800000 */
[----:B------:R-:W-:Y:S01]  /*5360*/  FSEL R93, R92, RZ, P6 ;  /* 0x000000ff5c5d7208 */ /* 0x000fe20003000000 */
[----:B------:R-:W-:Y:S01]  /*5370*/  FMUL.FTZ R92, R88, UR14 ;  /* 0x0000000e585c7c20 */ /* 0x000fe20008410000 */
[----:B------:R-:W-:-:S02]  /*5380*/  LOP3.LUT P2, RZ, R102, 0xff000000, RZ, 0xc0, !PT ;  /* 0xff00000066ff7812 */ /* 0x000fc4000784c0ff */
[----:B------:R-:W-:Y:S02]  /*5390*/  LOP3.LUT P5, RZ, R156, 0xff000000, RZ, 0xc0, !PT ;  /* 0xff0000009cff7812 */ /* 0x000fe400078ac0ff */
[----:B------:R-:W-:Y:S02]  /*53a0*/  LOP3.LUT P6, RZ, R102, 0xff00, RZ, 0xc0, !PT ;  /* 0x0000ff0066ff7812 */ /* 0x000fe400078cc0ff */
[----:B------:R-:W-:Y:S02]  /*53b0*/  F2FP.BF16.F32.PACK_AB R95, R104, R95 ;  /* 0x0000005f685f723e */ /* 0x000fe400000010ff */
[----:B------:R-:W-:Y:S02]  /*53c0*/  FSEL R104, R96, RZ, P2 ;  /* 0x000000ff60687208 */ /* 0x000fe40001000000 */
[----:B------:R-:W-:Y:S01]  /*53d0*/  F2FP.BF16.F32.PACK_AB R88, R88, R115 ;  /* 0x000000735858723e */ /* 0x000fe200000010ff */
[----:B------:R-:W-:Y:S01]  /*53e0*/  FMUL.FTZ R115, R115, UR14 ;  /* 0x0000000e73737c20 */ /* 0x000fe20008410000 */
[----:B------:R-:W-:-:S02]  /*53f0*/  LOP3.LUT P2, RZ, R156, 0xff00, RZ, 0xc0, !PT ;  /* 0x0000ff009cff7812 */ /* 0x000fc4000784c0ff */
[----:B------:R-:W-:Y:S02]  /*5400*/  FSEL R106, R96, RZ, P5 ;  /* 0x000000ff606a7208 */ /* 0x000fe40002800000 */
[----:B------:R-:W-:Y:S02]  /*5410*/  FSEL R105, R92, RZ, P6 ;  /* 0x000000ff5c697208 */ /* 0x000fe40003000000 */
[----:B------:R-:W-:Y:S02]  /*5420*/  LOP3.LUT P5, RZ, R156, 0xff, RZ, 0xc0, !PT ;  /* 0x000000ff9cff7812 */ /* 0x000fe400078ac0ff */
[----:B------:R-:W-:Y:S02]  /*5430*/  LOP3.LUT P6, RZ, R102, 0xff, RZ, 0xc0, !PT ;  /* 0x000000ff66ff7812 */ /* 0x000fe400078cc0ff */
[----:B------:R-:W-:Y:S02]  /*5440*/  F2FP.BF16.F32.PACK_AB R98, R107, R98 ;  /* 0x000000626b62723e */ /* 0x000fe400000010ff */
        /* <DEDUP_REMOVED lines=8> */
.L_x_184:
[-CC-:B------:R-:W-:Y:S01]  /*54d0*/  FFMA.FTZ R94, R139, R108.reuse, R109.reuse ;  /* 0x0000006c8b5e7223 */ /* 0x180fe2000001006d */
[-CC-:B------:R-:W-:Y:S01]  /*54e0*/  FFMA.FTZ R98, R138, R108.reuse, R109.reuse ;  /* 0x0000006c8a627223 */ /* 0x180fe2000001006d */
[-CC-:B------:R-:W-:Y:S01]  /*54f0*/  FFMA.FTZ R95, R137, R108.reuse, R109.reuse ;  /* 0x0000006c895f7223 */ /* 0x180fe2000001006d */
[-C--:B------:R-:W-:Y:S01]  /*5500*/  FFMA.FTZ R97, R136, R108.reuse, R109 ;  /* 0x0000006c88617223 */ /* 0x080fe2000001006d */
[----:B------:R-:W-:Y:S01]  /*5510*/  FADD.FTZ R96, R127, -R94 ;  /* 0x8000005e7f607221 */ /* 0x000fe20000010000 */
[----:B------:R-:W-:Y:S01]  /*5520*/  FADD.FTZ R98, R131, -R98 ;  /* 0x8000006283627221 */ /* 0x000fe20000010000 */
[----:B------:R-:W-:Y:S01]  /*5530*/  FADD.FTZ R104, R126, -R95 ;  /* 0x8000005f7e687221 */ /* 0x000fe20000010000 */
[--C-:B------:R-:W-:Y:S01]  /*5540*/  FFMA.FTZ R94, R134, R108, R109.reuse ;  /* 0x0000006c865e7223 */ /* 0x100fe2000001006d */
[C---:B-----5:R-:W-:Y:S01]  /*5550*/  FMUL.FTZ R96, R115.reuse, R96 ;  /* 0x0000006073607220 */ /* 0x060fe20000410000 */
[----:B------:R-:W-:Y:S01]  /*5560*/  FMUL.FTZ R98, R115, R98 ;  /* 0x0000006273627220 */ /* 0x000fe20000410000 */
[----:B------:R-:W-:Y:S01]  /*5570*/  FFMA.FTZ R93, R132, R108, R109 ;  /* 0x0000006c845d7223 */ /* 0x000fe2000001006d */
[----:B------:R-:W-:Y:S01]  /*5580*/  ISETP.GE.U32.AND P2, PT, R102, RZ, PT ;  /* 0x000000ff6600720c */ /* 0x000fe20003f46070 */
[----:B------:R-:W-:Y:S01]  /*5590*/  FMUL.FTZ R96, R96, UR14 ;  /* 0x0000000e60607c20 */ /* 0x000fe20008410000 */
[----:B------:R-:W-:Y:S01]  /*55a0*/  LOP3.LUT P6, RZ, R157, 0xff0000, RZ, 0xc0, !PT ;  /* 0x00ff00009dff7812 */ /* 0x000fe200078cc0ff */
[----:B------:R-:W-:Y:S01]  /*55b0*/  FADD.FTZ R106, R130, -R97 ;  /* 0x80000061826a7221 */ /* 0x000fe20000010000 */
[----:B------:R-:W-:Y:S01]  /*55c0*/  FMUL.FTZ R104, R115, R104 ;  /* 0x0000006873687220 */ /* 0x000fe20000410000 */
[----:B------:R-:W-:Y:S01]  /*55d0*/  LOP3.LUT P5, RZ, R103, 0xff0000, RZ, 0xc0, !PT ;  /* 0x00ff000067ff7812 */ /* 0x000fe200078ac0ff */
[----:B------:R-:W-:Y:S01]  /*55e0*/  FFMA.FTZ R92, R135, R108, R109 ;  /* 0x0000006c875c7223 */ /* 0x000fe2000001006d */
[----:B------:R-:W-:Y:S01]  /*55f0*/  FMUL.FTZ R107, R98, UR14 ;  /* 0x0000000e626b7c20 */ /* 0x000fe20008410000 */
[----:B------:R-:W-:Y:S01]  /*5600*/  FADD.FTZ R98, R129, -R94 ;  /* 0x8000005e81627221 */ /* 0x000fe20000010000 */
[----:B------:R-:W-:Y:S01]  /*5610*/  ISETP.GE.U32.AND.EX P2, PT, R103, 0x1000000, PT, P2 ;  /* 0x010000006700780c */ /* 0x000fe20003f46120 */
[----:B------:R-:W-:Y:S01]  /*5620*/  FADD.FTZ R94, R128, -R93 ;  /* 0x8000005d805e7221 */ /* 0x000fe20000010000 */
[----:B------:R-:W-:Y:S01]  /*5630*/  FSEL R105, R96, RZ, P6 ;  /* 0x000000ff60697208 */ /* 0x000fe20003000000 */
[----:B------:R-:W-:Y:S01]  /*5640*/  FMUL.FTZ R106, R115, R106 ;  /* 0x0000006a736a7220 */ /* 0x000fe20000410000 */
[----:B------:R-:W-:Y:S01]  /*5650*/  FMUL.FTZ R104, R104, UR14 ;  /* 0x0000000e68687c20 */ /* 0x000fe20008410000 */
[----:B------:R-:W-:Y:S01]  /*5660*/  FSEL R99, R96, RZ, P5 ;  /* 0x000000ff60637208 */ /* 0x000fe20002800000 */
[----:B------:R-:W-:Y:S01]  /*5670*/  FADD.FTZ R96, R125, -R92 ;  /* 0x8000005c7d607221 */ /* 0x000fe20000010000 */
[----:B------:R-:W-:Y:S01]  /*5680*/  LOP3.LUT P6, RZ, R157, 0xff, RZ, 0xc0, !PT ;  /* 0x000000ff9dff7812 */ /* 0x000fe200078cc0ff */
[----:B------:R-:W-:Y:S01]  /*5690*/  FFMA.FTZ R109, R133, R108, R109 ;  /* 0x0000006c856d7223 */ /* 0x000fe2000001006d */
[----:B------:R-:W-:Y:S01]  /*56a0*/  ISETP.GE.U32.AND P5, PT, R156, RZ, PT ;  /* 0x000000ff9c00720c */ /* 0x000fe20003fa6070 */
[----:B------:R-:W-:Y:S01]  /*56b0*/  FMUL.FTZ R106, R106, UR14 ;  /* 0x0000000e6a6a7c20 */ /* 0x000fe20008410000 */
[----:B------:R-:W-:Y:S01]  /*56c0*/  FSEL R108, R107, RZ, P2 ;  /* 0x000000ff6b6c7208 */ /* 0x000fe20001000000 */
[----:B------:R-:W-:Y:S01]  /*56d0*/  FMUL.FTZ R93, R115, R94 ;  /* 0x0000005e735d7220 */ /* 0x000fe20000410000 */
[----:B------:R-:W-:Y:S01]  /*56e0*/  LOP3.LUT P2, RZ, R157, 0xff00, RZ, 0xc0, !PT ;  /* 0x0000ff009dff7812 */ /* 0x000fe2000784c0ff */
[C---:B------:R-:W-:Y:S01]  /*56f0*/  FMUL.FTZ R96, R115.reuse, R96 ;  /* 0x0000006073607220 */ /* 0x040fe20000410000 */
[----:B------:R-:W-:Y:S01]  /*5700*/  FSEL R94, R104, RZ, P6 ;  /* 0x000000ff685e7208 */ /* 0x000fe20003000000 */
[----:B------:R-:W-:Y:S01]  /*5710*/  FMUL.FTZ R98, R115, R98 ;  /* 0x0000006273627220 */ /* 0x000fe20000410000 */
[----:B------:R-:W-:Y:S01]  /*5720*/  ISETP.GE.U32.AND.EX P5, PT, R157, 0x1000000, PT, P5 ;  /* 0x010000009d00780c */ /* 0x000fe20003fa6150 */
[----:B------:R-:W-:Y:S01]  /*5730*/  FMUL.FTZ R96, R96, UR14 ;  /* 0x0000000e60607c20 */ /* 0x000fe20008410000 */
[----:B------:R-:W-:Y:S01]  /*5740*/  LOP3.LUT P6, RZ, R103, 0xff, RZ, 0xc0, !PT ;  /* 0x000000ff67ff7812 */ /* 0x000fe200078cc0ff */
[----:B------:R-:W-:Y:S01]  /*5750*/  FADD.FTZ R92, R124, -R109 ;  /* 0x8000006d7c5c7221 */ /* 0x000fe20000010000 */
[----:B------:R-:W-:Y:S01]  /*5760*/  FSEL R97, R106, RZ, P2 ;  /* 0x000000ff6a617208 */ /* 0x000fe20001000000 */
[----:B------:R-:W-:Y:S01]  /*5770*/  FMUL.FTZ R98, R98, UR14 ;  /* 0x0000000e62627c20 */ /* 0x000fe20008410000 */
[----:B0-----:R-:W-:Y:S01]  /*5780*/  FSEL R110, R107, RZ, P5 ;  /* 0x000000ff6b6e7208 */ /* 0x001fe20002800000 */
[----:B------:R-:W-:Y:S01]  /*5790*/  FMUL.FTZ R93, R93, UR14 ;  /* 0x0000000e5d5d7c20 */ /* 0x000fe20008410000 */
[----:B------:R-:W-:Y:S01]  /*57a0*/  LOP3.LUT P2, RZ, R103, 0xff00, RZ, 0xc0, !PT ;  /* 0x0000ff0067ff7812 */ /* 0x000fe2000784c0ff */
[----:B------:R-:W-:Y:S01]  /*57b0*/  FMUL.FTZ R92, R115, R92 ;  /* 0x0000005c735c7220 */ /* 0x000fe20000410000 */
[----:B------:R-:W-:-:S02]  /*57c0*/  FSEL R104, R104, RZ, P6 ;  /* 0x000000ff68687208 */ /* 0x000fc40003000000 */
[----:B------:R-:W-:Y:S01]  /*57d0*/  LOP3.LUT P5, RZ, R102, 0xff0000, RZ, 0xc0, !PT ;  /* 0x00ff000066ff7812 */ /* 0x000fe200078ac0ff */
[----:B------:R-:W-:Y:S01]  /*57e0*/  FMUL.FTZ R92, R92, UR14 ;  /* 0x0000000e5c5c7c20 */ /* 0x000fe20008410000 */
[----:B------:R-:W-:Y:S02]  /*57f0*/  LOP3.LUT P6, RZ, R156, 0xff0000, RZ, 0xc0, !PT ;  /* 0x00ff00009cff7812 */ /* 0x000fe400078cc0ff */
[----:B------:R-:W-:Y:S02]  /*5800*/  F2FP.BF16.F32.PACK_AB R94, R97, R94 ;  /* 0x0000005e615e723e */ /* 0x000fe400000010ff */
[----:B------:R-:W-:Y:S02]  /*5810*/  FSEL R107, R106, RZ, P2 ;  /* 0x000000ff6a6b7208 */ /* 0x000fe40001000000 */
[C---:B------:R-:W-:Y:S02]  /*5820*/  FSEL R97, R96.reuse, RZ, P5 ;  /* 0x000000ff60617208 */ /* 0x040fe40002800000 */
[----:B------:R-:W-:-:S02]  /*5830*/  FSEL R106, R96, RZ, P6 ;  /* 0x000000ff606a7208 */ /* 0x000fc40003000000 */
[----:B------:R-:W-:Y:S02]  /*5840*/  LOP3.LUT P2, RZ, R102, 0xff000000, RZ, 0xc0, !PT ;  /* 0xff00000066ff7812 */ /* 0x000fe4000784c0ff */
[----:B------:R-:W-:Y:S02]  /*5850*/  LOP3.LUT P5, RZ, R156, 0xff000000, RZ, 0xc0, !PT ;  /* 0xff0000009cff7812 */ /* 0x000fe400078ac0ff */
[----:B------:R-:W-:Y:S02]  /*5860*/  LOP3.LUT P6, RZ, R102, 0xff00, RZ, 0xc0, !PT ;  /* 0x0000ff0066ff7812 */ /* 0x000fe400078cc0ff */
[----:B------:R-:W-:Y:S02]  /*5870*/  F2FP.BF16.F32.PACK_AB R95, R110, R105 ;  /* 0x000000696e5f723e */ /* 0x000fe400000010ff */
[----:B------:R-:W-:Y:S02]  /*5880*/  F2FP.BF16.F32.PACK_AB R99, R108, R99 ;  /* 0x000000636c63723e */ /* 0x000fe400000010ff */
[----:B------:R-:W-:-:S02]  /*5890*/  FSEL R108, R98, RZ, P2 ;  /* 0x000000ff626c7208 */ /* 0x000fc40001000000 */
[----:B------:R-:W-:Y:S02]  /*58a0*/  FSEL R109, R98, RZ, P5 ;  /* 0x000000ff626d7208 */ /* 0x000fe40002800000 */
[----:B------:R-:W-:Y:S02]  /*58b0*/  FSEL R105, R93, RZ, P6 ;  /* 0x000000ff5d697208 */ /* 0x000fe40003000000 */
[C---:B------:R-:W-:Y:S02]  /*58c0*/  LOP3.LUT P2, RZ, R156.reuse, 0xff00, RZ, 0xc0, !PT ;  /* 0x0000ff009cff7812 */ /* 0x040fe4000784c0ff */
[----:B------:R-:W-:Y:S02]  /*58d0*/  LOP3.LUT P5, RZ, R156, 0xff, RZ, 0xc0, !PT ;  /* 0x000000ff9cff7812 */ /* 0x000fe400078ac0ff */
[----:B------:R-:W-:Y:S02]  /*58e0*/  LOP3.LUT P6, RZ, R102, 0xff, RZ, 0xc0, !PT ;  /* 0x000000ff66ff7812 */ /* 0x000fe400078cc0ff */
[----:B------:R-:W-:-:S02]  /*58f0*/  F2FP.BF16.F32.PACK_AB R98, R107, R104 ;  /* 0x000000686b62723e */ /* 0x000fc400000010ff */
[----:B------:R-:W-:Y:S02]  /*5900*/  FSEL R107, R93, RZ, P2 ;  /* 0x000000ff5d6b7208 */ /* 0x000fe40001000000 */
[C---:B------:R-:W-:Y:S02]  /*5910*/  FSEL R104, R92.reuse, RZ, P5 ;  /* 0x000000ff5c687208 */ /* 0x040fe40002800000 */
[----:B------:R-:W-:Y:S02]  /*5920*/  FSEL R96, R92, RZ, P6 ;  /* 0x000000ff5c607208 */ /* 0x000fe40003000000 */
[----:B------:R-:W-:Y:S02]  /*5930*/  F2FP.BF16.F32.PACK_AB R93, R109, R106 ;  /* 0x0000006a6d5d723e */ /* 0x000fe400000010ff */
[----:B------:R-:W-:Y:S02]  /*5940*/  F2FP.BF16.F32.PACK_AB R97, R108, R97 ;  /* 0x000000616c61723e */ /* 0x000fe400000010ff */
[----:B------:R-:W-:-:S02]  /*5950*/  F2FP.BF16.F32.PACK_AB R92, R107, R104 ;  /* 0x000000686b5c723e */ /* 0x000fc400000010ff */
[----:B------:R-:W-:Y:S01]  /*5960*/  F2FP.BF16.F32.PACK_AB R96, R105, R96 ;  /* 0x000000606960723e */ /* 0x000fe200000010ff */
[----:B------:R-:W-:Y:S06]  /*5970*/  BRA `(.L_x_183) ;  /* 0x0000000c00e87947 */ /* 0x000fec0003800000 */
.L_x_180:
[----:B------:R-:W-:-:S04]  /*5980*/  UISETP.NE.U32.AND UP0, UPT, UR24, URZ, UPT ;  /* 0x000000ff1800728c */ /* 0x000fc8000bf05070 */
[----:B------:R-:W-:-:S09]  /*5990*/  UISETP.NE.AND.EX UP0, UPT, UR25, URZ, UPT, UP0 ;  /* 0x000000ff1900728c */ /* 0x000fd2000bf05300 */
[----:B------:R-:W-:Y:S05]  /*59a0*/  BRA.U !UP0, `(.L_x_185) ;  /* 0x0000000908107547 */ /* 0x000fea000b800000 */
[----:B-1----:R-:W1:Y:S02]  /*59b0*/  LDC.64 R96, c[0x0][0x478] ;  /* 0x00011e00ff607b82 */ /* 0x002e640000000a00 */
[----:B-1----:R-:W-:-:S04]  /*59c0*/  ISETP.NE.U32.AND P1, PT, R96, RZ, PT ;  /* 0x000000ff6000720c */ /* 0x002fc80003f25070 */
[----:B------:R-:W-:-:S13]  /*59d0*/  ISETP.NE.AND.EX P1, PT, R97, RZ, PT, P1 ;  /* 0x000000ff6100720c */ /* 0x000fda0003f25310 */
[----:B------:R-:W-:Y:S05]  /*59e0*/  @!P1 BRA `(.L_x_186) ;  /* 0x0000000400089947 */ /* 0x000fea0003800000 */
[-CC-:B------:R-:W-:Y:S01]  /*59f0*/  FFMA.FTZ R90, R138, R108.reuse, R109.reuse ;  /* 0x0000006c8a5a7223 */ /* 0x180fe2000001006d */
[----:B------:R-:W-:Y:S01]  /*5a00*/  SHF.L.U32 R104, R104, 0x10, RZ ;  /* 0x0000001068687819 */ /* 0x000fe200000006ff */
[-CC-:B------:R-:W-:Y:S01]  /*5a10*/  FFMA.FTZ R96, R139, R108.reuse, R109.reuse ;  /* 0x0000006c8b607223 */ /* 0x180fe2000001006d */
[-CC-:B------:R-:W-:Y:S01]  /*5a20*/  FFMA.FTZ R97, R137, R108.reuse, R109.reuse ;  /* 0x0000006c89617223 */ /* 0x180fe2000001006d */
[----:B------:R-:W-:Y:S01]  /*5a30*/  FADD.FTZ R98, R131, -R90 ;  /* 0x8000005a83627221 */ /* 0x000fe20000010000 */
[-CC-:B------:R-:W-:Y:S01]  /*5a40*/  FFMA.FTZ R88, R135, R108.reuse, R109.reuse ;  /* 0x0000006c87587223 */ /* 0x180fe2000001006d */
[----:B------:R-:W-:Y:S01]  /*5a50*/  SHF.L.U32 R99, R6, 0x10, RZ ;  /* 0x0000001006637819 */ /* 0x000fe200000006ff */
[--C-:B0-----:R-:W-:Y:S01]  /*5a60*/  FFMA.FTZ R111, R136, R108, R109.reuse ;  /* 0x0000006c886f7223 */ /* 0x101fe2000001006d */
[----:B-----5:R-:W-:Y:S01]  /*5a70*/  FFMA.FTZ R151, R115, R98, R104 ;  /* 0x0000006273977223 */ /* 0x020fe20000010068 */
[----:B------:R-:W-:Y:S01]  /*5a80*/  FADD.FTZ R104, R127, -R96 ;  /* 0x800000607f687221 */ /* 0x000fe20000010000 */
[-CC-:B------:R-:W-:Y:S01]  /*5a90*/  FFMA.FTZ R90, R134, R108.reuse, R109.reuse ;  /* 0x0000006c865a7223 */ /* 0x180fe2000001006d */
[-C--:B------:R-:W-:Y:S01]  /*5aa0*/  FFMA.FTZ R89, R133, R108.reuse, R109 ;  /* 0x0000006c85597223 */ /* 0x080fe2000001006d */
[----:B------:R-:W-:Y:S01]  /*5ab0*/  FADD.FTZ R96, R126, -R97 ;  /* 0x800000617e607221 */ /* 0x000fe20000010000 */
[----:B------:R-:W-:Y:S01]  /*5ac0*/  FFMA.FTZ R109, R132, R108, R109 ;  /* 0x0000006c846d7223 */ /* 0x000fe2000001006d */
[----:B------:R-:W-:-:S02]  /*5ad0*/  IMAD.U32 R91, R5, 0x10000, RZ ;  /* 0x00010000055b7824 */ /* 0x000fc400078e00ff */
[----:B------:R-:W-:Y:S01]  /*5ae0*/  FADD.FTZ R88, R125, -R88 ;  /* 0x800000587d587221 */ /* 0x000fe20000010000 */
[----:B------:R-:W-:Y:S01]  /*5af0*/  SHF.L.U32 R108, R7, 0x10, RZ ;  /* 0x00000010076c7819 */ /* 0x000fe200000006ff */
[----:B------:R-:W-:Y:S01]  /*5b00*/  FFMA.FTZ R99, R115, R96, R99 ;  /* 0x0000006073637223 */ /* 0x000fe20000010063 */
[----:B------:R-:W-:Y:S02]  /*5b10*/  IMAD.U32 R105, R105, 0x10000, RZ ;  /* 0x0001000069697824 */ /* 0x000fe400078e00ff */
[----:B------:R-:W-:Y:S01]  /*5b20*/  FADD.FTZ R98, R130, -R111 ;  /* 0x8000006f82627221 */ /* 0x000fe20000010000 */
[C---:B------:R-:W-:Y:S01]  /*5b30*/  FFMA.FTZ R96, R115.reuse, R88, R91 ;  /* 0x0000005873607223 */ /* 0x040fe2000001005b */
[----:B------:R-:W-:Y:S01]  /*5b40*/  SHF.L.U32 R91, R4, 0x10, RZ ;  /* 0x00000010045b7819 */ /* 0x000fe200000006ff */
[C---:B------:R-:W-:Y:S01]  /*5b50*/  FFMA.FTZ R108, R115.reuse, R104, R108 ;  /* 0x00000068736c7223 */ /* 0x040fe2000001006c */
[----:B------:R-:W-:Y:S01]  /*5b60*/  FADD.FTZ R88, R124, -R89 ;  /* 0x800000597c587221 */ /* 0x000fe20000010000 */
[----:B------:R-:W-:Y:S01]  /*5b70*/  ISETP.GE.U32.AND P2, PT, R102, RZ, PT ;  /* 0x000000ff6600720c */ /* 0x000fe20003f46070 */
[----:B------:R-:W-:Y:S01]  /*5b80*/  FFMA.FTZ R104, R115, R98, R105 ;  /* 0x0000006273687223 */ /* 0x000fe20000010069 */
[----:B------:R-:W-:Y:S01]  /*5b90*/  FADD.FTZ R98, R129, -R90 ;  /* 0x8000005a81627221 */ /* 0x000fe20000010000 */
[----:B------:R-:W-:Y:S01]  /*5ba0*/  FMUL.FTZ R89, R151, UR14 ;  /* 0x0000000e97597c20 */ /* 0x000fe20008410000 */
[----:B------:R-:W-:-:S02]  /*5bb0*/  IMAD.U32 R107, R107, 0x10000, RZ ;  /* 0x000100006b6b7824 */ /* 0x000fc400078e00ff */
[----:B------:R-:W-:Y:S01]  /*5bc0*/  FADD.FTZ R90, R128, -R109 ;  /* 0x8000006d805a7221 */ /* 0x000fe20000010000 */
[----:B------:R-:W-:Y:S01]  /*5bd0*/  FFMA.FTZ R88, R115, R88, R91 ;  /* 0x0000005873587223 */ /* 0x000fe2000001005b */
[----:B------:R-:W-:Y:S02]  /*5be0*/  ISETP.GE.U32.AND.EX P2, PT, R103, 0x1000000, PT, P2 ;  /* 0x010000006700780c */ /* 0x000fe40003f46120 */
[----:B------:R-:W-:Y:S01]  /*5bf0*/  SHF.L.U32 R106, R106, 0x10, RZ ;  /* 0x000000106a6a7819 */ /* 0x000fe200000006ff */
[----:B------:R-:W-:Y:S01]  /*5c00*/  FFMA.FTZ R107, R115, R90, R107 ;  /* 0x0000005a736b7223 */ /* 0x000fe2000001006b */
[----:B------:R-:W-:Y:S01]  /*5c10*/  F2FP.BF16.F32.PACK_AB R91, R151, R108 ;  /* 0x0000006c975b723e */ /* 0x000fe200000010ff */
[----:B------:R-:W-:Y:S01]  /*5c20*/  FMUL.FTZ R108, R108, UR14 ;  /* 0x0000000e6c6c7c20 */ /* 0x000fe20008410000 */
[----:B------:R-:W-:Y:S01]  /*5c30*/  LOP3.LUT P5, RZ, R103, 0xff0000, RZ, 0xc0, !PT ;  /* 0x00ff000067ff7812 */ /* 0x000fe200078ac0ff */
[----:B------:R-:W-:Y:S01]  /*5c40*/  FFMA.FTZ R97, R115, R98, R106 ;  /* 0x0000006273617223 */ /* 0x000fe2000001006a */
[----:B------:R-:W-:Y:S01]  /*5c50*/  FSEL R111, R89, RZ, P2 ;  /* 0x000000ff596f7208 */ /* 0x000fe20001000000 */
[----:B------:R-:W-:Y:S01]  /*5c60*/  FMUL.FTZ R89, R99, UR14 ;  /* 0x0000000e63597c20 */ /* 0x000fe20008410000 */
[C---:B------:R-:W-:Y:S01]  /*5c70*/  F2FP.BF16.F32.PACK_AB R90, R104.reuse, R99 ;  /* 0x00000063685a723e */ /* 0x040fe200000010ff */
[----:B------:R-:W-:Y:S01]  /*5c80*/  FMUL.FTZ R104, R104, UR14 ;  /* 0x0000000e68687c20 */ /* 0x000fe20008410000 */
[C---:B------:R-:W-:Y:S01]  /*5c90*/  LOP3.LUT P6, RZ, R103.reuse, 0xff, RZ, 0xc0, !PT ;  /* 0x000000ff67ff7812 */ /* 0x040fe200078cc0ff */
[----:B------:R-:W-:Y:S01]  /*5ca0*/  FMUL.FTZ R98, R96, UR14 ;  /* 0x0000000e60627c20 */ /* 0x000fe20008410000 */
[----:B------:R-:W-:Y:S01]  /*5cb0*/  LOP3.LUT P2, RZ, R103, 0xff00, RZ, 0xc0, !PT ;  /* 0x0000ff0067ff7812 */ /* 0x000fe2000784c0ff */
[----:B------:R-:W-:Y:S01]  /*5cc0*/  FMUL.FTZ R99, R97, UR14 ;  /* 0x0000000e61637c20 */ /* 0x000fe20008410000 */
[----:B------:R-:W-:-:S02]  /*5cd0*/  FSEL R108, R108, RZ, P5 ;  /* 0x000000ff6c6c7208 */ /* 0x000fc40002800000 */
[----:B------:R-:W-:Y:S02]  /*5ce0*/  LOP3.LUT P5, RZ, R102, 0xff0000, RZ, 0xc0, !PT ;  /* 0x00ff000066ff7812 */ /* 0x000fe400078ac0ff */
[----:B------:R-:W-:Y:S02]  /*5cf0*/  FSEL R106, R89, RZ, P6 ;  /* 0x000000ff596a7208 */ /* 0x000fe40003000000 */
[----:B------:R-:W-:Y:S02]  /*5d00*/  FSEL R109, R104, RZ, P2 ;  /* 0x000000ff686d7208 */ /* 0x000fe40001000000 */
[----:B------:R-:W-:Y:S01]  /*5d10*/  F2FP.BF16.F32.PACK_AB R89, R97, R96 ;  /* 0x000000606159723e */ /* 0x000fe200000010ff */
[----:B------:R-:W-:Y:S01]  /*5d20*/  FMUL.FTZ R96, R88, UR14 ;  /* 0x0000000e58607c20 */ /* 0x000fe20008410000 */
[----:B------:R-:W-:Y:S01]  /*5d30*/  FMUL.FTZ R97, R107, UR14 ;  /* 0x0000000e6b617c20 */ /* 0x000fe20008410000 */
[----:B------:R-:W-:Y:S02]  /*5d40*/  FSEL R104, R98, RZ, P5 ;  /* 0x000000ff62687208 */ /* 0x000fe40002800000 */
[----:B------:R-:W-:-:S02]  /*5d50*/  LOP3.LUT P6, RZ, R102, 0xff000000, RZ, 0xc0, !PT ;  /* 0xff00000066ff7812 */ /* 0x000fc400078cc0ff */
[C---:B------:R-:W-:Y:S02]  /*5d60*/  LOP3.LUT P2, RZ, R102.reuse, 0xff, RZ, 0xc0, !PT ;  /* 0x000000ff66ff7812 */ /* 0x040fe4000784c0ff */
[----:B------:R-:W-:Y:S02]  /*5d70*/  LOP3.LUT P5, RZ, R102, 0xff00, RZ, 0xc0, !PT ;  /* 0x0000ff0066ff7812 */ /* 0x000fe400078ac0ff */
[----:B------:R-:W-:Y:S02]  /*5d80*/  F2FP.BF16.F32.PACK_AB R88, R107, R88 ;  /* 0x000000586b58723e */ /* 0x000fe400000010ff */
[----:B------:R-:W-:Y:S02]  /*5d90*/  FSEL R107, R99, RZ, P6 ;  /* 0x000000ff636b7208 */ /* 0x000fe40003000000 */
[----:B------:R-:W-:Y:S02]  /*5da0*/  FSEL R96, R96, RZ, P2 ;  /* 0x000000ff60607208 */ /* 0x000fe40001000000 */
[----:B------:R-:W-:-:S02]  /*5db0*/  FSEL R105, R97, RZ, P5 ;  /* 0x000000ff61697208 */ /* 0x000fc40002800000 */
[----:B------:R-:W-:Y:S02]  /*5dc0*/  F2FP.BF16.F32.PACK_AB R99, R111, R108 ;  /* 0x0000006c6f63723e */ /* 0x000fe400000010ff */
[----:B------:R-:W-:Y:S02]  /*5dd0*/  F2FP.BF16.F32.PACK_AB R98, R109, R106 ;  /* 0x0000006a6d62723e */ /* 0x000fe400000010ff */
[----:B------:R-:W-:Y:S02]  /*5de0*/  F2FP.BF16.F32.PACK_AB R97, R107, R104 ;  /* 0x000000686b61723e */ /* 0x000fe400000010ff */
[----:B------:R-:W-:Y:S01]  /*5df0*/  F2FP.BF16.F32.PACK_AB R96, R105, R96 ;  /* 0x000000606960723e */ /* 0x000fe200000010ff */
[----:B------:R-:W-:Y:S06]  /*5e00*/  BRA `(.L_x_183) ;  /* 0x0000000800c47947 */ /* 0x000fec0003800000 */
.L_x_186:
[-CC-:B0-----:R-:W-:Y:S01]  /*5e10*/  FFMA.FTZ R110, R139, R108.reuse, R109.reuse ;  /* 0x0000006c8b6e7223 */ /* 0x181fe2000001006d */
[-CC-:B------:R-:W-:Y:S01]  /*5e20*/  FFMA.FTZ R99, R137, R108.reuse, R109.reuse ;  /* 0x0000006c89637223 */ /* 0x180fe2000001006d */
[-C--:B------:R-:W-:Y:S01]  /*5e30*/  FFMA.FTZ R144, R138, R108.reuse, R109 ;  /* 0x0000006c8a907223 */ /* 0x080fe2000001006d */
[----:B------:R-:W-:Y:S01]  /*5e40*/  SHF.L.U32 R151, R105, 0x10, RZ ;  /* 0x0000001069977819 */ /* 0x000fe200000006ff */
[----:B------:R-:W-:Y:S01]  /*5e50*/  IMAD.U32 R155, R7, 0x10000, RZ ;  /* 0x00010000079b7824 */ /* 0x000fe200078e00ff */
[----:B------:R-:W-:Y:S01]  /*5e60*/  SHF.L.U32 R154, R104, 0x10, RZ ;  /* 0x00000010689a7819 */ /* 0x000fe200000006ff */
[----:B------:R-:W-:Y:S01]  /*5e70*/  FADD.FTZ R110, R127, -R110 ;  /* 0x8000006e7f6e7221 */ /* 0x000fe20000010000 */
[----:B------:R-:W-:Y:S01]  /*5e80*/  SHF.L.U32 R105, R6, 0x10, RZ ;  /* 0x0000001006697819 */ /* 0x000fe200000006ff */
[----:B------:R-:W-:Y:S01]  /*5e90*/  FADD.FTZ R104, R126, -R99 ;  /* 0x800000637e687221 */ /* 0x000fe20000010000 */
[-CC-:B------:R-:W-:Y:S01]  /*5ea0*/  FFMA.FTZ R111, R136, R108.reuse, R109.reuse ;  /* 0x0000006c886f7223 */ /* 0x180fe2000001006d */
[----:B------:R-:W-:Y:S01]  /*5eb0*/  FADD.FTZ R144, R131, -R144 ;  /* 0x8000009083907221 */ /* 0x000fe20000010000 */
[----:B------:R-:W-:Y:S01]  /*5ec0*/  FFMA.FTZ R96, R135, R108, R109 ;  /* 0x0000006c87607223 */ /* 0x000fe2000001006d */
[----:B-----5:R-:W-:Y:S01]  /*5ed0*/  FFMA.FTZ R155, R115, R110, R155 ;  /* 0x0000006e739b7223 */ /* 0x020fe2000001009b */
[-CC-:B------:R-:W-:Y:S01]  /*5ee0*/  FFMA.FTZ R98, R134, R108.reuse, R109.reuse ;  /* 0x0000006c86627223 */ /* 0x180fe2000001006d */
[----:B------:R-:W-:Y:S01]  /*5ef0*/  FFMA.FTZ R97, R133, R108, R109 ;  /* 0x0000006c85617223 */ /* 0x000fe2000001006d */
[----:B------:R-:W-:Y:S01]  /*5f00*/  FFMA.FTZ R110, R115, R104, R105 ;  /* 0x00000068736e7223 */ /* 0x000fe20000010069 */
[----:B------:R-:W-:Y:S01]  /*5f10*/  FFMA.FTZ R109, R132, R108, R109 ;  /* 0x0000006c846d7223 */ /* 0x000fe2000001006d */
[----:B------:R-:W-:-:S02]  /*5f20*/  IMAD.U32 R105, R106, 0x10000, RZ ;  /* 0x000100006a697824 */ /* 0x000fc400078e00ff */
[----:B------:R-:W-:Y:S01]  /*5f30*/  FADD.FTZ R108, R130, -R111 ;  /* 0x8000006f826c7221 */ /* 0x000fe20000010000 */
[----:B------:R-:W-:Y:S01]  /*5f40*/  FFMA.FTZ R144, R115, R144, R154 ;  /* 0x0000009073907223 */ /* 0x000fe2000001009a */
[----:B------:R-:W-:Y:S01]  /*5f50*/  SHF.L.U32 R106, R5, 0x10, RZ ;  /* 0x00000010056a7819 */ /* 0x000fe200000006ff */
[----:B------:R-:W-:Y:S01]  /*5f60*/  FADD.FTZ R104, R125, -R96 ;  /* 0x800000607d687221 */ /* 0x000fe20000010000 */
[----:B------:R-:W-:Y:S01]  /*5f70*/  ISETP.GE.U32.AND P2, PT, R102, RZ, PT ;  /* 0x000000ff6600720c */ /* 0x000fe20003f46070 */
[----:B------:R-:W-:Y:S01]  /*5f80*/  FFMA.FTZ R151, R115, R108, R151 ;  /* 0x0000006c73977223 */ /* 0x000fe20000010097 */
[----:B------:R-:W-:Y:S01]  /*5f90*/  SHF.L.U32 R99, R4, 0x10, RZ ;  /* 0x0000001004637819 */ /* 0x000fe200000006ff */
[----:B------:R-:W-:Y:S01]  /*5fa0*/  FADD.FTZ R96, R124, -R97 ;  /* 0x800000617c607221 */ /* 0x000fe20000010000 */
[----:B------:R-:W-:Y:S01]  /*5fb0*/  FMUL.FTZ R155, R155, UR14 ;  /* 0x0000000e9b9b7c20 */ /* 0x000fe20008410000 */
[----:B------:R-:W-:Y:S01]  /*5fc0*/  FMUL.FTZ R144, R144, UR14 ;  /* 0x0000000e90907c20 */ /* 0x000fe20008410000 */
[----:B------:R-:W-:Y:S01]  /*5fd0*/  SHF.L.U32 R107, R107, 0x10, RZ ;  /* 0x000000106b6b7819 */ /* 0x000fe200000006ff */
[----:B------:R-:W-:Y:S01]  /*5fe0*/  FADD.FTZ R108, R129, -R98 ;  /* 0x80000062816c7221 */ /* 0x000fe20000010000 */
[----:B------:R-:W-:Y:S01]  /*5ff0*/  FFMA.FTZ R104, R115, R104, R106 ;  /* 0x0000006873687223 */ /* 0x000fe2000001006a */
[C---:B------:R-:W-:Y:S01]  /*6000*/  LOP3.LUT P5, RZ, R103.reuse, 0xff0000, RZ, 0xc0, !PT ;  /* 0x00ff000067ff7812 */ /* 0x040fe200078ac0ff */
[----:B------:R-:W-:Y:S01]  /*6010*/  FADD.FTZ R98, R128, -R109 ;  /* 0x8000006d80627221 */ /* 0x000fe20000010000 */
[----:B------:R-:W-:Y:S01]  /*6020*/  ISETP.GE.U32.AND.EX P2, PT, R103, 0x1000000, PT, P2 ;  /* 0x010000006700780c */ /* 0x000fe20003f46120 */
[C---:B------:R-:W-:Y:S01]  /*6030*/  FFMA.FTZ R96, R115.reuse, R96, R99 ;  /* 0x0000006073607223 */ /* 0x040fe20000010063 */
[----:B------:R-:W-:Y:S01]  /*6040*/  FMUL.FTZ R110, R110, UR14 ;  /* 0x0000000e6e6e7c20 */ /* 0x000fe20008410000 */
[----:B------:R-:W-:Y:S01]  /*6050*/  FFMA.FTZ R105, R115, R108, R105 ;  /* 0x0000006c73697223 */ /* 0x000fe20000010069 */
[----:B------:R-:W-:Y:S01]  /*6060*/  LOP3.LUT P6, RZ, R103, 0xff, RZ, 0xc0, !PT ;  /* 0x000000ff67ff7812 */ /* 0x000fe200078cc0ff */
[----:B------:R-:W-:Y:S01]  /*6070*/  FMUL.FTZ R151, R151, UR14 ;  /* 0x0000000e97977c20 */ /* 0x000fe20008410000 */
[----:B------:R-:W-:Y:S01]  /*6080*/  FSEL R99, R155, RZ, P5 ;  /* 0x000000ff9b637208 */ /* 0x000fe20002800000 */
[----:B------:R-:W-:Y:S01]  /*6090*/  FMUL.FTZ R104, R104, UR14 ;  /* 0x0000000e68687c20 */ /* 0x000fe20008410000 */
[----:B------:R-:W-:Y:S01]  /*60a0*/  FSEL R144, R144, RZ, P2 ;  /* 0x000000ff90907208 */ /* 0x000fe20001000000 */
[----:B------:R-:W-:Y:S01]  /*60b0*/  FFMA.FTZ R98, R115, R98, R107 ;  /* 0x0000006273627223 */ /* 0x000fe2000001006b */
[----:B------:R-:W-:Y:S01]  /*60c0*/  LOP3.LUT P5, RZ, R103, 0xff00, RZ, 0xc0, !PT ;  /* 0x0000ff0067ff7812 */ /* 0x000fe200078ac0ff */
[----:B------:R-:W-:Y:S01]  /*60d0*/  FMUL.FTZ R105, R105, UR14 ;  /* 0x0000000e69697c20 */ /* 0x000fe20008410000 */
[----:B------:R-:W-:Y:S01]  /*60e0*/  LOP3.LUT P2, RZ, R102, 0xff0000, RZ, 0xc0, !PT ;  /* 0x00ff000066ff7812 */ /* 0x000fe2000784c0ff */
[----:B------:R-:W-:Y:S01]  /*60f0*/  FMUL.FTZ R96, R96, UR14 ;  /* 0x0000000e60607c20 */ /* 0x000fe20008410000 */
[----:B------:R-:W-:Y:S01]  /*6100*/  FSEL R110, R110, RZ, P6 ;  /* 0x000000ff6e6e7208 */ /* 0x000fe20003000000 */
[----:B------:R-:W-:Y:S01]  /*6110*/  FMUL.FTZ R98, R98, UR14 ;  /* 0x0000000e62627c20 */ /* 0x000fe20008410000 */
[----:B------:R-:W-:-:S02]  /*6120*/  LOP3.LUT P6, RZ, R102, 0xff000000, RZ, 0xc0, !PT ;  /* 0xff00000066ff7812 */ /* 0x000fc400078cc0ff */
[----:B------:R-:W-:Y:S02]  /*6130*/  FSEL R151, R151, RZ, P5 ;  /* 0x000000ff97977208 */ /* 0x000fe40002800000 */
[----:B------:R-:W-:Y:S02]  /*6140*/  FSEL R97, R104, RZ, P2 ;  /* 0x000000ff68617208 */ /* 0x000fe40001000000 */
[C---:B------:R-:W-:Y:S02]  /*6150*/  LOP3.LUT P5, RZ, R102.reuse, 0xff00, RZ, 0xc0, !PT ;  /* 0x0000ff0066ff7812 */ /* 0x040fe400078ac0ff */
[----:B------:R-:W-:Y:S02]  /*6160*/  LOP3.LUT P2, RZ, R102, 0xff, RZ, 0xc0, !PT ;  /* 0x000000ff66ff7812 */ /* 0x000fe4000784c0ff */
[----:B------:R-:W-:Y:S02]  /*6170*/  FSEL R104, R105, RZ, P6 ;  /* 0x000000ff69687208 */ /* 0x000fe40003000000 */
[----:B------:R-:W-:-:S02]  /*6180*/  FSEL R105, R98, RZ, P5 ;  /* 0x000000ff62697208 */ /* 0x000fc40002800000 */
[----:B------:R-:W-:Y:S02]  /*6190*/  FSEL R96, R96, RZ, P2 ;  /* 0x000000ff60607208 */ /* 0x000fe40001000000 */
[----:B------:R-:W-:Y:S02]  /*61a0*/  F2FP.BF16.F32.PACK_AB R99, R144, R99 ;  /* 0x000000639063723e */ /* 0x000fe400000010ff */
[----:B------:R-:W-:Y:S02]  /*61b0*/  F2FP.BF16.F32.PACK_AB R98, R151, R110 ;  /* 0x0000006e9762723e */ /* 0x000fe400000010ff */
[----:B------:R-:W-:Y:S02]  /*61c0*/  F2FP.BF16.F32.PACK_AB R97, R104, R97 ;  /* 0x000000616861723e */ /* 0x000fe400000010ff */
[----:B------:R-:W-:Y:S01]  /*61d0*/  F2FP.BF16.F32.PACK_AB R96, R105, R96 ;  /* 0x000000606960723e */ /* 0x000fe200000010ff */
[----:B------:R-:W-:Y:S06]  /*61e0*/  BRA `(.L_x_183) ;  /* 0x0000000400cc7947 */ /* 0x000fec0003800000 */
.L_x_185:
        /* <DEDUP_REMOVED lines=12> */
[----:B0-----:R-:W-:Y:S01]  /*62b0*/  FADD.FTZ R110, R131, -R98 ;  /* 0x80000062836e7221 */ /* 0x001fe20000010000 */
        /* <DEDUP_REMOVED lines=8> */
[----:B------:R-:W-:Y:S01]  /*6340*/  ISETP.GE.U32.AND P2, PT, R102, RZ, PT ;  /* 0x000000ff6600720c */ /* 0x000fe20003f46070 */
        /* <DEDUP_REMOVED lines=8> */
[----:B------:R-:W-:Y:S01]  /*63d0*/  ISETP.GE.U32.AND.EX P2, PT, R103, 0x1000000, PT, P2 ;  /* 0x010000006700780c */ /* 0x000fe20003f46120 */
[----:B------:R-:W-:Y:S01]  /*63e0*/  FMUL.FTZ R97, R104, UR14 ;  /* 0x0000000e68617c20 */ /* 0x000fe20008410000 */
[----:B------:R-:W-:Y:S01]  /*63f0*/  F2FP.BF16.F32.PACK_AB R91, R91, R108 ;  /* 0x0000006c5b5b723e */ /* 0x000fe200000010ff */
[----:B------:R-:W-:Y:S01]  /*6400*/  FMUL.FTZ R108, R108, UR14 ;  /* 0x0000000e6c6c7c20 */ /* 0x000fe20008410000 */
[----:B------:R-:W-:Y:S01]  /*6410*/  LOP3.LUT P5, RZ, R103, 0xff0000, RZ, 0xc0, !PT ;  /* 0x00ff000067ff7812 */ /* 0x000fe200078ac0ff */
[----:B------:R-:W-:Y:S01]  /*6420*/  FMUL.FTZ R98, R89, UR14 ;  /* 0x0000000e59627c20 */ /* 0x000fe20008410000 */
[----:B------:R-:W-:-:S02]  /*6430*/  FSEL R111, R90, RZ, P2 ;  /* 0x000000ff5a6f7208 */ /* 0x000fc40001000000 */
[C---:B------:R-:W-:Y:S01]  /*6440*/  F2FP.BF16.F32.PACK_AB R90, R99.reuse, R104 ;  /* 0x00000068635a723e */ /* 0x040fe200000010ff */
[----:B------:R-:W-:Y:S01]  /*6450*/  FMUL.FTZ R99, R99, UR14 ;  /* 0x0000000e63637c20 */ /* 0x000fe20008410000 */
[C---:B------:R-:W-:Y:S02]  /*6460*/  LOP3.LUT P2, RZ, R103.reuse, 0xff00, RZ, 0xc0, !PT ;  /* 0x0000ff0067ff7812 */ /* 0x040fe4000784c0ff */
[----:B------:R-:W-:Y:S02]  /*6470*/  LOP3.LUT P6, RZ, R103, 0xff, RZ, 0xc0, !PT ;  /* 0x000000ff67ff7812 */ /* 0x000fe400078cc0ff */
[----:B------:R-:W-:Y:S02]  /*6480*/  FSEL R108, R108, RZ, P5 ;  /* 0x000000ff6c6c7208 */ /* 0x000fe40002800000 */
[----:B------:R-:W-:Y:S02]  /*6490*/  LOP3.LUT P5, RZ, R102, 0xff0000, RZ, 0xc0, !PT ;  /* 0x00ff000066ff7812 */ /* 0x000fe400078ac0ff */
[----:B------:R-:W-:Y:S01]  /*64a0*/  FSEL R109, R99, RZ, P2 ;  /* 0x000000ff636d7208 */ /* 0x000fe20001000000 */
[C---:B------:R-:W-:Y:S01]  /*64b0*/  FMUL.FTZ R99, R96.reuse, UR14 ;  /* 0x0000000e60637c20 */ /* 0x040fe20008410000 */
[----:B------:R-:W-:Y:S01]  /*64c0*/  FSEL R106, R97, RZ, P6 ;  /* 0x000000ff616a7208 */ /* 0x000fe20003000000 */
[----:B------:R-:W-:Y:S01]  /*64d0*/  FMUL.FTZ R97, R115, UR14 ;  /* 0x0000000e73617c20 */ /* 0x000fe20008410000 */
[----:B------:R-:W-:Y:S01]  /*64e0*/  F2FP.BF16.F32.PACK_AB R89, R96, R89 ;  /* 0x000000596059723e */ /* 0x000fe200000010ff */
[----:B------:R-:W-:Y:S01]  /*64f0*/  FMUL.FTZ R96, R88, UR14 ;  /* 0x0000000e58607c20 */ /* 0x000fe20008410000 */
[----:B------:R-:W-:-:S02]  /*6500*/  FSEL R104, R98, RZ, P5 ;  /* 0x000000ff62687208 */ /* 0x000fc40002800000 */
[C---:B------:R-:W-:Y:S02]  /*6510*/  LOP3.LUT P6, RZ, R102.reuse, 0xff000000, RZ, 0xc0, !PT ;  /* 0xff00000066ff7812 */ /* 0x040fe400078cc0ff */
[C---:B------:R-:W-:Y:S02]  /*6520*/  LOP3.LUT P2, RZ, R102.reuse, 0xff, RZ, 0xc0, !PT ;  /* 0x000000ff66ff7812 */ /* 0x040fe4000784c0ff */
[----:B------:R-:W-:Y:S02]  /*6530*/  LOP3.LUT P5, RZ, R102, 0xff00, RZ, 0xc0, !PT ;  /* 0x0000ff0066ff7812 */ /* 0x000fe400078ac0ff */
[----:B------:R-:W-:Y:S02]  /*6540*/  FSEL R107, R99, RZ, P6 ;  /* 0x000000ff636b7208 */ /* 0x000fe40003000000 */
[----:B------:R-:W-:Y:S02]  /*6550*/  FSEL R96, R96, RZ, P2 ;  /* 0x000000ff60607208 */ /* 0x000fe40001000000 */
[----:B------:R-:W-:-:S02]  /*6560*/  FSEL R105, R97, RZ, P5 ;  /* 0x000000ff61697208 */ /* 0x000fc40002800000 */
[----:B------:R-:W-:Y:S02]  /*6570*/  F2FP.BF16.F32.PACK_AB R88, R115, R88 ;  /* 0x000000587358723e */ /* 0x000fe400000010ff */
[----:B------:R-:W-:Y:S02]  /*6580*/  F2FP.BF16.F32.PACK_AB R99, R111, R108 ;  /* 0x0000006c6f63723e */ /* 0x000fe400000010ff */
[----:B------:R-:W-:Y:S02]  /*6590*/  F2FP.BF16.F32.PACK_AB R98, R109, R106 ;  /* 0x0000006a6d62723e */ /* 0x000fe400000010ff */
[----:B------:R-:W-:Y:S02]  /*65a0*/  F2FP.BF16.F32.PACK_AB R97, R107, R104 ;  /* 0x000000686b61723e */ /* 0x000fe400000010ff */
[----:B------:R-:W-:Y:S01]  /*65b0*/  F2FP.BF16.F32.PACK_AB R96, R105, R96 ;  /* 0x000000606960723e */ /* 0x000fe200000010ff */
[----:B------:R-:W-:Y:S06]  /*65c0*/  BRA `(.L_x_183) ;  /* 0x0000000000d47947 */ /* 0x000fec0003800000 */
.L_x_187:
[-CC-:B------:R-:W-:Y:S01]  /*65d0*/  FFMA.FTZ R106, R138, R108.reuse, R109.reuse ;  /* 0x0000006c8a6a7223 */ /* 0x180fe2000001006d */
[-CC-:B------:R-:W-:Y:S01]  /*65e0*/  FFMA.FTZ R104, R139, R108.reuse, R109.reuse ;  /* 0x0000006c8b687223 */ /* 0x180fe2000001006d */
[-CC-:B------:R-:W-:Y:S01]  /*65f0*/  FFMA.FTZ R99, R137, R108.reuse, R109.reuse ;  /* 0x0000006c89637223 */ /* 0x180fe2000001006d */
[-CC-:B------:R-:W-:Y:S01]  /*6600*/  FFMA.FTZ R105, R136, R108.reuse, R109.reuse ;  /* 0x0000006c88697223 */ /* 0x180fe2000001006d */
[----:B------:R-:W-:Y:S01]  /*6610*/  FADD.FTZ R154, R131, -R106 ;  /* 0x8000006a839a7221 */ /* 0x000fe20000010000 */
[----:B------:R-:W-:Y:S01]  /*6620*/  FADD.FTZ R144, R127, -R104 ;  /* 0x800000687f907221 */ /* 0x000fe20000010000 */
[-CC-:B------:R-:W-:Y:S01]  /*6630*/  FFMA.FTZ R96, R135, R108.reuse, R109.reuse ;  /* 0x0000006c87607223 */ /* 0x180fe2000001006d */
[-CC-:B------:R-:W-:Y:S01]  /*6640*/  FFMA.FTZ R98, R134, R108.reuse, R109.reuse ;  /* 0x0000006c86627223 */ /* 0x180fe2000001006d */
[-CC-:B------:R-:W-:Y:S01]  /*6650*/  FFMA.FTZ R97, R132, R108.reuse, R109.reuse ;  /* 0x0000006c84617223 */ /* 0x180fe2000001006d */
[----:B------:R-:W-:Y:S01]  /*6660*/  FFMA.FTZ R109, R133, R108, R109 ;  /* 0x0000006c856d7223 */ /* 0x000fe2000001006d */
[C---:B-----5:R-:W-:Y:S01]  /*6670*/  FMUL.FTZ R154, R115.reuse, R154 ;  /* 0x0000009a739a7220 */ /* 0x060fe20000410000 */
[----:B------:R-:W-:Y:S01]  /*6680*/  FMUL.FTZ R144, R115, R144 ;  /* 0x0000009073907220 */ /* 0x000fe20000410000 */
[----:B------:R-:W-:Y:S01]  /*6690*/  FADD.FTZ R108, R126, -R99 ;  /* 0x800000637e6c7221 */ /* 0x000fe20000010000 */
[----:B0-----:R-:W-:Y:S01]  /*66a0*/  FADD.FTZ R110, R130, -R105 ;  /* 0x80000069826e7221 */ /* 0x001fe20000010000 */
[----:B------:R-:W-:Y:S01]  /*66b0*/  FADD.FTZ R104, R125, -R96 ;  /* 0x800000607d687221 */ /* 0x000fe20000010000 */
[----:B------:R-:W-:Y:S01]  /*66c0*/  ISETP.GE.U32.AND P2, PT, R102, RZ, PT ;  /* 0x000000ff6600720c */ /* 0x000fe20003f46070 */
[----:B------:R-:W-:Y:S01]  /*66d0*/  FMUL.FTZ R144, R144, UR14 ;  /* 0x0000000e90907c20 */ /* 0x000fe20008410000 */
[----:B------:R-:W-:Y:S01]  /*66e0*/  FMUL.FTZ R154, R154, UR14 ;  /* 0x0000000e9a9a7c20 */ /* 0x000fe20008410000 */
[----:B------:R-:W-:Y:S01]  /*66f0*/  FADD.FTZ R106, R129, -R98 ;  /* 0x80000062816a7221 */ /* 0x000fe20000010000 */
[C---:B------:R-:W-:Y:S01]  /*6700*/  FMUL.FTZ R108, R115.reuse, R108 ;  /* 0x0000006c736c7220 */ /* 0x040fe20000410000 */
[C---:B------:R-:W-:Y:S01]  /*6710*/  FMUL.FTZ R110, R115.reuse, R110 ;  /* 0x0000006e736e7220 */ /* 0x040fe20000410000 */
[----:B------:R-:W-:Y:S01]  /*6720*/  FMUL.FTZ R104, R115, R104 ;  /* 0x0000006873687220 */ /* 0x000fe20000410000 */
[C---:B------:R-:W-:Y:S01]  /*6730*/  LOP3.LUT P5, RZ, R103.reuse, 0xff0000, RZ, 0xc0, !PT ;  /* 0x00ff000067ff7812 */ /* 0x040fe200078ac0ff */
[----:B------:R-:W-:Y:S01]  /*6740*/  FADD.FTZ R98, R128, -R97 ;  /* 0x8000006180627221 */ /* 0x000fe20000010000 */
[----:B------:R-:W-:Y:S01]  /*6750*/  ISETP.GE.U32.AND.EX P2, PT, R103, 0x1000000, PT, P2 ;  /* 0x010000006700780c */ /* 0x000fe20003f46120 */
[----:B------:R-:W-:Y:S01]  /*6760*/  FADD.FTZ R96, R124, -R109 ;  /* 0x8000006d7c607221 */ /* 0x000fe20000010000 */
[----:B------:R-:W-:Y:S01]  /*6770*/  FMUL.FTZ R108, R108, UR14 ;  /* 0x0000000e6c6c7c20 */ /* 0x000fe20008410000 */
[----:B------:R-:W-:Y:S01]  /*6780*/  FSEL R99, R144, RZ, P5 ;  /* 0x000000ff90637208 */ /* 0x000fe20002800000 */
[----:B------:R-:W-:Y:S01]  /*6790*/  FMUL.FTZ R110, R110, UR14 ;  /* 0x0000000e6e6e7c20 */ /* 0x000fe20008410000 */
[----:B------:R-:W-:Y:S01]  /*67a0*/  FSEL R154, R154, RZ, P2 ;  /* 0x000000ff9a9a7208 */ /* 0x000fe20001000000 */
[----:B------:R-:W-:Y:S01]  /*67b0*/  FMUL.FTZ R104, R104, UR14 ;  /* 0x0000000e68687c20 */ /* 0x000fe20008410000 */
[C---:B------:R-:W-:Y:S01]  /*67c0*/  FMUL.FTZ R106, R115.reuse, R106 ;  /* 0x0000006a736a7220 */ /* 0x040fe20000410000 */
[C---:B------:R-:W-:Y:S01]  /*67d0*/  FMUL.FTZ R98, R115.reuse, R98 ;  /* 0x0000006273627220 */ /* 0x040fe20000410000 */
[----:B------:R-:W-:Y:S01]  /*67e0*/  FMUL.FTZ R96, R115, R96 ;  /* 0x0000006073607220 */ /* 0x000fe20000410000 */
[C---:B------:R-:W-:Y:S01]  /*67f0*/  LOP3.LUT P6, RZ, R103.reuse, 0xff, RZ, 0xc0, !PT ;  /* 0x000000ff67ff7812 */ /* 0x040fe200078cc0ff */
[----:B------:R-:W-:Y:S01]  /*6800*/  FMUL.FTZ R106, R106, UR14 ;  /* 0x0000000e6a6a7c20 */ /* 0x000fe20008410000 */
[----:B------:R-:W-:Y:S01]  /*6810*/  LOP3.LUT P5, RZ, R103, 0xff00, RZ, 0xc0, !PT ;  /* 0x0000ff0067ff7812 */ /* 0x000fe200078ac0ff */
[----:B------:R-:W-:Y:S01]  /*6820*/  FMUL.FTZ R98, R98, UR14 ;  /* 0x0000000e62627c20 */ /* 0x000fe20008410000 */
[----:B------:R-:W-:Y:S01]  /*6830*/  LOP3.LUT P2, RZ, R102, 0xff0000, RZ, 0xc0, !PT ;  /* 0x00ff000066ff7812 */ /* 0x000fe2000784c0ff */
[----:B------:R-:W-:Y:S01]  /*6840*/  FMUL.FTZ R96, R96, UR14 ;  /* 0x0000000e60607c20 */ /* 0x000fe20008410000 */
[----:B------:R-:W-:-:S02]  /*6850*/  FSEL R108, R108, RZ, P6 ;  /* 0x000000ff6c6c7208 */ /* 0x000fc40003000000 */
[----:B------:R-:W-:Y:S02]  /*6860*/  FSEL R107, R110, RZ, P5 ;  /* 0x000000ff6e6b7208 */ /* 0x000fe40002800000 */
[----:B------:R-:W-:Y:S02]  /*6870*/  FSEL R97, R104, RZ, P2 ;  /* 0x000000ff68617208 */ /* 0x000fe40001000000 */
[C---:B------:R-:W-:Y:S02]  /*6880*/  LOP3.LUT P6, RZ, R102.reuse, 0xff000000, RZ, 0xc0, !PT ;  /* 0xff00000066ff7812 */ /* 0x040fe400078cc0ff */
[C---:B------:R-:W-:Y:S02]  /*6890*/  LOP3.LUT P5, RZ, R102.reuse, 0xff00, RZ, 0xc0, !PT ;  /* 0x0000ff0066ff7812 */ /* 0x040fe400078ac0ff */
[----:B------:R-:W-:Y:S02]  /*68a0*/  LOP3.LUT P2, RZ, R102, 0xff, RZ, 0xc0, !PT ;  /* 0x000000ff66ff7812 */ /* 0x000fe4000784c0ff */
[----:B------:R-:W-:-:S02]  /*68b0*/  FSEL R106, R106, RZ, P6 ;  /* 0x000000ff6a6a7208 */ /* 0x000fc40003000000 */
[----:B------:R-:W-:Y:S02]  /*68c0*/  FSEL R105, R98, RZ, P5 ;  /* 0x000000ff62697208 */ /* 0x000fe40002800000 */
[----:B------:R-:W-:Y:S02]  /*68d0*/  FSEL R96, R96, RZ, P2 ;  /* 0x000000ff60607208 */ /* 0x000fe40001000000 */
[----:B------:R-:W-:Y:S02]  /*68e0*/  F2FP.BF16.F32.PACK_AB R99, R154, R99 ;  /* 0x000000639a63723e */ /* 0x000fe400000010ff */
[----:B------:R-:W-:Y:S02]  /*68f0*/  F2FP.BF16.F32.PACK_AB R98, R107, R108 ;  /* 0x0000006c6b62723e */ /* 0x000fe400000010ff */
[----:B------:R-:W-:Y:S02]  /*6900*/  F2FP.BF16.F32.PACK_AB R97, R106, R97 ;  /* 0x000000616a61723e */ /* 0x000fe400000010ff */
[----:B------:R-:W-:-:S07]  /*6910*/  F2FP.BF16.F32.PACK_AB R96, R105, R96 ;  /* 0x000000606960723e */ /* 0x000fce00000010ff */
.L_x_183:
[----:B------:R-:W1:Y:S08]  /*6920*/  @P1 LDC.64 R104, c[0x0][0x478] ;  /* 0x00011e00ff681b82 */ /* 0x000e700000000a00 */
[----:B------:R-:W2:Y:S08]  /*6930*/  LDC.64 R106, c[0x0][0x468] ;  /* 0x00011a00ff6a7b82 */ /* 0x000eb00000000a00 */
[----:B------:R-:W3:Y:S01]  /*6940*/  @P0 LDC.64 R108, c[0x0][0x470] ;  /* 0x00011c00ff6c0b82 */ /* 0x000ee20000000a00 */
[----:B-1----:R-:W-:-:S05]  /*6950*/  @P1 IMAD.WIDE.U32 R104, R114, 0x10, R104 ;  /* 0x0000001072681825 */ /* 0x002fca00078e0068 */
[----:B------:R4:W-:Y:S01]  /*6960*/  @P1 STG.E.128 desc[UR8][R104.64], R88 ;  /* 0x0000005868001986 */ /* 0x0009e2000c101d08 */
[----:B--2---:R-:W-:-:S05]  /*6970*/  IMAD.WIDE.U32 R106, R114, 0x10, R106 ;  /* 0x00000010726a7825 */ /* 0x004fca00078e006a */
[----:B------:R4:W-:Y:S01]  /*6980*/  STG.E.128 desc[UR8][R106.64], R96 ;  /* 0x000000606a007986 */ /* 0x0009e2000c101d08 */
[----:B---3--:R-:W-:-:S05]  /*6990*/  @P0 IMAD.WIDE.U32 R114, R114, 0x10, R108 ;  /* 0x0000001072720825 */ /* 0x008fca00078e006c */
[----:B------:R4:W-:Y:S02]  /*69a0*/  @P0 STG.E.128 desc[UR8][R114.64], R92 ;  /* 0x0000005c72000986 */ /* 0x0009e4000c101d08 */
.L_x_179:
[----:B------:R-:W-:Y:S05]  /*69b0*/  BSYNC.RECONVERGENT B1 ;  /* 0x0000000000017941 */ /* 0x000fea0003800200 */
.L_x_178:
[----:B-1--4-:R-:W1:Y:S02]  /*69c0*/  LDC.64 R96, c[0x0][0x380] ;  /* 0x0000e000ff607b82 */ /* 0x012e640000000a00 */
[----:B-1----:R-:W-:-:S05]  /*69d0*/  IMAD R113, R96, 0x4, R113 ;  /* 0x0000000460717824 */ /* 0x002fca00078e0271 */
[----:B------:R-:W-:-:S13]  /*69e0*/  ISETP.GE.AND P0, PT, R113, R97, PT ;  /* 0x000000617100720c */ /* 0x000fda0003f06270 */
[----:B------:R-:W-:Y:S05]  /*69f0*/  @!P0 BRA `(.L_x_188) ;  /* 0xffffff9c00688947 */ /* 0x000fea000383ffff */
.L_x_162:
[----:B------:R-:W-:Y:S05]  /*6a00*/  BSYNC B0 ;  /* 0x0000000000007941 */ /* 0x000fea0003800000 */
.L_x_161:
[----:B------:R-:W1:Y:S01]  /*6a10*/  S2R R7, SR_TID.X ;  /* 0x0000000000077919 */ /* 0x000e620000002100 */
[----:B------:R-:W-:Y:S01]  /*6a20*/  MOV R0, 0x400 ;  /* 0x0000040000007802 */ /* 0x000fe20000000f00 */
[----:B------:R-:W-:Y:S05]  /*6a30*/  WARPSYNC.ALL ;  /* 0x0000000000007948 */ /* 0x000fea0003800000 */
[----:B------:R-:W2:Y:S01]  /*6a40*/  S2R R5, SR_CgaCtaId ;  /* 0x0000000000057919 */ /* 0x000ea20000008800 */
[----:B------:R-:W-:Y:S01]  /*6a50*/  IMAD R4, R112, UR7, RZ ;  /* 0x0000000770047c24 */ /* 0x000fe2000f8e02ff */
[----:B------:R-:W3:Y:S01]  /*6a60*/  LDCU.128 UR16, c[0x0][0x440] ;  /* 0x00008800ff1077ac */ /* 0x000ee20008000c00 */
[----:B------:R-:W-:Y:S01]  /*6a70*/  BSSY.RECONVERGENT B0, `(.L_x_189) ;  /* 0x00000c2000007945 */ /* 0x000fe20003800200 */
[----:B------:R-:W4:Y:S01]  /*6a80*/  LDCU.128 UR20, c[0x0][0x450] ;  /* 0x00008a00ff1477ac */ /* 0x000f220008000c00 */
[----:B-1----:R-:W-:-:S02]  /*6a90*/  SHF.R.U32.HI R9, RZ, 0x5, R7 ;  /* 0x00000005ff097819 */ /* 0x002fc40000011607 */
[----:B------:R-:W-:Y:S02]  /*6aa0*/  LOP3.LUT R3, R7, 0x7f, RZ, 0x3c, !PT ;  /* 0x0000007f07037812 */ /* 0x000fe400078e3cff */
[----:B-----5:R-:W-:Y:S02]  /*6ab0*/  IADD3 R77, P4, PT, R4, R7, RZ ;  /* 0x00000007044d7210 */ /* 0x020fe40007f9e0ff */
[----:B------:R-:W-:Y:S02]  /*6ac0*/  IADD3 R3, PT, PT, R3, R112, RZ ;  /* 0x0000007003037210 */ /* 0x000fe40007ffe0ff */
[----:B--2---:R-:W-:Y:S02]  /*6ad0*/  LEA R0, R5, R0, 0x18 ;  /* 0x0000000005007211 */ /* 0x004fe400078ec0ff */
[----:B------:R-:W-:Y:S02]  /*6ae0*/  LEA R5, R9, R2, 0x6 ;  /* 0x0000000209057211 */ /* 0x000fe400078e30ff */
[----:B------:R-:W-:Y:S01]  /*6af0*/  ISETP.GE.U32.AND P3, PT, R3, 0x80, PT ;  /* 0x000000800300780c */ /* 0x000fe20003f66070 */
[----:B------:R-:W-:Y:S01]  /*6b00*/  IMAD R2, R7, 0x4, R0 ;  /* 0x0000000407027824 */ /* 0x000fe200078e0200 */
[----:B------:R-:W-:-:S02]  /*6b10*/  LEA R0, R5, R0, 0x5 ;  /* 0x0000000005007211 */ /* 0x000fc400078e28ff */
[C---:B------:R-:W-:Y:S02]  /*6b20*/  ISETP.GE.U32.AND P0, PT, R3.reuse, 0x100, PT ;  /* 0x000001000300780c */ /* 0x040fe40003f06070 */
[C---:B------:R-:W-:Y:S01]  /*6b30*/  ISETP.GE.U32.AND P1, PT, R3.reuse, 0x180, PT ;  /* 0x000001800300780c */ /* 0x040fe20003f26070 */
[----:B------:R-:W-:Y:S01]  /*6b40*/  STS.128 [R0], R56 ;  /* 0x0000003800007388 */ /* 0x000fe20000000c00 */
[----:B------:R-:W-:Y:S02]  /*6b50*/  ISETP.GE.U32.AND P2, PT, R3, 0x200, PT ;  /* 0x000002000300780c */ /* 0x000fe40003f46070 */
[----:B------:R-:W-:Y:S01]  /*6b60*/  IADD3.X R76, PT, PT, RZ, RZ, RZ, P4, !PT ;  /* 0x000000ffff4c7210 */ /* 0x000fe200027fe4ff */
[----:B------:R-:W-:Y:S03]  /*6b70*/  STS.128 [R0+0x10], R52 ;  /* 0x0000103400007388 */ /* 0x000fe60000000c00 */
[----:B------:R-:W-:Y:S01]  /*6b80*/  SHF.L.U64.HI R76, R77, 0x2, R76 ;  /* 0x000000024d4c7819 */ /* 0x000fe2000001024c */
[----:B------:R-:W-:Y:S04]  /*6b90*/  STS.128 [R0+0x400], R48 ;  /* 0x0004003000007388 */ /* 0x000fe80000000c00 */
[----:B------:R-:W-:Y:S01]  /*6ba0*/  STS.128 [R0+0x410], R44 ;  /* 0x0004102c00007388 */ /* 0x000fe20000000c00 */
[----:B------:R-:W-:Y:S06]  /*6bb0*/  BAR.SYNC.DEFER_BLOCKING 0x0 ;  /* 0x0000000000007b1d */ /* 0x000fec0000010000 */
[----:B------:R-:W1:Y:S04]  /*6bc0*/  LDS R3, [R2] ;  /* 0x0000000002037984 */ /* 0x000e680000000800 */
[----:B------:R-:W2:Y:S04]  /*6bd0*/  LDS R8, [R2+0x800] ;  /* 0x0008000002087984 */ /* 0x000ea80000000800 */
[----:B------:R-:W0:Y:S04]  /*6be0*/  LDS R4, [R2+0x200] ;  /* 0x0002000002047984 */ /* 0x000e280000000800 */
        /* <DEDUP_REMOVED lines=8> */
[----:B-1----:R-:W-:-:S03]  /*6c70*/  FADD.FTZ R3, RZ, R3 ;  /* 0x00000003ff037221 */ /* 0x002fc60000010000 */
[----:B------:R-:W1:Y:S01]  /*6c80*/  LDS R45, [R2+0x1600] ;  /* 0x00160000022d7984 */ /* 0x000e620000000800 */
[----:B--2---:R-:W-:-:S03]  /*6c90*/  FADD.FTZ R3, R3, R8 ;  /* 0x0000000803037221 */ /* 0x004fc60000010000 */
[----:B------:R-:W2:Y:S01]  /*6ca0*/  LDS R48, [R2+0x1800] ;  /* 0x0018000002307984 */ /* 0x000ea20000000800 */
[----:B0-----:R-:W-:-:S03]  /*6cb0*/  FADD.FTZ R4, RZ, R4 ;  /* 0x00000004ff047221 */ /* 0x001fc60000010000 */
[----:B------:R-:W0:Y:S01]  /*6cc0*/  LDS R47, [R2+0x1a00] ;  /* 0x001a0000022f7984 */ /* 0x000e220000000800 */
        /* <DEDUP_REMOVED lines=11> */
[----:B-1----:R-:W-:Y:S01]  /*6d80*/  FADD.FTZ R6, R6, R45 ;  /* 0x0000002d06067221 */ /* 0x002fe20000010000 */
[----:B------:R-:W-:Y:S01]  /*6d90*/  STS.128 [R0], R72 ;  /* 0x0000004800007388 */ /* 0x000fe20000000c00 */
[----:B--2---:R-:W-:-:S03]  /*6da0*/  FADD.FTZ R9, R3, R48 ;  /* 0x0000003003097221 */ /* 0x004fc60000010000 */
[----:B------:R1:W-:Y:S01]  /*6db0*/  STS.128 [R0+0x10], R68 ;  /* 0x0000104400007388 */ /* 0x0003e20000000c00 */
[----:B0-----:R-:W-:-:S03]  /*6dc0*/  FADD.FTZ R47, R4, R47 ;  /* 0x0000002f042f7221 */ /* 0x001fc60000010000 */
[----:B------:R-:W-:Y:S01]  /*6dd0*/  STS.128 [R0+0x400], R64 ;  /* 0x0004004000007388 */ /* 0x000fe20000000c00 */
[----:B---3--:R-:W-:-:S03]  /*6de0*/  FADD.FTZ R11, R5, R50 ;  /* 0x00000032050b7221 */ /* 0x008fc60000010000 */
[----:B------:R-:W-:Y:S01]  /*6df0*/  STS.128 [R0+0x410], R60 ;  /* 0x0004103c00007388 */ /* 0x000fe20000000c00 */
[----:B----4-:R-:W-:Y:S01]  /*6e00*/  FADD.FTZ R49, R6, R49 ;  /* 0x0000003106317221 */ /* 0x010fe20000010000 */
[----:B------:R-:W-:Y:S01]  /*6e10*/  BAR.SYNC.DEFER_BLOCKING 0x0 ;  /* 0x0000000000007b1d */ /* 0x000fe20000010000 */
[----:B-1----:R-:W-:-:S05]  /*6e20*/  IMAD.SHL.U32 R68, R77, 0x4, RZ ;  /* 0x000000044d447824 */ /* 0x002fca00078e00ff */
[C---:B------:R-:W-:Y:S02]  /*6e30*/  IADD3 R74, P6, PT, R68.reuse, UR18, RZ ;  /* 0x00000012444a7c10 */ /* 0x040fe4000ffde0ff */
[C---:B------:R-:W-:Y:S02]  /*6e40*/  IADD3 R72, P5, PT, R68.reuse, UR16, RZ ;  /* 0x0000001044487c10 */ /* 0x040fe4000ffbe0ff */
[----:B------:R-:W-:Y:S02]  /*6e50*/  IADD3 R70, P4, PT, R68, UR22, RZ ;  /* 0x0000001644467c10 */ /* 0x000fe4000ff9e0ff */
[----:B------:R-:W-:Y:S02]  /*6e60*/  IADD3.X R75, PT, PT, R76, UR19, RZ, P6, !PT ;  /* 0x000000134c4b7c10 */ /* 0x000fe4000b7fe4ff */
[----:B------:R-:W-:Y:S02]  /*6e70*/  IADD3 R68, P6, PT, R68, UR20, RZ ;  /* 0x0000001444447c10 */ /* 0x000fe4000ffde0ff */
[----:B------:R-:W-:-:S02]  /*6e80*/  IADD3.X R73, PT, PT, R76, UR17, RZ, P5, !PT ;  /* 0x000000114c497c10 */ /* 0x000fc4000affe4ff */
[----:B------:R-:W-:Y:S01]  /*6e90*/  IADD3.X R71, PT, PT, R76, UR23, RZ, P4, !PT ;  /* 0x000000174c477c10 */ /* 0x000fe2000a7fe4ff */
        /* <DEDUP_REMOVED lines=69> */
[----:B------:R-:W-:Y:S01]  /*72f0*/  STS.128 [R0+0x10], R36 ;  /* 0x0000102400007388 */ /* 0x000fe20000000c00 */
[----:B--2---:R-:W-:-:S03]  /*7300*/  FADD.FTZ R17, R17, R18 ;  /* 0x0000001211117221 */ /* 0x004fc60000010000 */
[----:B------:R-:W-:Y:S01]  /*7310*/  STS.128 [R0+0x400], R32 ;  /* 0x0004002000007388 */ /* 0x000fe20000000c00 */
[----:B---3--:R-:W-:-:S03]  /*7320*/  FADD.FTZ R27, R16, R27 ;  /* 0x0000001b101b7221 */ /* 0x008fc60000010000 */
[----:B------:R-:W-:Y:S01]  /*7330*/  STS.128 [R0+0x410], R28 ;  /* 0x0004101c00007388 */ /* 0x000fe20000000c00 */
[----:B----4-:R-:W-:Y:S01]  /*7340*/  FADD.FTZ R69, R12, R69 ;  /* 0x000000450c457221 */ /* 0x010fe20000010000 */
[----:B------:R-:W-:Y:S01]  /*7350*/  BAR.SYNC.DEFER_BLOCKING 0x0 ;  /* 0x0000000000007b1d */ /* 0x000fe20000010000 */
[----:B0-----:R-:W-:-:S05]  /*7360*/  IADD3.X R41, PT, PT, R76, UR21, RZ, P6, !PT ;  /* 0x000000154c297c10 */ /* 0x001fca000b7fe4ff */
        /* <DEDUP_REMOVED lines=30> */
[----:B--2---:R-:W-:Y:S01]  /*7550*/  MOV R2, R74 ;  /* 0x0000004a00027202 */ /* 0x004fe20000000f00 */
[----:B------:R-:W-:Y:S01]  /*7560*/  IMAD.MOV.U32 R4, RZ, RZ, R72 ;  /* 0x000000ffff047224 */ /* 0x000fe200078e0048 */
[----:B------:R-:W-:Y:S01]  /*7570*/  MOV R3, R75 ;  /* 0x0000004b00037202 */ /* 0x000fe20000000f00 */
[----:B------:R-:W-:Y:S01]  /*7580*/  IMAD.MOV.U32 R7, RZ, RZ, R71 ;  /* 0x000000ffff077224 */ /* 0x000fe200078e0047 */
[-C--:B------:R-:W-:Y:S02]  /*7590*/  MOV R5, R73.reuse ;  /* 0x0000004900057202 */ /* 0x080fe40000000f00 */
[----:B------:R-:W-:Y:S01]  /*75a0*/  MOV R6, R70 ;  /* 0x0000004600067202 */ /* 0x000fe20000000f00 */
[----:B------:R0:W-:Y:S01]  /*75b0*/  STG.E desc[UR8][R2.64], R51 ;  /* 0x0000003302007986 */ /* 0x0001e2000c101908 */
[----:B------:R-:W-:Y:S02]  /*75c0*/  IADD3 R74, P3, PT, R74, 0x200, RZ ;  /* 0x000002004a4a7810 */ /* 0x000fe40007f7e0ff */
[----:B------:R-:W-:Y:S01]  /*75d0*/  IADD3 R72, P4, PT, R72, 0x200, RZ ;  /* 0x0000020048487810 */ /* 0x000fe20007f9e0ff */
[----:B------:R1:W-:Y:S01]  /*75e0*/  STG.E desc[UR8][R4.64], R9 ;  /* 0x0000000904007986 */ /* 0x0003e2000c101908 */
[----:B------:R-:W-:Y:S01]  /*75f0*/  IADD3 R70, P5, PT, R70, 0x200, RZ ;  /* 0x0000020046467810 */ /* 0x000fe20007fbe0ff */
[----:B------:R-:W-:Y:S01]  /*7600*/  IMAD.X R75, RZ, RZ, R75, P3 ;  /* 0x000000ffff4b7224 */ /* 0x000fe200018e064b */
[----:B------:R-:W-:Y:S01]  /*7610*/  IADD3.X R73, PT, PT, RZ, R73, RZ, P4, !PT ;  /* 0x00000049ff497210 */ /* 0x000fe200027fe4ff */
[----:B------:R1:W-:Y:S01]  /*7620*/  STG.E desc[UR8][R6.64], R35 ;  /* 0x0000002306007986 */ /* 0x0003e2000c101908 */
[----:B------:R-:W-:-:S02]  /*7630*/  IADD3.X R71, PT, PT, RZ, R71, RZ, P5, !PT ;  /* 0x00000047ff477210 */ /* 0x000fc40002ffe4ff */
[----:B0-----:R-:W-:Y:S02]  /*7640*/  MOV R2, R68 ;  /* 0x0000004400027202 */ /* 0x001fe40000000f00 */
[----:B------:R-:W-:Y:S02]  /*7650*/  MOV R3, R41 ;  /* 0x0000002900037202 */ /* 0x000fe40000000f00 */
[----:B------:R-:W-:-:S03]  /*7660*/  IADD3 R68, P6, PT, R68, 0x200, RZ ;  /* 0x0000020044447810 */ /* 0x000fc60007fde0ff */
[----:B------:R1:W-:Y:S02]  /*7670*/  STG.E desc[UR8][R2.64], R15 ;  /* 0x0000000f02007986 */ /* 0x0003e4000c101908 */
[----:B------:R-:W-:-:S08]  /*7680*/  IMAD.X R41, RZ, RZ, R41, P6 ;  /* 0x000000ffff297224 */ /* 0x000fd000030e0629 */
.L_x_190:
[----:B------:R-:W-:Y:S05]  /*7690*/  BSYNC.RECONVERGENT B0 ;  /* 0x0000000000007941 */ /* 0x000fea0003800200 */
.L_x_189:
[----:B------:R-:W-:Y:S01]  /*76a0*/  BSSY.RECONVERGENT B0, `(.L_x_191) ;  /* 0x0000017000007945 */ /* 0x000fe20003800200 */
[----:B--2---:R-:W-:-:S03]  /*76b0*/  FADD.FTZ R37, R10, R37 ;  /* 0x000000250a257221 */ /* 0x004fc60000010000 */
[----:B------:R-:W-:Y:S05]  /*76c0*/  @!P0 BRA `(.L_x_192) ;  /* 0x0000000000508947 */ /* 0x000fea0003800000 */
[----:B-1----:R-:W-:Y:S01]  /*76d0*/  MOV R2, R74 ;  /* 0x0000004a00027202 */ /* 0x002fe20000000f00 */
        /* <DEDUP_REMOVED lines=19> */
.L_x_192:
[----:B------:R-:W-:Y:S05]  /*7810*/  BSYNC.RECONVERGENT B0 ;  /* 0x0000000000007941 */ /* 0x000fea0003800200 */
.L_x_191:
[----:B------:R-:W-:Y:S01]  /*7820*/  BSSY.RECONVERGENT B0, `(.L_x_193) ;  /* 0x0000017000007945 */ /* 0x000fe20003800200 */
[----:B------:R-:W-:-:S03]  /*7830*/  FADD.FTZ R33, R33, R26 ;  /* 0x0000001a21217221 */ /* 0x000fc60000010000 */
[----:B------:R-:W-:Y:S05]  /*7840*/  @!P1 BRA `(.L_x_194) ;  /* 0x0000000000509947 */ /* 0x000fea0003800000 */
[----:B-12---:R-:W-:Y:S01]  /*7850*/  MOV R2, R74 ;  /* 0x0000004a00027202 */ /* 0x006fe20000000f00 */
        /* <DEDUP_REMOVED lines=19> */
.L_x_194:
[----:B------:R-:W-:Y:S05]  /*7990*/  BSYNC.RECONVERGENT B0 ;  /* 0x0000000000007941 */ /* 0x000fea0003800200 */
.L_x_193:
[----:B-123--:R-:W-:Y:S02]  /*79a0*/  MOV R2, R74 ;  /* 0x0000004a00027202 */ /* 0x00efe40000000f00 */
[----:B------:R-:W-:Y:S01]  /*79b0*/  MOV R3, R75 ;  /* 0x0000004b00037202 */ /* 0x000fe20000000f00 */
[----:B------:R-:W-:Y:S06]  /*79c0*/  @!P2 EXIT ;  /* 0x000000000000a94d */ /* 0x000fec0003800000 */
[----:B------:R0:W-:Y:S01]  /*79d0*/  STG.E desc[UR8][R2.64], R65 ;  /* 0x0000004102007986 */ /* 0x0001e2000c101908 */
[----:B----4-:R-:W-:Y:S01]  /*79e0*/  FADD.FTZ R39, R22, R39 ;  /* 0x0000002716277221 */ /* 0x010fe20000010000 */
[----:B------:R-:W-:Y:S02]  /*79f0*/  MOV R4, R68 ;  /* 0x0000004400047202 */ /* 0x000fe40000000f00 */
[----:B------:R-:W-:Y:S01]  /*7a00*/  MOV R5, R41 ;  /* 0x0000002900057202 */ /* 0x000fe20000000f00 */
[----:B0-----:R-:W-:Y:S01]  /*7a10*/  IMAD.MOV.U32 R2, RZ, RZ, R72 ;  /* 0x000000ffff027224 */ /* 0x001fe200078e0048 */
[----:B------:R-:W-:-:S05]  /*7a20*/  MOV R3, R73 ;  /* 0x0000004900037202 */ /* 0x000fca0000000f00 */
[----:B------:R0:W-:Y:S02]  /*7a30*/  STG.E desc[UR8][R2.64], R49 ;  /* 0x0000003102007986 */ /* 0x0001e4000c101908 */
[----:B0-----:R-:W-:Y:S01]  /*7a40*/  MOV R2, R70 ;  /* 0x0000004600027202 */ /* 0x001fe20000000f00 */
[----:B------:R-:W-:-:S05]  /*7a50*/  IMAD.MOV.U32 R3, RZ, RZ, R71 ;  /* 0x000000ffff037224 */ /* 0x000fca00078e0047 */
[----:B------:R-:W-:Y:S04]  /*7a60*/  STG.E desc[UR8][R2.64], R39 ;  /* 0x0000002702007986 */ /* 0x000fe8000c101908 */
[----:B------:R-:W-:Y:S01]  /*7a70*/  STG.E desc[UR8][R4.64], R69 ;  /* 0x0000004504007986 */ /* 0x000fe2000c101908 */
[----:B------:R-:W-:Y:S05]  /*7a80*/  EXIT ;  /* 0x000000000000794d */ /* 0x000fea0003800000 */
.L_x_167:
[----:B------:R-:W-:Y:S01]  /*7a90*/  HFMA2 R180, -RZ, RZ, 0, 5.9604644775390625e-08 ;  /* 0x00000001ffb47431 */ /* 0x000fe200000001ff */
[----:B------:R-:W-:Y:S01]  /*7aa0*/  BSSY B1, `(.L_x_195) ;  /* 0x0000007000017945 */ /* 0x000fe20003800000 */
[----:B------:R-:W-:Y:S01]  /*7ab0*/  IMAD.MOV.U32 R181, RZ, RZ, R151 ;  /* 0x000000ffffb57224 */ /* 0x000fe200078e0097 */
[----:B------:R-:W-:Y:S01]  /*7ac0*/  MOV R183, 0x1f ;  /* 0x0000001f00b77802 */ /* 0x000fe20000000f00 */
[----:B------:R-:W-:-:S07]  /*7ad0*/  IMAD.MOV.U32 R178, RZ, RZ, -0x1 ;  /* 0xffffffffffb27424 */ /* 0x000fce00078e00ff */
[----:B-----5:R-:W-:Y:S05]  /*7ae0*/  WARPSYNC.COLLECTIVE R178, `(.L_x_196) ;  /* 0x00000000b2087348 */ /* 0x020fea0003c00000 */
[----:B------:R0:W1:Y:S02]  /*7af0*/  SHFL.BFLY P0, R179, R181, R180, R183 ;  /* 0x0c0000b4b5b37389 */ /* 0x00006400000000b7 */
[----:B01---5:R-:W-:Y:S05]  /*7b00*/  ENDCOLLECTIVE ;  /* 0x000000000000791b */ /* 0x023fea0003800000 */
.L_x_196:
[----:B------:R-:W-:Y:S05]  /*7b10*/  BSYNC B1 ;  /* 0x0000000000017941 */ /* 0x000fea0003800000 */
.L_x_195:
[----:B------:R-:W-:Y:S01]  /*7b20*/  HFMA2 R183, -RZ, RZ, 0, 1.847743988037109375e-06 ;  /* 0x0000001fffb77431 */ /* 0x000fe200000001ff */
[----:B------:R-:W-:Y:S01]  /*7b30*/  MOV R181, R154 ;  /* 0x0000009a00b57202 */ /* 0x000fe20000000f00 */
[----:B------:R-:W-:Y:S01]  /*7b40*/  IMAD.MOV.U32 R180, RZ, RZ, 0x1 ;  /* 0x00000001ffb47424 */ /* 0x000fe200078e00ff */
[----:B------:R-:W-:Y:S02]  /*7b50*/  MOV R178, 0xffffffff ;  /* 0xffffffff00b27802 */ /* 0x000fe40000000f00 */
[----:B------:R-:W-:-:S07]  /*7b60*/  MOV R104, R179 ;  /* 0x000000b300687202 */ /* 0x000fce0000000f00 */
[----:B------:R-:W-:Y:S05]  /*7b70*/  WARPSYNC.COLLECTIVE R178, `(.L_x_197) ;  /* 0x00000000b2087348 */ /* 0x000fea0003c00000 */
[----:B------:R0:W1:Y:S02]  /*7b80*/  SHFL.BFLY P0, R179, R181, R180, R183 ;  /* 0x0c0000b4b5b37389 */ /* 0x00006400000000b7 */
[----:B01----:R-:W-:Y:S05]  /*7b90*/  ENDCOLLECTIVE ;  /* 0x000000000000791b */ /* 0x003fea0003800000 */
.L_x_197:
[----:B------:R-:W-:Y:S01]  /*7ba0*/  FADD.FTZ R104, R104, R151 ;  /* 0x0000009768687221 */ /* 0x000fe20000010000 */
[----:B------:R-:W-:-:S04]  /*7bb0*/  HFMA2 R180, -RZ, RZ, 0, 1.1920928955078125e-07 ;  /* 0x00000002ffb47431 */ /* 0x000fc800000001ff */
[----:B------:R-:W-:Y:S01]  /*7bc0*/  MOV R181, R104 ;  /* 0x0000006800b57202 */ /* 0x000fe20000000f00 */
[----:B------:R-:W-:-:S07]  /*7bd0*/  IMAD.MOV.U32 R105, RZ, RZ, R179 ;  /* 0x000000ffff697224 */ /* 0x000fce00078e00b3 */
[----:B------:R-:W-:Y:S05]  /*7be0*/  WARPSYNC.COLLECTIVE R178, `(.L_x_198) ;  /* 0x00000000b2087348 */ /* 0x000fea0003c00000 */
[----:B------:R0:W1:Y:S02]  /*7bf0*/  SHFL.BFLY P0, R179, R181, R180, R183 ;  /* 0x0c0000b4b5b37389 */ /* 0x00006400000000b7 */
[----:B01----:R-:W-:Y:S05]  /*7c00*/  ENDCOLLECTIVE ;  /* 0x000000000000791b */ /* 0x003fea0003800000 */
.L_x_198:
[----:B------:R-:W-:-:S05]  /*7c10*/  FADD.FTZ R105, R105, R154 ;  /* 0x0000009a69697221 */ /* 0x000fca0000010000 */
[----:B------:R-:W-:Y:S01]  /*7c20*/  MOV R181, R105 ;  /* 0x0000006900b57202 */ /* 0x000fe20000000f00 */
[----:B------:R-:W-:-:S07]  /*7c30*/  IMAD.MOV.U32 R107, RZ, RZ, R179 ;  /* 0x000000ffff6b7224 */ /* 0x000fce00078e00b3 */
[----:B------:R-:W-:Y:S05]  /*7c40*/  WARPSYNC.COLLECTIVE R178, `(.L_x_199) ;  /* 0x00000000b2087348 */ /* 0x000fea0003c00000 */
[----:B------:R0:W1:Y:S02]  /*7c50*/  SHFL.BFLY P0, R179, R181, R180, R183 ;  /* 0x0c0000b4b5b37389 */ /* 0x00006400000000b7 */
[----:B01----:R-:W-:Y:S05]  /*7c60*/  ENDCOLLECTIVE ;  /* 0x000000000000791b */ /* 0x003fea0003800000 */
.L_x_199:
[----:B------:R-:W-:Y:S01]  /*7c70*/  FADD.FTZ R107, R104, R107 ;  /* 0x0000006b686b7221 */ /* 0x000fe20000010000 */
[----:B------:R-:W-:Y:S01]  /*7c80*/  PRMT R104, R7, 0x7632, R104 ;  /* 0x0000763207687816 */ /* 0x000fe20000000068 */
[----:B------:R-:W-:Y:S02]  /*7c90*/  HFMA2 R180, -RZ, RZ, 0, 2.384185791015625e-07 ;  /* 0x00000004ffb47431 */ /* 0x000fe400000001ff */
[----:B------:R-:W-:Y:S01]  /*7ca0*/  IMAD.MOV.U32 R181, RZ, RZ, R107 ;  /* 0x000000ffffb57224 */ /* 0x000fe200078e006b */
[----:B------:R-:W-:-:S07]  /*7cb0*/  MOV R106, R179 ;  /* 0x000000b3006a7202 */ /* 0x000fce0000000f00 */
[----:B------:R-:W-:Y:S05]  /*7cc0*/  WARPSYNC.COLLECTIVE R178, `(.L_x_200) ;  /* 0x00000000b2087348 */ /* 0x000fea0003c00000 */
[----:B------:R0:W1:Y:S02]  /*7cd0*/  SHFL.BFLY P0, R179, R181, R180, R183 ;  /* 0x0c0000b4b5b37389 */ /* 0x00006400000000b7 */
[----:B01----:R-:W-:Y:S05]  /*7ce0*/  ENDCOLLECTIVE ;  /* 0x000000000000791b */ /* 0x003fea0003800000 */
.L_x_200:
[----:B------:R-:W-:Y:S01]  /*7cf0*/  FADD.FTZ R106, R105, R106 ;  /* 0x0000006a696a7221 */ /* 0x000fe20000010000 */
[----:B------:R-:W-:-:S03]  /*7d00*/  PRMT R105, R6, 0x7632, R105 ;  /* 0x0000763206697816 */ /* 0x000fc60000000069 */
[----:B------:R-:W-:Y:S01]  /*7d10*/  IMAD.MOV.U32 R181, RZ, RZ, R106 ;  /* 0x000000ffffb57224 */ /* 0x000fe200078e006a */
[----:B------:R-:W-:-:S07]  /*7d20*/  MOV R108, R179 ;  /* 0x000000b3006c7202 */ /* 0x000fce0000000f00 */
[----:B------:R-:W-:Y:S05]  /*7d30*/  WARPSYNC.COLLECTIVE R178, `(.L_x_201) ;  /* 0x00000000b2087348 */ /* 0x000fea0003c00000 */
[----:B------:R0:W1:Y:S02]  /*7d40*/  SHFL.BFLY P0, R179, R181, R180, R183 ;  /* 0x0c0000b4b5b37389 */ /* 0x00006400000000b7 */
[----:B01----:R-:W-:Y:S05]  /*7d50*/  ENDCOLLECTIVE ;  /* 0x000000000000791b */ /* 0x003fea0003800000 */
.L_x_201:
[----:B------:R-:W-:Y:S01]  /*7d60*/  FADD.FTZ R108, R107, R108 ;  /* 0x0000006c6b6c7221 */ /* 0x000fe20000010000 */
[----:B------:R-:W-:-:S04]  /*7d70*/  PRMT R107, R4, 0x7632, R107 ;  /* 0x00007632046b7816 */ /* 0x000fc8000000006b */
[----:B------:R-:W-:Y:S01]  /*7d80*/  MOV R181, R108 ;  /* 0x0000006c00b57202 */ /* 0x000fe20000000f00 */
[----:B------:R-:W-:Y:S01]  /*7d90*/  IMAD.MOV.U32 R180, RZ, RZ, 0x8 ;  /* 0x00000008ffb47424 */ /* 0x000fe200078e00ff */
[----:B------:R-:W-:-:S07]  /*7da0*/  MOV R109, R179 ;  /* 0x000000b3006d7202 */ /* 0x000fce0000000f00 */
[----:B------:R-:W-:Y:S05]  /*7db0*/  WARPSYNC.COLLECTIVE R178, `(.L_x_202) ;  /* 0x00000000b2087348 */ /* 0x000fea0003c00000 */
[----:B------:R0:W1:Y:S02]  /*7dc0*/  SHFL.BFLY P0, R179, R181, R180, R183 ;  /* 0x0c0000b4b5b37389 */ /* 0x00006400000000b7 */
[----:B01----:R-:W-:Y:S05]  /*7dd0*/  ENDCOLLECTIVE ;  /* 0x000000000000791b */ /* 0x003fea0003800000 */
.L_x_202:
[----:B------:R-:W-:Y:S01]  /*7de0*/  FADD.FTZ R109, R106, R109 ;  /* 0x0000006d6a6d7221 */ /* 0x000fe20000010000 */
[----:B------:R-:W-:-:S04]  /*7df0*/  PRMT R106, R5, 0x7632, R106 ;  /* 0x00007632056a7816 */ /* 0x000fc8000000006a */
[----:B------:R-:W-:Y:S02]  /*7e00*/  MOV R181, R109 ;  /* 0x0000006d00b57202 */ /* 0x000fe40000000f00 */
[----:B------:R-:W-:-:S07]  /*7e10*/  MOV R111, R179 ;  /* 0x000000b3006f7202 */ /* 0x000fce0000000f00 */
[----:B------:R-:W-:Y:S05]  /*7e20*/  WARPSYNC.COLLECTIVE R178, `(.L_x_203) ;  /* 0x00000000b2087348 */ /* 0x000fea0003c00000 */
[----:B------:R0:W1:Y:S02]  /*7e30*/  SHFL.BFLY P0, R179, R181, R180, R183 ;  /* 0x0c0000b4b5b37389 */ /* 0x00006400000000b7 */
[----:B01----:R-:W-:Y:S05]  /*7e40*/  ENDCOLLECTIVE ;  /* 0x000000000000791b */ /* 0x003fea0003800000 */
.L_x_203:
[----:B------:R-:W-:Y:S01]  /*7e50*/  FADD.FTZ R111, R108, R111 ;  /* 0x0000006f6c6f7221 */ /* 0x000fe20000010000 */
[----:B------:R-:W-:-:S04]  /*7e60*/  HFMA2 R180, -RZ, RZ, 0, 9.5367431640625e-07 ;  /* 0x00000010ffb47431 */ /* 0x000fc800000001ff */
[----:B------:R-:W-:Y:S01]  /*7e70*/  MOV R181, R111 ;  /* 0x0000006f00b57202 */ /* 0x000fe20000000f00 */
[----:B------:R-:W-:-:S07]  /*7e80*/  IMAD.MOV.U32 R110, RZ, RZ, R179 ;  /* 0x000000ffff6e7224 */ /* 0x000fce00078e00b3 */
[----:B------:R-:W-:Y:S05]  /*7e90*/  WARPSYNC.COLLECTIVE R178, `(.L_x_204) ;  /* 0x00000000b2087348 */ /* 0x000fea0003c00000 */
[----:B------:R0:W1:Y:S02]  /*7ea0*/  SHFL.BFLY P0, R179, R181, R180, R183 ;  /* 0x0c0000b4b5b37389 */ /* 0x00006400000000b7 */
[----:B01----:R-:W-:Y:S05]  /*7eb0*/  ENDCOLLECTIVE ;  /* 0x000000000000791b */ /* 0x003fea0003800000 */
.L_x_204:
[----:B------:R-:W-:-:S05]  /*7ec0*/  FADD.FTZ R110, R109, R110 ;  /* 0x0000006e6d6e7221 */ /* 0x000fca0000010000 */
[----:B------:R-:W-:Y:S01]  /*7ed0*/  MOV R181, R110 ;  /* 0x0000006e00b57202 */ /* 0x000fe20000000f00 */
[----:B------:R-:W-:-:S07]  /*7ee0*/  IMAD.MOV.U32 R144, RZ, RZ, R179 ;  /* 0x000000ffff907224 */ /* 0x000fce00078e00b3 */
[----:B------:R-:W-:Y:S05]  /*7ef0*/  WARPSYNC.COLLECTIVE R178, `(.L_x_205) ;  /* 0x00000000b2087348 */ /* 0x000fea0003c00000 */
[----:B------:R0:W1:Y:S02]  /*7f00*/  SHFL.BFLY P0, R179, R181, R180, R183 ;  /* 0x0c0000b4b5b37389 */ /* 0x00006400000000b7 */
[----:B01----:R-:W-:Y:S05]  /*7f10*/  ENDCOLLECTIVE ;  /* 0x000000000000791b */ /* 0x003fea0003800000 */
.L_x_205:
[----:B------:R-:W-:Y:S01]  /*7f20*/  MOV R151, R179 ;  /* 0x000000b300977202 */ /* 0x000fe20000000f00 */
[----:B------:R-:W-:Y:S06]  /*7f30*/  BRA `(.L_x_206) ;  /* 0xffffff9c00c87947 */ /* 0x000fec000383ffff */
.L_x_207:
        /* <DEDUP_REMOVED lines=12> */
.L_x_3890:


//--------------------- .text._ZN10layer_norm31ln_parallel_residual_bwd_kernelINS_13Kernel_traitsI13__nv_bfloat16S2_S2_S2_fjLj512ELj1ELj4ELj1ELj16ENS_18Kernel_traits_baseILj512ES2_S2_S2_S2_fjLj128EEEEELb1ELb0ELb1EEEvNS_9BwdParamsE --------------------------
	.section	.text._ZN10layer_norm31ln_parallel_residual_bwd_kernelINS_13Kernel_traitsI13__nv_bfloat16S2_S2_S2_fjLj512ELj1ELj4ELj1ELj16ENS_18Kernel_traits_baseILj512ES2_S2_S2_S2_fjLj128EEEEELb1ELb0ELb1EEEvNS_9BwdParamsE,"ax",@progbits
	.align	128
        .global         _ZN10layer_norm31ln_parallel_residual_bwd_kernelINS_13Kernel_traitsI13__nv_bfloat16S2_S2_S2_fjLj512ELj1ELj4ELj1ELj16ENS_18Kernel_traits_baseILj512ES2_S2_S2_S2_fjLj128EEEEELb1ELb0ELb1EEEvNS_9BwdParamsE
        .type           _ZN10layer_norm31ln_parallel_residual_bwd_kernelINS_13Kernel_traitsI13__nv_bfloat16S2_S2_S2_fjLj512ELj1ELj4ELj1ELj16ENS_18Kernel_traits_baseILj512ES2_S2_S2_S2_fjLj128EEEEELb1ELb0ELb1EEEvNS_9BwdParamsE,@function
        .size           _ZN10layer_norm31ln_parallel_residual_bwd_kernelINS_13Kernel_traitsI13__nv_bfloat16S2_S2_S2_fjLj512ELj1ELj4ELj1ELj16ENS_18Kernel_traits_baseILj512ES2_S2_S2_S2_fjLj128EEEEELb1ELb0ELb1EEEvNS_9BwdParamsE,(.L_x_3891 - _ZN10layer_norm31ln_parallel_residual_bwd_kernelINS_13Kernel_traitsI13__nv_bfloat16S2_S2_S2_fjLj512ELj1ELj4ELj1ELj16ENS_18Kernel_traits_baseILj512ES2_S2_S2_S2_fjLj128EEEEELb1ELb0ELb1EEEvNS_9BwdParamsE)
        .other          _ZN10layer_norm31ln_parallel_residual_bwd_kernelINS_13Kernel_traitsI13__nv_bfloat16S2_S2_S2_fjLj512ELj1ELj4ELj1ELj16ENS_18Kernel_traits_baseILj512ES2_S2_S2_S2_fjLj128EEEEELb1ELb0ELb1EEEvNS_9BwdParamsE,@"STO_CUDA_ENTRY STV_DEFAULT"
_ZN10layer_norm31ln_parallel_residual_bwd_kernelINS_13Kernel_traitsI13__nv_bfloat16S2_S2_S2_fjLj512ELj1ELj4ELj1ELj16ENS_18Kernel_traits_baseILj512ES2_S2_S2_S2_fjLj128EEEEELb1ELb0ELb1EEEvNS_9BwdParamsE:
.text._ZN10layer_norm31ln_parallel_residual_bwd_kernelINS_13Kernel_traitsI13__nv_bfloat16S2_S2_S2_fjLj512ELj1ELj4ELj1ELj16ENS_18Kernel_traits_baseILj512ES2_S2_S2_S2_fjLj128EEEEELb1ELb0ELb1EEEvNS_9BwdParamsE:
        /* <DEDUP_REMOVED lines=15> */
[----:B------:R-:W0:Y:S01]  /*00f0*/  LDCU UR12, c[0x0][0x388] ;  /* 0x00007100ff0c77ac */ /* 0x000e220008000800 */
        /* <DEDUP_REMOVED lines=17> */
[----:B0-----:R-:W-:Y:S02]  /*0210*/  SHF.R.U32.HI R0, RZ, 0x5, R88 ;  /* 0x00000005ff007819 */ /* 0x001fe40000011658 */
[----:B------:R-:W-:Y:S02]  /*0220*/  CS2R R20, SRZ ;  /* 0x0000000000147805 */ /* 0x000fe4000001ff00 */
[----:B------:R-:W-:Y:S02]  /*0230*/  CS2R R10, SRZ ;  /* 0x00000000000a7805 */ /* 0x000fe4000001ff00 */
[----:B------:R-:W-:-:S02]  /*0240*/  CS2R R8, SRZ ;  /* 0x0000000000087805 */ /* 0x000fc4000001ff00 */
[----:B------:R-:W-:Y:S02]  /*0250*/  LOP3.LUT R140, R0, UR7, RZ, 0xfc, !PT ;  /* 0x00000007008c7c12 */ /* 0x000fe4000f8efcff */
[----:B------:R-:W-:Y:S02]  /*0260*/  CS2R R62, SRZ ;  /* 0x00000000003e7805 */ /* 0x000fe4000001ff00 */
[----:B------:R-:W-:Y:S02]  /*0270*/  CS2R R60, SRZ ;  /* 0x00000000003c7805 */ /* 0x000fe4000001ff00 */
[----:B------:R-:W-:Y:S02]  /*0280*/  CS2R R58, SRZ ;  /* 0x00000000003a7805 */ /* 0x000fe4000001ff00 */
[----:B--2---:R-:W-:Y:S02]  /*0290*/  ISETP.GE.AND P0, PT, R140, UR11, PT ;  /* 0x0000000b8c007c0c */ /* 0x004fe4000bf06270 */
[----:B------:R-:W-:-:S02]  /*02a0*/  CS2R R56, SRZ ;  /* 0x0000000000387805 */ /* 0x000fc4000001ff00 */
[----:B------:R-:W-:Y:S02]  /*02b0*/  CS2R R110, SRZ ;  /* 0x00000000006e7805 */ /* 0x000fe4000001ff00 */
[----:B------:R-:W-:Y:S02]  /*02c0*/  CS2R R108, SRZ ;  /* 0x00000000006c7805 */ /* 0x000fe4000001ff00 */
[----:B------:R-:W-:Y:S02]  /*02d0*/  CS2R R6, SRZ ;  /* 0x0000000000067805 */ /* 0x000fe4000001ff00 */
[----:B------:R-:W-:Y:S02]  /*02e0*/  CS2R R4, SRZ ;  /* 0x0000000000047805 */ /* 0x000fe4000001ff00 */
[----:B------:R-:W-:Y:S01]  /*02f0*/  LOP3.LUT R88, R88, 0x1f, RZ, 0xc0, !PT ;  /* 0x0000001f58587812 */ /* 0x000fe200078ec0ff */
[----:B-1-34-:R-:W-:Y:S06]  /*0300*/  @P0 BRA `(.L_x_209) ;  /* 0x0000006400680947 */ /* 0x01afec0003800000 */
[----:B------:R-:W0:Y:S08]  /*0310*/  LDC.64 R2, c[0x0][0x3d0] ;  /* 0x0000f400ff027b82 */ /* 0x000e300000000a00 */
[----:B------:R-:W1:Y:S08]  /*0320*/  LDC.64 R4, c[0x0][0x3d8] ;  /* 0x0000f600ff047b82 */ /* 0x000e700000000a00 */
[----:B------:R-:W2:Y:S01]  /*0330*/  LDC.U8 R170, c[0x0][0x410] ;  /* 0x00010400ffaa7b82 */ /* 0x000ea20000000000 */
[----:B0-----:R-:W-:-:S05]  /*0340*/  IMAD.WIDE.U32 R2, R88, 0x10, R2 ;  /* 0x0000001058027825 */ /* 0x001fca00078e0002 */
[----:B------:R-:W3:Y:S01]  /*0350*/  LDG.E.128 R20, desc[UR8][R2.64] ;  /* 0x0000000802147981 */ /* 0x000ee2000c1e1d00 */
[----:B-1----:R-:W-:-:S03]  /*0360*/  IMAD.WIDE.U32 R4, R88, 0x10, R4 ;  /* 0x0000001058047825 */ /* 0x002fc600078e0004 */
[----:B------:R-:W4:Y:S04]  /*0370*/  LDG.E.128 R12, desc[UR8][R2.64+0x200] ;  /* 0x00020008020c7981 */ /* 0x000f28000c1e1d00 */
[----:B------:R-:W5:Y:S04]  /*0380*/  LDG.E.128 R16, desc[UR8][R4.64] ;  /* 0x0000000804107981 */ /* 0x000f68000c1e1d00 */
[----:B------:R-:W2:Y:S01]  /*0390*/  LDG.E.128 R8, desc[UR8][R4.64+0x200] ;  /* 0x0002000804087981 */ /* 0x000ea2000c1e1d00 */
        /* <DEDUP_REMOVED lines=33> */
[----:B------:R-:W-:Y:S01]  /*05b0*/  IMAD.MOV.U32 R141, RZ, RZ, RZ ;  /* 0x000000ffff8d7224 */ /* 0x000fe200078e00ff */
[----:B---3--:R-:W-:-:S02]  /*05c0*/  PRMT R137, R22, 0x7632, R137 ;  /* 0x0000763216897816 */ /* 0x008fc40000000089 */
[----:B------:R-:W-:Y:S02]  /*05d0*/  PRMT R139, R20, 0x7632, R139 ;  /* 0x00007632148b7816 */ /* 0x000fe4000000008b */
[----:B----4-:R-:W-:Y:S02]  /*05e0*/  PRMT R131, R12, 0x7632, R131 ;  /* 0x000076320c837816 */ /* 0x010fe40000000083 */
[----:B------:R-:W-:Y:S02]  /*05f0*/  PRMT R128, R15, 0x7632, R128 ;  /* 0x000076320f807816 */ /* 0x000fe40000000080 */
[----:B-----5:R-:W-:Y:S02]  /*0600*/  PRMT R134, R17, 0x7632, R134 ;  /* 0x0000763211867816 */ /* 0x020fe40000000086 */
[----:B------:R-:W-:Y:S02]  /*0610*/  PRMT R138, R21, 0x7632, R138 ;  /* 0x00007632158a7816 */ /* 0x000fe4000000008a */
[----:B--2---:R-:W-:-:S02]  /*0620*/  PRMT R125, R10, 0x7632, R125 ;  /* 0x000076320a7d7816 */ /* 0x004fc4000000007d */
[----:B------:R-:W-:Y:S02]  /*0630*/  PRMT R136, R23, 0x7632, R136 ;  /* 0x0000763217887816 */ /* 0x000fe40000000088 */
[----:B------:R-:W-:Y:S02]  /*0640*/  PRMT R135, R16, 0x7632, R135 ;  /* 0x0000763210877816 */ /* 0x000fe40000000087 */
[----:B------:R-:W-:Y:S02]  /*0650*/  PRMT R133, R18, 0x7632, R133 ;  /* 0x0000763212857816 */ /* 0x000fe40000000085 */
[----:B------:R-:W-:Y:S02]  /*0660*/  PRMT R132, R19, 0x7632, R132 ;  /* 0x0000763213847816 */ /* 0x000fe40000000084 */
[----:B------:R-:W-:Y:S02]  /*0670*/  PRMT R130, R13, 0x7632, R130 ;  /* 0x000076320d827816 */ /* 0x000fe40000000082 */
[----:B------:R-:W-:-:S02]  /*0680*/  PRMT R129, R14, 0x7632, R129 ;  /* 0x000076320e817816 */ /* 0x000fc40000000081 */
[----:B------:R-:W-:Y:S02]  /*0690*/  PRMT R127, R8, 0x7632, R127 ;  /* 0x00007632087f7816 */ /* 0x000fe4000000007f */
[----:B------:R-:W-:Y:S02]  /*06a0*/  PRMT R126, R9, 0x7632, R126 ;  /* 0x00007632097e7816 */ /* 0x000fe4000000007e */
[----:B------:R-:W-:Y:S01]  /*06b0*/  PRMT R124, R11, 0x7632, R124 ;  /* 0x000076320b7c7816 */ /* 0x000fe2000000007c */
[----:B------:R-:W-:Y:S01]  /*06c0*/  IMAD.U32 R155, R22, 0x10000, RZ ;  /* 0x00010000169b7824 */ /* 0x000fe200078e00ff */
[----:B------:R-:W-:Y:S01]  /*06d0*/  SHF.L.U32 R157, R20, 0x10, RZ ;  /* 0x00000010149d7819 */ /* 0x000fe200000006ff */
        /* <DEDUP_REMOVED lines=29> */
[----:B------:R-:W-:-:S07]  /*08b0*/  SHF.L.U32 R124, R124, 0x10, RZ ;  /* 0x000000107c7c7819 */ /* 0x000fce00000006ff */
.L_x_228:
[----:B------:R-:W-:Y:S01]  /*08c0*/  IMAD R0, R140, UR12, RZ ;  /* 0x0000000c8c007c24 */ /* 0x000fe2000f8e02ff */
[----:B------:R-:W0:Y:S04]  /*08d0*/  LDC.64 R16, c[0x0][0x3a8] ;  /* 0x0000ea00ff107b82 */ /* 0x000e280000000a00 */
[----:B------:R-:W-:-:S04]  /*08e0*/  SHF.R.S32.HI R19, RZ, 0x1f, R0 ;  /* 0x0000001fff137819 */ /* 0x000fc80000011400 */
[----:B------:R-:W1:Y:S01]  /*08f0*/  LDC.64 R20, c[0x0][0x428] ;  /* 0x00010a00ff147b82 */ /* 0x000e620000000a00 */
[----:B------:R-:W-:-:S04]  /*0900*/  LEA.HI R19, R19, R0, RZ, 0x3 ;  /* 0x0000000013137211 */ /* 0x000fc800078f18ff */
[----:B------:R-:W-:-:S03]  /*0910*/  LEA.HI.SX32 R161, R19, R88, 0x1d ;  /* 0x0000005813a17211 */ /* 0x000fc600078feaff */
[----:B------:R-:W2:Y:S08]  /*0920*/  LDC.64 R42, c[0x0][0x3c0] ;  /* 0x0000f000ff2a7b82 */ /* 0x000eb00000000a00 */
[----:B------:R-:W3:Y:S01]  /*0930*/  LDC.64 R24, c[0x0][0x430] ;  /* 0x00010c00ff187b82 */ /* 0x000ee20000000a00 */
[----:B0-----:R-:W-:-:S06]  /*0940*/  IMAD.WIDE.U32 R28, R161, 0x10, R16 ;  /* 0x00000010a11c7825 */ /* 0x001fcc00078e0010 */
[----:B------:R-:W4:Y:S01]  /*0950*/  LDG.E.128 R28, desc[UR8][R28.64] ;  /* 0x000000081c1c7981 */ /* 0x000f22000c1e1d00 */
[----:B------:R-:W0:Y:S01]  /*0960*/  LDC.64 R18, c[0x0][0x3c8] ;  /* 0x0000f200ff127b82 */ /* 0x000e220000000a00 */
[----:B-1----:R-:W-:-:S06]  /*0970*/  IMAD.WIDE.U32 R32, R161, 0x10, R20 ;  /* 0x00000010a1207825 */ /* 0x002fcc00078e0014 */
[----:B------:R-:W4:Y:S01]  /*0980*/  LDG.E.128 R32, desc[UR8][R32.64] ;  /* 0x0000000820207981 */ /* 0x000f22000c1e1d00 */
[----:B--2---:R-:W-:-:S05]  /*0990*/  IMAD.WIDE R42, R140, 0x4, R42 ;  /* 0x000000048c2a7825 */ /* 0x004fca00078e022a */
[----:B------:R1:W2:Y:S01]  /*09a0*/  LDG.E R0, desc[UR8][R42.64] ;  /* 0x000000082a007981 */ /* 0x0002a2000c1e1900 */
[----:B---3--:R-:W-:-:S06]  /*09b0*/  IMAD.WIDE.U32 R36, R161, 0x10, R24 ;  /* 0x00000010a1247825 */ /* 0x008fcc00078e0018 */
[----:B------:R-:W3:Y:S01]  /*09c0*/  LDG.E.128 R36, desc[UR8][R36.64] ;  /* 0x0000000824247981 */ /* 0x000ee2000c1e1d00 */
[----:B------:R-:W-:Y:S01]  /*09d0*/  IADD3 R159, PT, PT, R161, 0x20, RZ ;  /* 0x00000020a19f7810 */ /* 0x000fe20007ffe0ff */
[----:B0-----:R-:W-:Y:S01]  /*09e0*/  IMAD.WIDE R44, R140, 0x4, R18 ;  /* 0x000000048c2c7825 */ /* 0x001fe200078e0212 */
[----:B-1----:R-:W0:Y:S04]  /*09f0*/  LDC.64 R42, c[0x0][0x438] ;  /* 0x00010e00ff2a7b82 */ /* 0x002e280000000a00 */
[----:B------:R1:W3:Y:S01]  /*0a00*/  LDG.E R158, desc[UR8][R44.64] ;  /* 0x000000082c9e7981 */ /* 0x0002e2000c1e1900 */
[----:B------:R-:W-:-:S04]  /*0a10*/  IMAD.WIDE.U32 R16, R159, 0x10, R16 ;  /* 0x000000109f107825 */ /* 0x000fc800078e0010 */
[C---:B------:R-:W-:Y:S02]  /*0a20*/  IMAD.WIDE.U32 R24, R159.reuse, 0x10, R24 ;  /* 0x000000109f187825 */ /* 0x040fe400078e0018 */
[----:B------:R-:W3:Y:S02]  /*0a30*/  LDG.E.128 R16, desc[UR8][R16.64] ;  /* 0x0000000810107981 */ /* 0x000ee4000c1e1d00 */
[----:B------:R-:W-:Y:S01]  /*0a40*/  IMAD.WIDE.U32 R20, R159, 0x10, R20 ;  /* 0x000000109f147825 */ /* 0x000fe200078e0014 */
[----:B-1----:R-:W1:Y:S01]  /*0a50*/  LDC.64 R44, c[0x0][0x3b0] ;  /* 0x0000ec00ff2c7b82 */ /* 0x002e620000000a00 */
[----:B------:R-:W3:Y:S04]  /*0a60*/  LDG.E.128 R24, desc[UR8][R24.64] ;  /* 0x0000000818187981 */ /* 0x000ee8000c1e1d00 */
[----:B------:R-:W3:Y:S01]  /*0a70*/  LDG.E.128 R20, desc[UR8][R20.64] ;  /* 0x0000000814147981 */ /* 0x000ee2000c1e1d00 */
[----:B0-----:R-:W-:-:S04]  /*0a80*/  ISETP.NE.U32.AND P1, PT, R42, RZ, PT ;  /* 0x000000ff2a00720c */ /* 0x001fc80003f25070 */
[----:B------:R-:W-:-:S13]  /*0a90*/  ISETP.NE.AND.EX P1, PT, R43, RZ, PT, P1 ;  /* 0x000000ff2b00720c */ /* 0x000fda0003f25310 */
[----:B------:R-:W0:Y:S08]  /*0aa0*/  @P1 LDC.64 R52, c[0x0][0x438] ;  /* 0x00010e00ff341b82 */ /* 0x000e300000000a00 */
[----:B------:R-:W1:Y:S01]  /*0ab0*/  @P1 LDC.64 R50, c[0x0][0x438] ;  /* 0x00010e00ff321b82 */ /* 0x000e620000000a00 */
[----:B0-----:R-:W-:-:S05]  /*0ac0*/  @P1 IMAD.WIDE.U32 R52, R161, 0x10, R52 ;  /* 0x00000010a1341825 */ /* 0x001fca00078e0034 */
[----:B------:R-:W3:Y:S01]  /*0ad0*/  @P1 LDG.E.128 R92, desc[UR8][R52.64] ;  /* 0x00000008345c1981 */ /* 0x000ee2000c1e1d00 */
[----:B-1----:R-:W-:-:S04]  /*0ae0*/  @P1 IMAD.WIDE.U32 R54, R159, 0x10, R50 ;  /* 0x000000109f361825 */ /* 0x002fc800078e0032 */
[--C-:B------:R-:W-:Y:S01]  /*0af0*/  IMAD.WIDE.U32 R50, R161, 0x8, R44.reuse ;  /* 0x00000008a1327825 */ /* 0x100fe200078e002c */
[----:B------:R4:W3:Y:S03]  /*0b00*/  @P1 LDG.E.128 R12, desc[UR8][R54.64] ;  /* 0x00000008360c1981 */ /* 0x0008e6000c1e1d00 */
[----:B------:R-:W-:Y:S02]  /*0b10*/  IMAD.WIDE.U32 R44, R159, 0x8, R44 ;  /* 0x000000089f2c7825 */ /* 0x000fe400078e002c */
[----:B------:R-:W5:Y:S04]  /*0b20*/  LDG.E.64 R50, desc[UR8][R50.64] ;  /* 0x0000000832327981 */ /* 0x000f68000c1e1b00 */
[----:B------:R-:W5:Y:S01]  /*0b30*/  LDG.E.64 R44, desc[UR8][R44.64] ;  /* 0x000000082c2c7981 */ /* 0x000f62000c1e1b00 */
[----:B------:R-:W-:-:S04]  /*0b40*/  ISETP.NE.U32.AND P0, PT, RZ, UR14, PT ;  /* 0x0000000eff007c0c */ /* 0x000fc8000bf05070 */
[----:B------:R-:W-:-:S13]  /*0b50*/  ISETP.NE.AND.EX P0, PT, RZ, UR15, PT, P0 ;  /* 0x0000000fff007c0c */ /* 0x000fda000bf05300 */
[----:B------:R-:W0:Y:S08]  /*0b60*/  @P0 LDC.64 R48, c[0x0][0x3b8] ;  /* 0x0000ee00ff300b82 */ /* 0x000e300000000a00 */
[----:B------:R-:W1:Y:S01]  /*0b70*/  @P0 LDC.64 R46, c[0x0][0x3b8] ;  /* 0x0000ee00ff2e0b82 */ /* 0x000e620000000a00 */
[----:B------:R-:W-:Y:S01]  /*0b80*/  ISETP.NE.AND P3, PT, R170, RZ, PT ;  /* 0x000000ffaa00720c */ /* 0x000fe20003f65270 */
[----:B0-----:R-:W-:-:S05]  /*0b90*/  @P0 IMAD.WIDE.U32 R48, R161, 0x8, R48 ;  /* 0x00000008a1300825 */ /* 0x001fca00078e0030 */
[----:B------:R0:W5:Y:S01]  /*0ba0*/  @P0 LDG.E.64 R2, desc[UR8][R48.64] ;  /* 0x0000000830020981 */ /* 0x000162000c1e1b00 */
[----:B-1----:R-:W-:-:S05]  /*0bb0*/  @P0 IMAD.WIDE.U32 R46, R159, 0x8, R46 ;  /* 0x000000089f2e0825 */ /* 0x002fca00078e002e */
[----:B------:R1:W5:Y:S01]  /*0bc0*/  @P0 LDG.E.64 R40, desc[UR8][R46.64] ;  /* 0x000000082e280981 */ /* 0x000362000c1e1b00 */
[----:B------:R-:W-:Y:S01]  /*0bd0*/  UMOV UR7, 0xffffffff ;  /* 0xffffffff00077882 */ /* 0x000fe20000000000 */
[----:B----4-:R-:W-:Y:S02]  /*0be0*/  SHF.L.U32 R54, R29, 0x10, RZ ;  /* 0x000000101d367819 */ /* 0x010fe400000006ff */
[C---:B------:R-:W-:Y:S01]  /*0bf0*/  PRMT R52, R28.reuse, 0x7632, R52 ;  /* 0x000076321c347816 */ /* 0x040fe20000000034 */
[----:B------:R-:W-:Y:S01]  /*0c00*/  IMAD.U32 R28, R28, 0x10000, RZ ;  /* 0x000100001c1c7824 */ /* 0x000fe200078e00ff */
[----:B------:R-:W-:Y:S01]  /*0c10*/  PRMT R160, R30, 0x7632, R160 ;  /* 0x000076321ea07816 */ /* 0x000fe200000000a0 */
[C---:B------:R-:W-:Y:S01]  /*0c20*/  IMAD.U32 R165, R31.reuse, 0x10000, RZ ;  /* 0x000100001fa57824 */ /* 0x040fe200078e00ff */
[C---:B------:R-:W-:Y:S01]  /*0c30*/  PRMT R162, R34.reuse, 0x7632, R162 ;  /* 0x0000763222a27816 */ /* 0x040fe200000000a2 */
[----:B0-----:R-:W-:Y:S01]  /*0c40*/  IMAD.U32 R48, R34, 0x10000, RZ ;  /* 0x0001000022307824 */ /* 0x001fe200078e00ff */
[----:B------:R-:W-:-:S02]  /*0c50*/  PRMT R164, R31, 0x7632, R164 ;  /* 0x000076321fa47816 */ /* 0x000fc400000000a4 */
[----:B--2---:R-:W-:Y:S02]  /*0c60*/  FSEL R175, R0, RZ, !P3 ;  /* 0x000000ff00af7208 */ /* 0x004fe40005800000 */
[----:B------:R-:W-:Y:S02]  /*0c70*/  SHF.L.U32 R30, R30, 0x10, RZ ;  /* 0x000000101e1e7819 */ /* 0x000fe400000006ff */
[----:B------:R-:W-:Y:S01]  /*0c80*/  PRMT R53, R29, 0x7632, R53 ;  /* 0x000076321d357816 */ /* 0x000fe20000000035 */
[----:B------:R-:W-:Y:S01]  /*0c90*/  FADD.FTZ R31, -R175, R54 ;  /* 0x00000036af1f7221 */ /* 0x000fe20000010100 */
[C---:B---3--:R-:W-:Y:S02]  /*0ca0*/  PRMT R34, R36.reuse, 0x7632, R34 ;  /* 0x0000763224227816 */ /* 0x048fe40000000022 */
[----:B------:R-:W-:Y:S01]  /*0cb0*/  SHF.L.U32 R36, R36, 0x10, RZ ;  /* 0x0000001024247819 */ /* 0x000fe200000006ff */
[----:B------:R-:W-:Y:S01]  /*0cc0*/  IMAD.U32 R55, R37, 0x10000, RZ ;  /* 0x0001000025377824 */ /* 0x000fe200078e00ff */
[C---:B-1----:R-:W-:Y:S01]  /*0cd0*/  PRMT R46, R32.reuse, 0x7632, R46 ;  /* 0x00007632202e7816 */ /* 0x042fe2000000002e */
[----:B------:R-:W-:Y:S01]  /*0ce0*/  FADD.FTZ R29, -R175, R28 ;  /* 0x0000001caf1d7221 */ /* 0x000fe20000010100 */
[----:B------:R-:W-:Y:S01]  /*0cf0*/  SHF.L.U32 R32, R32, 0x10, RZ ;  /* 0x0000001020207819 */ /* 0x000fe200000006ff */
[----:B------:R-:W-:Y:S01]  /*0d00*/  FMUL.FTZ R28, R153, R36 ;  /* 0x00000024991c7220 */ /* 0x000fe20000410000 */
[C---:B------:R-:W-:Y:S01]  /*0d10*/  PRMT R47, R33.reuse, 0x7632, R47 ;  /* 0x00007632212f7816 */ /* 0x040fe2000000002f */
[----:B------:R-:W-:Y:S01]  /*0d20*/  FMUL.FTZ R31, R158, R31 ;  /* 0x0000001f9e1f7220 */ /* 0x000fe20000410000 */
[----:B------:R-:W-:-:S02]  /*0d30*/  SHF.L.U32 R33, R33, 0x10, RZ ;  /* 0x0000001021217819 */ /* 0x000fc400000006ff */
[C---:B------:R-:W-:Y:S02]  /*0d40*/  PRMT R166, R35.reuse, 0x7632, R166 ;  /* 0x0000763223a67816 */ /* 0x040fe400000000a6 */
[----:B------:R-:W-:Y:S01]  /*0d50*/  SHF.L.U32 R167, R35, 0x10, RZ ;  /* 0x0000001023a77819 */ /* 0x000fe200000006ff */
[----:B------:R-:W-:Y:S01]  /*0d60*/  FMUL.FTZ R35, R152, R55 ;  /* 0x0000003798237220 */ /* 0x000fe20000410000 */
[----:B------:R-:W-:Y:S01]  /*0d70*/  PRMT R49, R37, 0x7632, R49 ;  /* 0x0000763225317816 */ /* 0x000fe20000000031 */
[----:B------:R-:W-:Y:S01]  /*0d80*/  FADD.FTZ R37, -R175, R30 ;  /* 0x0000001eaf257221 */ /* 0x000fe20000010100 */
[----:B------:R-:W-:Y:S01]  /*0d90*/  SHF.L.U32 R169, R39, 0x10, RZ ;  /* 0x0000001027a97819 */ /* 0x000fe200000006ff */
[----:B------:R-:W-:Y:S01]  /*0da0*/  FMUL.FTZ R0, R158, R29 ;  /* 0x0000001d9e007220 */ /* 0x000fe20000410000 */
[----:B------:R-:W-:Y:S01]  /*0db0*/  FFMA.FTZ R29, R157, R32, R28 ;  /* 0x000000209d1d7223 */ /* 0x000fe2000001001c */
[----:B------:R-:W-:Y:S01]  /*0dc0*/  FADD.FTZ R115, R33, R115 ;  /* 0x0000007321737221 */ /* 0x000fe20000010000 */
[-C--:B------:R-:W-:Y:S01]  /*0dd0*/  FFMA.FTZ R116, R31, R33.reuse, R116 ;  /* 0x000000211f747223 */ /* 0x080fe20000010074 */
[----:B------:R-:W-:Y:S01]  /*0de0*/  FFMA.FTZ R28, R156, R33, R35 ;  /* 0x000000219c1c7223 */ /* 0x000fe20000010023 */
[----:B------:R-:W-:Y:S01]  /*0df0*/  FMUL.FTZ R33, R158, R37 ;  /* 0x000000259e217220 */ /* 0x000fe20000410000 */
[----:B------:R-:W-:Y:S01]  /*0e00*/  FMUL.FTZ R37, R150, R169 ;  /* 0x000000a996257220 */ /* 0x000fe20000410000 */
[----:B------:R-:W-:-:S02]  /*0e10*/  IMAD.U32 R52, R52, 0x10000, RZ ;  /* 0x0001000034347824 */ /* 0x000fc400078e00ff */
[----:B------:R-:W-:Y:S01]  /*0e20*/  FADD.FTZ R122, R32, R122 ;  /* 0x0000007a207a7221 */ /* 0x000fe20000010000 */
[----:B------:R-:W-:Y:S01]  /*0e30*/  FFMA.FTZ R141, R0, R32, R141 ;  /* 0x00000020008d7223 */ /* 0x000fe2000001008d */
[----:B------:R-:W-:Y:S02]  /*0e40*/  IMAD.U32 R53, R53, 0x10000, RZ ;  /* 0x0001000035357824 */ /* 0x000fe400078e00ff */
[----:B------:R-:W-:Y:S01]  /*0e50*/  FFMA.FTZ R32, R154, R167, R37 ;  /* 0x000000a79a207223 */ /* 0x000fe20000010025 */
[----:B------:R-:W-:Y:S01]  /*0e60*/  FADD.FTZ R37, -R175, R52 ;  /* 0x00000034af257221 */ /* 0x000fe20000010100 */
[----:B------:R-:W-:Y:S01]  /*0e70*/  PRMT R168, R39, 0x7632, R168 ;  /* 0x0000763227a87816 */ /* 0x000fe200000000a8 */
[----:B------:R-:W-:Y:S01]  /*0e80*/  FADD.FTZ R39, -R175, R53 ;  /* 0x00000035af277221 */ /* 0x000fe20000010100 */
[----:B------:R-:W-:Y:S02]  /*0e90*/  SHF.L.U32 R52, R49, 0x10, RZ ;  /* 0x0000001031347819 */ /* 0x000fe400000006ff */
[----:B------:R-:W-:Y:S01]  /*0ea0*/  SHF.L.U32 R47, R47, 0x10, RZ ;  /* 0x000000102f2f7819 */ /* 0x000fe200000006ff */
[----:B------:R-:W-:Y:S01]  /*0eb0*/  FMUL.FTZ R39, R158, R39 ;  /* 0x000000279e277220 */ /* 0x000fe20000410000 */
[----:B------:R-:W-:-:S02]  /*0ec0*/  IMAD.U32 R160, R160, 0x10000, RZ ;  /* 0x00010000a0a07824 */ /* 0x000fc400078e00ff */
[----:B------:R-:W-:Y:S01]  /*0ed0*/  FMUL.FTZ R49, R134, R52 ;  /* 0x0000003486317220 */ /* 0x000fe20000410000 */
[----:B------:R-:W-:Y:S01]  /*0ee0*/  PRMT R163, R38, 0x7632, R163 ;  /* 0x0000763226a37816 */ /* 0x000fe200000000a3 */
[----:B------:R-:W-:Y:S01]  /*0ef0*/  FADD.FTZ R121, R36, R121 ;  /* 0x0000007924797221 */ /* 0x000fe20000010000 */
[----:B------:R-:W-:Y:S01]  /*0f00*/  SHF.L.U32 R38, R38, 0x10, RZ ;  /* 0x0000001026267819 */ /* 0x000fe200000006ff */
[----:B------:R-:W-:Y:S01]  /*0f10*/  FFMA.FTZ R123, R0, R36, R123 ;  /* 0x00000024007b7223 */ /* 0x000fe2000001007b */
[----:B------:R-:W-:Y:S01]  /*0f20*/  FADD.FTZ R111, R47, R111 ;  /* 0x0000006f2f6f7221 */ /* 0x000fe20000010000 */
[-C--:B------:R-:W-:Y:S01]  /*0f30*/  FFMA.FTZ R112, R39, R47.reuse, R112 ;  /* 0x0000002f27707223 */ /* 0x080fe20000010070 */
[----:B------:R-:W-:Y:S01]  /*0f40*/  FFMA.FTZ R36, R138, R47, R49 ;  /* 0x0000002f8a247223 */ /* 0x000fe20000010031 */
[----:B------:R-:W-:Y:S01]  /*0f50*/  FADD.FTZ R47, -R175, R160 ;  /* 0x000000a0af2f7221 */ /* 0x000fe20000010100 */
[----:B------:R-:W-:Y:S01]  /*0f60*/  SHF.L.U32 R164, R164, 0x10, RZ ;  /* 0x00000010a4a47819 */ /* 0x000fe200000006ff */
[----:B------:R-:W-:Y:S01]  /*0f70*/  FMUL.FTZ R30, R151, R38 ;  /* 0x00000026971e7220 */ /* 0x000fe20000410000 */
[----:B------:R-:W-:Y:S01]  /*0f80*/  SHF.L.U32 R54, R163, 0x10, RZ ;  /* 0x00000010a3367819 */ /* 0x000fe200000006ff */
[----:B------:R-:W-:Y:S01]  /*0f90*/  FMUL.FTZ R47, R158, R47 ;  /* 0x0000002f9e2f7220 */ /* 0x000fe20000410000 */
[----:B------:R-:W-:Y:S01]  /*0fa0*/  FADD.FTZ R107, R48, R107 ;  /* 0x0000006b306b7221 */ /* 0x000fe20000010000 */
[-C--:B------:R-:W-:Y:S01]  /*0fb0*/  FFMA.FTZ R108, R33, R48.reuse, R108 ;  /* 0x00000030216c7223 */ /* 0x080fe2000001006c */
[----:B------:R-:W-:Y:S01]  /*0fc0*/  FFMA.FTZ R30, R155, R48, R30 ;  /* 0x000000309b1e7223 */ /* 0x000fe2000001001e */
[----:B------:R-:W-:Y:S01]  /*0fd0*/  FADD.FTZ R105, R38, R105 ;  /* 0x0000006926697221 */ /* 0x000fe20000010000 */
[----:B------:R-:W-:Y:S01]  /*0fe0*/  FFMA.FTZ R106, R33, R38, R106 ;  /* 0x00000026216a7223 */ /* 0x000fe2000001006a */
[----:B------:R-:W-:Y:S01]  /*0ff0*/  FADD.FTZ R49, -R175, R164 ;  /* 0x000000a4af317221 */ /* 0x000fe20000010100 */
[----:B------:R-:W-:Y:S01]  /*1000*/  SHF.L.U32 R48, R34, 0x10, RZ ;  /* 0x0000001022307819 */ /* 0x000fe200000006ff */
[-C--:B------:R-:W-:Y:S01]  /*1010*/  FMUL.FTZ R38, R133, R54.reuse ;  /* 0x0000003685267220 */ /* 0x080fe20000410000 */
[----:B------:R-:W-:Y:S01]  /*1020*/  FADD.FTZ R101, R54, R101 ;  /* 0x0000006536657221 */ /* 0x000fe20000010000 */
[----:B------:R-:W-:Y:S01]  /*1030*/  FFMA.FTZ R102, R47, R54, R102 ;  /* 0x000000362f667223 */ /* 0x000fe20000010066 */
[----:B------:R-:W-:-:S02]  /*1040*/  SHF.L.U32 R168, R168, 0x10, RZ ;  /* 0x00000010a8a87819 */ /* 0x000fc400000006ff */
[----:B------:R-:W-:Y:S01]  /*1050*/  PRMT R54, R18, 0x7632, R54 ;  /* 0x0000763212367816 */ /* 0x000fe20000000036 */
[----:B------:R-:W-:Y:S01]  /*1060*/  FMUL.FTZ R49, R158, R49 ;  /* 0x000000319e317220 */ /* 0x000fe20000410000 */
[----:B------:R-:W-:Y:S01]  /*1070*/  SHF.L.U32 R46, R46, 0x10, RZ ;  /* 0x000000102e2e7819 */ /* 0x000fe200000006ff */
[----:B------:R-:W-:Y:S01]  /*1080*/  FMUL.FTZ R37, R158, R37 ;  /* 0x000000259e257220 */ /* 0x000fe20000410000 */
[----:B------:R-:W-:Y:S01]  /*1090*/  SHF.L.U32 R18, R18, 0x10, RZ ;  /* 0x0000001012127819 */ /* 0x000fe200000006ff */
[----:B------:R-:W-:Y:S01]  /*10a0*/  FMUL.FTZ R34, R135, R48 ;  /* 0x0000003087227220 */ /* 0x000fe20000410000 */
[----:B------:R-:W-:Y:S01]  /*10b0*/  SHF.L.U32 R166, R166, 0x10, RZ ;  /* 0x00000010a6a67819 */ /* 0x000fe200000006ff */
[----:B------:R-:W-:Y:S01]  /*10c0*/  FMUL.FTZ R53, R132, R168 ;  /* 0x000000a884357220 */ /* 0x000fe20000410000 */
[----:B------:R-:W-:Y:S01]  /*10d0*/  FADD.FTZ R109, R52, R109 ;  /* 0x0000006d346d7221 */ /* 0x000fe20000010000 */
[----:B------:R-:W-:Y:S01]  /*10e0*/  FFMA.FTZ R110, R39, R52, R110 ;  /* 0x00000034276e7223 */ /* 0x000fe2000001006e */
[----:B------:R-:W-:-:S02]  /*10f0*/  IMAD.U32 R54, R54, 0x10000, RZ ;  /* 0x0001000036367824 */ /* 0x000fc400078e00ff */
[----:B------:R-:W-:Y:S01]  /*1100*/  FADD.FTZ R89, R168, R89 ;  /* 0x00000059a8597221 */ /* 0x000fe20000010000 */
[----:B------:R-:W-:Y:S01]  /*1110*/  FFMA.FTZ R90, R49, R168, R90 ;  /* 0x000000a8315a7223 */ /* 0x000fe2000001005a */
[----:B------:R-:W-:Y:S01]  /*1120*/  PRMT R52, R17, 0x7632, R52 ;  /* 0x0000763211347816 */ /* 0x000fe20000000034 */
[----:B------:R-:W-:Y:S01]  /*1130*/  FADD.FTZ R35, -R175, R165 ;  /* 0x000000a5af237221 */ /* 0x000fe20000010100 */
[----:B------:R-:W-:Y:S01]  /*1140*/  FADD.FTZ R117, R48, R117 ;  /* 0x0000007530757221 */ /* 0x000fe20000010000 */
[----:B------:R-:W-:Y:S01]  /*1150*/  FFMA.FTZ R118, R37, R48, R118 ;  /* 0x0000003025767223 */ /* 0x000fe20000010076 */
[----:B------:R-:W-:Y:S01]  /*1160*/  SHF.L.U32 R17, R17, 0x10, RZ ;  /* 0x0000001011117819 */ /* 0x000fe200000006ff */
[----:B------:R-:W-:Y:S01]  /*1170*/  FADD.FTZ R119, R46, R119 ;  /* 0x000000772e777221 */ /* 0x000fe20000010000 */
[----:B------:R-:W-:Y:S01]  /*1180*/  PRMT R168, R26, 0x7632, R168 ;  /* 0x000076321aa87816 */ /* 0x000fe200000000a8 */
[-C--:B------:R-:W-:Y:S01]  /*1190*/  FFMA.FTZ R120, R37, R46.reuse, R120 ;  /* 0x0000002e25787223 */ /* 0x080fe20000010078 */
[----:B------:R-:W-:Y:S01]  /*11a0*/  FFMA.FTZ R34, R139, R46, R34 ;  /* 0x0000002e8b227223 */ /* 0x000fe20000010022 */
[----:B------:R-:W-:Y:S01]  /*11b0*/  PRMT R48, R16, 0x7632, R48 ;  /* 0x0000763210307816 */ /* 0x000fe20000000030 */
[----:B------:R-:W-:Y:S01]  /*11c0*/  FADD.FTZ R165, -R175, R18 ;  /* 0x00000012afa57221 */ /* 0x000fe20000010100 */
[----:B------:R-:W-:Y:S01]  /*11d0*/  SHF.L.U32 R26, R26, 0x10, RZ ;  /* 0x000000101a1a7819 */ /* 0x000fe200000006ff */
[----:B------:R-:W-:Y:S01]  /*11e0*/  FADD.FTZ R91, R166, R91 ;  /* 0x0000005ba65b7221 */ /* 0x000fe20000010000 */
[-C--:B------:R-:W-:Y:S01]  /*11f0*/  FFMA.FTZ R96, R49, R166.reuse, R96 ;  /* 0x000000a631607223 */ /* 0x080fe20000010060 */
[----:B------:R-:W-:Y:S01]  /*1200*/  FFMA.FTZ R46, R136, R166, R53 ;  /* 0x000000a6882e7223 */ /* 0x000fe20000010035 */
[----:B------:R-:W-:Y:S01]  /*1210*/  FADD.FTZ R171, -R175, R54 ;  /* 0x00000036afab7221 */ /* 0x000fe20000010100 */
[----:B------:R-:W-:Y:S01]  /*1220*/  IMAD.U32 R16, R16, 0x10000, RZ ;  /* 0x0001000010107824 */ /* 0x000fe200078e00ff */
[----:B------:R-:W-:Y:S01]  /*1230*/  PRMT R166, R22, 0x7632, R166 ;  /* 0x0000763216a67816 */ /* 0x000fe200000000a6 */
[----:B------:R-:W-:Y:S01]  /*1240*/  FMUL.FTZ R35, R158, R35 ;  /* 0x000000239e237220 */ /* 0x000fe20000410000 */
[----:B------:R-:W-:Y:S01]  /*1250*/  SHF.L.U32 R54, R22, 0x10, RZ ;  /* 0x0000001016367819 */ /* 0x000fe200000006ff */
[----:B------:R-:W-:Y:S01]  /*1260*/  FADD.FTZ R113, R55, R113 ;  /* 0x0000007137717221 */ /* 0x000fe20000010000 */
[----:B------:R-:W-:Y:S01]  /*1270*/  FFMA.FTZ R114, R31, R55, R114 ;  /* 0x000000371f727223 */ /* 0x000fe20000010072 */
[C---:B------:R-:W-:Y:S01]  /*1280*/  PRMT R160, R19.reuse, 0x7632, R160 ;  /* 0x0000763213a07816 */ /* 0x040fe200000000a0 */
[----:B------:R-:W-:Y:S01]  /*1290*/  IMAD.U32 R19, R19, 0x10000, RZ ;  /* 0x0001000013137824 */ /* 0x000fe200078e00ff */
[----:B------:R-:W-:Y:S01]  /*12a0*/  PRMT R22, R25, 0x7632, R22 ;  /* 0x0000763219167816 */ /* 0x000fe20000000016 */
[--C-:B------:R-:W-:Y:S01]  /*12b0*/  FADD.FTZ R55, -R175, R17.reuse ;  /* 0x00000011af377221 */ /* 0x100fe20000010100 */
[----:B------:R-:W-:Y:S01]  /*12c0*/  SHF.L.U32 R48, R48, 0x10, RZ ;  /* 0x0000001030307819 */ /* 0x000fe200000006ff */
[----:B------:R-:W-:Y:S01]  /*12d0*/  FMUL.FTZ R165, R158, R165 ;  /* 0x000000a59ea57220 */ /* 0x000fe20000410000 */
[----:B------:R-:W-:Y:S01]  /*12e0*/  SHF.L.U32 R25, R25, 0x10, RZ ;  /* 0x0000001019197819 */ /* 0x000fe200000006ff */
[----:B------:R-:W-:Y:S01]  /*12f0*/  FMUL.FTZ R18, R143, R26 ;  /* 0x0000001a8f127220 */ /* 0x000fe20000410000 */
[----:B------:R-:W-:Y:S01]  /*1300*/  PRMT R17, R24, 0x7632, R17 ;  /* 0x0000763218117816 */ /* 0x000fe20000000011 */
[----:B------:R-:W-:Y:S01]  /*1310*/  FADD.FTZ R53, -R175, R16 ;  /* 0x00000010af357221 */ /* 0x000fe20000010100 */
[----:B------:R-:W-:Y:S01]  /*1320*/  SHF.L.U32 R52, R52, 0x10, RZ ;  /* 0x0000001034347819 */ /* 0x000fe200000006ff */
[----:B------:R-:W-:-:S02]  /*1330*/  IMAD.U32 R24, R24, 0x10000, RZ ;  /* 0x0001000018187824 */ /* 0x000fc400078e00ff */
[----:B------:R-:W-:Y:S01]  /*1340*/  FADD.FTZ R99, R167, R99 ;  /* 0x00000063a7637221 */ /* 0x000fe20000010000 */
[----:B------:R-:W-:Y:S01]  /*1350*/  FFMA.FTZ R100, R35, R167, R100 ;  /* 0x000000a723647223 */ /* 0x000fe20000010064 */
[----:B------:R-:W-:Y:S01]  /*1360*/  SHF.L.U32 R160, R160, 0x10, RZ ;  /* 0x00000010a0a07819 */ /* 0x000fe200000006ff */
[----:B------:R-:W-:Y:S01]  /*1370*/  FADD.FTZ R163, -R175, R19 ;  /* 0x00000013afa37221 */ /* 0x000fe20000010100 */
[----:B------:R-:W-:Y:S01]  /*1380*/  PRMT R16, R20, 0x7632, R16 ;  /* 0x0000763214107816 */ /* 0x000fe20000000010 */
[----:B------:R-:W-:Y:S01]  /*1390*/  FADD.FTZ R68, R54, R68 ;  /* 0x0000004436447221 */ /* 0x000fe20000010000 */
[----:B------:R-:W-:Y:S01]  /*13a0*/  PRMT R164, R21, 0x7632, R164 ;  /* 0x0000763215a47816 */ /* 0x000fe200000000a4 */
[-C--:B------:R-:W-:Y:S01]  /*13b0*/  FFMA.FTZ R60, R165, R54.reuse, R60 ;  /* 0x00000036a53c7223 */ /* 0x080fe2000001003c */
[----:B------:R-:W-:Y:S01]  /*13c0*/  PRMT R172, R23, 0x7632, R172 ;  /* 0x0000763217ac7816 */ /* 0x000fe200000000ac */
[----:B------:R-:W-:Y:S01]  /*13d0*/  FADD.FTZ R19, -R175, R48 ;  /* 0x00000030af137221 */ /* 0x000fe20000010100 */
[----:B------:R-:W-:Y:S01]  /*13e0*/  SHF.L.U32 R167, R23, 0x10, RZ ;  /* 0x0000001017a77819 */ /* 0x000fe200000006ff */
[----:B------:R-:W-:Y:S01]  /*13f0*/  IMAD.U32 R21, R21, 0x10000, RZ ;  /* 0x0001000015157824 */ /* 0x000fe200078e00ff */
[----:B------:R-:W-:Y:S01]  /*1400*/  SHF.L.U32 R20, R20, 0x10, RZ ;  /* 0x0000001014147819 */ /* 0x000fe200000006ff */
[----:B------:R-:W-:Y:S01]  /*1410*/  FMUL.FTZ R23, R144, R25 ;  /* 0x0000001990177220 */ /* 0x000fe20000410000 */
[----:B------:R-:W-:Y:S01]  /*1420*/  PRMT R173, R27, 0x7632, R173 ;  /* 0x000076321bad7816 */ /* 0x000fe200000000ad */
[----:B------:R-:W-:Y:S01]  /*1430*/  FMUL.FTZ R55, R158, R55 ;  /* 0x000000379e377220 */ /* 0x000fe20000410000 */
[----:B------:R-:W-:Y:S01]  /*1440*/  FFMA.FTZ R54, R147, R54, R18 ;  /* 0x0000003693367223 */ /* 0x000fe20000010012 */
[----:B------:R-:W-:-:S02]  /*1450*/  IMAD.U32 R162, R162, 0x10000, RZ ;  /* 0x00010000a2a27824 */ /* 0x000fc400078e00ff */
[----:B------:R-:W-:Y:S01]  /*1460*/  FADD.FTZ R97, R169, R97 ;  /* 0x00000061a9617221 */ /* 0x000fe20000010000 */
[----:B------:R-:W-:Y:S01]  /*1470*/  FFMA.FTZ R98, R35, R169, R98 ;  /* 0x000000a923627223 */ /* 0x000fe20000010062 */
[----:B------:R-:W-:Y:S02]  /*1480*/  IMAD.U32 R27, R27, 0x10000, RZ ;  /* 0x000100001b1b7824 */ /* 0x000fe400078e00ff */
[----:B------:R-:W-:Y:S01]  /*1490*/  FMUL.FTZ R53, R158, R53 ;  /* 0x000000359e357220 */ /* 0x000fe20000410000 */
[----:B------:R-:W-:Y:S01]  /*14a0*/  FMUL.FTZ R48, R145, R24 ;  /* 0x0000001891307220 */ /* 0x000fe20000410000 */
[----:B------:R-:W-:Y:S01]  /*14b0*/  SHF.L.U32 R18, R17, 0x10, RZ ;  /* 0x0000001011127819 */ /* 0x000fe200000006ff */
[C---:B------:R-:W-:Y:S01]  /*14c0*/  FADD.FTZ R169, -R175.reuse, R52 ;  /* 0x00000034afa97221 */ /* 0x040fe20000010100 */
[----:B------:R-:W-:Y:S01]  /*14d0*/  FADD.FTZ R175, -R175, R160 ;  /* 0x000000a0afaf7221 */ /* 0x000fe20000010100 */
[----:B------:R-:W-:Y:S01]  /*14e0*/  FADD.FTZ R66, R21, R66 ;  /* 0x0000004215427221 */ /* 0x000fe20000010000 */
[-C--:B------:R-:W-:Y:S01]  /*14f0*/  FFMA.FTZ R58, R55, R21.reuse, R58 ;  /* 0x00000015373a7223 */ /* 0x080fe2000001003a */
[----:B------:R-:W-:Y:S01]  /*1500*/  FFMA.FTZ R160, R148, R21, R23 ;  /* 0x0000001594a07223 */ /* 0x000fe20000010017 */
[----:B------:R-:W-:Y:S01]  /*1510*/  FADD.FTZ R103, R162, R103 ;  /* 0x00000067a2677221 */ /* 0x000fe20000010000 */
[-C--:B------:R-:W-:Y:S01]  /*1520*/  FFMA.FTZ R104, R47, R162.reuse, R104 ;  /* 0x000000a22f687223 */ /* 0x080fe20000010068 */
[----:B------:R-:W-:Y:S01]  /*1530*/  FFMA.FTZ R38, R137, R162, R38 ;  /* 0x000000a289267223 */ /* 0x000fe20000010026 */
[----:B------:R-:W-:Y:S01]  /*1540*/  FADD.FTZ R64, R20, R64 ;  /* 0x0000004014407221 */ /* 0x000fe20000010000 */
[-C--:B------:R-:W-:Y:S01]  /*1550*/  FFMA.FTZ R56, R53, R20.reuse, R56 ;  /* 0x0000001435387223 */ /* 0x080fe20000010038 */
[----:B------:R-:W-:Y:S01]  /*1560*/  FFMA.FTZ R48, R149, R20, R48 ;  /* 0x0000001495307223 */ /* 0x000fe20000010030 */
[----:B------:R-:W-:Y:S01]  /*1570*/  FMUL.FTZ R21, R142, R27 ;  /* 0x0000001b8e157220 */ /* 0x000fe20000410000 */
[----:B------:R-:W-:Y:S01]  /*1580*/  FMUL.FTZ R163, R158, R163 ;  /* 0x000000a39ea37220 */ /* 0x000fe20000410000 */
[----:B------:R-:W-:Y:S01]  /*1590*/  SHF.L.U32 R16, R16, 0x10, RZ ;  /* 0x0000001010107819 */ /* 0x000fe200000006ff */
[----:B------:R-:W-:Y:S01]  /*15a0*/  FMUL.FTZ R162, R158, R19 ;  /* 0x000000139ea27220 */ /* 0x000fe20000410000 */
[----:B------:R-:W-:Y:S01]  /*15b0*/  FMUL.FTZ R20, R127, R18 ;  /* 0x000000127f147220 */ /* 0x000fe20000410000 */
[----:B------:R-:W-:Y:S01]  /*15c0*/  FADD.FTZ R70, R167, R70 ;  /* 0x00000046a7467221 */ /* 0x000fe20000010000 */
[-C--:B------:R-:W-:Y:S01]  /*15d0*/  FFMA.FTZ R62, R163, R167.reuse, R62 ;  /* 0x000000a7a33e7223 */ /* 0x080fe2000001003e */
[----:B------:R-:W-:Y:S01]  /*15e0*/  FFMA.FTZ R52, R146, R167, R21 ;  /* 0x000000a792347223 */ /* 0x000fe20000010015 */
[----:B------:R-:W-:-:S02]  /*15f0*/  IMAD.U32 R19, R22, 0x10000, RZ ;  /* 0x0001000016137824 */ /* 0x000fc400078e00ff */
[----:B------:R-:W-:Y:S01]  /*1600*/  FADD.FTZ R65, R16, R65 ;  /* 0x0000004110417221 */ /* 0x000fe20000010000 */
[-C--:B------:R-:W-:Y:S01]  /*1610*/  FFMA.FTZ R57, R162, R16.reuse, R57 ;  /* 0x00000010a2397223 */ /* 0x080fe20000010039 */
[----:B------:R-:W-:Y:S01]  /*1620*/  FFMA.FTZ R167, R131, R16, R20 ;  /* 0x0000001083a77223 */ /* 0x000fe20000010014 */
[----:B------:R-:W-:Y:S01]  /*1630*/  SHF.L.U32 R16, R164, 0x10, RZ ;  /* 0x00000010a4107819 */ /* 0x000fe200000006ff */
[----:B------:R-:W-:Y:S01]  /*1640*/  FMUL.FTZ R164, R158, R169 ;  /* 0x000000a99ea47220 */ /* 0x000fe20000410000 */
[----:B------:R-:W-:Y:S01]  /*1650*/  FMUL.FTZ R169, R126, R19 ;  /* 0x000000137ea97220 */ /* 0x000fe20000410000 */
[----:B------:R-:W-:Y:S02]  /*1660*/  FADD.FTZ R17, RZ, R29 ;  /* 0x0000001dff117221 */ /* 0x000fe40000010000 */
[----:B------:R-:W-:Y:S01]  /*1670*/  FADD.FTZ R67, R16, R67 ;  /* 0x0000004310437221 */ /* 0x000fe20000010000 */
[-C--:B------:R-:W-:Y:S01]  /*1680*/  FFMA.FTZ R59, R164, R16.reuse, R59 ;  /* 0x00000010a43b7223 */ /* 0x080fe2000001003b */
[----:B------:R-:W-:Y:S01]  /*1690*/  FFMA.FTZ R169, R130, R16, R169 ;  /* 0x0000001082a97223 */ /* 0x000fe200000100a9 */
[----:B------:R-:W-:Y:S01]  /*16a0*/  FFMA.FTZ R16, R0, R29, RZ ;  /* 0x0000001d00107223 */ /* 0x000fe200000100ff */
[----:B------:R-:W-:-:S03]  /*16b0*/  FADD.FTZ R17, R34, R17 ;  /* 0x0000001122117221 */ /* 0x000fc60000010000 */
[----:B------:R-:W-:Y:S01]  /*16c0*/  FFMA.FTZ R16, R37, R34, R16 ;  /* 0x0000002225107223 */ /* 0x000fe20000010010 */
        /* <DEDUP_REMOVED lines=12> */
[----:B------:R-:W-:Y:S01]  /*1790*/  FADD.FTZ R84, R19, R84 ;  /* 0x0000005413547221 */ /* 0x000fe20000010000 */
[----:B------:R-:W-:Y:S02]  /*17a0*/  FFMA.FTZ R75, R164, R19, R75 ;  /* 0x00000013a44b7223 */ /* 0x000fe4000001004b */
[----:B------:R-:W-:Y:S01]  /*17b0*/  FFMA.FTZ R19, R53, R48, R16 ;  /* 0x0000003035137223 */ /* 0x000fe20000010010 */
[----:B------:R-:W-:Y:S01]  /*17c0*/  FADD.FTZ R16, R48, R17 ;  /* 0x0000001130107221 */ /* 0x000fe20000010000 */
[----:B------:R-:W-:Y:S01]  /*17d0*/  SHF.L.U32 R21, R168, 0x10, RZ ;  /* 0x00000010a8157819 */ /* 0x000fe200000006ff */
[----:B------:R-:W-:Y:S02]  /*17e0*/  IMAD.U32 R20, R166, 0x10000, RZ ;  /* 0x00010000a6147824 */ /* 0x000fe400078e00ff */
[----:B------:R-:W-:Y:S01]  /*17f0*/  FMUL.FTZ R166, R158, R171 ;  /* 0x000000ab9ea67220 */ /* 0x000fe20000410000 */
[----:B------:R-:W-:Y:S01]  /*1800*/  FADD.FTZ R86, R18, R86 ;  /* 0x0000005612567221 */ /* 0x000fe20000010000 */
[C---:B------:R-:W-:Y:S01]  /*1810*/  FFMA.FTZ R73, R162.reuse, R18, R73 ;  /* 0x00000012a2497223 */ /* 0x040fe20000010049 */
[----:B------:R-:W-:Y:S01]  /*1820*/  FFMA.FTZ R18, R162, R167, R19 ;  /* 0x000000a7a2127223 */ /* 0x000fe20000010013 */
[----:B------:R-:W-:Y:S01]  /*1830*/  FADD.FTZ R17, R16, R167 ;  /* 0x000000a710117221 */ /* 0x000fe20000010000 */
[-C--:B------:R-:W-:Y:S01]  /*1840*/  FMUL.FTZ R22, R125, R21.reuse ;  /* 0x000000157d167220 */ /* 0x080fe20000410000 */
[----:B------:R-:W-:Y:S01]  /*1850*/  FADD.FTZ R82, R21, R82 ;  /* 0x0000005215527221 */ /* 0x000fe20000010000 */
[----:B------:R-:W-:Y:S01]  /*1860*/  FFMA.FTZ R77, R166, R21, R77 ;  /* 0x00000015a64d7223 */ /* 0x000fe2000001004d */
[----:B------:R-:W-:Y:S01]  /*1870*/  FFMA.FTZ R21, R55, R160, R18 ;  /* 0x000000a037157223 */ /* 0x000fe20000010012 */
[----:B------:R-:W-:Y:S01]  /*1880*/  FADD.FTZ R16, R17, R160 ;  /* 0x000000a011107221 */ /* 0x000fe20000010000 */
[----:B------:R-:W-:Y:S01]  /*1890*/  SHF.L.U32 R23, R173, 0x10, RZ ;  /* 0x00000010ad177819 */ /* 0x000fe200000006ff */
[----:B------:R-:W-:Y:S01]  /*18a0*/  FMUL.FTZ R168, R158, R175 ;  /* 0x000000af9ea87220 */ /* 0x000fe20000410000 */
[----:B------:R-:W-:Y:S01]  /*18b0*/  FFMA.FTZ R18, R164, R169, R21 ;  /* 0x000000a9a4127223 */ /* 0x000fe20000010015 */
[----:B------:R-:W-:Y:S01]  /*18c0*/  FADD.FTZ R21, R16, R169 ;  /* 0x000000a910157221 */ /* 0x000fe20000010000 */
[----:B------:R-:W-:Y:S01]  /*18d0*/  FFMA.FTZ R171, R129, R20, R22 ;  /* 0x0000001481ab7223 */ /* 0x000fe20000010016 */
[-C--:B------:R-:W-:Y:S01]  /*18e0*/  FMUL.FTZ R173, R124, R23.reuse ;  /* 0x000000177cad7220 */ /* 0x080fe20000410000 */
[----:B------:R-:W-:Y:S01]  /*18f0*/  FADD.FTZ R80, R23, R80 ;  /* 0x0000005017507221 */ /* 0x000fe20000010000 */
[----:B------:R-:W-:Y:S01]  /*1900*/  FFMA.FTZ R79, R168, R23, R79 ;  /* 0x00000017a84f7223 */ /* 0x000fe2000001004f */
[----:B------:R-:W-:Y:S01]  /*1910*/  FFMA.FTZ R23, R165, R54, R18 ;  /* 0x00000036a5177223 */ /* 0x000fe20000010012 */
[----:B------:R-:W-:Y:S01]  /*1920*/  FADD.FTZ R22, R21, R54 ;  /* 0x0000003615167221 */ /* 0x000fe20000010000 */
[----:B------:R-:W-:Y:S01]  /*1930*/  FADD.FTZ R87, R24, R87 ;  /* 0x0000005718577221 */ /* 0x000fe20000010000 */
[----:B------:R-:W-:Y:S01]  /*1940*/  FFMA.FTZ R72, R53, R24, R72 ;  /* 0x0000001835487223 */ /* 0x000fe20000010048 */
[----:B------:R-:W-:Y:S01]  /*1950*/  SHF.L.U32 R172, R172, 0x10, RZ ;  /* 0x00000010acac7819 */ /* 0x000fe200000006ff */
[----:B------:R-:W-:Y:S01]  /*1960*/  FFMA.FTZ R24, R166, R171, R23 ;  /* 0x000000aba6187223 */ /* 0x000fe20000010017 */
[----:B------:R-:W-:Y:S01]  /*1970*/  FADD.FTZ R21, R22, R171 ;  /* 0x000000ab16157221 */ /* 0x000fe20000010000 */
[----:B------:R-:W-:-:S02]  /*1980*/  ISETP.NE.U32.AND P2, PT, RZ, UR14, PT ;  /* 0x0000000eff007c0c */ /* 0x000fc4000bf45070 */
[----:B------:R-:W-:Y:S01]  /*1990*/  FFMA.FTZ R173, R128, R172, R173 ;  /* 0x000000ac80ad7223 */ /* 0x000fe200000100ad */
[----:B------:R-:W-:Y:S01]  /*19a0*/  FFMA.FTZ R23, R163, R52, R24 ;  /* 0x00000034a3177223 */ /* 0x000fe20000010018 */
[----:B------:R-:W-:Y:S01]  /*19b0*/  FADD.FTZ R22, R21, R52 ;  /* 0x0000003415167221 */ /* 0x000fe20000010000 */
        /* <DEDUP_REMOVED lines=10> */
[----:B------:R-:W-:Y:S01]  /*1a60*/  ISETP.NE.AND.EX P2, PT, RZ, UR15, PT, P2 ;  /* 0x0000000fff007c0c */ /* 0x000fe2000bf45320 */
[----:B------:R-:W-:Y:S01]  /*1a70*/  FFMA.FTZ R23, R168, R173, R23 ;  /* 0x000000ada8177223 */ /* 0x000fe20000010017 */
[C---:B------:R-:W-:Y:S01]  /*1a80*/  PRMT R177, R95.reuse, 0x7632, R177 ;  /* 0x000076325fb17816 */ /* 0x040fe200000000b1 */
[----:B------:R-:W-:Y:S01]  /*1a90*/  FADD.FTZ R22, R22, R173 ;  /* 0x000000ad16167221 */ /* 0x000fe20000010000 */
[----:B------:R-:W-:-:S02]  /*1aa0*/  PRMT R19, R95, 0x7632, R19 ;  /* 0x000076325f137816 */ /* 0x000fc40000000013 */
[C---:B------:R-:W-:Y:S02]  /*1ab0*/  PRMT R20, R94.reuse, 0x7632, R20 ;  /* 0x000076325e147816 */ /* 0x040fe40000000014 */
[----:B------:R-:W-:Y:S02]  /*1ac0*/  PRMT R17, R94, 0x7632, R17 ;  /* 0x000076325e117816 */ /* 0x000fe40000000011 */
[----:B------:R-:W-:Y:S02]  /*1ad0*/  PRMT R18, R93, 0x7632, R18 ;  /* 0x000076325d127816 */ /* 0x000fe40000000012 */
[----:B------:R-:W-:Y:S02]  /*1ae0*/  PRMT R16, R92, 0x7632, R16 ;  /* 0x000076325c107816 */ /* 0x000fe40000000010 */
[----:B------:R-:W-:Y:S02]  /*1af0*/  PRMT R172, R15, 0x7632, R172 ;  /* 0x000076320fac7816 */ /* 0x000fe400000000ac */
[----:B------:R-:W-:-:S02]  /*1b00*/  PRMT R174, R14, 0x7632, R174 ;  /* 0x000076320eae7816 */ /* 0x000fc400000000ae */
[----:B------:R-:W-:Y:S02]  /*1b10*/  PRMT R175, R13, 0x7632, R175 ;  /* 0x000076320daf7816 */ /* 0x000fe400000000af */
        /* <DEDUP_REMOVED lines=20> */
.L_x_240:
[----:B-1----:R-:W-:Y:S01]  /*1c60*/  FADD.FTZ R21, R22, R21 ;  /* 0x0000001516157221 */ /* 0x002fe20000010000 */
[----:B--2---:R-:W-:-:S03]  /*1c70*/  FADD.FTZ R24, R23, R24 ;  /* 0x0000001817187221 */ /* 0x004fc60000010000 */
[----:B------:R-:W-:Y:S01]  /*1c80*/  FMUL.FTZ R21, R21, UR13 ;  /* 0x0000000d15157c20 */ /* 0x000fe20008410000 */
[----:B------:R-:W-:-:S04]  /*1c90*/  FMUL.FTZ R178, R24, UR13 ;  /* 0x0000000d18b27c20 */ /* 0x000fc80008410000 */
[----:B------:R-:W-:Y:S01]  /*1ca0*/  FSEL R180, R21, RZ, !P3 ;  /* 0x000000ff15b47208 */ /* 0x000fe20005800000 */
[----:B------:R-:W-:Y:S06]  /*1cb0*/  @P2 BRA `(.L_x_212) ;  /* 0x0000000c00e82947 */ /* 0x000fec0003800000 */
[----:B------:R-:W-:Y:S02]  /*1cc0*/  ISETP.NE.U32.AND P2, PT, R42, RZ, PT ;  /* 0x000000ff2a00720c */ /* 0x000fe40003f45070 */
[----:B------:R-:W-:Y:S02]  /*1cd0*/  PRMT R18, R93, 0x7632, R18 ;  /* 0x000076325d127816 */ /* 0x000fe40000000012 */
[----:B------:R-:W-:-:S13]  /*1ce0*/  ISETP.NE.AND.EX P2, PT, R43, RZ, PT, P2 ;  /* 0x000000ff2b00720c */ /* 0x000fda0003f45320 */
[----:B------:R-:W-:Y:S05]  /*1cf0*/  @P2 BRA `(.L_x_213) ;  /* 0x0000000400cc2947 */ /* 0x000fea0003800000 */
        /* <DEDUP_REMOVED lines=8> */
[----:B------:R-:W-:Y:S01]  /*1d80*/  FADD.FTZ R35, R32, -R35 ;  /* 0x8000002320237221 */ /* 0x000fe20000010000 */
[----:B------:R-:W-:Y:S01]  /*1d90*/  FADD.FTZ R49, R46, -R49 ;  /* 0x800000312e317221 */ /* 0x000fe20000010000 */
[-CC-:B------:R-:W-:Y:S01]  /*1da0*/  FFMA.FTZ R31, R31, R178.reuse, R180.reuse ;  /* 0x000000b21f1f7223 */ /* 0x180fe200000100b4 */
[-CC-:B------:R-:W-:Y:S01]  /*1db0*/  FFMA.FTZ R47, R47, R178.reuse, R180.reuse ;  /* 0x000000b22f2f7223 */ /* 0x180fe200000100b4 */
[-CC-:B------:R-:W-:Y:S01]  /*1dc0*/  FFMA.FTZ R39, R39, R178.reuse, R180.reuse ;  /* 0x000000b227277223 */ /* 0x180fe200000100b4 */
[----:B------:R-:W-:Y:S01]  /*1dd0*/  FFMA.FTZ R0, R0, R178, R180 ;  /* 0x000000b200007223 */ /* 0x000fe200000100b4 */
[C---:B------:R-:W-:Y:S01]  /*1de0*/  FMUL.FTZ R49, R158.reuse, R49 ;  /* 0x000000319e317220 */ /* 0x040fe20000410000 */
[C---:B------:R-:W-:Y:S01]  /*1df0*/  FMUL.FTZ R35, R158.reuse, R35 ;  /* 0x000000239e237220 */ /* 0x040fe20000410000 */
[----:B------:R-:W-:Y:S01]  /*1e00*/  FMUL.FTZ R33, R158, R33 ;  /* 0x000000219e217220 */ /* 0x000fe20000410000 */
[----:B-----5:R-:W-:Y:S01]  /*1e10*/  ISETP.GE.U32.AND P2, PT, R50, RZ, PT ;  /* 0x000000ff3200720c */ /* 0x020fe20003f46070 */
[----:B------:R-:W-:Y:S01]  /*1e20*/  FADD.FTZ R37, R34, -R37 ;  /* 0x8000002522257221 */ /* 0x000fe20000010000 */
[----:B------:R-:W-:Y:S01]  /*1e30*/  FADD.FTZ R31, R28, -R31 ;  /* 0x8000001f1c1f7221 */ /* 0x000fe20000010000 */
[----:B------:R-:W-:Y:S01]  /*1e40*/  FADD.FTZ R47, R38, -R47 ;  /* 0x8000002f262f7221 */ /* 0x000fe20000010000 */
[----:B------:R-:W-:Y:S01]  /*1e50*/  FADD.FTZ R39, R36, -R39 ;  /* 0x8000002724277221 */ /* 0x000fe20000010000 */
[----:B------:R-:W-:Y:S01]  /*1e60*/  FADD.FTZ R29, R29, -R0 ;  /* 0x800000001d1d7221 */ /* 0x000fe20000010000 */
[----:B------:R-:W-:Y:S01]  /*1e70*/  FMUL.FTZ R49, R49, UR6 ;  /* 0x0000000631317c20 */ /* 0x000fe20008410000 */
[----:B------:R-:W-:Y:S01]  /*1e80*/  FMUL.FTZ R35, R35, UR6 ;  /* 0x0000000623237c20 */ /* 0x000fe20008410000 */
[----:B------:R-:W-:Y:S01]  /*1e90*/  FMUL.FTZ R33, R33, UR6 ;  /* 0x0000000621217c20 */ /* 0x000fe20008410000 */
[C---:B------:R-:W-:Y:S01]  /*1ea0*/  LOP3.LUT P5, RZ, R51.reuse, 0xff0000, RZ, 0xc0, !PT ;  /* 0x00ff000033ff7812 */ /* 0x040fe200078ac0ff */
[C---:B------:R-:W-:Y:S01]  /*1eb0*/  FMUL.FTZ R37, R158.reuse, R37 ;  /* 0x000000259e257220 */ /* 0x040fe20000410000 */
[C---:B------:R-:W-:Y:S01]  /*1ec0*/  LOP3.LUT P4, RZ, R51.reuse, 0xff, RZ, 0xc0, !PT ;  /* 0x000000ff33ff7812 */ /* 0x040fe2000788c0ff */
[C---:B------:R-:W-:Y:S01]  /*1ed0*/  FMUL.FTZ R47, R158.reuse, R47 ;  /* 0x0000002f9e2f7220 */ /* 0x040fe20000410000 */
[----:B------:R-:W-:Y:S01]  /*1ee0*/  ISETP.GE.U32.AND.EX P2, PT, R51, 0x1000000, PT, P2 ;  /* 0x010000003300780c */ /* 0x000fe20003f46120 */
[C---:B------:R-:W-:Y:S01]  /*1ef0*/  FMUL.FTZ R31, R158.reuse, R31 ;  /* 0x0000001f9e1f7220 */ /* 0x040fe20000410000 */
[C---:B------:R-:W-:Y:S01]  /*1f00*/  FMUL.FTZ R39, R158.reuse, R39 ;  /* 0x000000279e277220 */ /* 0x040fe20000410000 */
[----:B------:R-:W-:Y:S01]  /*1f10*/  FMUL.FTZ R29, R158, R29 ;  /* 0x0000001d9e1d7220 */ /* 0x000fe20000410000 */
[----:B------:R-:W-:Y:S01]  /*1f20*/  FSEL R20, R49, RZ, P2 ;  /* 0x000000ff31147208 */ /* 0x000fe20001000000 */
[----:B------:R-:W-:Y:S01]  /*1f30*/  FMUL.FTZ R47, R47, UR6 ;  /* 0x000000062f2f7c20 */ /* 0x000fe20008410000 */
[----:B------:R-:W-:Y:S01]  /*1f40*/  FSEL R19, R35, RZ, P5 ;  /* 0x000000ff23137208 */ /* 0x000fe20002800000 */
[----:B------:R-:W-:Y:S01]  /*1f50*/  FMUL.FTZ R31, R31, UR6 ;  /* 0x000000061f1f7c20 */ /* 0x000fe20008410000 */
[----:B------:R-:W-:Y:S01]  /*1f60*/  FSEL R18, R33, RZ, P4 ;  /* 0x000000ff21127208 */ /* 0x000fe20002000000 */
[----:B------:R-:W-:Y:S01]  /*1f70*/  FMUL.FTZ R39, R39, UR6 ;  /* 0x0000000627277c20 */ /* 0x000fe20008410000 */
[----:B------:R-:W-:Y:S01]  /*1f80*/  FMUL.FTZ R29, R29, UR6 ;  /* 0x000000061d1d7c20 */ /* 0x000fe20008410000 */
[----:B------:R-:W-:Y:S01]  /*1f90*/  FMUL.FTZ R37, R37, UR6 ;  /* 0x0000000625257c20 */ /* 0x000fe20008410000 */
[----:B------:R-:W-:-:S02]  /*1fa0*/  LOP3.LUT P3, RZ, R51, 0xff00, RZ, 0xc0, !PT ;  /* 0x0000ff0033ff7812 */ /* 0x000fc4000786c0ff */
        /* <DEDUP_REMOVED lines=14> */
.L_x_214:
        /* <DEDUP_REMOVED lines=8> */
[C---:B------:R-:W-:Y:S01]  /*2110*/  FMUL.FTZ R11, R158.reuse, R35 ;  /* 0x000000239e0b7220 */ /* 0x040fe20000410000 */
[----:B------:R-:W-:Y:S01]  /*2120*/  FMUL.FTZ R10, R158, R33 ;  /* 0x000000219e0a7220 */ /* 0x000fe20000410000 */
[-CC-:B------:R-:W-:Y:S01]  /*2130*/  FFMA.FTZ R37, R37, R178.reuse, R180.reuse ;  /* 0x000000b225257223 */ /* 0x180fe200000100b4 */
[-CC-:B------:R-:W-:Y:S01]  /*2140*/  FFMA.FTZ R47, R47, R178.reuse, R180.reuse ;  /* 0x000000b22f2f7223 */ /* 0x180fe200000100b4 */
[----:B------:R-:W-:Y:S01]  /*2150*/  FMUL.FTZ R9, R11, UR6 ;  /* 0x000000060b097c20 */ /* 0x000fe20008410000 */
[----:B------:R-:W-:Y:S01]  /*2160*/  FFMA.FTZ R0, R0, R178, R180 ;  /* 0x000000b200007223 */ /* 0x000fe200000100b4 */
[C---:B-----5:R-:W-:Y:S01]  /*2170*/  LOP3.LUT P5, RZ, R51.reuse, 0xff0000, RZ, 0xc0, !PT ;  /* 0x00ff000033ff7812 */ /* 0x060fe200078ac0ff */
[----:B------:R-:W-:Y:S01]  /*2180*/  FMUL.FTZ R16, R158, R49 ;  /* 0x000000319e107220 */ /* 0x000fe20000410000 */
[----:B------:R-:W-:Y:S01]  /*2190*/  ISETP.GE.U32.AND P2, PT, R50, RZ, PT ;  /* 0x000000ff3200720c */ /* 0x000fe20003f46070 */
[----:B------:R-:W-:Y:S01]  /*21a0*/  FMUL.FTZ R8, R10, UR6 ;  /* 0x000000060a087c20 */ /* 0x000fe20008410000 */
[----:B------:R-:W-:Y:S01]  /*21b0*/  FADD.FTZ R31, R28, -R31 ;  /* 0x8000001f1c1f7221 */ /* 0x000fe20000010000 */
[----:B------:R-:W-:Y:S01]  /*21c0*/  FADD.FTZ R39, R36, -R39 ;  /* 0x8000002724277221 */ /* 0x000fe20000010000 */
[----:B------:R-:W-:Y:S01]  /*21d0*/  LOP3.LUT P4, RZ, R51, 0xff, RZ, 0xc0, !PT ;  /* 0x000000ff33ff7812 */ /* 0x000fe2000788c0ff */
[----:B------:R-:W-:Y:S01]  /*21e0*/  FADD.FTZ R37, R34, -R37 ;  /* 0x8000002522257221 */ /* 0x000fe20000010000 */
[----:B------:R-:W-:Y:S01]  /*21f0*/  FADD.FTZ R47, R38, -R47 ;  /* 0x8000002f262f7221 */ /* 0x000fe20000010000 */
[----:B------:R-:W-:Y:S01]  /*2200*/  FADD.FTZ R29, R29, -R0 ;  /* 0x800000001d1d7221 */ /* 0x000fe20000010000 */
[----:B------:R-:W-:Y:S01]  /*2210*/  FMUL.FTZ R17, R16, UR6 ;  /* 0x0000000610117c20 */ /* 0x000fe20008410000 */
[----:B------:R-:W-:Y:S01]  /*2220*/  FSEL R19, R9, RZ, P5 ;  /* 0x000000ff09137208 */ /* 0x000fe20002800000 */
[C---:B------:R-:W-:Y:S01]  /*2230*/  FMUL.FTZ R9, R158.reuse, R31 ;  /* 0x0000001f9e097220 */ /* 0x040fe20000410000 */
[----:B------:R-:W-:Y:S01]  /*2240*/  ISETP.GE.U32.AND.EX P2, PT, R51, 0x1000000, PT, P2 ;  /* 0x010000003300780c */ /* 0x000fe20003f46120 */
[----:B------:R-:W-:Y:S01]  /*2250*/  FMUL.FTZ R0, R158, R39 ;  /* 0x000000279e007220 */ /* 0x000fe20000410000 */
[----:B------:R-:W-:Y:S01]  /*2260*/  FSEL R18, R8, RZ, P4 ;  /* 0x000000ff08127208 */ /* 0x000fe20002000000 */
[C---:B------:R-:W-:Y:S01]  /*2270*/  FMUL.FTZ R47, R158.reuse, R47 ;  /* 0x0000002f9e2f7220 */ /* 0x040fe20000410000 */
[C---:B------:R-:W-:Y:S01]  /*2280*/  FMUL.FTZ R37, R158.reuse, R37 ;  /* 0x000000259e257220 */ /* 0x040fe20000410000 */
[----:B------:R-:W-:Y:S01]  /*2290*/  FMUL.FTZ R8, R158, R29 ;  /* 0x0000001d9e087220 */ /* 0x000fe20000410000 */
[----:B------:R-:W-:Y:S01]  /*22a0*/  F2FP.BF16.F32.PACK_AB R11, R16, R11 ;  /* 0x0000000b100b723e */ /* 0x000fe200000010ff */
[----:B------:R-:W-:Y:S01]  /*22b0*/  FMUL.FTZ R16, R9, UR6 ;  /* 0x0000000609107c20 */ /* 0x000fe20008410000 */
[----:B------:R-:W-:Y:S01]  /*22c0*/  FSEL R20, R17, RZ, P2 ;  /* 0x000000ff11147208 */ /* 0x000fe20001000000 */
[C---:B------:R-:W-:Y:S01]  /*22d0*/  FMUL.FTZ R17, R0.reuse, UR6 ;  /* 0x0000000600117c20 */ /* 0x040fe20008410000 */
[----:B------:R-:W-:Y:S01]  /*22e0*/  F2FP.BF16.F32.PACK_AB R9, R0, R9 ;  /* 0x000000090009723e */ /* 0x000fe200000010ff */
[----:B------:R-:W-:Y:S01]  /*22f0*/  FMUL.FTZ R0, R8, UR6 ;  /* 0x0000000608007c20 */ /* 0x000fe20008410000 */
[C---:B------:R-:W-:Y:S01]  /*2300*/  F2FP.BF16.F32.PACK_AB R10, R47.reuse, R10 ;  /* 0x0000000a2f0a723e */ /* 0x040fe200000010ff */
[----:B------:R-:W-:Y:S01]  /*2310*/  FMUL.FTZ R47, R47, UR6 ;  /* 0x000000062f2f7c20 */ /* 0x000fe20008410000 */
[C---:B------:R-:W-:Y:S01]  /*2320*/  F2FP.BF16.F32.PACK_AB R8, R37.reuse, R8 ;  /* 0x000000082508723e */ /* 0x040fe200000010ff */
[----:B------:R-:W-:Y:S01]  /*2330*/  FMUL.FTZ R37, R37, UR6 ;  /* 0x0000000625257c20 */ /* 0x000fe20008410000 */
[----:B------:R-:W-:-:S02]  /*2340*/  LOP3.LUT P6, RZ, R50, 0xff0000, RZ, 0xc0, !PT ;  /* 0x00ff000032ff7812 */ /* 0x000fc400078cc0ff */
[C---:B------:R-:W-:Y:S02]  /*2350*/  LOP3.LUT P2, RZ, R50.reuse, 0xff000000, RZ, 0xc0, !PT ;  /* 0xff00000032ff7812 */ /* 0x040fe4000784c0ff */
[----:B------:R-:W-:Y:S02]  /*2360*/  LOP3.LUT P3, RZ, R51, 0xff00, RZ, 0xc0, !PT ;  /* 0x0000ff0033ff7812 */ /* 0x000fe4000786c0ff */
        /* <DEDUP_REMOVED lines=12> */
.L_x_213:
[----:B------:R-:W-:-:S04]  /*2430*/  UISETP.NE.U32.AND UP0, UPT, UR4, URZ, UPT ;  /* 0x000000ff0400728c */ /* 0x000fc8000bf05070 */
[----:B------:R-:W-:-:S09]  /*2440*/  UISETP.NE.AND.EX UP0, UPT, UR5, URZ, UPT, UP0 ;  /* 0x000000ff0500728c */ /* 0x000fd2000bf05300 */
[----:B------:R-:W-:Y:S05]  /*2450*/  BRA.U UP0, `(.L_x_216) ;  /* 0x0000000100f87547 */ /* 0x000fea000b800000 */
[-CC-:B------:R-:W-:Y:S01]  /*2460*/  FFMA.FTZ R35, R35, R178.reuse, R180.reuse ;  /* 0x000000b223237223 */ /* 0x180fe200000100b4 */
[-CC-:B------:R-:W-:Y:S01]  /*2470*/  FFMA.FTZ R49, R49, R178.reuse, R180.reuse ;  /* 0x000000b231317223 */ /* 0x180fe200000100b4 */
[--C-:B------:R-:W-:Y:S01]  /*2480*/  FFMA.FTZ R33, R33, R178, R180.reuse ;  /* 0x000000b221217223 */ /* 0x100fe200000100b4 */
[----:B------:R-:W-:Y:S01]  /*2490*/  SHF.L.U32 R21, R95, 0x10, RZ ;  /* 0x000000105f157819 */ /* 0x000fe200000006ff */
[----:B------:R-:W-:Y:S01]  /*24a0*/  FADD.FTZ R32, R32, -R35 ;  /* 0x8000002320207221 */ /* 0x000fe20000010000 */
[----:B0-----:R-:W-:Y:S01]  /*24b0*/  IMAD.U32 R23, R19, 0x10000, RZ ;  /* 0x0001000013177824 */ /* 0x001fe200078e00ff */
[----:B------:R-:W-:Y:S01]  /*24c0*/  SHF.L.U32 R19, R94, 0x10, RZ ;  /* 0x000000105e137819 */ /* 0x000fe200000006ff */
[----:B------:R-:W-:Y:S01]  /*24d0*/  FADD.FTZ R49, R46, -R49 ;  /* 0x800000312e317221 */ /* 0x000fe20000010000 */
[----:B------:R-:W-:Y:S01]  /*24e0*/  FADD.FTZ R30, R30, -R33 ;  /* 0x800000211e1e7221 */ /* 0x000fe20000010000 */
[----:B------:R-:W-:Y:S01]  /*24f0*/  FFMA.FTZ R21, R158, R32, R21 ;  /* 0x000000209e157223 */ /* 0x000fe20000010015 */
[----:B-----5:R-:W-:Y:S01]  /*2500*/  ISETP.GE.U32.AND P2, PT, R50, RZ, PT ;  /* 0x000000ff3200720c */ /* 0x020fe20003f46070 */
[C---:B------:R-:W-:Y:S01]  /*2510*/  FFMA.FTZ R23, R158.reuse, R49, R23 ;  /* 0x000000319e177223 */ /* 0x040fe20000010017 */
[----:B------:R-:W-:Y:S01]  /*2520*/  FFMA.FTZ R19, R158, R30, R19 ;  /* 0x0000001e9e137223 */ /* 0x000fe20000010013 */
[----:B------:R-:W-:Y:S01]  /*2530*/  FMUL.FTZ R21, R21, UR6 ;  /* 0x0000000615157c20 */ /* 0x000fe20008410000 */
[----:B------:R-:W-:Y:S01]  /*2540*/  LOP3.LUT P5, RZ, R51, 0xff0000, RZ, 0xc0, !PT ;  /* 0x00ff000033ff7812 */ /* 0x000fe200078ac0ff */
[----:B------:R-:W-:Y:S01]  /*2550*/  FMUL.FTZ R23, R23, UR6 ;  /* 0x0000000617177c20 */ /* 0x000fe20008410000 */
[----:B------:R-:W-:Y:S01]  /*2560*/  FMUL.FTZ R19, R19, UR6 ;  /* 0x0000000613137c20 */ /* 0x000fe20008410000 */
[----:B------:R-:W-:Y:S01]  /*2570*/  LOP3.LUT P4, RZ, R51, 0xff, RZ, 0xc0, !PT ;  /* 0x000000ff33ff7812 */ /* 0x000fe2000788c0ff */
[-CC-:B------:R-:W-:Y:S01]  /*2580*/  FFMA.FTZ R31, R31, R178.reuse, R180.reuse ;  /* 0x000000b21f1f7223 */ /* 0x180fe200000100b4 */
[----:B------:R-:W-:Y:S01]  /*2590*/  ISETP.GE.U32.AND.EX P2, PT, R51, 0x1000000, PT, P2 ;  /* 0x010000003300780c */ /* 0x000fe20003f46120 */
[-CC-:B------:R-:W-:Y:S01]  /*25a0*/  FFMA.FTZ R37, R37, R178.reuse, R180.reuse ;  /* 0x000000b225257223 */ /* 0x180fe200000100b4 */
[-CC-:B------:R-:W-:Y:S01]  /*25b0*/  FFMA.FTZ R39, R39, R178.reuse, R180.reuse ;  /* 0x000000b227277223 */ /* 0x180fe200000100b4 */
[-CC-:B------:R-:W-:Y:S01]  /*25c0*/  FFMA.FTZ R47, R47, R178.reuse, R180.reuse ;  /* 0x000000b22f2f7223 */ /* 0x180fe200000100b4 */
[----:B------:R-:W-:Y:S01]  /*25d0*/  FFMA.FTZ R0, R0, R178, R180 ;  /* 0x000000b200007223 */ /* 0x000fe200000100b4 */
[----:B------:R-:W-:Y:S01]  /*25e0*/  FSEL R22, R21, RZ, P5 ;  /* 0x000000ff15167208 */ /* 0x000fe20002800000 */
[----:B------:R-:W-:Y:S01]  /*25f0*/  FADD.FTZ R28, R28, -R31 ;  /* 0x8000001f1c1c7221 */ /* 0x000fe20000010000 */
[----:B------:R-:W-:Y:S01]  /*2600*/  SHF.L.U32 R25, R17, 0x10, RZ ;  /* 0x0000001011197819 */ /* 0x000fe200000006ff */
[----:B------:R-:W-:Y:S01]  /*2610*/  FADD.FTZ R37, R34, -R37 ;  /* 0x8000002522257221 */ /* 0x000fe20000010000 */
[----:B------:R-:W-:Y:S01]  /*2620*/  SHF.L.U32 R21, R93, 0x10, RZ ;  /* 0x000000105d157819 */ /* 0x000fe200000006ff */
[----:B------:R-:W-:Y:S01]  /*2630*/  FADD.FTZ R36, R36, -R39 ;  /* 0x8000002724247221 */ /* 0x000fe20000010000 */
[----:B------:R-:W-:Y:S01]  /*2640*/  FSEL R27, R23, RZ, P2 ;  /* 0x000000ff171b7208 */ /* 0x000fe20001000000 */
[----:B------:R-:W-:Y:S01]  /*2650*/  FADD.FTZ R38, R38, -R47 ;  /* 0x8000002f26267221 */ /* 0x000fe20000010000 */
[----:B------:R-:W-:Y:S01]  /*2660*/  FSEL R20, R19, RZ, P4 ;  /* 0x000000ff13147208 */ /* 0x000fe20002000000 */
[----:B------:R-:W-:Y:S01]  /*2670*/  FADD.FTZ R0, R29, -R0 ;  /* 0x800000001d007221 */ /* 0x000fe20000010000 */
[----:B------:R-:W-:Y:S01]  /*2680*/  SHF.L.U32 R17, R92, 0x10, RZ ;  /* 0x000000105c117819 */ /* 0x000fe200000006ff */
[----:B------:R-:W-:-:S02]  /*2690*/  IMAD.U32 R19, R16, 0x10000, RZ ;  /* 0x0001000010137824 */ /* 0x000fc400078e00ff */
[----:B------:R-:W-:Y:S01]  /*26a0*/  FFMA.FTZ R21, R158, R28, R21 ;  /* 0x0000001c9e157223 */ /* 0x000fe20000010015 */
[----:B------:R-:W-:Y:S02]  /*26b0*/  IMAD.U32 R23, R18, 0x10000, RZ ;  /* 0x0001000012177824 */ /* 0x000fe400078e00ff */
[C---:B------:R-:W-:Y:S01]  /*26c0*/  FFMA.FTZ R25, R158.reuse, R38, R25 ;  /* 0x000000269e197223 */ /* 0x040fe20000010019 */
[C---:B------:R-:W-:Y:S01]  /*26d0*/  FFMA.FTZ R19, R158.reuse, R37, R19 ;  /* 0x000000259e137223 */ /* 0x040fe20000010013 */
[C---:B------:R-:W-:Y:S01]  /*26e0*/  FFMA.FTZ R17, R158.reuse, R0, R17 ;  /* 0x000000009e117223 */ /* 0x040fe20000010011 */
[----:B------:R-:W-:Y:S01]  /*26f0*/  FFMA.FTZ R23, R158, R36, R23 ;  /* 0x000000249e177223 */ /* 0x000fe20000010017 */
[----:B------:R-:W-:Y:S01]  /*2700*/  FMUL.FTZ R21, R21, UR6 ;  /* 0x0000000615157c20 */ /* 0x000fe20008410000 */
[----:B------:R-:W-:Y:S01]  /*2710*/  LOP3.LUT P6, RZ, R50, 0xff0000, RZ, 0xc0, !PT ;  /* 0x00ff000032ff7812 */ /* 0x000fe200078cc0ff */
[----:B------:R-:W-:Y:S01]  /*2720*/  FMUL.FTZ R25, R25, UR6 ;  /* 0x0000000619197c20 */ /* 0x000fe20008410000 */
[----:B------:R-:W-:Y:S01]  /*2730*/  FMUL.FTZ R23, R23, UR6 ;  /* 0x0000000617177c20 */ /* 0x000fe20008410000 */
[----:B------:R-:W-:Y:S01]  /*2740*/  FMUL.FTZ R17, R17, UR6 ;  /* 0x0000000611117c20 */ /* 0x000fe20008410000 */
[----:B------:R-:W-:Y:S01]  /*2750*/  FMUL.FTZ R19, R19, UR6 ;  /* 0x0000000613137c20 */ /* 0x000fe20008410000 */
[----:B------:R-:W-:-:S02]  /*2760*/  LOP3.LUT P3, RZ, R51, 0xff00, RZ, 0xc0, !PT ;  /* 0x0000ff0033ff7812 */ /* 0x000fc4000786c0ff */
[C---:B------:R-:W-:Y:S02]  /*2770*/  LOP3.LUT P2, RZ, R50.reuse, 0xff000000, RZ, 0xc0, !PT ;  /* 0xff00000032ff7812 */ /* 0x040fe4000784c0ff */
[C---:B------:R-:W-:Y:S02]  /*2780*/  LOP3.LUT P5, RZ, R50.reuse, 0xff, RZ, 0xc0, !PT ;  /* 0x000000ff32ff7812 */ /* 0x040fe400078ac0ff */
[----:B------:R-:W-:Y:S02]  /*2790*/  LOP3.LUT P4, RZ, R50, 0xff00, RZ, 0xc0, !PT ;  /* 0x0000ff0032ff7812 */ /* 0x000fe4000788c0ff */
[----:B------:R-:W-:Y:S02]  /*27a0*/  FSEL R0, R21, RZ, P6 ;  /* 0x000000ff15007208 */ /* 0x000fe40003000000 */
        /* <DEDUP_REMOVED lines=9> */
.L_x_216:
[-CC-:B------:R-:W-:Y:S01]  /*2840*/  FFMA.FTZ R35, R35, R178.reuse, R180.reuse ;  /* 0x000000b223237223 */ /* 0x180fe200000100b4 */
[-CC-:B------:R-:W-:Y:S01]  /*2850*/  FFMA.FTZ R49, R49, R178.reuse, R180.reuse ;  /* 0x000000b231317223 */ /* 0x180fe200000100b4 */
[-C--:B------:R-:W-:Y:S01]  /*2860*/  FFMA.FTZ R33, R33, R178.reuse, R180 ;  /* 0x000000b221217223 */ /* 0x080fe200000100b4 */
[----:B------:R-:W-:Y:S01]  /*2870*/  SHF.L.U32 R19, R19, 0x10, RZ ;  /* 0x0000001013137819 */ /* 0x000fe200000006ff */
[----:B------:R-:W-:Y:S01]  /*2880*/  FADD.FTZ R35, R32, -R35 ;  /* 0x8000002320237221 */ /* 0x000fe20000010000 */
[----:B------:R-:W-:Y:S01]  /*2890*/  IMAD.U32 R10, R95, 0x10000, RZ ;  /* 0x000100005f0a7824 */ /* 0x000fe200078e00ff */
[----:B------:R-:W-:Y:S01]  /*28a0*/  SHF.L.U32 R8, R94, 0x10, RZ ;  /* 0x000000105e087819 */ /* 0x000fe200000006ff */
[----:B------:R-:W-:Y:S01]  /*28b0*/  FADD.FTZ R49, R46, -R49 ;  /* 0x800000312e317221 */ /* 0x000fe20000010000 */
[----:B------:R-:W-:Y:S01]  /*28c0*/  FADD.FTZ R33, R30, -R33 ;  /* 0x800000211e217221 */ /* 0x000fe20000010000 */
[----:B------:R-:W-:Y:S01]  /*28d0*/  FFMA.FTZ R11, R158, R35, R10 ;  /* 0x000000239e0b7223 */ /* 0x000fe2000001000a */
[----:B-----5:R-:W-:Y:S01]  /*28e0*/  ISETP.GE.U32.AND P2, PT, R50, RZ, PT ;  /* 0x000000ff3200720c */ /* 0x020fe20003f46070 */
[C---:B0-----:R-:W-:Y:S01]  /*28f0*/  FFMA.FTZ R22, R158.reuse, R49, R19 ;  /* 0x000000319e167223 */ /* 0x041fe20000010013 */
[----:B------:R-:W-:Y:S01]  /*2900*/  FFMA.FTZ R10, R158, R33, R8 ;  /* 0x000000219e0a7223 */ /* 0x000fe20000010008 */
[----:B------:R-:W-:Y:S01]  /*2910*/  LOP3.LUT P4, RZ, R51, 0xff, RZ, 0xc0, !PT ;  /* 0x000000ff33ff7812 */ /* 0x000fe2000788c0ff */
[----:B------:R-:W-:Y:S01]  /*2920*/  FMUL.FTZ R9, R11, UR6 ;  /* 0x000000060b097c20 */ /* 0x000fe20008410000 */
[----:B------:R-:W-:Y:S01]  /*2930*/  FMUL.FTZ R19, R22, UR6 ;  /* 0x0000000616137c20 */ /* 0x000fe20008410000 */
[----:B------:R-:W-:Y:S01]  /*2940*/  FMUL.FTZ R8, R10, UR6 ;  /* 0x000000060a087c20 */ /* 0x000fe20008410000 */
[----:B------:R-:W-:Y:S01]  /*2950*/  ISETP.GE.U32.AND.EX P2, PT, R51, 0x1000000, PT, P2 ;  /* 0x010000003300780c */ /* 0x000fe20003f46120 */
[-CC-:B------:R-:W-:Y:S01]  /*2960*/  FFMA.FTZ R31, R31, R178.reuse, R180.reuse ;  /* 0x000000b21f1f7223 */ /* 0x180fe200000100b4 */
[----:B------:R-:W-:Y:S01]  /*2970*/  LOP3.LUT P5, RZ, R51, 0xff0000, RZ, 0xc0, !PT ;  /* 0x00ff000033ff7812 */ /* 0x000fe200078ac0ff */
[-CC-:B------:R-:W-:Y:S01]  /*2980*/  FFMA.FTZ R39, R39, R178.reuse, R180.reuse ;  /* 0x000000b227277223 */ /* 0x180fe200000100b4 */
[-CC-:B------:R-:W-:Y:S01]  /*2990*/  FFMA.FTZ R0, R0, R178.reuse, R180.reuse ;  /* 0x000000b200007223 */ /* 0x180fe200000100b4 */
[-CC-:B------:R-:W-:Y:S01]  /*29a0*/  FFMA.FTZ R37, R37, R178.reuse, R180.reuse ;  /* 0x000000b225257223 */ /* 0x180fe200000100b4 */
[----:B------:R-:W-:Y:S01]  /*29b0*/  FFMA.FTZ R47, R47, R178, R180 ;  /* 0x000000b22f2f7223 */ /* 0x000fe200000100b4 */
[----:B------:R-:W-:Y:S01]  /*29c0*/  FSEL R24, R19, RZ, P2 ;  /* 0x000000ff13187208 */ /* 0x000fe20001000000 */
[----:B------:R-:W-:Y:S01]  /*29d0*/  FADD.FTZ R31, R28, -R31 ;  /* 0x8000001f1c1f7221 */ /* 0x000fe20000010000 */
[----:B------:R-:W-:Y:S01]  /*29e0*/  FSEL R20, R8, RZ, P4 ;  /* 0x000000ff08147208 */ /* 0x000fe20002000000 */
[----:B------:R-:W-:Y:S01]  /*29f0*/  FADD.FTZ R39, R36, -R39 ;  /* 0x8000002724277221 */ /* 0x000fe20000010000 */
[----:B------:R-:W-:Y:S01]  /*2a00*/  FSEL R19, R9, RZ, P5 ;  /* 0x000000ff09137208 */ /* 0x000fe20002800000 */
[----:B------:R-:W-:Y:S01]  /*2a10*/  FADD.FTZ R29, R29, -R0 ;  /* 0x800000001d1d7221 */ /* 0x000fe20000010000 */
[----:B------:R-:W-:Y:S01]  /*2a20*/  SHF.L.U32 R18, R18, 0x10, RZ ;  /* 0x0000001012127819 */ /* 0x000fe200000006ff */
[----:B------:R-:W-:Y:S01]  /*2a30*/  FADD.FTZ R37, R34, -R37 ;  /* 0x8000002522257221 */ /* 0x000fe20000010000 */
[----:B------:R-:W-:Y:S01]  /*2a40*/  SHF.L.U32 R8, R93, 0x10, RZ ;  /* 0x000000105d087819 */ /* 0x000fe200000006ff */
        /* <DEDUP_REMOVED lines=10> */
[C---:B------:R-:W-:Y:S01]  /*2af0*/  F2FP.BF16.F32.PACK_AB R9, R39.reuse, R8 ;  /* 0x000000082709723e */ /* 0x040fe200000010ff */
[----:B------:R-:W-:Y:S01]  /*2b00*/  FMUL.FTZ R39, R39, UR6 ;  /* 0x0000000627277c20 */ /* 0x000fe20008410000 */
[C---:B------:R-:W-:Y:S01]  /*2b10*/  F2FP.BF16.F32.PACK_AB R10, R47.reuse, R10 ;  /* 0x0000000a2f0a723e */ /* 0x040fe200000010ff */
[----:B------:R-:W-:Y:S01]  /*2b20*/  FMUL.FTZ R47, R47, UR6 ;  /* 0x000000062f2f7c20 */ /* 0x000fe20008410000 */
[C---:B------:R-:W-:Y:S01]  /*2b30*/  F2FP.BF16.F32.PACK_AB R8, R37.reuse, R0 ;  /* 0x000000002508723e */ /* 0x040fe200000010ff */
        /* <DEDUP_REMOVED lines=15> */
[----:B------:R-:W-:Y:S02]  /*2c30*/  F2FP.BF16.F32.PACK_AB R17, R0, R17 ;  /* 0x000000110011723e */ /* 0x000fe400000010ff */
[----:B------:R-:W-:Y:S01]  /*2c40*/  F2FP.BF16.F32.PACK_AB R16, R37, R16 ;  /* 0x000000102510723e */ /* 0x000fe200000010ff */
[----:B------:R-:W-:Y:S06]  /*2c50*/  BRA `(.L_x_215) ;  /* 0x0000001400307947 */ /* 0x000fec0003800000 */
.L_x_212:
[----:B------:R-:W-:-:S04]  /*2c60*/  ISETP.NE.U32.AND P2, PT, R42, RZ, PT ;  /* 0x000000ff2a00720c */ /* 0x000fc80003f45070 */
        /* <DEDUP_REMOVED lines=12> */
[----:B-----5:R-:W-:Y:S01]  /*2d30*/  LOP3.LUT P3, RZ, R51, 0xff0000, RZ, 0xc0, !PT ;  /* 0x00ff000033ff7812 */ /* 0x020fe2000786c0ff */
[C---:B------:R-:W-:Y:S01]  /*2d40*/  FMUL.FTZ R35, R158.reuse, R35 ;  /* 0x000000239e237220 */ /* 0x040fe20000410000 */
[C---:B------:R-:W-:Y:S01]  /*2d50*/  FMUL.FTZ R47, R158.reuse, R47 ;  /* 0x0000002f9e2f7220 */ /* 0x040fe20000410000 */
[----:B------:R-:W-:Y:S01]  /*2d60*/  FMUL.FTZ R49, R158, R49 ;  /* 0x000000319e317220 */ /* 0x000fe20000410000 */
[----:B------:R-:W-:Y:S01]  /*2d70*/  FADD.FTZ R33, R30, -R33 ;  /* 0x800000211e217221 */ /* 0x000fe20000010000 */
[----:B------:R-:W-:Y:S01]  /*2d80*/  FMUL.FTZ R35, R35, UR6 ;  /* 0x0000000623237c20 */ /* 0x000fe20008410000 */
[----:B------:R-:W-:Y:S01]  /*2d90*/  ISETP.GE.U32.AND P2, PT, R50, RZ, PT ;  /* 0x000000ff3200720c */ /* 0x000fe20003f46070 */
[-CC-:B------:R-:W-:Y:S01]  /*2da0*/  FFMA.FTZ R31, R31, R178.reuse, R180.reuse ;  /* 0x000000b21f1f7223 */ /* 0x180fe200000100b4 */
[-CC-:B------:R-:W-:Y:S01]  /*2db0*/  FFMA.FTZ R39, R39, R178.reuse, R180.reuse ;  /* 0x000000b227277223 */ /* 0x180fe200000100b4 */
[----:B------:R-:W-:Y:S01]  /*2dc0*/  FMUL.FTZ R49, R49, UR6 ;  /* 0x0000000631317c20 */ /* 0x000fe20008410000 */
[----:B------:R-:W-:Y:S01]  /*2dd0*/  FSEL R19, R35, RZ, P3 ;  /* 0x000000ff23137208 */ /* 0x000fe20001800000 */
[----:B------:R-:W-:Y:S01]  /*2de0*/  FMUL.FTZ R47, R47, UR6 ;  /* 0x000000062f2f7c20 */ /* 0x000fe20008410000 */
[C---:B------:R-:W-:Y:S01]  /*2df0*/  ISETP.GE.U32.AND.EX P5, PT, R51.reuse, 0x1000000, PT, P2 ;  /* 0x010000003300780c */ /* 0x040fe20003fa6120 */
[----:B------:R-:W-:Y:S01]  /*2e00*/  FMUL.FTZ R33, R158, R33 ;  /* 0x000000219e217220 */ /* 0x000fe20000410000 */
[----:B------:R-:W-:Y:S01]  /*2e10*/  LOP3.LUT P3, RZ, R51, 0xff00, RZ, 0xc0, !PT ;  /* 0x0000ff0033ff7812 */ /* 0x000fe2000786c0ff */
[----:B------:R-:W-:Y:S01]  /*2e20*/  FADD.FTZ R31, R28, -R31 ;  /* 0x8000001f1c1f7221 */ /* 0x000fe20000010000 */
[----:B------:R-:W-:Y:S01]  /*2e30*/  ISETP.GE.U32.AND P2, PT, R2, RZ, PT ;  /* 0x000000ff0200720c */ /* 0x000fe20003f46070 */
[----:B------:R-:W-:Y:S01]  /*2e40*/  FADD.FTZ R39, R36, -R39 ;  /* 0x8000002724277221 */ /* 0x000fe20000010000 */
[-CC-:B------:R-:W-:Y:S01]  /*2e50*/  FFMA.FTZ R37, R37, R178.reuse, R180.reuse ;  /* 0x000000b225257223 */ /* 0x180fe200000100b4 */
[----:B------:R-:W-:Y:S01]  /*2e60*/  FFMA.FTZ R0, R0, R178, R180 ;  /* 0x000000b200007223 */ /* 0x000fe200000100b4 */
[----:B------:R-:W-:Y:S01]  /*2e70*/  FSEL R16, R49, RZ, P5 ;  /* 0x000000ff31107208 */ /* 0x000fe20002800000 */
[----:B------:R-:W-:Y:S01]  /*2e80*/  FMUL.FTZ R33, R33, UR6 ;  /* 0x0000000621217c20 */ /* 0x000fe20008410000 */
[----:B------:R-:W-:Y:S01]  /*2e90*/  FSEL R17, R47, RZ, P3 ;  /* 0x000000ff2f117208 */ /* 0x000fe20001800000 */
[C---:B------:R-:W-:Y:S01]  /*2ea0*/  FMUL.FTZ R31, R158.reuse, R31 ;  /* 0x0000001f9e1f7220 */ /* 0x040fe20000410000 */
[----:B------:R-:W-:Y:S01]  /*2eb0*/  LOP3.LUT P6, RZ, R3, 0xff0000, RZ, 0xc0, !PT ;  /* 0x00ff000003ff7812 */ /* 0x000fe200078cc0ff */
[----:B------:R-:W-:Y:S01]  /*2ec0*/  FMUL.FTZ R39, R158, R39 ;  /* 0x000000279e277220 */ /* 0x000fe20000410000 */
[----:B------:R-:W-:Y:S01]  /*2ed0*/  LOP3.LUT P4, RZ, R51, 0xff, RZ, 0xc0, !PT ;  /* 0x000000ff33ff7812 */ /* 0x000fe2000788c0ff */
[----:B------:R-:W-:Y:S01]  /*2ee0*/  FADD.FTZ R37, R34, -R37 ;  /* 0x8000002522257221 */ /* 0x000fe20000010000 */
[----:B------:R-:W-:Y:S01]  /*2ef0*/  LOP3.LUT P5, RZ, R3, 0xff, RZ, 0xc0, !PT ;  /* 0x000000ff03ff7812 */ /* 0x000fe200078ac0ff */
[----:B------:R-:W-:Y:S01]  /*2f00*/  FADD.FTZ R29, R29, -R0 ;  /* 0x800000001d1d7221 */ /* 0x000fe20000010000 */
[----:B------:R-:W-:Y:S01]  /*2f10*/  ISETP.GE.U32.AND.EX P2, PT, R3, 0x1000000, PT, P2 ;  /* 0x010000000300780c */ /* 0x000fe20003f46120 */
[----:B------:R-:W-:Y:S01]  /*2f20*/  FMUL.FTZ R31, R31, UR6 ;  /* 0x000000061f1f7c20 */ /* 0x000fe20008410000 */
[----:B------:R-:W-:Y:S01]  /*2f30*/  LOP3.LUT P3, RZ, R3, 0xff00, RZ, 0xc0, !PT ;  /* 0x0000ff0003ff7812 */ /* 0x000fe2000786c0ff */
[----:B------:R-:W-:Y:S01]  /*2f40*/  FMUL.FTZ R39, R39, UR6 ;  /* 0x0000000627277c20 */ /* 0x000fe20008410000 */
[----:B------:R-:W-:Y:S01]  /*2f50*/  FSEL R7, R35, RZ, P6 ;  /* 0x000000ff23077208 */ /* 0x000fe20003000000 */
[C---:B------:R-:W-:Y:S01]  /*2f60*/  FMUL.FTZ R37, R158.reuse, R37 ;  /* 0x000000259e257220 */ /* 0x040fe20000410000 */
[----:B------:R-:W-:Y:S01]  /*2f70*/  FSEL R4, R49, RZ, P2 ;  /* 0x000000ff31047208 */ /* 0x000fe20001000000 */
[----:B------:R-:W-:Y:S01]  /*2f80*/  FMUL.FTZ R29, R158, R29 ;  /* 0x0000001d9e1d7220 */ /* 0x000fe20000410000 */
[----:B------:R-:W-:Y:S01]  /*2f90*/  FSEL R18, R33, RZ, P4 ;  /* 0x000000ff21127208 */ /* 0x000fe20002000000 */
[----:B------:R-:W-:Y:S01]  /*2fa0*/  FMUL.FTZ R37, R37, UR6 ;  /* 0x0000000625257c20 */ /* 0x000fe20008410000 */
[----:B------:R-:W-:Y:S01]  /*2fb0*/  FSEL R6, R33, RZ, P5 ;  /* 0x000000ff21067208 */ /* 0x000fe20002800000 */
[----:B------:R-:W-:Y:S01]  /*2fc0*/  FMUL.FTZ R29, R29, UR6 ;  /* 0x000000061d1d7c20 */ /* 0x000fe20008410000 */
[----:B------:R-:W-:-:S02]  /*2fd0*/  FSEL R5, R47, RZ, P3 ;  /* 0x000000ff2f057208 */ /* 0x000fc40001800000 */
[C---:B------:R-:W-:Y:S02]  /*2fe0*/  LOP3.LUT P6, RZ, R50.reuse, 0xff0000, RZ, 0xc0, !PT ;  /* 0x00ff000032ff7812 */ /* 0x040fe400078cc0ff */
        /* <DEDUP_REMOVED lines=9> */
[C---:B------:R-:W-:Y:S02]  /*3080*/  LOP3.LUT P6, RZ, R2.reuse, 0xff000000, RZ, 0xc0, !PT ;  /* 0xff00000002ff7812 */ /* 0x040fe400078cc0ff */
[----:B------:R-:W-:-:S02]  /*3090*/  LOP3.LUT P3, RZ, R2, 0xff00, RZ, 0xc0, !PT ;  /* 0x0000ff0002ff7812 */ /* 0x000fc4000786c0ff */
[----:B------:R-:W-:Y:S02]  /*30a0*/  LOP3.LUT P2, RZ, R2, 0xff, RZ, 0xc0, !PT ;  /* 0x000000ff02ff7812 */ /* 0x000fe4000784c0ff */
[----:B------:R-:W-:Y:S02]  /*30b0*/  F2FP.BF16.F32.PACK_AB R7, R4, R7 ;  /* 0x000000070407723e */ /* 0x000fe400000010ff */
[----:B------:R-:W-:Y:S02]  /*30c0*/  F2FP.BF16.F32.PACK_AB R19, R16, R19 ;  /* 0x000000131013723e */ /* 0x000fe400000010ff */
[----:B------:R-:W-:Y:S02]  /*30d0*/  FSEL R0, R39, RZ, P6 ;  /* 0x000000ff27007208 */ /* 0x000fe40003000000 */
[C---:B0-----:R-:W-:Y:S02]  /*30e0*/  FSEL R23, R37.reuse, RZ, P4 ;  /* 0x000000ff25177208 */ /* 0x041fe40002000000 */
        /* <DEDUP_REMOVED lines=8> */
.L_x_218:
[-CC-:B------:R-:W-:Y:S01]  /*3170*/  FFMA.FTZ R35, R35, R178.reuse, R180.reuse ;  /* 0x000000b223237223 */ /* 0x180fe200000100b4 */
[-CC-:B------:R-:W-:Y:S01]  /*3180*/  FFMA.FTZ R33, R33, R178.reuse, R180.reuse ;  /* 0x000000b221217223 */ /* 0x180fe200000100b4 */
[-CC-:B------:R-:W-:Y:S01]  /*3190*/  FFMA.FTZ R49, R49, R178.reuse, R180.reuse ;  /* 0x000000b231317223 */ /* 0x180fe200000100b4 */
[-CC-:B------:R-:W-:Y:S01]  /*31a0*/  FFMA.FTZ R47, R47, R178.reuse, R180.reuse ;  /* 0x000000b22f2f7223 */ /* 0x180fe200000100b4 */
[----:B------:R-:W-:Y:S01]  /*31b0*/  FADD.FTZ R35, R32, -R35 ;  /* 0x8000002320237221 */ /* 0x000fe20000010000 */
[----:B------:R-:W-:Y:S01]  /*31c0*/  FADD.FTZ R33, R30, -R33 ;  /* 0x800000211e217221 */ /* 0x000fe20000010000 */
[----:B-----5:R-:W-:Y:S01]  /*31d0*/  LOP3.LUT P6, RZ, R51, 0xff0000, RZ, 0xc0, !PT ;  /* 0x00ff000033ff7812 */ /* 0x020fe200078cc0ff */
[----:B------:R-:W-:Y:S01]  /*31e0*/  FADD.FTZ R49, R46, -R49 ;  /* 0x800000312e317221 */ /* 0x000fe20000010000 */
[C---:B------:R-:W-:Y:S01]  /*31f0*/  FMUL.FTZ R11, R158.reuse, R35 ;  /* 0x000000239e0b7220 */ /* 0x040fe20000410000 */
[----:B------:R-:W-:Y:S01]  /*3200*/  LOP3.LUT P4, RZ, R3, 0xff0000, RZ, 0xc0, !PT ;  /* 0x00ff000003ff7812 */ /* 0x000fe2000788c0ff */
[----:B------:R-:W-:Y:S01]  /*3210*/  FMUL.FTZ R10, R158, R33 ;  /* 0x000000219e0a7220 */ /* 0x000fe20000410000 */
[----:B------:R-:W-:Y:S01]  /*3220*/  FADD.FTZ R47, R38, -R47 ;  /* 0x8000002f262f7221 */ /* 0x000fe20000010000 */
[----:B------:R-:W-:Y:S01]  /*3230*/  FMUL.FTZ R4, R11, UR6 ;  /* 0x000000060b047c20 */ /* 0x000fe20008410000 */
[----:B------:R-:W-:Y:S01]  /*3240*/  LOP3.LUT P5, RZ, R51, 0xff, RZ, 0xc0, !PT ;  /* 0x000000ff33ff7812 */ /* 0x000fe200078ac0ff */
[----:B------:R-:W-:Y:S01]  /*3250*/  FMUL.FTZ R8, R158, R49 ;  /* 0x000000319e087220 */ /* 0x000fe20000410000 */
[----:B------:R-:W-:Y:S01]  /*3260*/  ISETP.GE.U32.AND P2, PT, R50, RZ, PT ;  /* 0x000000ff3200720c */ /* 0x000fe20003f46070 */
[----:B------:R-:W-:Y:S01]  /*3270*/  FMUL.FTZ R47, R158, R47 ;  /* 0x0000002f9e2f7220 */ /* 0x000fe20000410000 */
[----:B------:R-:W-:Y:S01]  /*3280*/  FSEL R19, R4, RZ, P6 ;  /* 0x000000ff04137208 */ /* 0x000fe20003000000 */
[----:B------:R-:W-:Y:S01]  /*3290*/  FMUL.FTZ R5, R8, UR6 ;  /* 0x0000000608057c20 */ /* 0x000fe20008410000 */
[----:B------:R-:W-:Y:S01]  /*32a0*/  FSEL R7, R4, RZ, P4 ;  /* 0x000000ff04077208 */ /* 0x000fe20002000000 */
[----:B------:R-:W-:Y:S01]  /*32b0*/  FMUL.FTZ R4, R10, UR6 ;  /* 0x000000060a047c20 */ /* 0x000fe20008410000 */
[----:B------:R-:W-:Y:S01]  /*32c0*/  LOP3.LUT P6, RZ, R3, 0xff, RZ, 0xc0, !PT ;  /* 0x000000ff03ff7812 */ /* 0x000fe200078cc0ff */
[-CC-:B------:R-:W-:Y:S01]  /*32d0*/  FFMA.FTZ R31, R31, R178.reuse, R180.reuse ;  /* 0x000000b21f1f7223 */ /* 0x180fe200000100b4 */
[----:B------:R-:W-:Y:S01]  /*32e0*/  ISETP.GE.U32.AND P3, PT, R2, RZ, PT ;  /* 0x000000ff0200720c */ /* 0x000fe20003f66070 */
[-CC-:B------:R-:W-:Y:S01]  /*32f0*/  FFMA.FTZ R39, R39, R178.reuse, R180.reuse ;  /* 0x000000b227277223 */ /* 0x180fe200000100b4 */
[----:B------:R-:W-:Y:S01]  /*3300*/  FSEL R18, R4, RZ, P5 ;  /* 0x000000ff04127208 */ /* 0x000fe20002800000 */
[----:B------:R-:W-:Y:S01]  /*3310*/  FADD.FTZ R31, R28, -R31 ;  /* 0x8000001f1c1f7221 */ /* 0x000fe20000010000 */
[----:B------:R-:W-:Y:S01]  /*3320*/  FSEL R6, R4, RZ, P6 ;  /* 0x000000ff04067208 */ /* 0x000fe20003000000 */
[----:B------:R-:W-:Y:S01]  /*3330*/  FMUL.FTZ R4, R47, UR6 ;  /* 0x000000062f047c20 */ /* 0x000fe20008410000 */
[----:B------:R-:W-:Y:S01]  /*3340*/  ISETP.GE.U32.AND.EX P2, PT, R51, 0x1000000, PT, P2 ;  /* 0x010000003300780c */ /* 0x000fe20003f46120 */
[----:B------:R-:W-:Y:S01]  /*3350*/  FADD.FTZ R39, R36, -R39 ;  /* 0x8000002724277221 */ /* 0x000fe20000010000 */
[----:B------:R-:W-:Y:S01]  /*3360*/  ISETP.GE.U32.AND.EX P3, PT, R3, 0x1000000, PT, P3 ;  /* 0x010000000300780c */ /* 0x000fe20003f66130 */
[-CC-:B------:R-:W-:Y:S01]  /*3370*/  FFMA.FTZ R37, R37, R178.reuse, R180.reuse ;  /* 0x000000b225257223 */ /* 0x180fe200000100b4 */
[----:B------:R-:W-:Y:S01]  /*3380*/  LOP3.LUT P4, RZ, R51, 0xff00, RZ, 0xc0, !PT ;  /* 0x0000ff0033ff7812 */ /* 0x000fe2000788c0ff */
[----:B------:R-:W-:Y:S01]  /*3390*/  FFMA.FTZ R0, R0, R178, R180 ;  /* 0x000000b200007223 */ /* 0x000fe200000100b4 */
[C---:B------:R-:W-:Y:S01]  /*33a0*/  FSEL R16, R5.reuse, RZ, P2 ;  /* 0x000000ff05107208 */ /* 0x040fe20001000000 */
[----:B------:R-:W-:Y:S01]  /*33b0*/  FMUL.FTZ R9, R158, R31 ;  /* 0x0000001f9e097220 */ /* 0x000fe20000410000 */
[----:B------:R-:W-:Y:S01]  /*33c0*/  FSEL R20, R5, RZ, P3 ;  /* 0x000000ff05147208 */ /* 0x000fe20001800000 */
[----:B------:R-:W-:Y:S01]  /*33d0*/  FADD.FTZ R37, R34, -R37 ;  /* 0x8000002522257221 */ /* 0x000fe20000010000 */
[----:B------:R-:W-:Y:S01]  /*33e0*/  FSEL R5, R4, RZ, P4 ;  /* 0x000000ff04057208 */ /* 0x000fe20002000000 */
[----:B------:R-:W-:Y:S01]  /*33f0*/  FADD.FTZ R29, R29, -R0 ;  /* 0x800000001d1d7221 */ /* 0x000fe20000010000 */
[----:B------:R-:W-:Y:S01]  /*3400*/  LOP3.LUT P4, RZ, R3, 0xff00, RZ, 0xc0, !PT ;  /* 0x0000ff0003ff7812 */ /* 0x000fe2000788c0ff */
[----:B------:R-:W-:Y:S01]  /*3410*/  FMUL.FTZ R0, R9, UR6 ;  /* 0x0000000609007c20 */ /* 0x000fe20008410000 */
[----:B------:R-:W-:Y:S01]  /*3420*/  LOP3.LUT P2, RZ, R50, 0xff0000, RZ, 0xc0, !PT ;  /* 0x00ff000032ff7812 */ /* 0x000fe2000784c0ff */
[----:B------:R-:W-:Y:S01]  /*3430*/  FMUL.FTZ R29, R158, R29 ;  /* 0x0000001d9e1d7220 */ /* 0x000fe20000410000 */
[----:B------:R-:W-:Y:S01]  /*3440*/  FSEL R17, R4, RZ, P4 ;  /* 0x000000ff04117208 */ /* 0x000fe20002000000 */
[----:B------:R-:W-:Y:S01]  /*3450*/  FMUL.FTZ R4, R158, R39 ;  /* 0x000000279e047220 */ /* 0x000fe20000410000 */
[----:B------:R-:W-:Y:S01]  /*3460*/  F2FP.BF16.F32.PACK_AB R11, R8, R11 ;  /* 0x0000000b080b723e */ /* 0x000fe200000010ff */
[----:B------:R-:W-:Y:S01]  /*3470*/  FMUL.FTZ R8, R158, R37 ;  /* 0x000000259e087220 */ /* 0x000fe20000410000 */
[----:B------:R-:W-:-:S02]  /*3480*/  LOP3.LUT P4, RZ, R2, 0xff0000, RZ, 0xc0, !PT ;  /* 0x00ff000002ff7812 */ /* 0x000fc4000788c0ff */
[C---:B------:R-:W-:Y:S01]  /*3490*/  F2FP.BF16.F32.PACK_AB R9, R4.reuse, R9 ;  /* 0x000000090409723e */ /* 0x040fe200000010ff */
[----:B------:R-:W-:Y:S01]  /*34a0*/  FMUL.FTZ R4, R4, UR6 ;  /* 0x0000000604047c20 */ /* 0x000fe20008410000 */
[----:B------:R-:W-:Y:S02]  /*34b0*/  LOP3.LUT P3, RZ, R50, 0xff000000, RZ, 0xc0, !PT ;  /* 0xff00000032ff7812 */ /* 0x000fe4000786c0ff */
[----:B------:R-:W-:Y:S02]  /*34c0*/  F2FP.BF16.F32.PACK_AB R6, R17, R6 ;  /* 0x000000061106723e */ /* 0x000fe400000010ff */
[----:B------:R-:W-:Y:S02]  /*34d0*/  F2FP.BF16.F32.PACK_AB R18, R5, R18 ;  /* 0x000000120512723e */ /* 0x000fe400000010ff */
[C---:B------:R-:W-:Y:S02]  /*34e0*/  FSEL R17, R0.reuse, RZ, P2 ;  /* 0x000000ff00117208 */ /* 0x040fe40001000000 */
[----:B------:R-:W-:Y:S01]  /*34f0*/  FSEL R5, R0, RZ, P4 ;  /* 0x000000ff00057208 */ /* 0x000fe20002000000 */
[----:B------:R-:W-:Y:S01]  /*3500*/  FMUL.FTZ R0, R8, UR6 ;  /* 0x0000000608007c20 */ /* 0x000fe20008410000 */
[----:B------:R-:W-:-:S02]  /*3510*/  F2FP.BF16.F32.PACK_AB R7, R20, R7 ;  /* 0x000000071407723e */ /* 0x000fc400000010ff */
[----:B------:R-:W-:Y:S01]  /*3520*/  F2FP.BF16.F32.PACK_AB R8, R8, R29 ;  /* 0x0000001d0808723e */ /* 0x000fe200000010ff */
[----:B------:R-:W-:Y:S01]  /*3530*/  FMUL.FTZ R29, R29, UR6 ;  /* 0x000000061d1d7c20 */ /* 0x000fe20008410000 */
[----:B------:R-:W-:Y:S02]  /*3540*/  LOP3.LUT P2, RZ, R2, 0xff000000, RZ, 0xc0, !PT ;  /* 0xff00000002ff7812 */ /* 0x000fe4000784c0ff */
[----:B------:R-:W-:Y:S02]  /*3550*/  FSEL R20, R4, RZ, P3 ;  /* 0x000000ff04147208 */ /* 0x000fe40001800000 */
[C---:B------:R-:W-:Y:S02]  /*3560*/  LOP3.LUT P5, RZ, R50.reuse, 0xff00, RZ, 0xc0, !PT ;  /* 0x0000ff0032ff7812 */ /* 0x040fe400078ac0ff */
[----:B------:R-:W-:Y:S02]  /*3570*/  LOP3.LUT P6, RZ, R50, 0xff, RZ, 0xc0, !PT ;  /* 0x000000ff32ff7812 */ /* 0x000fe400078cc0ff */
[----:B------:R-:W-:-:S02]  /*3580*/  LOP3.LUT P4, RZ, R2, 0xff00, RZ, 0xc0, !PT ;  /* 0x0000ff0002ff7812 */ /* 0x000fc4000788c0ff */
[----:B------:R-:W-:Y:S02]  /*3590*/  LOP3.LUT P3, RZ, R2, 0xff, RZ, 0xc0, !PT ;  /* 0x000000ff02ff7812 */ /* 0x000fe4000786c0ff */
[----:B------:R-:W-:Y:S02]  /*35a0*/  F2FP.BF16.F32.PACK_AB R19, R16, R19 ;  /* 0x000000131013723e */ /* 0x000fe400000010ff */
[----:B0-----:R-:W-:Y:S02]  /*35b0*/  FSEL R22, R4, RZ, P2 ;  /* 0x000000ff04167208 */ /* 0x001fe40001000000 */
[C---:B------:R-:W-:Y:S02]  /*35c0*/  FSEL R21, R0.reuse, RZ, P5 ;  /* 0x000000ff00157208 */ /* 0x040fe40002800000 */
        /* <DEDUP_REMOVED lines=9> */
.L_x_217:
[----:B------:R-:W-:-:S04]  /*3660*/  UISETP.NE.U32.AND UP0, UPT, UR4, URZ, UPT ;  /* 0x000000ff0400728c */ /* 0x000fc8000bf05070 */
[----:B------:R-:W-:-:S09]  /*3670*/  UISETP.NE.AND.EX UP0, UPT, UR5, URZ, UPT, UP0 ;  /* 0x000000ff0500728c */ /* 0x000fd2000bf05300 */
[----:B------:R-:W-:Y:S05]  /*3680*/  BRA.U UP0, `(.L_x_219) ;  /* 0x00000005004c7547 */ /* 0x000fea000b800000 */
[-CC-:B------:R-:W-:Y:S01]  /*3690*/  FFMA.FTZ R49, R49, R178.reuse, R180.reuse ;  /* 0x000000b231317223 */ /* 0x180fe200000100b4 */
[-CC-:B------:R-:W-:Y:S01]  /*36a0*/  FFMA.FTZ R35, R35, R178.reuse, R180.reuse ;  /* 0x000000b223237223 */ /* 0x180fe200000100b4 */
[----:B------:R-:W-:Y:S01]  /*36b0*/  SHF.L.U32 R19, R19, 0x10, RZ ;  /* 0x0000001013137819 */ /* 0x000fe200000006ff */
[-CC-:B------:R-:W-:Y:S01]  /*36c0*/  FFMA.FTZ R33, R33, R178.reuse, R180.reuse ;  /* 0x000000b221217223 */ /* 0x180fe200000100b4 */
[----:B------:R-:W-:Y:S01]  /*36d0*/  FADD.FTZ R49, R46, -R49 ;  /* 0x800000312e317221 */ /* 0x000fe20000010000 */
[----:B-----5:R-:W-:Y:S01]  /*36e0*/  ISETP.GE.U32.AND P2, PT, R50, RZ, PT ;  /* 0x000000ff3200720c */ /* 0x020fe20003f46070 */
[----:B------:R-:W-:Y:S01]  /*36f0*/  FADD.FTZ R35, R32, -R35 ;  /* 0x8000002320237221 */ /* 0x000fe20000010000 */
[----:B------:R-:W-:Y:S01]  /*3700*/  SHF.L.U32 R6, R95, 0x10, RZ ;  /* 0x000000105f067819 */ /* 0x000fe200000006ff */
[----:B------:R-:W-:Y:S02]  /*3710*/  IMAD.U32 R4, R94, 0x10000, RZ ;  /* 0x000100005e047824 */ /* 0x000fe400078e00ff */
[----:B------:R-:W-:Y:S01]  /*3720*/  FADD.FTZ R33, R30, -R33 ;  /* 0x800000211e217221 */ /* 0x000fe20000010000 */
[----:B------:R-:W-:Y:S01]  /*3730*/  FFMA.FTZ R19, R158, R49, R19 ;  /* 0x000000319e137223 */ /* 0x000fe20000010013 */
[----:B------:R-:W-:Y:S01]  /*3740*/  ISETP.GE.U32.AND.EX P5, PT, R51, 0x1000000, PT, P2 ;  /* 0x010000003300780c */ /* 0x000fe20003fa6120 */
[-C--:B------:R-:W-:Y:S01]  /*3750*/  FFMA.FTZ R47, R47, R178.reuse, R180 ;  /* 0x000000b22f2f7223 */ /* 0x080fe200000100b4 */
[----:B------:R-:W-:Y:S01]  /*3760*/  ISETP.GE.U32.AND P2, PT, R2, RZ, PT ;  /* 0x000000ff0200720c */ /* 0x000fe20003f46070 */
[C---:B------:R-:W-:Y:S01]  /*3770*/  FFMA.FTZ R6, R158.reuse, R35, R6 ;  /* 0x000000239e067223 */ /* 0x040fe20000010006 */
[----:B------:R-:W-:Y:S01]  /*3780*/  FFMA.FTZ R4, R158, R33, R4 ;  /* 0x000000219e047223 */ /* 0x000fe20000010004 */
[----:B------:R-:W-:Y:S01]  /*3790*/  FMUL.FTZ R5, R19, UR6 ;  /* 0x0000000613057c20 */ /* 0x000fe20008410000 */
[----:B------:R-:W-:Y:S01]  /*37a0*/  SHF.L.U32 R17, R17, 0x10, RZ ;  /* 0x0000001011117819 */ /* 0x000fe200000006ff */
[----:B------:R-:W-:Y:S01]  /*37b0*/  FADD.FTZ R47, R38, -R47 ;  /* 0x8000002f262f7221 */ /* 0x000fe20000010000 */
[----:B------:R-:W-:Y:S01]  /*37c0*/  ISETP.GE.U32.AND.EX P2, PT, R3, 0x1000000, PT, P2 ;  /* 0x010000000300780c */ /* 0x000fe20003f46120 */
[-CC-:B------:R-:W-:Y:S01]  /*37d0*/  FFMA.FTZ R37, R37, R178.reuse, R180.reuse ;  /* 0x000000b225257223 */ /* 0x180fe200000100b4 */
[----:B------:R-:W-:Y:S01]  /*37e0*/  FMUL.FTZ R7, R6, UR6 ;  /* 0x0000000606077c20 */ /* 0x000fe20008410000 */
[----:B------:R-:W-:Y:S01]  /*37f0*/  FMUL.FTZ R6, R4, UR6 ;  /* 0x0000000604067c20 */ /* 0x000fe20008410000 */
[C---:B0-----:R-:W-:Y:S01]  /*3800*/  FSEL R22, R5.reuse, RZ, P5 ;  /* 0x000000ff05167208 */ /* 0x041fe20002800000 */
[----:B------:R-:W-:Y:S01]  /*3810*/  FFMA.FTZ R17, R158, R47, R17 ;  /* 0x0000002f9e117223 */ /* 0x000fe20000010011 */
[----:B------:R-:W-:Y:S01]  /*3820*/  FSEL R4, R5, RZ, P2 ;  /* 0x000000ff05047208 */ /* 0x000fe20001000000 */
[----:B------:R-:W-:Y:S01]  /*3830*/  FADD.FTZ R37, R34, -R37 ;  /* 0x8000002522257221 */ /* 0x000fe20000010000 */
[----:B------:R-:W-:Y:S01]  /*3840*/  LOP3.LUT P3, RZ, R51, 0xff0000, RZ, 0xc0, !PT ;  /* 0x00ff000033ff7812 */ /* 0x000fe2000786c0ff */
[-CC-:B------:R-:W-:Y:S01]  /*3850*/  FFMA.FTZ R31, R31, R178.reuse, R180.reuse ;  /* 0x000000b21f1f7223 */ /* 0x180fe200000100b4 */
[----:B------:R-:W-:Y:S01]  /*3860*/  SHF.L.U32 R5, R16, 0x10, RZ ;  /* 0x0000001010057819 */ /* 0x000fe200000006ff */
[-CC-:B------:R-:W-:Y:S01]  /*3870*/  FFMA.FTZ R39, R39, R178.reuse, R180.reuse ;  /* 0x000000b227277223 */ /* 0x180fe200000100b4 */
[----:B------:R-:W-:Y:S01]  /*3880*/  FFMA.FTZ R0, R0, R178, R180 ;  /* 0x000000b200007223 */ /* 0x000fe200000100b4 */
[----:B------:R-:W-:Y:S01]  /*3890*/  FSEL R19, R7, RZ, P3 ;  /* 0x000000ff07137208 */ /* 0x000fe20001800000 */
[----:B------:R-:W-:Y:S01]  /*38a0*/  FMUL.FTZ R17, R17, UR6 ;  /* 0x0000000611117c20 */ /* 0x000fe20008410000 */
[----:B------:R-:W-:Y:S01]  /*38b0*/  LOP3.LUT P3, RZ, R51, 0xff00, RZ, 0xc0, !PT ;  /* 0x0000ff0033ff7812 */ /* 0x000fe2000786c0ff */
[----:B------:R-:W-:Y:S01]  /*38c0*/  FFMA.FTZ R37, R158, R37, R5 ;  /* 0x000000259e257223 */ /* 0x000fe20000010005 */
[----:B------:R-:W-:Y:S01]  /*38d0*/  SHF.L.U32 R16, R93, 0x10, RZ ;  /* 0x000000105d107819 */ /* 0x000fe200000006ff */
[----:B------:R-:W-:Y:S01]  /*38e0*/  FADD.FTZ R31, R28, -R31 ;  /* 0x8000001f1c1f7221 */ /* 0x000fe20000010000 */
[----:B------:R-:W-:Y:S01]  /*38f0*/  FADD.FTZ R39, R36, -R39 ;  /* 0x8000002724277221 */ /* 0x000fe20000010000 */
[----:B------:R-:W-:-:S02]  /*3900*/  IMAD.U32 R5, R18, 0x10000, RZ ;  /* 0x0001000012057824 */ /* 0x000fc400078e00ff */
[----:B------:R-:W-:Y:S01]  /*3910*/  FADD.FTZ R29, R29, -R0 ;  /* 0x800000001d1d7221 */ /* 0x000fe20000010000 */
[----:B------:R-:W-:Y:S01]  /*3920*/  SHF.L.U32 R0, R92, 0x10, RZ ;  /* 0x000000105c007819 */ /* 0x000fe200000006ff */
[C---:B------:R-:W-:Y:S01]  /*3930*/  FFMA.FTZ R16, R158.reuse, R31, R16 ;  /* 0x0000001f9e107223 */ /* 0x040fe20000010010 */
[----:B------:R-:W-:Y:S01]  /*3940*/  LOP3.LUT P4, RZ, R51, 0xff, RZ, 0xc0, !PT ;  /* 0x000000ff33ff7812 */ /* 0x000fe2000788c0ff */
[C---:B------:R-:W-:Y:S01]  /*3950*/  FFMA.FTZ R5, R158.reuse, R39, R5 ;  /* 0x000000279e057223 */ /* 0x040fe20000010005 */
[----:B------:R-:W-:Y:S01]  /*3960*/  FSEL R21, R17, RZ, P3 ;  /* 0x000000ff11157208 */ /* 0x000fe20001800000 */
[----:B------:R-:W-:Y:S01]  /*3970*/  FFMA.FTZ R29, R158, R29, R0 ;  /* 0x0000001d9e1d7223 */ /* 0x000fe20000010000 */
[C---:B------:R-:W-:Y:S01]  /*3980*/  LOP3.LUT P6, RZ, R3.reuse, 0xff0000, RZ, 0xc0, !PT ;  /* 0x00ff000003ff7812 */ /* 0x040fe200078cc0ff */
[----:B------:R-:W-:Y:S01]  /*3990*/  FMUL.FTZ R16, R16, UR6 ;  /* 0x0000000610107c20 */ /* 0x000fe20008410000 */
[----:B------:R-:W-:Y:S01]  /*39a0*/  LOP3.LUT P5, RZ, R3, 0xff, RZ, 0xc0, !PT ;  /* 0x000000ff03ff7812 */ /* 0x000fe200078ac0ff */
[----:B------:R-:W-:Y:S01]  /*39b0*/  FMUL.FTZ R0, R5, UR6 ;  /* 0x0000000605007c20 */ /* 0x000fe20008410000 */
[----:B------:R-:W-:Y:S01]  /*39c0*/  LOP3.LUT P3, RZ, R3, 0xff00, RZ, 0xc0, !PT ;  /* 0x0000ff0003ff7812 */ /* 0x000fe2000786c0ff */
[----:B------:R-:W-:Y:S01]  /*39d0*/  FMUL.FTZ R37, R37, UR6 ;  /* 0x0000000625257c20 */ /* 0x000fe20008410000 */
[----:B------:R-:W-:Y:S01]  /*39e0*/  FSEL R20, R6, RZ, P4 ;  /* 0x000000ff06147208 */ /* 0x000fe20002000000 */
[----:B------:R-:W-:Y:S01]  /*39f0*/  FMUL.FTZ R29, R29, UR6 ;  /* 0x000000061d1d7c20 */ /* 0x000fe20008410000 */
[----:B------:R-:W-:-:S02]  /*3a00*/  FSEL R7, R7, RZ, P6 ;  /* 0x000000ff07077208 */ /* 0x000fc40003000000 */
[----:B------:R-:W-:Y:S02]  /*3a10*/  FSEL R6, R6, RZ, P5 ;  /* 0x000000ff06067208 */ /* 0x000fe40002800000 */
[----:B------:R-:W-:Y:S02]  /*3a20*/  FSEL R17, R17, RZ, P3 ;  /* 0x000000ff11117208 */ /* 0x000fe40001800000 */
[C---:B------:R-:W-:Y:S02]  /*3a30*/  LOP3.LUT P6, RZ, R50.reuse, 0xff0000, RZ, 0xc0, !PT ;  /* 0x00ff000032ff7812 */ /* 0x040fe400078cc0ff */
[----:B------:R-:W-:Y:S02]  /*3a40*/  LOP3.LUT P2, RZ, R50, 0xff000000, RZ, 0xc0, !PT ;  /* 0xff00000032ff7812 */ /* 0x000fe4000784c0ff */
[----:B------:R-:W-:Y:S02]  /*3a50*/  LOP3.LUT P3, RZ, R2, 0xff0000, RZ, 0xc0, !PT ;  /* 0x00ff000002ff7812 */ /* 0x000fe4000786c0ff */
[----:B------:R-:W-:-:S02]  /*3a60*/  F2FP.BF16.F32.PACK_AB R6, R17, R6 ;  /* 0x000000061106723e */ /* 0x000fc400000010ff */
[----:B------:R-:W-:Y:S02]  /*3a70*/  F2FP.BF16.F32.PACK_AB R18, R21, R20 ;  /* 0x000000141512723e */ /* 0x000fe400000010ff */
[C---:B------:R-:W-:Y:S02]  /*3a80*/  FSEL R20, R16.reuse, RZ, P6 ;  /* 0x000000ff10147208 */ /* 0x040fe40003000000 */
[----:B------:R-:W-:Y:S02]  /*3a90*/  FSEL R5, R16, RZ, P3 ;  /* 0x000000ff10057208 */ /* 0x000fe40001800000 */
[----:B------:R-:W-:Y:S02]  /*3aa0*/  FSEL R17, R0, RZ, P2 ;  /* 0x000000ff00117208 */ /* 0x000fe40001000000 */
[C---:B------:R-:W-:Y:S02]  /*3ab0*/  LOP3.LUT P4, RZ, R50.reuse, 0xff00, RZ, 0xc0, !PT ;  /* 0x0000ff0032ff7812 */ /* 0x040fe4000788c0ff */
[----:B------:R-:W-:-:S02]  /*3ac0*/  LOP3.LUT P5, RZ, R50, 0xff, RZ, 0xc0, !PT ;  /* 0x000000ff32ff7812 */ /* 0x000fc400078ac0ff */
[C---:B------:R-:W-:Y:S02]  /*3ad0*/  LOP3.LUT P6, RZ, R2.reuse, 0xff000000, RZ, 0xc0, !PT ;  /* 0xff00000002ff7812 */ /* 0x040fe400078cc0ff */
[C---:B------:R-:W-:Y:S02]  /*3ae0*/  LOP3.LUT P3, RZ, R2.reuse, 0xff00, RZ, 0xc0, !PT ;  /* 0x0000ff0002ff7812 */ /* 0x040fe4000786c0ff */
[----:B------:R-:W-:Y:S02]  /*3af0*/  LOP3.LUT P2, RZ, R2, 0xff, RZ, 0xc0, !PT ;  /* 0x000000ff02ff7812 */ /* 0x000fe4000784c0ff */
[----:B------:R-:W-:Y:S02]  /*3b00*/  F2FP.BF16.F32.PACK_AB R7, R4, R7 ;  /* 0x000000070407723e */ /* 0x000fe400000010ff */
[----:B------:R-:W-:Y:S02]  /*3b10*/  FSEL R0, R0, RZ, P6 ;  /* 0x000000ff00007208 */ /* 0x000fe40003000000 */
[----:B------:R-:W-:-:S02]  /*3b20*/  FSEL R23, R37, RZ, P4 ;  /* 0x000000ff25177208 */ /* 0x000fc40002000000 */
[----:B------:R-:W-:Y:S02]  /*3b30*/  FSEL R21, R37, RZ, P3 ;  /* 0x000000ff25157208 */ /* 0x000fe40001800000 */
[C---:B------:R-:W-:Y:S02]  /*3b40*/  FSEL R4, R29.reuse, RZ, P2 ;  /* 0x000000ff1d047208 */ /* 0x040fe40001000000 */
[----:B------:R-:W-:Y:S02]  /*3b50*/  FSEL R16, R29, RZ, P5 ;  /* 0x000000ff1d107208 */ /* 0x000fe40002800000 */
[----:B------:R-:W-:Y:S02]  /*3b60*/  F2FP.BF16.F32.PACK_AB R19, R22, R19 ;  /* 0x000000131613723e */ /* 0x000fe400000010ff */
[----:B------:R-:W-:Y:S02]  /*3b70*/  F2FP.BF16.F32.PACK_AB R5, R0, R5 ;  /* 0x000000050005723e */ /* 0x000fe400000010ff */
[----:B------:R-:W-:-:S02]  /*3b80*/  F2FP.BF16.F32.PACK_AB R17, R17, R20 ;  /* 0x000000141111723e */ /* 0x000fc400000010ff */
[----:B------:R-:W-:Y:S02]  /*3b90*/  F2FP.BF16.F32.PACK_AB R4, R21, R4 ;  /* 0x000000041504723e */ /* 0x000fe400000010ff */
[----:B------:R-:W-:Y:S01]  /*3ba0*/  F2FP.BF16.F32.PACK_AB R16, R23, R16 ;  /* 0x000000101710723e */ /* 0x000fe200000010ff */
[----:B------:R-:W-:Y:S06]  /*3bb0*/  BRA `(.L_x_215) ;  /* 0x0000000400587947 */ /* 0x000fec0003800000 */
.L_x_219:
[-CC-:B------:R-:W-:Y:S01]  /*3bc0*/  FFMA.FTZ R35, R35, R178.reuse, R180.reuse ;  /* 0x000000b223237223 */ /* 0x180fe200000100b4 */
[-CC-:B------:R-:W-:Y:S01]  /*3bd0*/  FFMA.FTZ R49, R49, R178.reuse, R180.reuse ;  /* 0x000000b231317223 */ /* 0x180fe200000100b4 */
[----:B------:R-:W-:Y:S01]  /*3be0*/  SHF.L.U32 R6, R95, 0x10, RZ ;  /* 0x000000105f067819 */ /* 0x000fe200000006ff */
[-C--:B------:R-:W-:Y:S01]  /*3bf0*/  FFMA.FTZ R33, R33, R178.reuse, R180 ;  /* 0x000000b221217223 */ /* 0x080fe200000100b4 */
[----:B------:R-:W-:Y:S01]  /*3c00*/  FADD.FTZ R35, R32, -R35 ;  /* 0x8000002320237221 */ /* 0x000fe20000010000 */
[----:B------:R-:W-:Y:S01]  /*3c10*/  FADD.FTZ R11, R46, -R49 ;  /* 0x800000312e0b7221 */ /* 0x000fe20000010000 */
[----:B------:R-:W-:Y:S01]  /*3c20*/  IMAD.U32 R5, R177, 0x10000, RZ ;  /* 0x00010000b1057824 */ /* 0x000fe200078e00ff */
[----:B------:R-:W-:Y:S01]  /*3c30*/  SHF.L.U32 R4, R94, 0x10, RZ ;  /* 0x000000105e047819 */ /* 0x000fe200000006ff */
[----:B0-----:R-:W-:Y:S01]  /*3c40*/  FFMA.FTZ R22, R158, R35, R6 ;  /* 0x000000239e167223 */ /* 0x001fe20000010006 */
[----:B------:R-:W-:Y:S01]  /*3c50*/  FADD.FTZ R33, R30, -R33 ;  /* 0x800000211e217221 */ /* 0x000fe20000010000 */
[----:B------:R-:W-:Y:S01]  /*3c60*/  FFMA.FTZ R11, R158, R11, R5 ;  /* 0x0000000b9e0b7223 */ /* 0x000fe20000010005 */
[----:B-----5:R-:W-:Y:S01]  /*3c70*/  LOP3.LUT P6, RZ, R51, 0xff0000, RZ, 0xc0, !PT ;  /* 0x00ff000033ff7812 */ /* 0x020fe200078cc0ff */
[----:B------:R-:W-:Y:S01]  /*3c80*/  FMUL.FTZ R5, R22, UR6 ;  /* 0x0000000616057c20 */ /* 0x000fe20008410000 */
[----:B------:R-:W-:Y:S01]  /*3c90*/  LOP3.LUT P4, RZ, R3, 0xff0000, RZ, 0xc0, !PT ;  /* 0x00ff000003ff7812 */ /* 0x000fe2000788c0ff */
[----:B------:R-:W-:Y:S01]  /*3ca0*/  FFMA.FTZ R10, R158, R33, R4 ;  /* 0x000000219e0a7223 */ /* 0x000fe20000010004 */
[----:B------:R-:W-:Y:S01]  /*3cb0*/  LOP3.LUT P5, RZ, R51, 0xff, RZ, 0xc0, !PT ;  /* 0x000000ff33ff7812 */ /* 0x000fe200078ac0ff */
[-CC-:B------:R-:W-:Y:S01]  /*3cc0*/  FFMA.FTZ R47, R47, R178.reuse, R180.reuse ;  /* 0x000000b22f2f7223 */ /* 0x180fe200000100b4 */
[C---:B------:R-:W-:Y:S01]  /*3cd0*/  FSEL R24, R5.reuse, RZ, P6 ;  /* 0x000000ff05187208 */ /* 0x040fe20003000000 */
[-CC-:B------:R-:W-:Y:S01]  /*3ce0*/  FFMA.FTZ R0, R0, R178.reuse, R180.reuse ;  /* 0x000000b200007223 */ /* 0x180fe200000100b4 */
[----:B------:R-:W-:Y:S01]  /*3cf0*/  FSEL R26, R5, RZ, P4 ;  /* 0x000000ff051a7208 */ /* 0x000fe20002000000 */
[----:B------:R-:W-:Y:S01]  /*3d00*/  FMUL.FTZ R5, R10, UR6 ;  /* 0x000000060a057c20 */ /* 0x000fe20008410000 */
[----:B------:R-:W-:Y:S01]  /*3d10*/  LOP3.LUT P6, RZ, R3, 0xff, RZ, 0xc0, !PT ;  /* 0x000000ff03ff7812 */ /* 0x000fe200078cc0ff */
[----:B------:R-:W-:Y:S01]  /*3d20*/  FADD.FTZ R47, R38, -R47 ;  /* 0x8000002f262f7221 */ /* 0x000fe20000010000 */
[-CC-:B------:R-:W-:Y:S01]  /*3d30*/  FFMA.FTZ R39, R39, R178.reuse, R180.reuse ;  /* 0x000000b227277223 */ /* 0x180fe200000100b4 */
[-CC-:B------:R-:W-:Y:S01]  /*3d40*/  FFMA.FTZ R37, R37, R178.reuse, R180.reuse ;  /* 0x000000b225257223 */ /* 0x180fe200000100b4 */
[----:B------:R-:W-:Y:S01]  /*3d50*/  FSEL R17, R5, RZ, P5 ;  /* 0x000000ff05117208 */ /* 0x000fe20002800000 */
[----:B------:R-:W-:Y:S01]  /*3d60*/  FFMA.FTZ R31, R31, R178, R180 ;  /* 0x000000b21f1f7223 */ /* 0x000fe200000100b4 */
[----:B------:R-:W-:Y:S01]  /*3d70*/  FSEL R21, R5, RZ, P6 ;  /* 0x000000ff05157208 */ /* 0x000fe20003000000 */
[----:B------:R-:W-:Y:S01]  /*3d80*/  IMAD.U32 R5, R20, 0x10000, RZ ;  /* 0x0001000014057824 */ /* 0x000fe200078e00ff */
[----:B------:R-:W-:Y:S01]  /*3d90*/  ISETP.GE.U32.AND P2, PT, R50, RZ, PT ;  /* 0x000000ff3200720c */ /* 0x000fe20003f46070 */
[----:B------:R-:W-:Y:S01]  /*3da0*/  FADD.FTZ R29, R29, -R0 ;  /* 0x800000001d1d7221 */ /* 0x000fe20000010000 */
[----:B------:R-:W-:Y:S01]  /*3db0*/  ISETP.GE.U32.AND P3, PT, R2, RZ, PT ;  /* 0x000000ff0200720c */ /* 0x000fe20003f66070 */
[----:B------:R-:W-:Y:S01]  /*3dc0*/  FFMA.FTZ R5, R158, R47, R5 ;  /* 0x0000002f9e057223 */ /* 0x000fe20000010005 */
[----:B------:R-:W-:Y:S01]  /*3dd0*/  SHF.L.U32 R18, R18, 0x10, RZ ;  /* 0x0000001012127819 */ /* 0x000fe200000006ff */
[----:B------:R-:W-:Y:S01]  /*3de0*/  FADD.FTZ R39, R36, -R39 ;  /* 0x8000002724277221 */ /* 0x000fe20000010000 */
[----:B------:R-:W-:Y:S01]  /*3df0*/  LOP3.LUT P4, RZ, R51, 0xff00, RZ, 0xc0, !PT ;  /* 0x0000ff0033ff7812 */ /* 0x000fe2000788c0ff */
[----:B------:R-:W-:Y:S01]  /*3e00*/  FMUL.FTZ R0, R5, UR6 ;  /* 0x0000000605007c20 */ /* 0x000fe20008410000 */
[----:B------:R-:W-:Y:S01]  /*3e10*/  SHF.L.U32 R9, R16, 0x10, RZ ;  /* 0x0000001010097819 */ /* 0x000fe200000006ff */
[----:B------:R-:W-:Y:S01]  /*3e20*/  FMUL.FTZ R4, R11, UR6 ;  /* 0x000000060b047c20 */ /* 0x000fe20008410000 */
[----:B------:R-:W-:Y:S01]  /*3e30*/  FADD.FTZ R37, R34, -R37 ;  /* 0x8000002522257221 */ /* 0x000fe20000010000 */
[----:B------:R-:W-:Y:S01]  /*3e40*/  SHF.L.U32 R6, R93, 0x10, RZ ;  /* 0x000000105d067819 */ /* 0x000fe200000006ff */
[----:B------:R-:W-:Y:S01]  /*3e50*/  FADD.FTZ R31, R28, -R31 ;  /* 0x8000001f1c1f7221 */ /* 0x000fe20000010000 */
[----:B------:R-:W-:Y:S01]  /*3e60*/  ISETP.GE.U32.AND.EX P2, PT, R51, 0x1000000, PT, P2 ;  /* 0x010000003300780c */ /* 0x000fe20003f46120 */
[C---:B------:R-:W-:Y:S01]  /*3e70*/  FFMA.FTZ R8, R158.reuse, R39, R18 ;  /* 0x000000279e087223 */ /* 0x040fe20000010012 */
[C---:B------:R-:W-:Y:S01]  /*3e80*/  ISETP.GE.U32.AND.EX P3, PT, R3.reuse, 0x1000000, PT, P3 ;  /* 0x010000000300780c */ /* 0x040fe20003f66130 */
[----:B------:R-:W-:Y:S01]  /*3e90*/  FFMA.FTZ R37, R158, R37, R9 ;  /* 0x000000259e257223 */ /* 0x000fe20000010009 */
[----:B------:R-:W-:Y:S01]  /*3ea0*/  FSEL R18, R0, RZ, P4 ;  /* 0x000000ff00127208 */ /* 0x000fe20002000000 */
[----:B------:R-:W-:Y:S01]  /*3eb0*/  FFMA.FTZ R9, R158, R31, R6 ;  /* 0x0000001f9e097223 */ /* 0x000fe20000010006 */
[----:B------:R-:W-:Y:S01]  /*3ec0*/  LOP3.LUT P4, RZ, R3, 0xff00, RZ, 0xc0, !PT ;  /* 0x0000ff0003ff7812 */ /* 0x000fe2000788c0ff */
[----:B------:R-:W-:Y:S01]  /*3ed0*/  FMUL.FTZ R16, R8, UR6 ;  /* 0x0000000608107c20 */ /* 0x000fe20008410000 */
[----:B------:R-:W-:-:S02]  /*3ee0*/  FSEL R19, R4, RZ, P2 ;  /* 0x000000ff04137208 */ /* 0x000fc40001000000 */
[----:B------:R-:W-:Y:S01]  /*3ef0*/  FSEL R7, R4, RZ, P3 ;  /* 0x000000ff04077208 */ /* 0x000fe20001800000 */
[----:B------:R-:W-:Y:S01]  /*3f00*/  IMAD.U32 R4, R92, 0x10000, RZ ;  /* 0x000100005c047824 */ /* 0x000fe200078e00ff */
[----:B------:R-:W-:Y:S01]  /*3f10*/  FSEL R6, R0, RZ, P4 ;  /* 0x000000ff00067208 */ /* 0x000fe20002000000 */
[----:B------:R-:W-:Y:S01]  /*3f20*/  FMUL.FTZ R0, R9, UR6 ;  /* 0x0000000609007c20 */ /* 0x000fe20008410000 */
[----:B------:R-:W-:Y:S01]  /*3f30*/  LOP3.LUT P2, RZ, R50, 0xff0000, RZ, 0xc0, !PT ;  /* 0x00ff000032ff7812 */ /* 0x000fe2000784c0ff */
[----:B------:R-:W-:Y:S01]  /*3f40*/  FFMA.FTZ R4, R158, R29, R4 ;  /* 0x0000001d9e047223 */ /* 0x000fe20000010004 */
[----:B------:R-:W-:Y:S02]  /*3f50*/  LOP3.LUT P4, RZ, R2, 0xff0000, RZ, 0xc0, !PT ;  /* 0x00ff000002ff7812 */ /* 0x000fe4000788c0ff */
[----:B------:R-:W-:Y:S02]  /*3f60*/  LOP3.LUT P3, RZ, R50, 0xff000000, RZ, 0xc0, !PT ;  /* 0xff00000032ff7812 */ /* 0x000fe4000786c0ff */
[----:B------:R-:W-:-:S02]  /*3f70*/  F2FP.BF16.F32.PACK_AB R10, R5, R10 ;  /* 0x0000000a050a723e */ /* 0x000fc400000010ff */
[----:B------:R-:W-:Y:S02]  /*3f80*/  F2FP.BF16.F32.PACK_AB R18, R18, R17 ;  /* 0x000000111212723e */ /* 0x000fe400000010ff */
[----:B------:R-:W-:Y:S02]  /*3f90*/  FSEL R17, R0, RZ, P2 ;  /* 0x000000ff00117208 */ /* 0x000fe40001000000 */
[----:B------:R-:W-:Y:S02]  /*3fa0*/  F2FP.BF16.F32.PACK_AB R9, R8, R9 ;  /* 0x000000090809723e */ /* 0x000fe400000010ff */
[----:B------:R-:W-:Y:S01]  /*3fb0*/  FSEL R5, R0, RZ, P4 ;  /* 0x000000ff00057208 */ /* 0x000fe20002000000 */
[C---:B------:R-:W-:Y:S01]  /*3fc0*/  FMUL.FTZ R0, R37.reuse, UR6 ;  /* 0x0000000625007c20 */ /* 0x040fe20008410000 */
[----:B------:R-:W-:Y:S01]  /*3fd0*/  F2FP.BF16.F32.PACK_AB R8, R37, R4 ;  /* 0x000000042508723e */ /* 0x000fe200000010ff */
[----:B------:R-:W-:Y:S01]  /*3fe0*/  FMUL.FTZ R4, R4, UR6 ;  /* 0x0000000604047c20 */ /* 0x000fe20008410000 */
[----:B------:R-:W-:-:S02]  /*3ff0*/  LOP3.LUT P5, RZ, R50, 0xff00, RZ, 0xc0, !PT ;  /* 0x0000ff0032ff7812 */ /* 0x000fc400078ac0ff */
[C---:B------:R-:W-:Y:S02]  /*4000*/  LOP3.LUT P2, RZ, R2.reuse, 0xff000000, RZ, 0xc0, !PT ;  /* 0xff00000002ff7812 */ /* 0x040fe4000784c0ff */
[----:B------:R-:W-:Y:S02]  /*4010*/  LOP3.LUT P4, RZ, R2, 0xff00, RZ, 0xc0, !PT ;  /* 0x0000ff0002ff7812 */ /* 0x000fe4000788c0ff */
[----:B------:R-:W-:Y:S02]  /*4020*/  FSEL R20, R16, RZ, P3 ;  /* 0x000000ff10147208 */ /* 0x000fe40001800000 */
[----:B------:R-:W-:Y:S02]  /*4030*/  LOP3.LUT P6, RZ, R50, 0xff, RZ, 0xc0, !PT ;  /* 0x000000ff32ff7812 */ /* 0x000fe400078cc0ff */
[----:B------:R-:W-:Y:S02]  /*4040*/  LOP3.LUT P3, RZ, R2, 0xff, RZ, 0xc0, !PT ;  /* 0x000000ff02ff7812 */ /* 0x000fe4000786c0ff */
[----:B------:R-:W-:-:S02]  /*4050*/  F2FP.BF16.F32.PACK_AB R11, R11, R22 ;  /* 0x000000160b0b723e */ /* 0x000fc400000010ff */
[----:B------:R-:W-:Y:S02]  /*4060*/  F2FP.BF16.F32.PACK_AB R6, R6, R21 ;  /* 0x000000150606723e */ /* 0x000fe400000010ff */
[----:B------:R-:W-:Y:S02]  /*4070*/  FSEL R22, R16, RZ, P2 ;  /* 0x000000ff10167208 */ /* 0x000fe40001000000 */
        /* <DEDUP_REMOVED lines=8> */
[----:B------:R-:W-:Y:S02]  /*4100*/  F2FP.BF16.F32.PACK_AB R4, R23, R0 ;  /* 0x000000001704723e */ /* 0x000fe400000010ff */
[----:B------:R-:W-:-:S07]  /*4110*/  F2FP.BF16.F32.PACK_AB R16, R21, R16 ;  /* 0x000000101510723e */ /* 0x000fce00000010ff */
.L_x_215:
[----:B------:R-:W-:Y:S01]  /*4120*/  ISETP.NE.U32.AND P2, PT, RZ, UR4, PT ;  /* 0x00000004ff007c0c */ /* 0x000fe2000bf45070 */
[----:B------:R-:W1:Y:S03]  /*4130*/  LDC.64 R20, c[0x0][0x468] ;  /* 0x00011a00ff147b82 */ /* 0x000e660000000a00 */
[----:B------:R-:W-:-:S05]  /*4140*/  ISETP.NE.AND.EX P2, PT, RZ, UR5, PT, P2 ;  /* 0x00000005ff007c0c */ /* 0x000fca000bf45320 */
[----:B0-----:R-:W0:Y:S08]  /*4150*/  @P0 LDC.64 R22, c[0x0][0x470] ;  /* 0x00011c00ff160b82 */ /* 0x001e300000000a00 */
[----:B------:R-:W2:Y:S01]  /*4160*/  @P2 LDC.64 R24, c[0x0][0x478] ;  /* 0x00011e00ff182b82 */ /* 0x000ea20000000a00 */
[----:B-1----:R-:W-:-:S04]  /*4170*/  IMAD.WIDE.U32 R26, R161, 0x10, R20 ;  /* 0x00000010a11a7825 */ /* 0x002fc800078e0014 */
[----:B0-----:R-:W-:-:S04]  /*4180*/  @P0 IMAD.WIDE.U32 R22, R161, 0x10, R22 ;  /* 0x00000010a1160825 */ /* 0x001fc800078e0016 */
[----:B--2---:R-:W-:-:S05]  /*4190*/  @P2 IMAD.WIDE.U32 R24, R161, 0x10, R24 ;  /* 0x00000010a1182825 */ /* 0x004fca00078e0018 */
[----:B------:R0:W-:Y:S04]  /*41a0*/  @P2 STG.E.128 desc[UR8][R24.64], R8 ;  /* 0x0000000818002986 */ /* 0x0001e8000c101d08 */
[----:B------:R0:W-:Y:S04]  /*41b0*/  STG.E.128 desc[UR8][R26.64], R16 ;  /* 0x000000101a007986 */ /* 0x0001e8000c101d08 */
[----:B------:R0:W-:Y:S01]  /*41c0*/  @P0 STG.E.128 desc[UR8][R22.64], R4 ;  /* 0x0000000416000986 */ /* 0x0001e2000c101d08 */
[----:B------:R-:W-:Y:S05]  /*41d0*/  @!P0 BRA `(.L_x_220) ;  /* 0x00000014001c8947 */ /* 0x000fea0003800000 */
[----:B------:R-:W-:Y:S05]  /*41e0*/  @!P1 BRA `(.L_x_221) ;  /* 0x0000000800ac9947 */ /* 0x000fea0003800000 */
[----:B------:R-:W-:Y:S05]  /*41f0*/  @!P2 BRA `(.L_x_222) ;  /* 0x00000004005ca947 */ /* 0x000fea0003800000 */
[-CC-:B------:R-:W-:Y:S01]  /*4200*/  FFMA.FTZ R163, R163, R178.reuse, R180.reuse ;  /* 0x000000b2a3a37223 */ /* 0x180fe200000100b4 */
[-CC-:B------:R-:W-:Y:S01]  /*4210*/  FFMA.FTZ R165, R165, R178.reuse, R180.reuse ;  /* 0x000000b2a5a57223 */ /* 0x180fe200000100b4 */
[----:B0-----:R-:W-:Y:S01]  /*4220*/  SHF.L.U32 R5, R15, 0x10, RZ ;  /* 0x000000100f057819 */ /* 0x001fe200000006ff */
[-CC-:B------:R-:W-:Y:S01]  /*4230*/  FFMA.FTZ R168, R168, R178.reuse, R180.reuse ;  /* 0x000000b2a8a87223 */ /* 0x180fe200000100b4 */
[----:B------:R-:W-:Y:S01]  /*4240*/  FADD.FTZ R163, R52, -R163 ;  /* 0x800000a334a37221 */ /* 0x000fe20000010000 */
[----:B------:R-:W-:Y:S01]  /*4250*/  FFMA.FTZ R166, R166, R178, R180 ;  /* 0x000000b2a6a67223 */ /* 0x000fe200000100b4 */
[----:B------:R-:W-:Y:S01]  /*4260*/  SHF.L.U32 R0, R14, 0x10, RZ ;  /* 0x000000100e007819 */ /* 0x000fe200000006ff */
[----:B------:R-:W-:Y:S01]  /*4270*/  FADD.FTZ R165, R54, -R165 ;  /* 0x800000a536a57221 */ /* 0x000fe20000010000 */
[----:B------:R-:W-:Y:S01]  /*4280*/  SHF.L.U32 R172, R172, 0x10, RZ ;  /* 0x00000010acac7819 */ /* 0x000fe200000006ff */
[----:B------:R-:W-:Y:S01]  /*4290*/  FADD.FTZ R173, R173, -R168 ;  /* 0x800000a8adad7221 */ /* 0x000fe20000010000 */
[----:B------:R-:W-:Y:S01]  /*42a0*/  FFMA.FTZ R11, R158, R163, R5 ;  /* 0x000000a39e0b7223 */ /* 0x000fe20000010005 */
[----:B------:R-:W-:-:S02]  /*42b0*/  IMAD.U32 R5, R174, 0x10000, RZ ;  /* 0x00010000ae057824 */ /* 0x000fc400078e00ff */
[----:B------:R-:W-:Y:S01]  /*42c0*/  FADD.FTZ R171, R171, -R166 ;  /* 0x800000a6abab7221 */ /* 0x000fe20000010000 */
[C---:B------:R-:W-:Y:S01]  /*42d0*/  FFMA.FTZ R10, R158.reuse, R165, R0 ;  /* 0x000000a59e0a7223 */ /* 0x040fe20000010000 */
[----:B------:R-:W-:Y:S01]  /*42e0*/  FFMA.FTZ R172, R158, R173, R172 ;  /* 0x000000ad9eac7223 */ /* 0x000fe200000100ac */
[----:B------:R-:W-:Y:S01]  /*42f0*/  FMUL.FTZ R0, R11, UR6 ;  /* 0x000000060b007c20 */ /* 0x000fe20008410000 */
[----:B------:R-:W-:Y:S01]  /*4300*/  ISETP.GE.U32.AND P1, PT, R44, RZ, PT ;  /* 0x000000ff2c00720c */ /* 0x000fe20003f26070 */
[----:B------:R-:W-:Y:S01]  /*4310*/  FFMA.FTZ R171, R158, R171, R5 ;  /* 0x000000ab9eab7223 */ /* 0x000fe20000010005 */
[----:B------:R-:W-:Y:S01]  /*4320*/  LOP3.LUT P4, RZ, R41, 0xff0000, RZ, 0xc0, !PT ;  /* 0x00ff000029ff7812 */ /* 0x000fe2000788c0ff */
[----:B------:R-:W-:Y:S01]  /*4330*/  FMUL.FTZ R4, R172, UR6 ;  /* 0x00000006ac047c20 */ /* 0x000fe20008410000 */
[----:B------:R-:W-:Y:S01]  /*4340*/  ISETP.GE.U32.AND P3, PT, R40, RZ, PT ;  /* 0x000000ff2800720c */ /* 0x000fe20003f66070 */
[----:B------:R-:W-:Y:S01]  /*4350*/  FMUL.FTZ R7, R171, UR6 ;  /* 0x00000006ab077c20 */ /* 0x000fe20008410000 */
[C---:B------:R-:W-:Y:S01]  /*4360*/  LOP3.LUT P6, RZ, R45.reuse, 0xff0000, RZ, 0xc0, !PT ;  /* 0x00ff00002dff7812 */ /* 0x040fe200078cc0ff */
[-CC-:B------:R-:W-:Y:S01]  /*4370*/  FFMA.FTZ R164, R164, R178.reuse, R180.reuse ;  /* 0x000000b2a4a47223 */ /* 0x180fe200000100b4 */
[----:B------:R-:W-:Y:S01]  /*4380*/  ISETP.GE.U32.AND.EX P1, PT, R45, 0x1000000, PT, P1 ;  /* 0x010000002d00780c */ /* 0x000fe20003f26110 */
[-C--:B------:R-:W-:Y:S01]  /*4390*/  FFMA.FTZ R55, R55, R178.reuse, R180 ;  /* 0x000000b237377223 */ /* 0x080fe200000100b4 */
[----:B------:R-:W-:Y:S01]  /*43a0*/  FSEL R8, R0, RZ, P4 ;  /* 0x000000ff00087208 */ /* 0x000fe20002000000 */
[----:B------:R-:W-:Y:S01]  /*43b0*/  FADD.FTZ R169, R169, -R164 ;  /* 0x800000a4a9a97221 */ /* 0x000fe20000010000 */
[----:B------:R-:W-:Y:S01]  /*43c0*/  ISETP.GE.U32.AND.EX P3, PT, R41, 0x1000000, PT, P3 ;  /* 0x010000002900780c */ /* 0x000fe20003f66130 */
[----:B------:R-:W-:Y:S01]  /*43d0*/  FADD.FTZ R55, R160, -R55 ;  /* 0x80000037a0377221 */ /* 0x000fe20000010000 */
[----:B------:R-:W-:Y:S01]  /*43e0*/  LOP3.LUT P4, RZ, R45, 0xff00, RZ, 0xc0, !PT ;  /* 0x0000ff002dff7812 */ /* 0x000fe2000788c0ff */
[-CC-:B------:R-:W-:Y:S01]  /*43f0*/  FFMA.FTZ R162, R162, R178.reuse, R180.reuse ;  /* 0x000000b2a2a27223 */ /* 0x180fe200000100b4 */
[----:B------:R-:W-:Y:S01]  /*4400*/  FSEL R19, R0, RZ, P6 ;  /* 0x000000ff00137208 */ /* 0x000fe20003000000 */
[----:B------:R-:W-:Y:S01]  /*4410*/  FMUL.FTZ R0, R10, UR6 ;  /* 0x000000060a007c20 */ /* 0x000fe20008410000 */
[C---:B------:R-:W-:Y:S01]  /*4420*/  FSEL R16, R4.reuse, RZ, P1 ;  /* 0x000000ff04107208 */ /* 0x040fe20000800000 */
[----:B------:R-:W-:Y:S01]  /*4430*/  FFMA.FTZ R53, R53, R178, R180 ;  /* 0x000000b235357223 */ /* 0x000fe200000100b4 */
[----:B------:R-:W-:Y:S01]  /*4440*/  FSEL R23, R4, RZ, P3 ;  /* 0x000000ff04177208 */ /* 0x000fe20001800000 */
[----:B------:R-:W-:Y:S01]  /*4450*/  FADD.FTZ R167, R167, -R162 ;  /* 0x800000a2a7a77221 */ /* 0x000fe20000010000 */
[----:B------:R-:W-:Y:S01]  /*4460*/  SHF.L.U32 R6, R175, 0x10, RZ ;  /* 0x00000010af067819 */ /* 0x000fe200000006ff */
[----:B------:R-:W-:Y:S01]  /*4470*/  FADD.FTZ R53, R48, -R53 ;  /* 0x8000003530357221 */ /* 0x000fe20000010000 */
[----:B------:R-:W-:-:S02]  /*4480*/  SHF.L.U32 R4, R13, 0x10, RZ ;  /* 0x000000100d047819 */ /* 0x000fc400000006ff */
[----:B------:R-:W-:Y:S01]  /*4490*/  FSEL R17, R7, RZ, P4 ;  /* 0x000000ff07117208 */ /* 0x000fe20002000000 */
[C---:B------:R-:W-:Y:S01]  /*44a0*/  FFMA.FTZ R169, R158.reuse, R169, R6 ;  /* 0x000000a99ea97223 */ /* 0x040fe20000010006 */
[----:B------:R-:W-:Y:S01]  /*44b0*/  LOP3.LUT P5, RZ, R45, 0xff, RZ, 0xc0, !PT ;  /* 0x000000ff2dff7812 */ /* 0x000fe200078ac0ff */
[----:B------:R-:W-:Y:S01]  /*44c0*/  FFMA.FTZ R4, R158, R55, R4 ;  /* 0x000000379e047223 */ /* 0x000fe20000010004 */
[C---:B------:R-:W-:Y:S02]  /*44d0*/  LOP3.LUT P6, RZ, R41.reuse, 0xff, RZ, 0xc0, !PT ;  /* 0x000000ff29ff7812 */ /* 0x040fe400078cc0ff */
[----:B------:R-:W-:Y:S02]  /*44e0*/  LOP3.LUT P4, RZ, R41, 0xff00, RZ, 0xc0, !PT ;  /* 0x0000ff0029ff7812 */ /* 0x000fe4000788c0ff */
[C---:B------:R-:W-:Y:S02]  /*44f0*/  FSEL R18, R0.reuse, RZ, P5 ;  /* 0x000000ff00127208 */ /* 0x040fe40002800000 */
[----:B------:R-:W-:Y:S01]  /*4500*/  FSEL R9, R0, RZ, P6 ;  /* 0x000000ff00097208 */ /* 0x000fe20003000000 */
[----:B------:R-:W-:Y:S01]  /*4510*/  IMAD.U32 R0, R12, 0x10000, RZ ;  /* 0x000100000c007824 */ /* 0x000fe200078e00ff */
[----:B------:R-:W-:-:S02]  /*4520*/  SHF.L.U32 R5, R176, 0x10, RZ ;  /* 0x00000010b0057819 */ /* 0x000fc400000006ff */
[----:B------:R-:W-:Y:S01]  /*4530*/  FSEL R6, R7, RZ, P4 ;  /* 0x000000ff07067208 */ /* 0x000fe20002000000 */
[----:B------:R-:W-:Y:S01]  /*4540*/  FFMA.FTZ R0, R158, R53, R0 ;  /* 0x000000359e007223 */ /* 0x000fe20000010000 */
[----:B------:R-:W-:Y:S01]  /*4550*/  F2FP.BF16.F32.PACK_AB R7, R23, R8 ;  /* 0x000000081707723e */ /* 0x000fe200000010ff */
[----:B------:R-:W-:Y:S01]  /*4560*/  FMUL.FTZ R8, R4, UR6 ;  /* 0x0000000604087c20 */ /* 0x000fe20008410000 */
[----:B------:R-:W-:Y:S01]  /*4570*/  F2FP.BF16.F32.PACK_AB R6, R6, R9 ;  /* 0x000000090606723e */ /* 0x000fe200000010ff */
[----:B------:R-:W-:Y:S01]  /*4580*/  FFMA.FTZ R5, R158, R167, R5 ;  /* 0x000000a79e057223 */ /* 0x000fe20000010005 */
[----:B------:R-:W-:Y:S02]  /*4590*/  LOP3.LUT P1, RZ, R44, 0xff0000, RZ, 0xc0, !PT ;  /* 0x00ff00002cff7812 */ /* 0x000fe4000782c0ff */
[----:B------:R-:W-:Y:S02]  /*45a0*/  LOP3.LUT P4, RZ, R40, 0xff0000, RZ, 0xc0, !PT ;  /* 0x00ff000028ff7812 */ /* 0x000fe4000788c0ff */
[C---:B------:R-:W-:Y:S01]  /*45b0*/  F2FP.BF16.F32.PACK_AB R9, R169.reuse, R4 ;  /* 0x00000004a909723e */ /* 0x040fe200000010ff */
[----:B------:R-:W-:Y:S01]  /*45c0*/  FMUL.FTZ R169, R169, UR6 ;  /* 0x00000006a9a97c20 */ /* 0x000fe20008410000 */
[----:B------:R-:W-:Y:S01]  /*45d0*/  LOP3.LUT P3, RZ, R44, 0xff000000, RZ, 0xc0, !PT ;  /* 0xff0000002cff7812 */ /* 0x000fe2000786c0ff */
[----:B------:R-:W-:Y:S01]  /*45e0*/  FMUL.FTZ R4, R5, UR6 ;  /* 0x0000000605047c20 */ /* 0x000fe20008410000 */
[----:B------:R-:W-:-:S02]  /*45f0*/  F2FP.BF16.F32.PACK_AB R18, R17, R18 ;  /* 0x000000121112723e */ /* 0x000fc400000010ff */
[C---:B------:R-:W-:Y:S02]  /*4600*/  FSEL R17, R8.reuse, RZ, P1 ;  /* 0x000000ff08117208 */ /* 0x040fe40000800000 */
[----:B------:R-:W-:Y:S02]  /*4610*/  FSEL R22, R8, RZ, P4 ;  /* 0x000000ff08167208 */ /* 0x000fe40002000000 */
[----:B------:R-:W-:Y:S01]  /*4620*/  F2FP.BF16.F32.PACK_AB R8, R5, R0 ;  /* 0x000000000508723e */ /* 0x000fe200000010ff */
[----:B------:R-:W-:Y:S01]  /*4630*/  FMUL.FTZ R0, R0, UR6 ;  /* 0x0000000600007c20 */ /* 0x000fe20008410000 */
[----:B------:R-:W-:Y:S02]  /*4640*/  LOP3.LUT P5, RZ, R44, 0xff00, RZ, 0xc0, !PT ;  /* 0x0000ff002cff7812 */ /* 0x000fe400078ac0ff */
[----:B------:R-:W-:Y:S02]  /*4650*/  LOP3.LUT P4, RZ, R40, 0xff00, RZ, 0xc0, !PT ;  /* 0x0000ff0028ff7812 */ /* 0x000fe4000788c0ff */
[----:B------:R-:W-:-:S02]  /*4660*/  FSEL R24, R169, RZ, P3 ;  /* 0x000000ffa9187208 */ /* 0x000fc40001800000 */
[----:B------:R-:W-:Y:S02]  /*4670*/  LOP3.LUT P6, RZ, R44, 0xff, RZ, 0xc0, !PT ;  /* 0x000000ff2cff7812 */ /* 0x000fe400078cc0ff */
[C---:B------:R-:W-:Y:S02]  /*4680*/  LOP3.LUT P1, RZ, R40.reuse, 0xff000000, RZ, 0xc0, !PT ;  /* 0xff00000028ff7812 */ /* 0x040fe4000782c0ff */
[----:B------:R-:W-:Y:S02]  /*4690*/  LOP3.LUT P3, RZ, R40, 0xff, RZ, 0xc0, !PT ;  /* 0x000000ff28ff7812 */ /* 0x000fe4000786c0ff */
[----:B------:R-:W-:Y:S02]  /*46a0*/  F2FP.BF16.F32.PACK_AB R19, R16, R19 ;  /* 0x000000131013723e */ /* 0x000fe400000010ff */
[C---:B------:R-:W-:Y:S02]  /*46b0*/  FSEL R23, R4.reuse, RZ, P5 ;  /* 0x000000ff04177208 */ /* 0x040fe40002800000 */
        /* <DEDUP_REMOVED lines=8> */
[----:B------:R-:W-:Y:S02]  /*4740*/  F2FP.BF16.F32.PACK_AB R4, R25, R4 ;  /* 0x000000041904723e */ /* 0x000fe400000010ff */
[----:B------:R-:W-:Y:S01]  /*4750*/  F2FP.BF16.F32.PACK_AB R16, R23, R16 ;  /* 0x000000101710723e */ /* 0x000fe200000010ff */
[----:B------:R-:W-:Y:S06]  /*4760*/  BRA `(.L_x_223) ;  /* 0x0000001c00807947 */ /* 0x000fec0003800000 */
.L_x_222:
[-CC-:B------:R-:W-:Y:S01]  /*4770*/  FFMA.FTZ R163, R163, R178.reuse, R180.reuse ;  /* 0x000000b2a3a37223 */ /* 0x180fe200000100b4 */
[-CC-:B------:R-:W-:Y:S01]  /*4780*/  FFMA.FTZ R168, R168, R178.reuse, R180.reuse ;  /* 0x000000b2a8a87223 */ /* 0x180fe200000100b4 */
[----:B0-----:R-:W-:Y:S01]  /*4790*/  SHF.L.U32 R5, R172, 0x10, RZ ;  /* 0x00000010ac057819 */ /* 0x001fe200000006ff */
[-C--:B------:R-:W-:Y:S01]  /*47a0*/  FFMA.FTZ R166, R166, R178.reuse, R180 ;  /* 0x000000b2a6a67223 */ /* 0x080fe200000100b4 */
[----:B------:R-:W-:Y:S01]  /*47b0*/  SHF.L.U32 R4, R15, 0x10, RZ ;  /* 0x000000100f047819 */ /* 0x000fe200000006ff */
[----:B------:R-:W-:Y:S01]  /*47c0*/  FADD.FTZ R163, R52, -R163 ;  /* 0x800000a334a37221 */ /* 0x000fe20000010000 */
[----:B------:R-:W-:Y:S01]  /*47d0*/  FADD.FTZ R173, R173, -R168 ;  /* 0x800000a8adad7221 */ /* 0x000fe20000010000 */
[----:B------:R-:W-:Y:S01]  /*47e0*/  FFMA.FTZ R165, R165, R178, R180 ;  /* 0x000000b2a5a57223 */ /* 0x000fe200000100b4 */
[----:B------:R-:W-:Y:S01]  /*47f0*/  SHF.L.U32 R0, R14, 0x10, RZ ;  /* 0x000000100e007819 */ /* 0x000fe200000006ff */
[C---:B------:R-:W-:Y:S01]  /*4800*/  FFMA.FTZ R4, R158.reuse, R163, R4 ;  /* 0x000000a39e047223 */ /* 0x040fe20000010004 */
[----:B------:R-:W-:Y:S01]  /*4810*/  FFMA.FTZ R173, R158, R173, R5 ;  /* 0x000000ad9ead7223 */ /* 0x000fe20000010005 */
[----:B------:R-:W-:Y:S01]  /*4820*/  FADD.FTZ R171, R171, -R166 ;  /* 0x800000a6abab7221 */ /* 0x000fe20000010000 */
[----:B------:R-:W-:-:S02]  /*4830*/  IMAD.U32 R5, R174, 0x10000, RZ ;  /* 0x00010000ae057824 */ /* 0x000fc400078e00ff */
[----:B------:R-:W-:Y:S01]  /*4840*/  FADD.FTZ R165, R54, -R165 ;  /* 0x800000a536a57221 */ /* 0x000fe20000010000 */
[----:B------:R-:W-:Y:S01]  /*4850*/  ISETP.GE.U32.AND P1, PT, R44, RZ, PT ;  /* 0x000000ff2c00720c */ /* 0x000fe20003f26070 */
[----:B------:R-:W-:Y:S01]  /*4860*/  FMUL.FTZ R4, R4, UR6 ;  /* 0x0000000604047c20 */ /* 0x000fe20008410000 */
[----:B------:R-:W-:Y:S01]  /*4870*/  LOP3.LUT P3, RZ, R45, 0xff0000, RZ, 0xc0, !PT ;  /* 0x00ff00002dff7812 */ /* 0x000fe2000786c0ff */
[----:B------:R-:W-:Y:S01]  /*4880*/  FMUL.FTZ R173, R173, UR6 ;  /* 0x00000006adad7c20 */ /* 0x000fe20008410000 */
[----:B------:R-:W-:Y:S01]  /*4890*/  LOP3.LUT P6, RZ, R41, 0xff0000, RZ, 0xc0, !PT ;  /* 0x00ff000029ff7812 */ /* 0x000fe200078cc0ff */
[C---:B------:R-:W-:Y:S01]  /*48a0*/  FFMA.FTZ R171, R158.reuse, R171, R5 ;  /* 0x000000ab9eab7223 */ /* 0x040fe20000010005 */
[----:B------:R-:W-:Y:S01]  /*48b0*/  FFMA.FTZ R0, R158, R165, R0 ;  /* 0x000000a59e007223 */ /* 0x000fe20000010000 */
[----:B------:R-:W-:Y:S01]  /*48c0*/  ISETP.GE.U32.AND.EX P5, PT, R45, 0x1000000, PT, P1 ;  /* 0x010000002d00780c */ /* 0x000fe20003fa6110 */
[-CC-:B------:R-:W-:Y:S01]  /*48d0*/  FFMA.FTZ R55, R55, R178.reuse, R180.reuse ;  /* 0x000000b237377223 */ /* 0x180fe200000100b4 */
[-C--:B------:R-:W-:Y:S01]  /*48e0*/  FFMA.FTZ R164, R164, R178.reuse, R180 ;  /* 0x000000b2a4a47223 */ /* 0x080fe200000100b4 */
[C---:B------:R-:W-:Y:S01]  /*48f0*/  FSEL R19, R4.reuse, RZ, P3 ;  /* 0x000000ff04137208 */ /* 0x040fe20001800000 */
[----:B------:R-:W-:Y:S01]  /*4900*/  FMUL.FTZ R171, R171, UR6 ;  /* 0x00000006abab7c20 */ /* 0x000fe20008410000 */
[----:B------:R-:W-:Y:S01]  /*4910*/  FSEL R7, R4, RZ, P6 ;  /* 0x000000ff04077208 */ /* 0x000fe20003000000 */
[----:B------:R-:W-:Y:S01]  /*4920*/  FMUL.FTZ R0, R0, UR6 ;  /* 0x0000000600007c20 */ /* 0x000fe20008410000 */
[----:B------:R-:W-:Y:S01]  /*4930*/  FSEL R16, R173, RZ, P5 ;  /* 0x000000ffad107208 */ /* 0x000fe20002800000 */
[----:B------:R-:W-:Y:S01]  /*4940*/  FADD.FTZ R55, R160, -R55 ;  /* 0x80000037a0377221 */ /* 0x000fe20000010000 */
[----:B------:R-:W-:Y:S01]  /*4950*/  LOP3.LUT P3, RZ, R45, 0xff00, RZ, 0xc0, !PT ;  /* 0x0000ff002dff7812 */ /* 0x000fe2000786c0ff */
[----:B------:R-:W-:Y:S01]  /*4960*/  FADD.FTZ R169, R169, -R164 ;  /* 0x800000a4a9a97221 */ /* 0x000fe20000010000 */
[----:B------:R-:W-:Y:S01]  /*4970*/  SHF.L.U32 R175, R175, 0x10, RZ ;  /* 0x00000010afaf7819 */ /* 0x000fe200000006ff */
[-CC-:B------:R-:W-:Y:S01]  /*4980*/  FFMA.FTZ R162, R162, R178.reuse, R180.reuse ;  /* 0x000000b2a2a27223 */ /* 0x180fe200000100b4 */
[----:B------:R-:W-:Y:S01]  /*4990*/  SHF.L.U32 R4, R13, 0x10, RZ ;  /* 0x000000100d047819 */ /* 0x000fe200000006ff */
[----:B------:R-:W-:Y:S01]  /*49a0*/  FFMA.FTZ R53, R53, R178, R180 ;  /* 0x000000b235357223 */ /* 0x000fe200000100b4 */
[----:B------:R-:W-:Y:S01]  /*49b0*/  ISETP.GE.U32.AND P1, PT, R40, RZ, PT ;  /* 0x000000ff2800720c */ /* 0x000fe20003f26070 */
[C---:B------:R-:W-:Y:S01]  /*49c0*/  FFMA.FTZ R169, R158.reuse, R169, R175 ;  /* 0x000000a99ea97223 */ /* 0x040fe200000100af */
[----:B------:R-:W-:Y:S01]  /*49d0*/  LOP3.LUT P4, RZ, R45, 0xff, RZ, 0xc0, !PT ;  /* 0x000000ff2dff7812 */ /* 0x000fe2000788c0ff */
[----:B------:R-:W-:Y:S01]  /*49e0*/  FFMA.FTZ R4, R158, R55, R4 ;  /* 0x000000379e047223 */ /* 0x000fe20000010004 */
[----:B------:R-:W-:Y:S01]  /*49f0*/  LOP3.LUT P5, RZ, R41, 0xff, RZ, 0xc0, !PT ;  /* 0x000000ff29ff7812 */ /* 0x000fe200078ac0ff */
[----:B------:R-:W-:Y:S01]  /*4a00*/  FADD.FTZ R167, R167, -R162 ;  /* 0x800000a2a7a77221 */ /* 0x000fe20000010000 */
[----:B------:R-:W-:Y:S01]  /*4a10*/  FSEL R17, R171, RZ, P3 ;  /* 0x000000ffab117208 */ /* 0x000fe20001800000 */
[----:B------:R-:W-:Y:S01]  /*4a20*/  FADD.FTZ R53, R48, -R53 ;  /* 0x8000003530357221 */ /* 0x000fe20000010000 */
[----:B------:R-:W-:Y:S01]  /*4a30*/  ISETP.GE.U32.AND.EX P1, PT, R41, 0x1000000, PT, P1 ;  /* 0x010000002900780c */ /* 0x000fe20003f26110 */
[----:B------:R-:W-:Y:S01]  /*4a40*/  FMUL.FTZ R4, R4, UR6 ;  /* 0x0000000604047c20 */ /* 0x000fe20008410000 */
[C---:B------:R-:W-:Y:S01]  /*4a50*/  FSEL R18, R0.reuse, RZ, P4 ;  /* 0x000000ff00127208 */ /* 0x040fe20002000000 */
[----:B------:R-:W-:Y:S01]  /*4a60*/  FMUL.FTZ R169, R169, UR6 ;  /* 0x00000006a9a97c20 */ /* 0x000fe20008410000 */
[----:B------:R-:W-:Y:S01]  /*4a70*/  FSEL R6, R0, RZ, P5 ;  /* 0x000000ff00067208 */ /* 0x000fe20002800000 */
[----:B------:R-:W-:Y:S01]  /*4a80*/  IMAD.U32 R0, R12, 0x10000, RZ ;  /* 0x000100000c007824 */ /* 0x000fe200078e00ff */
[----:B------:R-:W-:-:S02]  /*4a90*/  SHF.L.U32 R5, R176, 0x10, RZ ;  /* 0x00000010b0057819 */ /* 0x000fc400000006ff */
[----:B------:R-:W-:Y:S01]  /*4aa0*/  LOP3.LUT P3, RZ, R41, 0xff00, RZ, 0xc0, !PT ;  /* 0x0000ff0029ff7812 */ /* 0x000fe2000786c0ff */
[C---:B------:R-:W-:Y:S01]  /*4ab0*/  FFMA.FTZ R0, R158.reuse, R53, R0 ;  /* 0x000000359e007223 */ /* 0x040fe20000010000 */
[----:B------:R-:W-:Y:S01]  /*4ac0*/  FSEL R22, R173, RZ, P1 ;  /* 0x000000ffad167208 */ /* 0x000fe20000800000 */
[----:B------:R-:W-:Y:S01]  /*4ad0*/  FFMA.FTZ R5, R158, R167, R5 ;  /* 0x000000a79e057223 */ /* 0x000fe20000010005 */
[----:B------:R-:W-:Y:S01]  /*4ae0*/  FSEL R171, R171, RZ, P3 ;  /* 0x000000ffabab7208 */ /* 0x000fe20001800000 */
[----:B------:R-:W-:Y:S01]  /*4af0*/  FMUL.FTZ R0, R0, UR6 ;  /* 0x0000000600007c20 */ /* 0x000fe20008410000 */
[C---:B------:R-:W-:Y:S01]  /*4b00*/  LOP3.LUT P6, RZ, R44.reuse, 0xff0000, RZ, 0xc0, !PT ;  /* 0x00ff00002cff7812 */ /* 0x040fe200078cc0ff */
[----:B------:R-:W-:Y:S01]  /*4b10*/  FMUL.FTZ R5, R5, UR6 ;  /* 0x0000000605057c20 */ /* 0x000fe20008410000 */
[----:B------:R-:W-:Y:S02]  /*4b20*/  LOP3.LUT P1, RZ, R44, 0xff000000, RZ, 0xc0, !PT ;  /* 0xff0000002cff7812 */ /* 0x000fe4000782c0ff */
[----:B------:R-:W-:-:S02]  /*4b30*/  LOP3.LUT P3, RZ, R40, 0xff0000, RZ, 0xc0, !PT ;  /* 0x00ff000028ff7812 */ /* 0x000fc4000786c0ff */
[----:B------:R-:W-:Y:S02]  /*4b40*/  F2FP.BF16.F32.PACK_AB R7, R22, R7 ;  /* 0x000000071607723e */ /* 0x000fe400000010ff */
[----:B------:R-:W-:Y:S02]  /*4b50*/  F2FP.BF16.F32.PACK_AB R18, R17, R18 ;  /* 0x000000121112723e */ /* 0x000fe400000010ff */
[C---:B------:R-:W-:Y:S02]  /*4b60*/  FSEL R17, R4.reuse, RZ, P6 ;  /* 0x000000ff04117208 */ /* 0x040fe40003000000 */
[----:B------:R-:W-:Y:S02]  /*4b70*/  FSEL R22, R4, RZ, P3 ;  /* 0x000000ff04167208 */ /* 0x000fe40001800000 */
[----:B------:R-:W-:Y:S02]  /*4b80*/  FSEL R24, R169, RZ, P1 ;  /* 0x000000ffa9187208 */ /* 0x000fe40000800000 */
[----:B------:R-:W-:-:S02]  /*4b90*/  LOP3.LUT P4, RZ, R44, 0xff00, RZ, 0xc0, !PT ;  /* 0x0000ff002cff7812 */ /* 0x000fc4000788c0ff */
[----:B------:R-:W-:Y:S02]  /*4ba0*/  LOP3.LUT P5, RZ, R44, 0xff, RZ, 0xc0, !PT ;  /* 0x000000ff2cff7812 */ /* 0x000fe400078ac0ff */
[C---:B------:R-:W-:Y:S02]  /*4bb0*/  LOP3.LUT P6, RZ, R40.reuse, 0xff000000, RZ, 0xc0, !PT ;  /* 0xff00000028ff7812 */ /* 0x040fe400078cc0ff */
[C---:B------:R-:W-:Y:S02]  /*4bc0*/  LOP3.LUT P3, RZ, R40.reuse, 0xff00, RZ, 0xc0, !PT ;  /* 0x0000ff0028ff7812 */ /* 0x040fe4000786c0ff */
[----:B------:R-:W-:Y:S02]  /*4bd0*/  LOP3.LUT P1, RZ, R40, 0xff, RZ, 0xc0, !PT ;  /* 0x000000ff28ff7812 */ /* 0x000fe4000782c0ff */
[----:B------:R-:W-:Y:S02]  /*4be0*/  F2FP.BF16.F32.PACK_AB R19, R16, R19 ;  /* 0x000000131013723e */ /* 0x000fe400000010ff */
[----:B------:R-:W-:-:S02]  /*4bf0*/  FSEL R169, R169, RZ, P6 ;  /* 0x000000ffa9a97208 */ /* 0x000fc40003000000 */
[C---:B------:R-:W-:Y:S02]  /*4c00*/  FSEL R23, R5.reuse, RZ, P4 ;  /* 0x000000ff05177208 */ /* 0x040fe40002000000 */
        /* <DEDUP_REMOVED lines=9> */
.L_x_221:
[----:B------:R-:W-:Y:S05]  /*4ca0*/  @!P2 BRA `(.L_x_224) ;  /* 0x00000004003ca947 */ /* 0x000fea0003800000 */
[-CC-:B------:R-:W-:Y:S01]  /*4cb0*/  FFMA.FTZ R163, R163, R178.reuse, R180.reuse ;  /* 0x000000b2a3a37223 */ /* 0x180fe200000100b4 */
[-CC-:B------:R-:W-:Y:S01]  /*4cc0*/  FFMA.FTZ R165, R165, R178.reuse, R180.reuse ;  /* 0x000000b2a5a57223 */ /* 0x180fe200000100b4 */
[-CC-:B------:R-:W-:Y:S01]  /*4cd0*/  FFMA.FTZ R166, R166, R178.reuse, R180.reuse ;  /* 0x000000b2a6a67223 */ /* 0x180fe200000100b4 */
[-C--:B------:R-:W-:Y:S01]  /*4ce0*/  FFMA.FTZ R168, R168, R178.reuse, R180 ;  /* 0x000000b2a8a87223 */ /* 0x080fe200000100b4 */
[----:B0-----:R-:W-:Y:S01]  /*4cf0*/  FADD.FTZ R11, R52, -R163 ;  /* 0x800000a3340b7221 */ /* 0x001fe20000010000 */
[----:B------:R-:W-:Y:S01]  /*4d00*/  FADD.FTZ R165, R54, -R165 ;  /* 0x800000a536a57221 */ /* 0x000fe20000010000 */
[----:B------:R-:W-:Y:S01]  /*4d10*/  LOP3.LUT P6, RZ, R45, 0xff0000, RZ, 0xc0, !PT ;  /* 0x00ff00002dff7812 */ /* 0x000fe200078cc0ff */
[----:B------:R-:W-:Y:S01]  /*4d20*/  FADD.FTZ R7, R171, -R166 ;  /* 0x800000a6ab077221 */ /* 0x000fe20000010000 */
[C---:B------:R-:W-:Y:S01]  /*4d30*/  FMUL.FTZ R11, R158.reuse, R11 ;  /* 0x0000000b9e0b7220 */ /* 0x040fe20000410000 */
[----:B------:R-:W-:Y:S01]  /*4d40*/  LOP3.LUT P4, RZ, R41, 0xff0000, RZ, 0xc0, !PT ;  /* 0x00ff000029ff7812 */ /* 0x000fe2000788c0ff */
[C---:B------:R-:W-:Y:S01]  /*4d50*/  FMUL.FTZ R10, R158.reuse, R165 ;  /* 0x000000a59e0a7220 */ /* 0x040fe20000410000 */
[----:B------:R-:W-:Y:S01]  /*4d60*/  FADD.FTZ R173, R173, -R168 ;  /* 0x800000a8adad7221 */ /* 0x000fe20000010000 */
[----:B------:R-:W-:Y:S01]  /*4d70*/  FMUL.FTZ R0, R11, UR6 ;  /* 0x000000060b007c20 */ /* 0x000fe20008410000 */
[----:B------:R-:W-:Y:S01]  /*4d80*/  LOP3.LUT P5, RZ, R45, 0xff, RZ, 0xc0, !PT ;  /* 0x000000ff2dff7812 */ /* 0x000fe200078ac0ff */
[C---:B------:R-:W-:Y:S01]  /*4d90*/  FMUL.FTZ R7, R158.reuse, R7 ;  /* 0x000000079e077220 */ /* 0x040fe20000410000 */
[----:B------:R-:W-:Y:S01]  /*4da0*/  FMUL.FTZ R16, R158, R173 ;  /* 0x000000ad9e107220 */ /* 0x000fe20000410000 */
[----:B------:R-:W-:Y:S01]  /*4db0*/  ISETP.GE.U32.AND P1, PT, R44, RZ, PT ;  /* 0x000000ff2c00720c */ /* 0x000fe20003f26070 */
[-CC-:B------:R-:W-:Y:S01]  /*4dc0*/  FFMA.FTZ R55, R55, R178.reuse, R180.reuse ;  /* 0x000000b237377223 */ /* 0x180fe200000100b4 */
[----:B------:R-:W-:Y:S01]  /*4dd0*/  FSEL R19, R0, RZ, P6 ;  /* 0x000000ff00137208 */ /* 0x000fe20003000000 */
[-CC-:B------:R-:W-:Y:S01]  /*4de0*/  FFMA.FTZ R164, R164, R178.reuse, R180.reuse ;  /* 0x000000b2a4a47223 */ /* 0x180fe200000100b4 */
[----:B------:R-:W-:Y:S01]  /*4df0*/  FSEL R8, R0, RZ, P4 ;  /* 0x000000ff00087208 */ /* 0x000fe20002000000 */
[----:B------:R-:W-:Y:S01]  /*4e00*/  FMUL.FTZ R0, R10, UR6 ;  /* 0x000000060a007c20 */ /* 0x000fe20008410000 */
[----:B------:R-:W-:Y:S01]  /*4e10*/  LOP3.LUT P6, RZ, R41, 0xff, RZ, 0xc0, !PT ;  /* 0x000000ff29ff7812 */ /* 0x000fe200078cc0ff */
[----:B------:R-:W-:Y:S01]  /*4e20*/  FMUL.FTZ R4, R16, UR6 ;  /* 0x0000000610047c20 */ /* 0x000fe20008410000 */
[----:B------:R-:W-:Y:S01]  /*4e30*/  ISETP.GE.U32.AND P3, PT, R40, RZ, PT ;  /* 0x000000ff2800720c */ /* 0x000fe20003f66070 */
[-C--:B------:R-:W-:Y:S01]  /*4e40*/  FFMA.FTZ R162, R162, R178.reuse, R180 ;  /* 0x000000b2a2a27223 */ /* 0x080fe200000100b4 */
[----:B------:R-:W-:Y:S01]  /*4e50*/  FSEL R18, R0, RZ, P5 ;  /* 0x000000ff00127208 */ /* 0x000fe20002800000 */
[----:B------:R-:W-:Y:S01]  /*4e60*/  FADD.FTZ R9, R160, -R55 ;  /* 0x80000037a0097221 */ /* 0x000fe20000010000 */
[----:B------:R-:W-:Y:S01]  /*4e70*/  FSEL R6, R0, RZ, P6 ;  /* 0x000000ff00067208 */ /* 0x000fe20003000000 */
[----:B------:R-:W-:Y:S01]  /*4e80*/  FMUL.FTZ R0, R7, UR6 ;  /* 0x0000000607007c20 */ /* 0x000fe20008410000 */
[----:B------:R-:W-:Y:S01]  /*4e90*/  LOP3.LUT P4, RZ, R45, 0xff00, RZ, 0xc0, !PT ;  /* 0x0000ff002dff7812 */ /* 0x000fe2000788c0ff */
[----:B------:R-:W-:Y:S01]  /*4ea0*/  FADD.FTZ R169, R169, -R164 ;  /* 0x800000a4a9a97221 */ /* 0x000fe20000010000 */
[----:B------:R-:W-:Y:S01]  /*4eb0*/  ISETP.GE.U32.AND.EX P1, PT, R45, 0x1000000, PT, P1 ;  /* 0x010000002d00780c */ /* 0x000fe20003f26110 */
[----:B------:R-:W-:Y:S01]  /*4ec0*/  FFMA.FTZ R53, R53, R178, R180 ;  /* 0x000000b235357223 */ /* 0x000fe200000100b4 */
[----:B------:R-:W-:Y:S01]  /*4ed0*/  ISETP.GE.U32.AND.EX P3, PT, R41, 0x1000000, PT, P3 ;  /* 0x010000002900780c */ /* 0x000fe20003f66130 */
[----:B------:R-:W-:Y:S01]  /*4ee0*/  FADD.FTZ R5, R167, -R162 ;  /* 0x800000a2a7057221 */ /* 0x000fe20000010000 */
[----:B------:R-:W-:Y:S01]  /*4ef0*/  FSEL R17, R0, RZ, P4 ;  /* 0x000000ff00117208 */ /* 0x000fe20002000000 */
[----:B------:R-:W-:Y:S01]  /*4f00*/  FMUL.FTZ R9, R158, R9 ;  /* 0x000000099e097220 */ /* 0x000fe20000410000 */
[----:B------:R-:W-:Y:S01]  /*4f10*/  FSEL R22, R4, RZ, P1 ;  /* 0x000000ff04167208 */ /* 0x000fe20000800000 */
[----:B------:R-:W-:Y:S01]  /*4f20*/  FADD.FTZ R53, R48, -R53 ;  /* 0x8000003530357221 */ /* 0x000fe20000010000 */
[----:B------:R-:W-:Y:S01]  /*4f30*/  FSEL R25, R4, RZ, P3 ;  /* 0x000000ff04197208 */ /* 0x000fe20001800000 */
[C---:B------:R-:W-:Y:S01]  /*4f40*/  FMUL.FTZ R4, R158.reuse, R169 ;  /* 0x000000a99e047220 */ /* 0x040fe20000410000 */
[----:B------:R-:W-:Y:S01]  /*4f50*/  LOP3.LUT P4, RZ, R41, 0xff00, RZ, 0xc0, !PT ;  /* 0x0000ff0029ff7812 */ /* 0x000fe2000788c0ff */
[C---:B------:R-:W-:Y:S01]  /*4f60*/  FMUL.FTZ R5, R158.reuse, R5 ;  /* 0x000000059e057220 */ /* 0x040fe20000410000 */
[----:B------:R-:W-:Y:S01]  /*4f70*/  FMUL.FTZ R158, R158, R53 ;  /* 0x000000359e9e7220 */ /* 0x000fe20000410000 */
[----:B------:R-:W-:-:S02]  /*4f80*/  LOP3.LUT P1, RZ, R44, 0xff0000, RZ, 0xc0, !PT ;  /* 0x00ff00002cff7812 */ /* 0x000fc4000782c0ff */
[----:B------:R-:W-:Y:S01]  /*4f90*/  FSEL R23, R0, RZ, P4 ;  /* 0x000000ff00177208 */ /* 0x000fe20002000000 */
[----:B------:R-:W-:Y:S01]  /*4fa0*/  FMUL.FTZ R0, R9, UR6 ;  /* 0x0000000609007c20 */ /* 0x000fe20008410000 */
[C---:B------:R-:W-:Y:S01]  /*4fb0*/  F2FP.BF16.F32.PACK_AB R9, R4.reuse, R9 ;  /* 0x000000090409723e */ /* 0x040fe200000010ff */
[----:B------:R-:W-:Y:S01]  /*4fc0*/  FMUL.FTZ R4, R4, UR6 ;  /* 0x0000000604047c20 */ /* 0x000fe20008410000 */
[----:B------:R-:W-:Y:S02]  /*4fd0*/  LOP3.LUT P4, RZ, R40, 0xff0000, RZ, 0xc0, !PT ;  /* 0x00ff000028ff7812 */ /* 0x000fe4000788c0ff */
[----:B------:R-:W-:Y:S02]  /*4fe0*/  LOP3.LUT P3, RZ, R44, 0xff000000, RZ, 0xc0, !PT ;  /* 0xff0000002cff7812 */ /* 0x000fe4000786c0ff */
[----:B------:R-:W-:Y:S02]  /*4ff0*/  F2FP.BF16.F32.PACK_AB R10, R7, R10 ;  /* 0x0000000a070a723e */ /* 0x000fe400000010ff */
[----:B------:R-:W-:-:S02]  /*5000*/  F2FP.BF16.F32.PACK_AB R7, R25, R8 ;  /* 0x000000081907723e */ /* 0x000fc400000010ff */
[----:B------:R-:W-:Y:S02]  /*5010*/  F2FP.BF16.F32.PACK_AB R19, R22, R19 ;  /* 0x000000131613723e */ /* 0x000fe400000010ff */
[----:B------:R-:W-:Y:S02]  /*5020*/  F2FP.BF16.F32.PACK_AB R18, R17, R18 ;  /* 0x000000121112723e */ /* 0x000fe400000010ff */
[C---:B------:R-:W-:Y:S02]  /*5030*/  FSEL R17, R0.reuse, RZ, P1 ;  /* 0x000000ff00117208 */ /* 0x040fe40000800000 */
[----:B------:R-:W-:Y:S01]  /*5040*/  FSEL R22, R0, RZ, P4 ;  /* 0x000000ff00167208 */ /* 0x000fe20002000000 */
[C---:B------:R-:W-:Y:S01]  /*5050*/  FMUL.FTZ R0, R5.reuse, UR6 ;  /* 0x0000000605007c20 */ /* 0x040fe20008410000 */
[----:B------:R-:W-:Y:S01]  /*5060*/  F2FP.BF16.F32.PACK_AB R8, R5, R158 ;  /* 0x0000009e0508723e */ /* 0x000fe200000010ff */
[----:B------:R-:W-:Y:S01]  /*5070*/  FMUL.FTZ R158, R158, UR6 ;  /* 0x000000069e9e7c20 */ /* 0x000fe20008410000 */
[----:B------:R-:W-:-:S02]  /*5080*/  LOP3.LUT P1, RZ, R40, 0xff000000, RZ, 0xc0, !PT ;  /* 0xff00000028ff7812 */ /* 0x000fc4000782c0ff */
[----:B------:R-:W-:Y:S02]  /*5090*/  FSEL R24, R4, RZ, P3 ;  /* 0x000000ff04187208 */ /* 0x000fe40001800000 */
[C---:B------:R-:W-:Y:S02]  /*50a0*/  LOP3.LUT P5, RZ, R44.reuse, 0xff00, RZ, 0xc0, !PT ;  /* 0x0000ff002cff7812 */ /* 0x040fe400078ac0ff */
[----:B------:R-:W-:Y:S02]  /*50b0*/  LOP3.LUT P6, RZ, R44, 0xff, RZ, 0xc0, !PT ;  /* 0x000000ff2cff7812 */ /* 0x000fe400078cc0ff */
[C---:B------:R-:W-:Y:S02]  /*50c0*/  LOP3.LUT P4, RZ, R40.reuse, 0xff00, RZ, 0xc0, !PT ;  /* 0x0000ff0028ff7812 */ /* 0x040fe4000788c0ff */
        /* <DEDUP_REMOVED lines=11> */
[----:B------:R-:W-:Y:S01]  /*5180*/  F2FP.BF16.F32.PACK_AB R16, R23, R16 ;  /* 0x000000101710723e */ /* 0x000fe200000010ff */
[----:B------:R-:W-:Y:S06]  /*5190*/  BRA `(.L_x_223) ;  /* 0x0000001000f47947 */ /* 0x000fec0003800000 */
.L_x_224:
[-CC-:B------:R-:W-:Y:S01]  /*51a0*/  FFMA.FTZ R163, R163, R178.reuse, R180.reuse ;  /* 0x000000b2a3a37223 */ /* 0x180fe200000100b4 */
[-CC-:B------:R-:W-:Y:S01]  /*51b0*/  FFMA.FTZ R166, R166, R178.reuse, R180.reuse ;  /* 0x000000b2a6a67223 */ /* 0x180fe200000100b4 */
[-CC-:B------:R-:W-:Y:S01]  /*51c0*/  FFMA.FTZ R165, R165, R178.reuse, R180.reuse ;  /* 0x000000b2a5a57223 */ /* 0x180fe200000100b4 */
[-C--:B------:R-:W-:Y:S01]  /*51d0*/  FFMA.FTZ R168, R168, R178.reuse, R180 ;  /* 0x000000b2a8a87223 */ /* 0x080fe200000100b4 */
[----:B------:R-:W-:Y:S01]  /*51e0*/  FADD.FTZ R163, R52, -R163 ;  /* 0x800000a334a37221 */ /* 0x000fe20000010000 */
[----:B------:R-:W-:Y:S01]  /*51f0*/  FADD.FTZ R171, R171, -R166 ;  /* 0x800000a6abab7221 */ /* 0x000fe20000010000 */
[----:B------:R-:W-:Y:S01]  /*5200*/  LOP3.LUT P3, RZ, R45, 0xff0000, RZ, 0xc0, !PT ;  /* 0x00ff00002dff7812 */ /* 0x000fe2000786c0ff */
[----:B------:R-:W-:Y:S01]  /*5210*/  FADD.FTZ R165, R54, -R165 ;  /* 0x800000a536a57221 */ /* 0x000fe20000010000 */
[C---:B------:R-:W-:Y:S01]  /*5220*/  FMUL.FTZ R163, R158.reuse, R163 ;  /* 0x000000a39ea37220 */ /* 0x040fe20000410000 */
[----:B------:R-:W-:Y:S01]  /*5230*/  FMUL.FTZ R171, R158, R171 ;  /* 0x000000ab9eab7220 */ /* 0x000fe20000410000 */
[----:B------:R-:W-:Y:S01]  /*5240*/  FADD.FTZ R173, R173, -R168 ;  /* 0x800000a8adad7221 */ /* 0x000fe20000010000 */
[----:B------:R-:W-:Y:S01]  /*5250*/  ISETP.GE.U32.AND P1, PT, R44, RZ, PT ;  /* 0x000000ff2c00720c */ /* 0x000fe20003f26070 */
[----:B------:R-:W-:Y:S01]  /*5260*/  FMUL.FTZ R163, R163, UR6 ;  /* 0x00000006a3a37c20 */ /* 0x000fe20008410000 */
[-CC-:B------:R-:W-:Y:S01]  /*5270*/  FFMA.FTZ R55, R55, R178.reuse, R180.reuse ;  /* 0x000000b237377223 */ /* 0x180fe200000100b4 */
[-CC-:B------:R-:W-:Y:S01]  /*5280*/  FFMA.FTZ R164, R164, R178.reuse, R180.reuse ;  /* 0x000000b2a4a47223 */ /* 0x180fe200000100b4 */
[----:B------:R-:W-:Y:S01]  /*5290*/  FMUL.FTZ R171, R171, UR6 ;  /* 0x00000006abab7c20 */ /* 0x000fe20008410000 */
[C---:B------:R-:W-:Y:S01]  /*52a0*/  FMUL.FTZ R173, R158.reuse, R173 ;  /* 0x000000ad9ead7220 */ /* 0x040fe20000410000 */
[----:B0-----:R-:W-:Y:S01]  /*52b0*/  FSEL R19, R163, RZ, P3 ;  /* 0x000000ffa3137208 */ /* 0x001fe20001800000 */
[----:B------:R-:W-:Y:S01]  /*52c0*/  FMUL.FTZ R165, R158, R165 ;  /* 0x000000a59ea57220 */ /* 0x000fe20000410000 */
[C---:B------:R-:W-:Y:S01]  /*52d0*/  ISETP.GE.U32.AND.EX P5, PT, R45.reuse, 0x1000000, PT, P1 ;  /* 0x010000002d00780c */ /* 0x040fe20003fa6110 */
[-C--:B------:R-:W-:Y:S01]  /*52e0*/  FFMA.FTZ R162, R162, R178.reuse, R180 ;  /* 0x000000b2a2a27223 */ /* 0x080fe200000100b4 */
[----:B------:R-:W-:Y:S01]  /*52f0*/  LOP3.LUT P3, RZ, R45, 0xff00, RZ, 0xc0, !PT ;  /* 0x0000ff002dff7812 */ /* 0x000fe2000786c0ff */
[----:B------:R-:W-:Y:S01]  /*5300*/  FADD.FTZ R55, R160, -R55 ;  /* 0x80000037a0377221 */ /* 0x000fe20000010000 */
[----:B------:R-:W-:Y:S01]  /*5310*/  ISETP.GE.U32.AND P1, PT, R40, RZ, PT ;  /* 0x000000ff2800720c */ /* 0x000fe20003f26070 */
[----:B------:R-:W-:Y:S01]  /*5320*/  FADD.FTZ R169, R169, -R164 ;  /* 0x800000a4a9a97221 */ /* 0x000fe20000010000 */
[----:B------:R-:W-:Y:S01]  /*5330*/  FFMA.FTZ R53, R53, R178, R180 ;  /* 0x000000b235357223 */ /* 0x000fe200000100b4 */
[----:B------:R-:W-:Y:S01]  /*5340*/  FMUL.FTZ R173, R173, UR6 ;  /* 0x00000006adad7c20 */ /* 0x000fe20008410000 */
[----:B------:R-:W-:Y:S01]  /*5350*/  FMUL.FTZ R165, R165, UR6 ;  /* 0x00000006a5a57c20 */ /* 0x000fe20008410000 */
[----:B------:R-:W-:Y:S01]  /*5360*/  FSEL R5, R171, RZ, P3 ;  /* 0x000000ffab057208 */ /* 0x000fe20001800000 */
[----:B------:R-:W-:Y:S01]  /*5370*/  FADD.FTZ R167, R167, -R162 ;  /* 0x800000a2a7a77221 */ /* 0x000fe20000010000 */
[----:B------:R-:W-:Y:S01]  /*5380*/  LOP3.LUT P6, RZ, R41, 0xff0000, RZ, 0xc0, !PT ;  /* 0x00ff000029ff7812 */ /* 0x000fe200078cc0ff */
[C---:B------:R-:W-:Y:S01]  /*5390*/  FMUL.FTZ R55, R158.reuse, R55 ;  /* 0x000000379e377220 */ /* 0x040fe20000410000 */
[----:B------:R-:W-:Y:S01]  /*53a0*/  LOP3.LUT P4, RZ, R45, 0xff, RZ, 0xc0, !PT ;  /* 0x000000ff2dff7812 */ /* 0x000fe2000788c0ff */
[----:B------:R-:W-:Y:S01]  /*53b0*/  FMUL.FTZ R169, R158, R169 ;  /* 0x000000a99ea97220 */ /* 0x000fe20000410000 */
[C---:B------:R-:W-:Y:S01]  /*53c0*/  ISETP.GE.U32.AND.EX P1, PT, R41.reuse, 0x1000000, PT, P1 ;  /* 0x010000002900780c */ /* 0x040fe20003f26110 */
[----:B------:R-:W-:Y:S01]  /*53d0*/  FADD.FTZ R53, R48, -R53 ;  /* 0x8000003530357221 */ /* 0x000fe20000010000 */
[----:B------:R-:W-:Y:S01]  /*53e0*/  LOP3.LUT P3, RZ, R41, 0xff00, RZ, 0xc0, !PT ;  /* 0x0000ff0029ff7812 */ /* 0x000fe2000786c0ff */
[C---:B------:R-:W-:Y:S01]  /*53f0*/  FMUL.FTZ R167, R158.reuse, R167 ;  /* 0x000000a79ea77220 */ /* 0x040fe20000410000 */
[----:B------:R-:W-:Y:S01]  /*5400*/  FSEL R0, R173, RZ, P5 ;  /* 0x000000ffad007208 */ /* 0x000fe20002800000 */
[----:B------:R-:W-:Y:S01]  /*5410*/  FMUL.FTZ R55, R55, UR6 ;  /* 0x0000000637377c20 */ /* 0x000fe20008410000 */
[----:B------:R-:W-:Y:S01]  /*5420*/  FSEL R7, R163, RZ, P6 ;  /* 0x000000ffa3077208 */ /* 0x000fe20003000000 */
[----:B------:R-:W-:Y:S01]  /*5430*/  FMUL.FTZ R169, R169, UR6 ;  /* 0x00000006a9a97c20 */ /* 0x000fe20008410000 */
[----:B------:R-:W-:Y:S01]  /*5440*/  FSEL R4, R173, RZ, P1 ;  /* 0x000000ffad047208 */ /* 0x000fe20000800000 */
[----:B------:R-:W-:Y:S01]  /*5450*/  FMUL.FTZ R53, R158, R53 ;  /* 0x000000359e357220 */ /* 0x000fe20000410000 */
[----:B------:R-:W-:Y:S01]  /*5460*/  FSEL R18, R165, RZ, P4 ;  /* 0x000000ffa5127208 */ /* 0x000fe20002000000 */
[----:B------:R-:W-:Y:S01]  /*5470*/  FMUL.FTZ R167, R167, UR6 ;  /* 0x00000006a7a77c20 */ /* 0x000fe20008410000 */
[----:B------:R-:W-:Y:S01]  /*5480*/  FSEL R171, R171, RZ, P3 ;  /* 0x000000ffabab7208 */ /* 0x000fe20001800000 */
[----:B------:R-:W-:Y:S01]  /*5490*/  FMUL.FTZ R53, R53, UR6 ;  /* 0x0000000635357c20 */ /* 0x000fe20008410000 */
[----:B------:R-:W-:-:S02]  /*54a0*/  LOP3.LUT P5, RZ, R41, 0xff, RZ, 0xc0, !PT ;  /* 0x000000ff29ff7812 */ /* 0x000fc400078ac0ff */
[C---:B------:R-:W-:Y:S02]  /*54b0*/  LOP3.LUT P6, RZ, R44.reuse, 0xff0000, RZ, 0xc0, !PT ;  /* 0x00ff00002cff7812 */ /* 0x040fe400078cc0ff */
[----:B------:R-:W-:Y:S02]  /*54c0*/  LOP3.LUT P1, RZ, R44, 0xff000000, RZ, 0xc0, !PT ;  /* 0xff0000002cff7812 */ /* 0x000fe4000782c0ff */
[----:B------:R-:W-:Y:S02]  /*54d0*/  LOP3.LUT P3, RZ, R40, 0xff0000, RZ, 0xc0, !PT ;  /* 0x00ff000028ff7812 */ /* 0x000fe4000786c0ff */
[----:B------:R-:W-:Y:S02]  /*54e0*/  F2FP.BF16.F32.PACK_AB R19, R0, R19 ;  /* 0x000000130013723e */ /* 0x000fe400000010ff */
[----:B------:R-:W-:Y:S02]  /*54f0*/  F2FP.BF16.F32.PACK_AB R18, R5, R18 ;  /* 0x000000120512723e */ /* 0x000fe400000010ff */
[----:B------:R-:W-:-:S02]  /*5500*/  LOP3.LUT P4, RZ, R44, 0xff00, RZ, 0xc0, !PT ;  /* 0x0000ff002cff7812 */ /* 0x000fc4000788c0ff */
[----:B------:R-:W-:Y:S02]  /*5510*/  FSEL R6, R165, RZ, P5 ;  /* 0x000000ffa5067208 */ /* 0x000fe40002800000 */
[C---:B------:R-:W-:Y:S02]  /*5520*/  FSEL R17, R55.reuse, RZ, P6 ;  /* 0x000000ff37117208 */ /* 0x040fe40003000000 */
[----:B------:R-:W-:Y:S02]  /*5530*/  FSEL R5, R55, RZ, P3 ;  /* 0x000000ff37057208 */ /* 0x000fe40001800000 */
[----:B------:R-:W-:Y:S02]  /*5540*/  FSEL R0, R169, RZ, P1 ;  /* 0x000000ffa9007208 */ /* 0x000fe40000800000 */
[----:B------:R-:W-:Y:S02]  /*5550*/  LOP3.LUT P5, RZ, R44, 0xff, RZ, 0xc0, !PT ;  /* 0x000000ff2cff7812 */ /* 0x000fe400078ac0ff */
[----:B------:R-:W-:-:S02]  /*5560*/  LOP3.LUT P6, RZ, R40, 0xff000000, RZ, 0xc0, !PT ;  /* 0xff00000028ff7812 */ /* 0x000fc400078cc0ff */
[C---:B------:R-:W-:Y:S02]  /*5570*/  LOP3.LUT P3, RZ, R40.reuse, 0xff00, RZ, 0xc0, !PT ;  /* 0x0000ff0028ff7812 */ /* 0x040fe4000786c0ff */
[----:B------:R-:W-:Y:S02]  /*5580*/  LOP3.LUT P1, RZ, R40, 0xff, RZ, 0xc0, !PT ;  /* 0x000000ff28ff7812 */ /* 0x000fe4000782c0ff */
[----:B------:R-:W-:Y:S02]  /*5590*/  F2FP.BF16.F32.PACK_AB R7, R4, R7 ;  /* 0x000000070407723e */ /* 0x000fe400000010ff */
[----:B------:R-:W-:Y:S02]  /*55a0*/  FSEL R23, R167, RZ, P4 ;  /* 0x000000ffa7177208 */ /* 0x000fe40002000000 */
[----:B------:R-:W-:Y:S02]  /*55b0*/  FSEL R22, R169, RZ, P6 ;  /* 0x000000ffa9167208 */ /* 0x000fe40003000000 */
[----:B------:R-:W-:-:S02]  /*55c0*/  FSEL R167, R167, RZ, P3 ;  /* 0x000000ffa7a77208 */ /* 0x000fc40001800000 */
[C---:B------:R-:W-:Y:S02]  /*55d0*/  FSEL R4, R53.reuse, RZ, P1 ;  /* 0x000000ff35047208 */ /* 0x040fe40000800000 */
[----:B------:R-:W-:Y:S02]  /*55e0*/  FSEL R16, R53, RZ, P5 ;  /* 0x000000ff35107208 */ /* 0x000fe40002800000 */
[----:B------:R-:W-:Y:S02]  /*55f0*/  F2FP.BF16.F32.PACK_AB R6, R171, R6 ;  /* 0x00000006ab06723e */ /* 0x000fe400000010ff */
[----:B------:R-:W-:Y:S02]  /*5600*/  F2FP.BF16.F32.PACK_AB R5, R22, R5 ;  /* 0x000000051605723e */ /* 0x000fe400000010ff */
[----:B------:R-:W-:Y:S02]  /*5610*/  F2FP.BF16.F32.PACK_AB R17, R0, R17 ;  /* 0x000000110011723e */ /* 0x000fe400000010ff */
[----:B------:R-:W-:-:S02]  /*5620*/  F2FP.BF16.F32.PACK_AB R4, R167, R4 ;  /* 0x00000004a704723e */ /* 0x000fc400000010ff */
[----:B------:R-:W-:Y:S01]  /*5630*/  F2FP.BF16.F32.PACK_AB R16, R23, R16 ;  /* 0x000000101710723e */ /* 0x000fe200000010ff */
[----:B------:R-:W-:Y:S06]  /*5640*/  BRA `(.L_x_223) ;  /* 0x0000000c00c87947 */ /* 0x000fec0003800000 */
.L_x_220:
[----:B------:R-:W-:Y:S05]  /*5650*/  @!P1 BRA `(.L_x_225) ;  /* 0x0000000800049947 */ /* 0x000fea0003800000 */
[----:B------:R-:W-:Y:S05]  /*5660*/  @!P2 BRA `(.L_x_226) ;  /* 0x000000040008a947 */ /* 0x000fea0003800000 */
[-CC-:B------:R-:W-:Y:S01]  /*5670*/  FFMA.FTZ R163, R163, R178.reuse, R180.reuse ;  /* 0x000000b2a3a37223 */ /* 0x180fe200000100b4 */
[-CC-:B------:R-:W-:Y:S01]  /*5680*/  FFMA.FTZ R165, R165, R178.reuse, R180.reuse ;  /* 0x000000b2a5a57223 */ /* 0x180fe200000100b4 */
[-C--:B------:R-:W-:Y:S01]  /*5690*/  FFMA.FTZ R168, R168, R178.reuse, R180 ;  /* 0x000000b2a8a87223 */ /* 0x080fe200000100b4 */
[----:B0-----:R-:W-:Y:S01]  /*56a0*/  SHF.L.U32 R8, R15, 0x10, RZ ;  /* 0x000000100f087819 */ /* 0x001fe200000006ff */
[----:B------:R-:W-:Y:S01]  /*56b0*/  FADD.FTZ R163, R52, -R163 ;  /* 0x800000a334a37221 */ /* 0x000fe20000010000 */
[----:B------:R-:W-:Y:S01]  /*56c0*/  SHF.L.U32 R9, R172, 0x10, RZ ;  /* 0x00000010ac097819 */ /* 0x000fe200000006ff */
[----:B------:R-:W-:Y:S01]  /*56d0*/  FADD.FTZ R165, R54, -R165 ;  /* 0x800000a536a57221 */ /* 0x000fe20000010000 */
[----:B------:R-:W-:Y:S01]  /*56e0*/  SHF.L.U32 R0, R14, 0x10, RZ ;  /* 0x000000100e007819 */ /* 0x000fe200000006ff */
[----:B------:R-:W-:Y:S01]  /*56f0*/  FADD.FTZ R173, R173, -R168 ;  /* 0x800000a8adad7221 */ /* 0x000fe20000010000 */
[----:B------:R-:W-:Y:S01]  /*5700*/  FFMA.FTZ R11, R158, R163, R8 ;  /* 0x000000a39e0b7223 */ /* 0x000fe20000010008 */
[----:B------:R-:W-:Y:S01]  /*5710*/  ISETP.GE.U32.AND P1, PT, R44, RZ, PT ;  /* 0x000000ff2c00720c */ /* 0x000fe20003f26070 */
[-C--:B------:R-:W-:Y:S01]  /*5720*/  FFMA.FTZ R55, R55, R178.reuse, R180 ;  /* 0x000000b237377223 */ /* 0x080fe200000100b4 */
[C---:B------:R-:W-:Y:S01]  /*5730*/  FFMA.FTZ R16, R158.reuse, R173, R9 ;  /* 0x000000ad9e107223 */ /* 0x040fe20000010009 */
[----:B------:R-:W-:Y:S01]  /*5740*/  FFMA.FTZ R165, R158, R165, R0 ;  /* 0x000000a59ea57223 */ /* 0x000fe20000010000 */
[----:B------:R-:W-:Y:S01]  /*5750*/  FMUL.FTZ R8, R11, UR6 ;  /* 0x000000060b087c20 */ /* 0x000fe20008410000 */
[----:B------:R-:W-:Y:S01]  /*5760*/  LOP3.LUT P5, RZ, R45, 0xff0000, RZ, 0xc0, !PT ;  /* 0x00ff00002dff7812 */ /* 0x000fe200078ac0ff */
[----:B------:R-:W-:Y:S01]  /*5770*/  FMUL.FTZ R9, R16, UR6 ;  /* 0x0000000610097c20 */ /* 0x000fe20008410000 */
[----:B------:R-:W-:Y:S01]  /*5780*/  FMUL.FTZ R0, R165, UR6 ;  /* 0x00000006a5007c20 */ /* 0x000fe20008410000 */
[-CC-:B------:R-:W-:Y:S01]  /*5790*/  FFMA.FTZ R164, R164, R178.reuse, R180.reuse ;  /* 0x000000b2a4a47223 */ /* 0x180fe200000100b4 */
[C---:B------:R-:W-:Y:S01]  /*57a0*/  LOP3.LUT P4, RZ, R45.reuse, 0xff, RZ, 0xc0, !PT ;  /* 0x000000ff2dff7812 */ /* 0x040fe2000788c0ff */
[-CC-:B------:R-:W-:Y:S01]  /*57b0*/  FFMA.FTZ R162, R162, R178.reuse, R180.reuse ;  /* 0x000000b2a2a27223 */ /* 0x180fe200000100b4 */
[----:B------:R-:W-:Y:S01]  /*57c0*/  ISETP.GE.U32.AND.EX P1, PT, R45, 0x1000000, PT, P1 ;  /* 0x010000002d00780c */ /* 0x000fe20003f26110 */
        /* <DEDUP_REMOVED lines=44> */
.L_x_226:
        /* <DEDUP_REMOVED lines=43> */
[----:B------:R-:W-:Y:S01]  /*5d40*/  FMUL.FTZ R18, R18, UR6 ;  /* 0x0000000612127c20 */ /* 0x000fe20008410000 */
[C---:B------:R-:W-:Y:S01]  /*5d50*/  LOP3.LUT P6, RZ, R44.reuse, 0xff0000, RZ, 0xc0, !PT ;  /* 0x00ff00002cff7812 */ /* 0x040fe200078cc0ff */
[----:B------:R-:W-:Y:S01]  /*5d60*/  FMUL.FTZ R171, R171, UR6 ;  /* 0x00000006abab7c20 */ /* 0x000fe20008410000 */
[----:B------:R-:W-:Y:S01]  /*5d70*/  LOP3.LUT P1, RZ, R44, 0xff000000, RZ, 0xc0, !PT ;  /* 0xff0000002cff7812 */ /* 0x000fe2000782c0ff */
[----:B------:R-:W-:Y:S01]  /*5d80*/  FMUL.FTZ R0, R0, UR6 ;  /* 0x0000000600007c20 */ /* 0x000fe20008410000 */
[----:B------:R-:W-:Y:S01]  /*5d90*/  FMUL.FTZ R17, R17, UR6 ;  /* 0x0000000611117c20 */ /* 0x000fe20008410000 */
[----:B------:R-:W-:-:S02]  /*5da0*/  LOP3.LUT P3, RZ, R45, 0xff00, RZ, 0xc0, !PT ;  /* 0x0000ff002dff7812 */ /* 0x000fc4000786c0ff */
[C---:B------:R-:W-:Y:S02]  /*5db0*/  LOP3.LUT P5, RZ, R44.reuse, 0xff, RZ, 0xc0, !PT ;  /* 0x000000ff2cff7812 */ /* 0x040fe400078ac0ff */
[----:B------:R-:W-:Y:S02]  /*5dc0*/  LOP3.LUT P4, RZ, R44, 0xff00, RZ, 0xc0, !PT ;  /* 0x0000ff002cff7812 */ /* 0x000fe4000788c0ff */
[----:B------:R-:W-:Y:S02]  /*5dd0*/  FSEL R16, R16, RZ, P6 ;  /* 0x000000ff10107208 */ /* 0x000fe40003000000 */
[----:B------:R-:W-:Y:S02]  /*5de0*/  FSEL R25, R18, RZ, P1 ;  /* 0x000000ff12197208 */ /* 0x000fe40000800000 */
        /* <DEDUP_REMOVED lines=8> */
.L_x_225:
[----:B------:R-:W-:Y:S05]  /*5e70*/  @!P2 BRA `(.L_x_227) ;  /* 0x0000000000e8a947 */ /* 0x000fea0003800000 */
[-CC-:B------:R-:W-:Y:S01]  /*5e80*/  FFMA.FTZ R165, R165, R178.reuse, R180.reuse ;  /* 0x000000b2a5a57223 */ /* 0x180fe200000100b4 */
[-CC-:B------:R-:W-:Y:S01]  /*5e90*/  FFMA.FTZ R168, R168, R178.reuse, R180.reuse ;  /* 0x000000b2a8a87223 */ /* 0x180fe200000100b4 */
[-C--:B------:R-:W-:Y:S01]  /*5ea0*/  FFMA.FTZ R163, R163, R178.reuse, R180 ;  /* 0x000000b2a3a37223 */ /* 0x080fe200000100b4 */
[----:B------:R-:W-:Y:S01]  /*5eb0*/  ISETP.GE.U32.AND P1, PT, R44, RZ, PT ;  /* 0x000000ff2c00720c */ /* 0x000fe20003f26070 */
[----:B------:R-:W-:Y:S01]  /*5ec0*/  FADD.FTZ R165, R54, -R165 ;  /* 0x800000a536a57221 */ /* 0x000fe20000010000 */
[----:B------:R-:W-:Y:S01]  /*5ed0*/  FADD.FTZ R173, R173, -R168 ;  /* 0x800000a8adad7221 */ /* 0x000fe20000010000 */
[----:B------:R-:W-:Y:S01]  /*5ee0*/  FADD.FTZ R163, R52, -R163 ;  /* 0x800000a334a37221 */ /* 0x000fe20000010000 */
[-CC-:B------:R-:W-:Y:S01]  /*5ef0*/  FFMA.FTZ R55, R55, R178.reuse, R180.reuse ;  /* 0x000000b237377223 */ /* 0x180fe200000100b4 */
[C---:B0-----:R-:W-:Y:S01]  /*5f00*/  FMUL.FTZ R10, R158.reuse, R165 ;  /* 0x000000a59e0a7220 */ /* 0x041fe20000410000 */
[----:B------:R-:W-:Y:S01]  /*5f10*/  FMUL.FTZ R16, R158, R173 ;  /* 0x000000ad9e107220 */ /* 0x000fe20000410000 */
[-CC-:B------:R-:W-:Y:S01]  /*5f20*/  FFMA.FTZ R164, R164, R178.reuse, R180.reuse ;  /* 0x000000b2a4a47223 */ /* 0x180fe200000100b4 */
[----:B------:R-:W-:Y:S01]  /*5f30*/  FMUL.FTZ R11, R158, R163 ;  /* 0x000000a39e0b7220 */ /* 0x000fe20000410000 */
[-CC-:B------:R-:W-:Y:S01]  /*5f40*/  FFMA.FTZ R162, R162, R178.reuse, R180.reuse ;  /* 0x000000b2a2a27223 */ /* 0x180fe200000100b4 */
[-CC-:B------:R-:W-:Y:S01]  /*5f50*/  FFMA.FTZ R166, R166, R178.reuse, R180.reuse ;  /* 0x000000b2a6a67223 */ /* 0x180fe200000100b4 */
[----:B------:R-:W-:Y:S01]  /*5f60*/  FFMA.FTZ R53, R53, R178, R180 ;  /* 0x000000b235357223 */ /* 0x000fe200000100b4 */
[----:B------:R-:W-:Y:S01]  /*5f70*/  FMUL.FTZ R9, R16, UR6 ;  /* 0x0000000610097c20 */ /* 0x000fe20008410000 */
[----:B------:R-:W-:Y:S01]  /*5f80*/  FMUL.FTZ R0, R10, UR6 ;  /* 0x000000060a007c20 */ /* 0x000fe20008410000 */
[----:B------:R-:W-:Y:S01]  /*5f90*/  LOP3.LUT P4, RZ, R45, 0xff, RZ, 0xc0, !PT ;  /* 0x000000ff2dff7812 */ /* 0x000fe2000788c0ff */
[----:B------:R-:W-:Y:S01]  /*5fa0*/  FMUL.FTZ R8, R11, UR6 ;  /* 0x000000060b087c20 */ /* 0x000fe20008410000 */
[----:B------:R-:W-:Y:S01]  /*5fb0*/  ISETP.GE.U32.AND.EX P1, PT, R45, 0x1000000, PT, P1 ;  /* 0x010000002d00780c */ /* 0x000fe20003f26110 */
[----:B------:R-:W-:Y:S01]  /*5fc0*/  FADD.FTZ R55, R160, -R55 ;  /* 0x80000037a0377221 */ /* 0x000fe20000010000 */
[----:B------:R-:W-:Y:S01]  /*5fd0*/  FADD.FTZ R169, R169, -R164 ;  /* 0x800000a4a9a97221 */ /* 0x000fe20000010000 */
[----:B------:R-:W-:Y:S01]  /*5fe0*/  LOP3.LUT P5, RZ, R45, 0xff0000, RZ, 0xc0, !PT ;  /* 0x00ff00002dff7812 */ /* 0x000fe200078ac0ff */
[----:B------:R-:W-:Y:S01]  /*5ff0*/  FADD.FTZ R167, R167, -R162 ;  /* 0x800000a2a7a77221 */ /* 0x000fe20000010000 */
[----:B------:R-:W-:Y:S01]  /*6000*/  FADD.FTZ R171, R171, -R166 ;  /* 0x800000a6abab7221 */ /* 0x000fe20000010000 */
[----:B------:R-:W-:Y:S01]  /*6010*/  FADD.FTZ R53, R48, -R53 ;  /* 0x8000003530357221 */ /* 0x000fe20000010000 */
[----:B------:R-:W-:Y:S01]  /*6020*/  FSEL R22, R9, RZ, P1 ;  /* 0x000000ff09167208 */ /* 0x000fe20000800000 */
[----:B------:R-:W-:Y:S01]  /*6030*/  FMUL.FTZ R9, R158, R55 ;  /* 0x000000379e097220 */ /* 0x000fe20000410000 */
[----:B------:R-:W-:Y:S01]  /*6040*/  FSEL R18, R0, RZ, P4 ;  /* 0x000000ff00127208 */ /* 0x000fe20002000000 */
[----:B------:R-:W-:Y:S01]  /*6050*/  FMUL.FTZ R0, R158, R169 ;  /* 0x000000a99e007220 */ /* 0x000fe20000410000 */
[----:B------:R-:W-:Y:S01]  /*6060*/  FSEL R19, R8, RZ, P5 ;  /* 0x000000ff08137208 */ /* 0x000fe20002800000 */
[C---:B------:R-:W-:Y:S01]  /*6070*/  FMUL.FTZ R167, R158.reuse, R167 ;  /* 0x000000a79ea77220 */ /* 0x040fe20000410000 */
[C---:B------:R-:W-:Y:S01]  /*6080*/  FMUL.FTZ R171, R158.reuse, R171 ;  /* 0x000000ab9eab7220 */ /* 0x040fe20000410000 */
[----:B------:R-:W-:Y:S01]  /*6090*/  FMUL.FTZ R8, R158, R53 ;  /* 0x000000359e087220 */ /* 0x000fe20000410000 */
[----:B------:R-:W-:Y:S01]  /*60a0*/  F2FP.BF16.F32.PACK_AB R11, R16, R11 ;  /* 0x0000000b100b723e */ /* 0x000fe200000010ff */
[----:B------:R-:W-:Y:S01]  /*60b0*/  FMUL.FTZ R16, R9, UR6 ;  /* 0x0000000609107c20 */ /* 0x000fe20008410000 */
[C---:B------:R-:W-:Y:S01]  /*60c0*/  F2FP.BF16.F32.PACK_AB R9, R0.reuse, R9 ;  /* 0x000000090009723e */ /* 0x040fe200000010ff */
[----:B------:R-:W-:Y:S01]  /*60d0*/  FMUL.FTZ R17, R0, UR6 ;  /* 0x0000000600117c20 */ /* 0x000fe20008410000 */
        /* <DEDUP_REMOVED lines=20> */
.L_x_227:
[-CC-:B------:R-:W-:Y:S01]  /*6220*/  FFMA.FTZ R165, R165, R178.reuse, R180.reuse ;  /* 0x000000b2a5a57223 */ /* 0x180fe200000100b4 */
[-CC-:B------:R-:W-:Y:S01]  /*6230*/  FFMA.FTZ R163, R163, R178.reuse, R180.reuse ;  /* 0x000000b2a3a37223 */ /* 0x180fe200000100b4 */
[-CC-:B------:R-:W-:Y:S01]  /*6240*/  FFMA.FTZ R168, R168, R178.reuse, R180.reuse ;  /* 0x000000b2a8a87223 */ /* 0x180fe200000100b4 */
[-C--:B------:R-:W-:Y:S01]  /*6250*/  FFMA.FTZ R162, R162, R178.reuse, R180 ;  /* 0x000000b2a2a27223 */ /* 0x080fe200000100b4 */
        /* <DEDUP_REMOVED lines=10> */
[----:B------:R-:W-:Y:S01]  /*6300*/  ISETP.GE.U32.AND P1, PT, R44, RZ, PT ;  /* 0x000000ff2c00720c */ /* 0x000fe20003f26070 */
        /* <DEDUP_REMOVED lines=16> */
[----:B0-----:R-:W-:Y:S01]  /*6410*/  FSEL R22, R173, RZ, P1 ;  /* 0x000000ffad167208 */ /* 0x001fe20000800000 */
        /* <DEDUP_REMOVED lines=20> */
[----:B------:R-:W-:-:S07]  /*6560*/  F2FP.BF16.F32.PACK_AB R16, R167, R16 ;  /* 0x00000010a710723e */ /* 0x000fce00000010ff */
.L_x_223:
        /* <DEDUP_REMOVED lines=13> */
.L_x_210:
[----:B------:R-:W-:Y:S01]  /*6640*/  MOV R11, R111 ;  /* 0x0000006f000b7202 */ /* 0x000fe20000000f00 */
[----:B------:R-:W-:Y:S01]  /*6650*/  IMAD.MOV.U32 R15, RZ, RZ, R110 ;  /* 0x000000ffff0f7224 */ /* 0x000fe200078e006e */
        /* <DEDUP_REMOVED lines=37> */
.L_x_209:
[----:B------:R-:W-:Y:S05]  /*68b0*/  BSYNC B0 ;  /* 0x0000000000007941 */ /* 0x000fea0003800000 */
.L_x_208:
[----:B------:R-:W0:Y:S01]  /*68c0*/  S2R R53, SR_TID.X ;  /* 0x0000000000357919 */ /* 0x000e220000002100 */
[----:B------:R-:W-:Y:S01]  /*68d0*/  MOV R0, 0x400 ;  /* 0x0000040000007802 */ /* 0x000fe20000000f00 */
[----:B------:R-:W-:Y:S05]  /*68e0*/  WARPSYNC.ALL ;  /* 0x0000000000007948 */ /* 0x000fea0003800000 */
[----:B------:R-:W1:Y:S01]  /*68f0*/  S2R R3, SR_CgaCtaId ;  /* 0x0000000000037919 */ /* 0x000e620000008800 */
[----:B------:R-:W2:Y:S01]  /*6900*/  LDCU.128 UR16, c[0x0][0x440] ;  /* 0x00008800ff1077ac */ /* 0x000ea20008000c00 */
[----:B------:R-:W3:Y:S01]  /*6910*/  LDCU.128 UR20, c[0x0][0x450] ;  /* 0x00008a00ff1477ac */ /* 0x000ee20008000c00 */
[----:B0-----:R-:W-:-:S02]  /*6920*/  SHF.R.U32.HI R41, RZ, 0x5, R53 ;  /* 0x00000005ff297819 */ /* 0x001fc40000011635 */
[----:B-1----:R-:W-:Y:S02]  /*6930*/  LEA R0, R3, R0, 0x18 ;  /* 0x0000000003007211 */ /* 0x002fe400078ec0ff */
[----:B------:R-:W-:-:S04]  /*6940*/  LEA R3, R41, R88, 0x6 ;  /* 0x0000005829037211 */ /* 0x000fc800078e30ff */
[-C--:B------:R-:W-:Y:S02]  /*6950*/  LEA R2, R3, R0.reuse, 0x5 ;  /* 0x0000000003027211 */ /* 0x080fe400078e28ff */
        /* <DEDUP_REMOVED lines=10> */
[----:B------:R-:W2:Y:S04]  /*6a00*/  LDS R40, [R0+0x200] ;  /* 0x0002000000287984 */ /* 0x000ea80000000800 */
[----:B------:R-:W3:Y:S04]  /*6a10*/  LDS R41, [R0+0xa00] ;  /* 0x000a000000297984 */ /* 0x000ee80000000800 */
[----:B------:R-:W3:Y:S04]  /*6a20*/  LDS R11, [R0+0xc00] ;  /* 0x000c0000000b7984 */ /* 0x000ee80000000800 */
[----:B------:R-:W3:Y:S04]  /*6a30*/  LDS R10, [R0+0xe00] ;  /* 0x000e0000000a7984 */ /* 0x000ee80000000800 */
[----:B------:R-:W3:Y:S04]  /*6a40*/  LDS R20, [R0+0x1000] ;  /* 0x0010000000147984 */ /* 0x000ee80000000800 */
[----:B------:R-:W3:Y:S04]  /*6a50*/  LDS R21, [R0+0x1200] ;  /* 0x0012000000157984 */ /* 0x000ee80000000800 */
[----:B------:R-:W3:Y:S01]  /*6a60*/  LDS R23, [R0+0x1400] ;  /* 0x0014000000177984 */ /* 0x000ee20000000800 */
[----:B0-----:R-:W-:-:S03]  /*6a70*/  FADD.FTZ R3, RZ, R3 ;  /* 0x00000003ff037221 */ /* 0x001fc60000010000 */
[----:B------:R-:W0:Y:S01]  /*6a80*/  LDS R22, [R0+0x1600] ;  /* 0x0016000000167984 */ /* 0x000e220000000800 */
[----:B-1----:R-:W-:-:S03]  /*6a90*/  FADD.FTZ R8, RZ, R8 ;  /* 0x00000008ff087221 */ /* 0x002fc60000010000 */
[----:B------:R-:W1:Y:S01]  /*6aa0*/  LDS R44, [R0+0x1800] ;  /* 0x00180000002c7984 */ /* 0x000e620000000800 */
[----:B----4-:R-:W-:-:S03]  /*6ab0*/  FADD.FTZ R9, RZ, R9 ;  /* 0x00000009ff097221 */ /* 0x010fc60000010000 */
[----:B------:R-:W4:Y:S01]  /*6ac0*/  LDS R46, [R0+0x1a00] ;  /* 0x001a0000002e7984 */ /* 0x000f220000000800 */
[----:B-----5:R-:W-:-:S03]  /*6ad0*/  FADD.FTZ R3, R3, R42 ;  /* 0x0000002a03037221 */ /* 0x020fc60000010000 */
[----:B------:R-:W5:Y:S01]  /*6ae0*/  LDS R43, [R0+0x1c00] ;  /* 0x001c0000002b7984 */ /* 0x000f620000000800 */
[----:B--2---:R-:W-:-:S03]  /*6af0*/  FADD.FTZ R40, RZ, R40 ;  /* 0x00000028ff287221 */ /* 0x004fc60000010000 */
[----:B------:R-:W2:Y:S01]  /*6b00*/  LDS R48, [R0+0x1e00] ;  /* 0x001e000000307984 */ /* 0x000ea20000000800 */
[----:B---3--:R-:W-:Y:S01]  /*6b10*/  FADD.FTZ R40, R40, R41 ;  /* 0x0000002928287221 */ /* 0x008fe20000010000 */
        /* <DEDUP_REMOVED lines=10> */
[----:B----4-:R-:W-:-:S03]  /*6bc0*/  FADD.FTZ R21, R21, R46 ;  /* 0x0000002e15157221 */ /* 0x010fc60000010000 */
[----:B------:R-:W-:Y:S01]  /*6bd0*/  STS.128 [R2+0x400], R56 ;  /* 0x0004003802007388 */ /* 0x000fe20000000c00 */
[----:B-----5:R-:W-:-:S03]  /*6be0*/  FADD.FTZ R43, R8, R43 ;  /* 0x0000002b082b7221 */ /* 0x020fc60000010000 */
[----:B------:R-:W-:Y:S01]  /*6bf0*/  STS.128 [R2+0x410], R60 ;  /* 0x0004103c02007388 */ /* 0x000fe20000000c00 */
[----:B--2---:R-:W-:Y:S01]  /*6c00*/  FADD.FTZ R23, R9, R48 ;  /* 0x0000003009177221 */ /* 0x004fe20000010000 */
        /* <DEDUP_REMOVED lines=17> */
[----:B------:R-:W-:Y:S01]  /*6d20*/  LDS R22, [R0+0x1a00] ;  /* 0x001a000000167984 */ /* 0x000fe20000000800 */
[----:B---3--:R-:W-:-:S03]  /*6d30*/  FADD.FTZ R4, RZ, R4 ;  /* 0x00000004ff047221 */ /* 0x008fc60000010000 */
[----:B------:R-:W2:Y:S01]  /*6d40*/  LDS R49, [R0+0x1c00] ;  /* 0x001c000000317984 */ /* 0x000ea20000000800 */
[----:B----4-:R-:W-:-:S03]  /*6d50*/  FADD.FTZ R5, RZ, R5 ;  /* 0x00000005ff057221 */ /* 0x010fc60000010000 */
[----:B------:R-:W-:Y:S01]  /*6d60*/  LDS R40, [R0+0x1e00] ;  /* 0x001e000000287984 */ /* 0x000fe20000000800 */
[----:B-----5:R-:W-:Y:S01]  /*6d70*/  FADD.FTZ R6, R47, R6 ;  /* 0x000000062f067221 */ /* 0x020fe20000010000 */
[----:B------:R-:W-:Y:S01]  /*6d80*/  BAR.SYNC.DEFER_BLOCKING 0x0 ;  /* 0x0000000000007b1d */ /* 0x000fe20000010000 */
[----:B------:R-:W-:Y:S01]  /*6d90*/  FADD.FTZ R4, R4, R7 ;  /* 0x0000000704047221 */ /* 0x000fe20000010000 */
[----:B------:R-:W-:Y:S01]  /*6da0*/  FADD.FTZ R5, R5, R10 ;  /* 0x0000000a05057221 */ /* 0x000fe20000010000 */
[----:B------:R-:W-:Y:S01]  /*6db0*/  FADD.FTZ R8, R45, R8 ;  /* 0x000000082d087221 */ /* 0x000fe20000010000 */
[----:B------:R-:W-:-:S04]  /*6dc0*/  FADD.FTZ R3, R6, R3 ;  /* 0x0000000306037221 */ /* 0x000fc80000010000 */
[----:B------:R-:W3:Y:S01]  /*6dd0*/  LDC R6, c[0x0][0x388] ;  /* 0x0000e200ff067b82 */ /* 0x000ee20000000800 */
[----:B------:R-:W-:Y:S01]  /*6de0*/  FADD.FTZ R4, R4, R9 ;  /* 0x0000000904047221 */ /* 0x000fe20000010000 */
[----:B0-----:R-:W-:Y:S01]  /*6df0*/  FADD.FTZ R5, R5, R20 ;  /* 0x0000001405057221 */ /* 0x001fe20000010000 */
[----:B------:R-:W-:Y:S01]  /*6e00*/  STS.128 [R2], R16 ;  /* 0x0000001002007388 */ /* 0x000fe20000000c00 */
[----:B-1----:R-:W-:-:S03]  /*6e10*/  FADD.FTZ R41, R8, R41 ;  /* 0x0000002908297221 */ /* 0x002fc60000010000 */
[----:B------:R-:W-:Y:S04]  /*6e20*/  STS.128 [R2+0x10], R28 ;  /* 0x0000101c02007388 */ /* 0x000fe80000000c00 */
[----:B------:R-:W-:Y:S01]  /*6e30*/  STS.128 [R2+0x400], R32 ;  /* 0x0004002002007388 */ /* 0x000fe20000000c00 */
[----:B--2---:R-:W-:-:S03]  /*6e40*/  FADD.FTZ R49, R4, R49 ;  /* 0x0000003104317221 */ /* 0x004fc60000010000 */
[----:B------:R-:W-:Y:S01]  /*6e50*/  STS.128 [R2+0x410], R36 ;  /* 0x0004102402007388 */ /* 0x000fe20000000c00 */
[----:B---3--:R-:W-:Y:S01]  /*6e60*/  IMAD R6, R6, UR10, RZ ;  /* 0x0000000a06067c24 */ /* 0x008fe2000f8e02ff */
        /* <DEDUP_REMOVED lines=39> */
[----:B0-----:R-:W-:Y:S01]  /*70e0*/  FADD.FTZ R13, R3, R22 ;  /* 0x00000016030d7221 */ /* 0x001fe20000010000 */
[----:B------:R-:W-:Y:S01]  /*70f0*/  IADD3 R3, P0, PT, R6, R53, RZ ;  /* 0x0000003506037210 */ /* 0x000fe20007f1e0ff */
[----:B------:R-:W-:-:S03]  /*7100*/  FADD.FTZ R15, R5, R40 ;  /* 0x00000028050f7221 */ /* 0x000fc60000010000 */
[----:B------:R-:W-:-:S04]  /*7110*/  SHF.L.U32 R8, R3, 0x2, RZ ;  /* 0x0000000203087819 */ /* 0x000fc800000006ff */
[C---:B------:R-:W-:Y:S02]  /*7120*/  IADD3 R4, P1, PT, R8.reuse, UR16, RZ ;  /* 0x0000001008047c10 */ /* 0x040fe4000ff3e0ff */
[----:B------:R-:W-:Y:S01]  /*7130*/  IADD3 R6, P2, PT, R8, UR22, RZ ;  /* 0x0000001608067c10 */ /* 0x000fe2000ff5e0ff */
        /* <DEDUP_REMOVED lines=13> */
[----:B-1----:R-:W-:Y:S01]  /*7210*/  FADD.FTZ R9, R10, R9 ;  /* 0x000000090a097221 */ /* 0x002fe20000010000 */
[----:B------:R-:W-:Y:S02]  /*7220*/  IMAD.X R10, RZ, RZ, RZ, P0 ;  /* 0x000000ffff0a7224 */ /* 0x000fe400000e06ff */
[----:B------:R-:W1:Y:S01]  /*7230*/  LDS R20, [R0+0xe00] ;  /* 0x000e000000147984 */ /* 0x000e620000000800 */
[----:B--2---:R-:W-:Y:S02]  /*7240*/  FADD.FTZ R12, RZ, R12 ;  /* 0x0000000cff0c7221 */ /* 0x004fe40000010000 */
[----:B------:R-:W-:Y:S01]  /*7250*/  SHF.L.U64.HI R10, R3, 0x2, R10 ;  /* 0x00000002030a7819 */ /* 0x000fe2000001020a */
[----:B------:R-:W2:Y:S01]  /*7260*/  LDS R47, [R0+0x1c00] ;  /* 0x001c0000002f7984 */ /* 0x000ea20000000800 */
[----:B---3--:R-:W-:Y:S01]  /*7270*/  FADD.FTZ R9, R9, R2 ;  /* 0x0000000209097221 */ /* 0x008fe20000010000 */
[----:B------:R-:W-:-:S02]  /*7280*/  IADD3 R2, P0, PT, R8, UR18, RZ ;  /* 0x0000001208027c10 */ /* 0x000fc4000ff1e0ff */
[----:B------:R-:W3:Y:S01]  /*7290*/  LDS R16, [R0+0x1600] ;  /* 0x0016000000107984 */ /* 0x000ee20000000800 */
[----:B----4-:R-:W-:Y:S01]  /*72a0*/  FADD.FTZ R12, R12, R25 ;  /* 0x000000190c0c7221 */ /* 0x010fe20000010000 */
[----:B------:R-:W-:Y:S02]  /*72b0*/  IADD3 R8, P3, PT, R8, UR20, RZ ;  /* 0x0000001408087c10 */ /* 0x000fe4000ff7e0ff */
[----:B------:R-:W4:Y:S01]  /*72c0*/  LDS R51, [R0+0x1e00] ;  /* 0x001e000000337984 */ /* 0x000f220000000800 */
[----:B-----5:R-:W-:Y:S01]  /*72d0*/  FADD.FTZ R14, RZ, R14 ;  /* 0x0000000eff0e7221 */ /* 0x020fe20000010000 */
[C---:B------:R-:W-:Y:S02]  /*72e0*/  IADD3.X R3, PT, PT, R10.reuse, UR19, RZ, P0, !PT ;  /* 0x000000130a037c10 */ /* 0x040fe400087fe4ff */
[C---:B------:R-:W-:Y:S01]  /*72f0*/  IADD3.X R5, PT, PT, R10.reuse, UR17, RZ, P1, !PT ;  /* 0x000000110a057c10 */ /* 0x040fe20008ffe4ff */
[----:B------:R-:W-:Y:S01]  /*7300*/  FADD.FTZ R39, R9, R22 ;  /* 0x0000001609277221 */ /* 0x000fe20000010000 */
[----:B------:R-:W-:Y:S01]  /*7310*/  IADD3.X R7, PT, PT, R10, UR23, RZ, P2, !PT ;  /* 0x000000170a077c10 */ /* 0x000fe200097fe4ff */
[----:B------:R-:W-:Y:S01]  /*7320*/  STG.E desc[UR8][R2.64], R41 ;  /* 0x0000002902007986 */ /* 0x000fe2000c101908 */
[----:B------:R-:W-:Y:S01]  /*7330*/  FADD.FTZ R12, R12, R29 ;  /* 0x0000001d0c0c7221 */ /* 0x000fe20000010000 */
[----:B------:R-:W-:-:S02]  /*7340*/  IADD3.X R9, PT, PT, R10, UR21, RZ, P3, !PT ;  /* 0x000000150a097c10 */ /* 0x000fc40009ffe4ff */
[----:B------:R-:W-:Y:S01]  /*7350*/  STG.E desc[UR8][R4.64], R11 ;  /* 0x0000000b04007986 */ /* 0x000fe2000c101908 */
[----:B------:R-:W-:-:S03]  /*7360*/  FADD.FTZ R14, R14, R27 ;  /* 0x0000001b0e0e7221 */ /* 0x000fc60000010000 */
[----:B------:R-:W-:Y:S01]  /*7370*/  STG.E desc[UR8][R6.64], R39 ;  /* 0x0000002706007986 */ /* 0x000fe2000c101908 */
[----:B------:R-:W-:-:S03]  /*7380*/  FADD.FTZ R19, RZ, R19 ;  /* 0x00000013ff137221 */ /* 0x000fc60000010000 */
[----:B------:R-:W-:Y:S01]  /*7390*/  STG.E desc[UR8][R8.64], R31 ;  /* 0x0000001f08007986 */ /* 0x000fe2000c101908 */
[----:B------:R-:W-:-:S03]  /*73a0*/  FADD.FTZ R45, R12, R45 ;  /* 0x0000002d0c2d7221 */ /* 0x000fc60000010000 */
        /* <DEDUP_REMOVED lines=9> */
[----:B----4-:R-:W-:-:S03]  /*7440*/  FADD.FTZ R51, R16, R51 ;  /* 0x0000003310337221 */ /* 0x010fc60000010000 */
        /* <DEDUP_REMOVED lines=8> */
.L_x_211:
[----:B------:R-:W-:Y:S01]  /*74d0*/  HFMA2 R181, -RZ, RZ, 0, 5.9604644775390625e-08 ;  /* 0x00000001ffb57431 */ /* 0x000fe200000001ff */
[----:B------:R-:W-:Y:S01]  /*74e0*/  BSSY B2, `(.L_x_229) ;  /* 0x0000007000027945 */ /* 0x000fe20003800000 */
[----:B------:R-:W-:Y:S01]  /*74f0*/  MOV R182, R22 ;  /* 0x0000001600b67202 */ /* 0x000fe20000000f00 */
[----:B------:R-:W-:Y:S01]  /*7500*/  IMAD.MOV.U32 R184, RZ, RZ, 0x1f ;  /* 0x0000001fffb87424 */ /* 0x000fe200078e00ff */
[----:B------:R-:W-:-:S07]  /*7510*/  MOV R179, 0xffffffff ;  /* 0xffffffff00b37802 */ /* 0x000fce0000000f00 */
[----:B-----5:R-:W-:Y:S05]  /*7520*/  WARPSYNC.COLLECTIVE R179, `(.L_x_230) ;  /* 0x00000000b3087348 */ /* 0x020fea0003c00000 */
[----:B------:R0:W1:Y:S02]  /*7530*/  SHFL.BFLY P4, R180, R182, R181, R184 ;  /* 0x0c0000b5b6b47389 */ /* 0x00006400000800b8 */
[----:B01---5:R-:W-:Y:S05]  /*7540*/  ENDCOLLECTIVE ;  /* 0x000000000000791b */ /* 0x023fea0003800000 */
.L_x_230:
[----:B------:R-:W-:Y:S05]  /*7550*/  BSYNC B2 ;  /* 0x0000000000027941 */ /* 0x000fea0003800000 */
.L_x_229:
        /* <DEDUP_REMOVED lines=8> */
.L_x_231:
[----:B------:R-:W-:Y:S01]  /*75e0*/  FADD.FTZ R21, R22, R21 ;  /* 0x0000001516157221 */ /* 0x000fe20000010000 */
[----:B------:R-:W-:-:S03]  /*75f0*/  HFMA2 R181, -RZ, RZ, 0, 1.1920928955078125e-07 ;  /* 0x00000002ffb57431 */ /* 0x000fc600000001ff */
[----:B------:R-:W-:Y:S01]  /*7600*/  IMAD.MOV.U32 R182, RZ, RZ, R21 ;  /* 0x000000ffffb67224 */ /* 0x000fe200078e0015 */
[----:B------:R-:W-:-:S07]  /*7610*/  MOV R24, R180 ;  /* 0x000000b400187202 */ /* 0x000fce0000000f00 */
[----:B------:R-:W-:Y:S05]  /*7620*/  WARPSYNC.COLLECTIVE R179, `(.L_x_232) ;  /* 0x00000000b3087348 */ /* 0x000fea0003c00000 */
[----:B------:R0:W1:Y:S02]  /*7630*/  SHFL.BFLY P4, R180, R182, R181, R184 ;  /* 0x0c0000b5b6b47389 */ /* 0x00006400000800b8 */
[----:B01----:R-:W-:Y:S05]  /*7640*/  ENDCOLLECTIVE ;  /* 0x000000000000791b */ /* 0x003fea0003800000 */
.L_x_232:
[----:B------:R-:W-:-:S05]  /*7650*/  FADD.FTZ R24, R23, R24 ;  /* 0x0000001817187221 */ /* 0x000fca0000010000 */
[----:B------:R-:W-:Y:S02]  /*7660*/  MOV R182, R24 ;  /* 0x0000001800b67202 */ /* 0x000fe40000000f00 */
[----:B------:R-:W-:-:S07]  /*7670*/  MOV R26, R180 ;  /* 0x000000b4001a7202 */ /* 0x000fce0000000f00 */
[----:B------:R-:W-:Y:S05]  /*7680*/  WARPSYNC.COLLECTIVE R179, `(.L_x_233) ;  /* 0x00000000b3087348 */ /* 0x000fea0003c00000 */
[----:B------:R0:W1:Y:S02]  /*7690*/  SHFL.BFLY P4, R180, R182, R181, R184 ;  /* 0x0c0000b5b6b47389 */ /* 0x00006400000800b8 */
[----:B01----:R-:W-:Y:S05]  /*76a0*/  ENDCOLLECTIVE ;  /* 0x000000000000791b */ /* 0x003fea0003800000 */
.L_x_233:
[----:B------:R-:W-:Y:S01]  /*76b0*/  FADD.FTZ R26, R21, R26 ;  /* 0x0000001a151a7221 */ /* 0x000fe20000010000 */
[----:B------:R-:W-:-:S04]  /*76c0*/  HFMA2 R181, -RZ, RZ, 0, 2.384185791015625e-07 ;  /* 0x00000004ffb57431 */ /* 0x000fc800000001ff */
[----:B------:R-:W-:Y:S01]  /*76d0*/  MOV R182, R26 ;  /* 0x0000001a00b67202 */ /* 0x000fe20000000f00 */
[----:B------:R-:W-:-:S07]  /*76e0*/  IMAD.MOV.U32 R25, RZ, RZ, R180 ;  /* 0x000000ffff197224 */ /* 0x000fce00078e00b4 */
[----:B------:R-:W-:Y:S05]  /*76f0*/  WARPSYNC.COLLECTIVE R179, `(.L_x_234) ;  /* 0x00000000b3087348 */ /* 0x000fea0003c00000 */
[----:B------:R0:W1:Y:S02]  /*7700*/  SHFL.BFLY P4, R180, R182, R181, R184 ;  /* 0x0c0000b5b6b47389 */ /* 0x00006400000800b8 */
[----:B01----:R-:W-:Y:S05]  /*7710*/  ENDCOLLECTIVE ;  /* 0x000000000000791b */ /* 0x003fea0003800000 */
.L_x_234:
[----:B------:R-:W-:-:S04]  /*7720*/  FADD.FTZ R25, R24, R25 ;  /* 0x0000001918197221 */ /* 0x000fc80000010000 */
[----:B------:R-:W-:Y:S01]  /*7730*/  IMAD.MOV.U32 R182, RZ, RZ, R25 ;  /* 0x000000ffffb67224 */ /* 0x000fe200078e0019 */
[----:B------:R-:W-:-:S07]  /*7740*/  MOV R27, R180 ;  /* 0x000000b4001b7202 */ /* 0x000fce0000000f00 */
[----:B------:R-:W-:Y:S05]  /*7750*/  WARPSYNC.COLLECTIVE R179, `(.L_x_235) ;  /* 0x00000000b3087348 */ /* 0x000fea0003c00000 */
[----:B------:R0:W1:Y:S02]  /*7760*/  SHFL.BFLY P4, R180, R182, R181, R184 ;  /* 0x0c0000b5b6b47389 */ /* 0x00006400000800b8 */
[----:B01----:R-:W-:Y:S05]  /*7770*/  ENDCOLLECTIVE ;  /* 0x000000000000791b */ /* 0x003fea0003800000 */
.L_x_235:
[----:B------:R-:W-:Y:S01]  /*7780*/  FADD.FTZ R27, R26, R27 ;  /* 0x0000001b1a1b7221 */ /* 0x000fe20000010000 */
[----:B------:R-:W-:-:S04]  /*7790*/  HFMA2 R181, -RZ, RZ, 0, 4.76837158203125e-07 ;  /* 0x00000008ffb57431 */ /* 0x000fc800000001ff */
[----:B------:R-:W-:Y:S02]  /*77a0*/  MOV R182, R27 ;  /* 0x0000001b00b67202 */ /* 0x000fe40000000f00 */
[----:B------:R-:W-:-:S07]  /*77b0*/  MOV R178, R180 ;  /* 0x000000b400b27202 */ /* 0x000fce0000000f00 */
[----:B------:R-:W-:Y:S05]  /*77c0*/  WARPSYNC.COLLECTIVE R179, `(.L_x_236) ;  /* 0x00000000b3087348 */ /* 0x000fea0003c00000 */
[----:B------:R0:W1:Y:S02]  /*77d0*/  SHFL.BFLY P4, R180, R182, R181, R184 ;  /* 0x0c0000b5b6b47389 */ /* 0x00006400000800b8 */
[----:B01----:R-:W-:Y:S05]  /*77e0*/  ENDCOLLECTIVE ;  /* 0x000000000000791b */ /* 0x003fea0003800000 */
.L_x_236:
[----:B------:R-:W-:-:S05]  /*77f0*/  FADD.FTZ R178, R25, R178 ;  /* 0x000000b219b27221 */ /* 0x000fca0000010000 */
[----:B------:R-:W-:Y:S01]  /*7800*/  MOV R182, R178 ;  /* 0x000000b200b67202 */ /* 0x000fe20000000f00 */
[----:B------:R-:W-:-:S07]  /*7810*/  IMAD.MOV.U32 R22, RZ, RZ, R180 ;  /* 0x000000ffff167224 */ /* 0x000fce00078e00b4 */
[----:B------:R-:W-:Y:S05]  /*7820*/  WARPSYNC.COLLECTIVE R179, `(.L_x_237) ;  /* 0x00000000b3087348 */ /* 0x000fea0003c00000 */
[----:B------:R0:W1:Y:S02]  /*7830*/  SHFL.BFLY P4, R180, R182, R181, R184 ;  /* 0x0c0000b5b6b47389 */ /* 0x00006400000800b8 */
[----:B01----:R-:W-:Y:S05]  /*7840*/  ENDCOLLECTIVE ;  /* 0x000000000000791b */ /* 0x003fea0003800000 */
.L_x_237:
[----:B------:R-:W-:-:S05]  /*7850*/  FADD.FTZ R22, R27, R22 ;  /* 0x000000161b167221 */ /* 0x000fca0000010000 */
[----:B------:R-:W-:Y:S01]  /*7860*/  MOV R182, R22 ;  /* 0x0000001600b67202 */ /* 0x000fe20000000f00 */
[----:B------:R-:W-:Y:S01]  /*7870*/  IMAD.MOV.U32 R181, RZ, RZ, 0x10 ;  /* 0x00000010ffb57424 */ /* 0x000fe200078e00ff */
[----:B------:R-:W-:-:S07]  /*7880*/  MOV R23, R180 ;  /* 0x000000b400177202 */ /* 0x000fce0000000f00 */
[----:B------:R-:W-:Y:S05]  /*7890*/  WARPSYNC.COLLECTIVE R179, `(.L_x_238) ;  /* 0x00000000b3087348 */ /* 0x000fea0003c00000 */
[----:B------:R0:W1:Y:S02]  /*78a0*/  SHFL.BFLY P4, R180, R182, R181, R184 ;  /* 0x0c0000b5b6b47389 */ /* 0x00006400000800b8 */
[----:B01----:R-:W-:Y:S05]  /*78b0*/  ENDCOLLECTIVE ;  /* 0x000000000000791b */ /* 0x003fea0003800000 */
.L_x_238:
[----:B------:R-:W-:-:S05]  /*78c0*/  FADD.FTZ R23, R178, R23 ;  /* 0x00000017b2177221 */ /* 0x000fca0000010000 */
[----:B------:R-:W-:Y:S02]  /*78d0*/  MOV R182, R23 ;  /* 0x0000001700b67202 */ /* 0x000fe40000000f00 */
[----:B------:R-:W-:-:S07]  /*78e0*/  MOV R21, R180 ;  /* 0x000000b400157202 */ /* 0x000fce0000000f00 */
[----:B------:R-:W-:Y:S05]  /*78f0*/  WARPSYNC.COLLECTIVE R179, `(.L_x_239) ;  /* 0x00000000b3087348 */ /* 0x000fea0003c00000 */
[----:B------:R0:W1:Y:S02]  /*7900*/  SHFL.BFLY P4, R180, R182, R181, R184 ;  /* 0x0c0000b5b6b47389 */ /* 0x00006400000800b8 */
[----:B01----:R-:W-:Y:S05]  /*7910*/  ENDCOLLECTIVE ;  /* 0x000000000000791b */ /* 0x003fea0003800000 */
.L_x_239:
[----:B------:R-:W-:Y:S01]  /*7920*/  MOV R24, R180 ;  /* 0x000000b400187202 */ /* 0x000fe20000000f00 */
[----:B------:R-:W-:Y:S06]  /*7930*/  BRA `(.L_x_240) ;  /* 0xffffffa000c87947 */ /* 0x000fec000383ffff */
.L_x_241:
        /* <DEDUP_REMOVED lines=12> */
.L_x_3891:


//--------------------- .text._ZN10layer_norm22ln_bwd_finalize_kernelINS_22Kernel_traits_finalizeILj512E13__nv_bfloat16S2_S2_S2_fjLb0ELj1024ELj4ENS_18Kernel_traits_baseILj512ES2_S2_S2_S2_fjLj1024EEEEELb0ELb0EEEvNS_9BwdParamsE --------------------------
	.section	.text._ZN10layer_norm22ln_bwd_finalize_kernelINS_22Kernel_traits_finalizeILj512E13__nv_bfloat16S2_S2_S2_fjLb0ELj1024ELj4ENS_18Kernel_traits_baseILj512ES2_S2_S2_S2_fjLj1024EEEEELb0ELb0EEEvNS_9BwdParamsE,"ax",@progbits
	.align	128
        .global         _ZN10layer_norm22ln_bwd_finalize_kernelINS_22Kernel_traits_finalizeILj512E13__nv_bfloat16S2_S2_S2_fjLb0ELj1024ELj4ENS_18Kernel_traits_baseILj512ES2_S2_S2_S2_fjLj1024EEEEELb0ELb0EEEvNS_9BwdParamsE
        .type           _ZN10layer_norm22ln_bwd_finalize_kernelINS_22Kernel_traits_finalizeILj512E13__nv_bfloat16S2_S2_S2_fjLb0ELj1024ELj4ENS_18Kernel_traits_baseILj512ES2_S2_S2_S2_fjLj1024EEEEELb0ELb0EEEvNS_9BwdParamsE,@function
        .size           _ZN10layer_norm22ln_bwd_finalize_kernelINS_22Kernel_traits_finalizeILj512E13__nv_bfloat16S2_S2_S2_fjLb0ELj1024ELj4ENS_18Kernel_traits_baseILj512ES2_S2_S2_S2_fjLj1024EEEEELb0ELb0EEEvNS_9BwdParamsE,(.L_x_3892 - _ZN10layer_norm22ln_bwd_finalize_kernelINS_22Kernel_traits_finalizeILj512E13__nv_bfloat16S2_S2_S2_fjLb0ELj1024ELj4ENS_18Kernel_traits_baseILj512ES2_S2_S2_S2_fjLj1024EEEEELb0ELb0EEEvNS_9BwdParamsE)
        .other          _ZN10layer_norm22ln_bwd_finalize_kernelINS_22Kernel_traits_finalizeILj512E13__nv_bfloat16S2_S2_S2_fjLb0ELj1024ELj4ENS_18Kernel_traits_baseILj512ES2_S2_S2_S2_fjLj1024EEEEELb0ELb0EEEvNS_9BwdParamsE,@"STO_CUDA_ENTRY STV_DEFAULT"
_ZN10layer_norm22ln_bwd_finalize_kernelINS_22Kernel_traits_finalizeILj512E13__nv_bfloat16S2_S2_S2_fjLb0ELj1024ELj4ENS_18Kernel_traits_baseILj512ES2_S2_S2_S2_fjLj1024EEEEELb0ELb0EEEvNS_9BwdParamsE:
.text._ZN10layer_norm22ln_bwd_finalize_kernelINS_22Kernel_traits_finalizeILj512E13__nv_bfloat16S2_S2_S2_fjLb0ELj1024ELj4ENS_18Kernel_traits_baseILj512ES2_S2_S2_S2_fjLj1024EEEEELb0ELb0EEEvNS_9BwdParamsE:
[----:B------:R-:W-:Y:S01]  /*0000*/  LDC R1, c[0x0][0x37c] ;  /* 0x0000df00ff017b82 */ /* 0x000fe20000000800 */
[----:B------:R-:W0:Y:S01]  /*0010*/  S2R R58, SR_CTAID.X ;  /* 0x00000000003a7919 */ /* 0x000e220000002500 */
[----:B------:R-:W1:Y:S01]  /*0020*/  S2R R0, SR_TID.X ;  /* 0x0000000000007919 */ /* 0x000e620000002100 */
[----:B0-----:R-:W-:-:S04]  /*0030*/  SHF.L.U32 R5, R58, 0x5, RZ ;  /* 0x000000053a057819 */ /* 0x001fc800000006ff */
[----:B-1----:R-:W-:-:S04]  /*0040*/  LOP3.LUT R3, R5, 0x1f, R0, 0xf8, !PT ;  /* 0x0000001f05037812 */ /* 0x002fc800078ef800 */
[----:B------:R-:W-:-:S13]  /*0050*/  ISETP.GT.U32.AND P0, PT, R3, 0x1ff, PT ;  /* 0x000001ff0300780c */ /* 0x000fda0003f04070 */
[----:B------:R-:W-:Y:S05]  /*0060*/  @P0 EXIT ;  /* 0x000000000000094d */ /* 0x000fea0003800000 */
[----:B------:R-:W0:Y:S01]  /*0070*/  LDC R54, c[0x0][0x388] ;  /* 0x0000e200ff367b82 */ /* 0x000e220000000800 */
[----:B------:R-:W1:Y:S01]  /*0080*/  LDCU UR8, c[0x0][0x380] ;  /* 0x00007000ff0877ac */ /* 0x000e620008000800 */
[----:B------:R-:W-:Y:S01]  /*0090*/  SHF.R.U32.HI R2, RZ, 0x5, R0 ;  /* 0x00000005ff027819 */ /* 0x000fe20000011600 */
[----:B------:R-:W-:Y:S01]  /*00a0*/  BSSY.RECONVERGENT B0, `(.L_x_242) ;  /* 0x0000136000007945 */ /* 0x000fe20003800200 */
[----:B------:R-:W-:Y:S01]  /*00b0*/  LOP3.LUT R57, R0, 0x1f, RZ, 0xc0, !PT ;  /* 0x0000001f00397812 */ /* 0x000fe200078ec0ff */
[----:B------:R-:W2:Y:S01]  /*00c0*/  LDCU.64 UR6, c[0x0][0x358] ;  /* 0x00006b00ff0677ac */ /* 0x000ea20008000a00 */
[----:B------:R-:W-:Y:S02]  /*00d0*/  MOV R43, RZ ;  /* 0x000000ff002b7202 */ /* 0x000fe40000000f00 */
[----:B-1----:R-:W-:-:S04]  /*00e0*/  ISETP.GE.U32.AND P0, PT, R2, UR8, PT ;  /* 0x0000000802007c0c */ /* 0x002fc8000bf06070 */
[----:B0-----:R-:W-:Y:S01]  /*00f0*/  ISETP.GE.U32.OR P0, PT, R3, R54, P0 ;  /* 0x000000360300720c */ /* 0x001fe20000706470 */
[----:B------:R-:W-:-:S12]  /*0100*/  HFMA2 R3, -RZ, RZ, 0, 0 ;  /* 0x00000000ff037431 */ /* 0x000fd800000001ff */
[----:B--2---:R-:W-:Y:S05]  /*0110*/  @P0 BRA `(.L_x_243) ;  /* 0x0000001000b80947 */ /* 0x004fea0003800000 */
[----:B------:R-:W-:Y:S01]  /*0120*/  LOP3.LUT R32, R2, 0x20, RZ, 0xfc, !PT ;  /* 0x0000002002207812 */ /* 0x000fe200078efcff */
[----:B------:R-:W-:Y:S01]  /*0130*/  BSSY.RECONVERGENT B1, `(.L_x_244) ;  /* 0x00000b1000017945 */ /* 0x000fe20003800200 */
[----:B------:R-:W-:Y:S02]  /*0140*/  LOP3.LUT R3, RZ, R2, RZ, 0x33, !PT ;  /* 0x00000002ff037212 */ /* 0x000fe400078e33ff */
[----:B------:R-:W-:Y:S02]  /*0150*/  VIMNMX.U32 R0, PT, PT, R32, UR8, !PT ;  /* 0x0000000820007c48 */ /* 0x000fe4000ffe0000 */
[----:B------:R-:W-:Y:S02]  /*0160*/  MOV R43, RZ ;  /* 0x000000ff002b7202 */ /* 0x000fe40000000f00 */
[----:B------:R-:W-:Y:S02]  /*0170*/  IADD3 R0, PT, PT, R0, R3, RZ ;  /* 0x0000000300007210 */ /* 0x000fe40007ffe0ff */
[----:B------:R-:W-:-:S02]  /*0180*/  MOV R3, RZ ;  /* 0x000000ff00037202 */ /* 0x000fc40000000f00 */
[C---:B------:R-:W-:Y:S02]  /*0190*/  ISETP.GE.U32.AND P1, PT, R0.reuse, 0x1e0, PT ;  /* 0x000001e00000780c */ /* 0x040fe40003f26070 */
[----:B------:R-:W-:-:S04]  /*01a0*/  LEA.HI R55, R0, 0x1, RZ, 0x1b ;  /* 0x0000000100377811 */ /* 0x000fc800078fd8ff */
[----:B------:R-:W-:-:S07]  /*01b0*/  LOP3.LUT P0, R56, R55, 0xf, RZ, 0xc0, !PT ;  /* 0x0000000f37387812 */ /* 0x000fce000780c0ff */
[----:B------:R-:W-:Y:S06]  /*01c0*/  @!P1 BRA `(.L_x_245) ;  /* 0x00000008009c9947 */ /* 0x000fec0003800000 */
[----:B------:R-:W-:Y:S01]  /*01d0*/  LOP3.LUT R7, R2, 0x140, RZ, 0xfc, !PT ;  /* 0x0000014002077812 */ /* 0x000fe200078efcff */
[-CC-:B------:R-:W-:Y:S01]  /*01e0*/  IMAD R32, R32, R54.reuse, R5.reuse ;  /* 0x0000003620207224 */ /* 0x180fe200078e0205 */
[C---:B------:R-:W-:Y:S01]  /*01f0*/  LOP3.LUT R9, R2.reuse, 0x160, RZ, 0xfc, !PT ;  /* 0x0000016002097812 */ /* 0x040fe200078efcff */
[----:B------:R-:W-:Y:S01]  /*0200*/  HFMA2 R43, -RZ, RZ, 0, 0 ;  /* 0x00000000ff2b7431 */ /* 0x000fe200000001ff */
[C---:B------:R-:W-:Y:S01]  /*0210*/  LOP3.LUT R11, R2.reuse, 0x180, RZ, 0xfc, !PT ;  /* 0x00000180020b7812 */ /* 0x040fe200078efcff */
[-CC-:B------:R-:W-:Y:S01]  /*0220*/  IMAD R8, R7, R54.reuse, R5.reuse ;  /* 0x0000003607087224 */ /* 0x180fe200078e0205 */
[C---:B------:R-:W-:Y:S01]  /*0230*/  LOP3.LUT R0, R2.reuse, 0x100, RZ, 0xfc, !PT ;  /* 0x0000010002007812 */ /* 0x040fe200078efcff */
[-CC-:B------:R-:W-:Y:S01]  /*0240*/  IMAD R10, R9, R54.reuse, R5.reuse ;  /* 0x00000036090a7224 */ /* 0x180fe200078e0205 */
[C---:B------:R-:W-:Y:S01]  /*0250*/  LOP3.LUT R13, R2.reuse, 0x1a0, RZ, 0xfc, !PT ;  /* 0x000001a0020d7812 */ /* 0x040fe200078efcff */
[-CC-:B------:R-:W-:Y:S01]  /*0260*/  IMAD R12, R11, R54.reuse, R5.reuse ;  /* 0x000000360b0c7224 */ /* 0x180fe200078e0205 */
[----:B------:R-:W-:Y:S01]  /*0270*/  LOP3.LUT R15, R2, 0x1c0, RZ, 0xfc, !PT ;  /* 0x000001c0020f7812 */ /* 0x000fe200078efcff */
[-CC-:B------:R-:W-:Y:S01]  /*0280*/  IMAD R4, R0, R54.reuse, R5.reuse ;  /* 0x0000003600047224 */ /* 0x180fe200078e0205 */
        /* <DEDUP_REMOVED lines=17> */
[--C-:B------:R-:W-:Y:S01]  /*03a0*/  IMAD R28, R27, R54, R5.reuse ;  /* 0x000000361b1c7224 */ /* 0x100fe200078e0205 */
[----:B------:R-:W-:Y:S01]  /*03b0*/  IADD3 R7, PT, PT, R57, R8, RZ ;  /* 0x0000000839077210 */ /* 0x000fe20007ffe0ff */
[--C-:B------:R-:W-:Y:S01]  /*03c0*/  IMAD R30, R29, R54, R5.reuse ;  /* 0x000000361d1e7224 */ /* 0x100fe200078e0205 */
[C---:B------:R-:W-:Y:S01]  /*03d0*/  IADD3 R8, PT, PT, R57.reuse, R10, RZ ;  /* 0x0000000a39087210 */ /* 0x040fe20007ffe0ff */
[----:B------:R-:W-:Y:S01]  /*03e0*/  IMAD R0, R2, R54, R5 ;  /* 0x0000003602007224 */ /* 0x000fe200078e0205 */
[----:B------:R-:W-:-:S02]  /*03f0*/  IADD3 R9, PT, PT, R57, R12, RZ ;  /* 0x0000000c39097210 */ /* 0x000fc40007ffe0ff */
[C---:B------:R-:W-:Y:S02]  /*0400*/  IADD3 R17, PT, PT, R57.reuse, R4, RZ ;  /* 0x0000000439117210 */ /* 0x040fe40007ffe0ff */
[C---:B------:R-:W-:Y:S02]  /*0410*/  IADD3 R10, PT, PT, R57.reuse, R14, RZ ;  /* 0x0000000e390a7210 */ /* 0x040fe40007ffe0ff */
[C---:B------:R-:W-:Y:S02]  /*0420*/  IADD3 R11, PT, PT, R57.reuse, R16, RZ ;  /* 0x00000010390b7210 */ /* 0x040fe40007ffe0ff */
[C---:B------:R-:W-:Y:S02]  /*0430*/  IADD3 R12, PT, PT, R57.reuse, R18, RZ ;  /* 0x00000012390c7210 */ /* 0x040fe40007ffe0ff */
[C---:B------:R-:W-:Y:S02]  /*0440*/  IADD3 R5, PT, PT, R57.reuse, R32, RZ ;  /* 0x0000002039057210 */ /* 0x040fe40007ffe0ff */
[----:B------:R-:W-:-:S02]  /*0450*/  IADD3 R0, PT, PT, R57, R0, RZ ;  /* 0x0000000039007210 */ /* 0x000fc40007ffe0ff */
[----:B------:R-:W-:Y:S02]  /*0460*/  IADD3 R19, PT, PT, -R19, RZ, RZ ;  /* 0x000000ff13137210 */ /* 0x000fe40007ffe1ff */
[C---:B------:R-:W-:Y:S02]  /*0470*/  IADD3 R6, PT, PT, R57.reuse, R6, RZ ;  /* 0x0000000639067210 */ /* 0x040fe40007ffe0ff */
[C---:B------:R-:W-:Y:S02]  /*0480*/  IADD3 R13, PT, PT, R57.reuse, R20, RZ ;  /* 0x00000014390d7210 */ /* 0x040fe40007ffe0ff */
[C---:B------:R-:W-:Y:S02]  /*0490*/  IADD3 R14, PT, PT, R57.reuse, R22, RZ ;  /* 0x00000016390e7210 */ /* 0x040fe40007ffe0ff */
[C---:B------:R-:W-:Y:S02]  /*04a0*/  IADD3 R15, PT, PT, R57.reuse, R24, RZ ;  /* 0x00000018390f7210 */ /* 0x040fe40007ffe0ff */
[----:B------:R-:W-:-:S02]  /*04b0*/  IADD3 R16, PT, PT, R57, R26, RZ ;  /* 0x0000001a39107210 */ /* 0x000fc40007ffe0ff */
[C---:B------:R-:W-:Y:S02]  /*04c0*/  IADD3 R4, PT, PT, R57.reuse, R28, RZ ;  /* 0x0000001c39047210 */ /* 0x040fe40007ffe0ff */
[----:B------:R-:W-:-:S07]  /*04d0*/  IADD3 R18, PT, PT, R57, R30, RZ ;  /* 0x0000001e39127210 */ /* 0x000fce0007ffe0ff */
.L_x_246:
[----:B------:R-:W0:Y:S08]  /*04e0*/  LDC.64 R50, c[0x0][0x440] ;  /* 0x00011000ff327b82 */ /* 0x000e300000000a00 */
[----:B------:R-:W1:Y:S01]  /*04f0*/  LDC.64 R52, c[0x0][0x448] ;  /* 0x00011200ff347b82 */ /* 0x000e620000000a00 */
[----:B0-----:R-:W-:-:S06]  /*0500*/  IMAD.WIDE.U32 R44, R0, 0x4, R50 ;  /* 0x00000004002c7825 */ /* 0x001fcc00078e0032 */
[----:B------:R-:W2:Y:S01]  /*0510*/  LDG.E R44, desc[UR6][R44.64] ;  /* 0x000000062c2c7981 */ /* 0x000ea2000c1e1900 */
[----:B------:R-:W-:-:S04]  /*0520*/  IMAD.WIDE.U32 R20, R4, 0x4, R50 ;  /* 0x0000000404147825 */ /* 0x000fc800078e0032 */
[----:B------:R-:W-:Y:S01]  /*0530*/  IMAD.WIDE.U32 R24, R15, 0x4, R50 ;  /* 0x000000040f187825 */ /* 0x000fe200078e0032 */
[----:B------:R0:W3:Y:S03]  /*0540*/  LDG.E R48, desc[UR6][R20.64] ;  /* 0x0000000614307981 */ /* 0x0000e6000c1e1900 */
[----:B-1----:R-:W-:Y:S02]  /*0550*/  IMAD.WIDE.U32 R40, R0, 0x4, R52 ;  /* 0x0000000400287825 */ /* 0x002fe400078e0034 */
[----:B------:R-:W4:Y:S02]  /*0560*/  LDG.E R25, desc[UR6][R24.64] ;  /* 0x0000000618197981 */ /* 0x000f24000c1e1900 */
[--C-:B------:R-:W-:Y:S02]  /*0570*/  IMAD.WIDE.U32 R22, R5, 0x4, R50.reuse ;  /* 0x0000000405167825 */ /* 0x100fe400078e0032 */
[----:B------:R-:W5:Y:S02]  /*0580*/  LDG.E R40, desc[UR6][R40.64] ;  /* 0x0000000628287981 */ /* 0x000f64000c1e1900 */
[----:B0-----:R-:W-:-:S02]  /*0590*/  IMAD.WIDE.U32 R20, R16, 0x4, R50 ;  /* 0x0000000410147825 */ /* 0x001fc400078e0032 */
[----:B------:R0:W3:Y:S02]  /*05a0*/  LDG.E R49, desc[UR6][R22.64] ;  /* 0x0000000616317981 */ /* 0x0000e4000c1e1900 */
[----:B------:R-:W-:Y:S02]  /*05b0*/  IMAD.WIDE.U32 R38, R5, 0x4, R52 ;  /* 0x0000000405267825 */ /* 0x000fe400078e0034 */
[----:B------:R1:W4:Y:S02]  /*05c0*/  LDG.E R24, desc[UR6][R20.64] ;  /* 0x0000000614187981 */ /* 0x000324000c1e1900 */
[--C-:B------:R-:W-:Y:S02]  /*05d0*/  IMAD.WIDE.U32 R26, R13, 0x4, R50.reuse ;  /* 0x000000040d1a7825 */ /* 0x100fe400078e0032 */
[----:B------:R-:W4:Y:S02]  /*05e0*/  LDG.E R38, desc[UR6][R38.64] ;  /* 0x0000000626267981 */ /* 0x000f24000c1e1900 */
[----:B0-----:R-:W-:-:S02]  /*05f0*/  IMAD.WIDE.U32 R22, R14, 0x4, R50 ;  /* 0x000000040e167825 */ /* 0x001fc400078e0032 */
[----:B------:R-:W4:Y:S02]  /*0600*/  LDG.E R27, desc[UR6][R26.64] ;  /* 0x000000061a1b7981 */ /* 0x000f24000c1e1900 */
[----:B-1----:R-:W-:-:S04]  /*0610*/  IMAD.WIDE.U32 R20, R7, 0x4, R50 ;  /* 0x0000000407147825 */ /* 0x002fc800078e0032 */
[--C-:B------:R-:W-:Y:S02]  /*0620*/  IMAD.WIDE.U32 R28, R8, 0x4, R50.reuse ;  /* 0x00000004081c7825 */ /* 0x100fe400078e0032 */
[----:B------:R-:W4:Y:S02]  /*0630*/  LDG.E R21, desc[UR6][R20.64] ;  /* 0x0000000614157981 */ /* 0x000f24000c1e1900 */
[----:B------:R-:W-:Y:S02]  /*0640*/  IMAD.WIDE.U32 R32, R9, 0x4, R50 ;  /* 0x0000000409207825 */ /* 0x000fe400078e0032 */
[----:B------:R0:W4:Y:S02]  /*0650*/  LDG.E R26, desc[UR6][R22.64] ;  /* 0x00000006161a7981 */ /* 0x000124000c1e1900 */
[----:B------:R-:W-:Y:S02]  /*0660*/  IMAD.WIDE.U32 R34, R4, 0x4, R52 ;  /* 0x0000000404227825 */ /* 0x000fe400078e0034 */
[----:B------:R-:W4:Y:S02]  /*0670*/  LDG.E R36, desc[UR6][R32.64] ;  /* 0x0000000620247981 */ /* 0x000f24000c1e1900 */
[----:B------:R-:W-:-:S02]  /*0680*/  IMAD.WIDE.U32 R46, R18, 0x4, R50 ;  /* 0x00000004122e7825 */ /* 0x000fc400078e0032 */
[----:B------:R1:W4:Y:S02]  /*0690*/  LDG.E R20, desc[UR6][R28.64] ;  /* 0x000000061c147981 */ /* 0x000324000c1e1900 */
[--C-:B0-----:R-:W-:Y:S02]  /*06a0*/  IMAD.WIDE.U32 R22, R17, 0x4, R50.reuse ;  /* 0x0000000411167825 */ /* 0x101fe400078e0032 */
[----:B------:R0:W4:Y:S02]  /*06b0*/  LDG.E R37, desc[UR6][R34.64] ;  /* 0x0000000622257981 */ /* 0x000124000c1e1900 */
[----:B------:R-:W-:Y:S02]  /*06c0*/  IMAD.WIDE.U32 R30, R6, 0x4, R50 ;  /* 0x00000004061e7825 */ /* 0x000fe400078e0032 */
[----:B------:R-:W4:Y:S02]  /*06d0*/  LDG.E R46, desc[UR6][R46.64] ;  /* 0x000000062e2e7981 */ /* 0x000f24000c1e1900 */
[----:B-1----:R-:W-:-:S02]  /*06e0*/  IMAD.WIDE.U32 R28, R18, 0x4, R52 ;  /* 0x00000004121c7825 */ /* 0x002fc400078e0034 */
[----:B------:R-:W4:Y:S02]  /*06f0*/  LDG.E R23, desc[UR6][R22.64] ;  /* 0x0000000616177981 */ /* 0x000f24000c1e1900 */
[--C-:B------:R-:W-:Y:S02]  /*0700*/  IMAD.WIDE.U32 R32, R13, 0x4, R52.reuse ;  /* 0x000000040d207825 */ /* 0x100fe400078e0034 */
[----:B------:R-:W4:Y:S04]  /*0710*/  LDG.E R41, desc[UR6][R28.64] ;  /* 0x000000061c297981 */ /* 0x000f28000c1e1900 */
[----:B------:R1:W4:Y:S04]  /*0720*/  LDG.E R42, desc[UR6][R32.64] ;  /* 0x00000006202a7981 */ /* 0x000328000c1e1900 */
[----:B------:R1:W4:Y:S01]  /*0730*/  LDG.E R22, desc[UR6][R30.64] ;  /* 0x000000061e167981 */ /* 0x000322000c1e1900 */
[----:B0-----:R-:W-:-:S04]  /*0740*/  IMAD.WIDE.U32 R34, R15, 0x4, R52 ;  /* 0x000000040f227825 */ /* 0x001fc800078e0034 */
[----:B-1----:R-:W-:Y:S02]  /*0750*/  IMAD.WIDE.U32 R32, R14, 0x4, R52 ;  /* 0x000000040e207825 */ /* 0x002fe400078e0034 */
[----:B------:R-:W4:Y:S02]  /*0760*/  LDG.E R34, desc[UR6][R34.64] ;  /* 0x0000000622227981 */ /* 0x000f24000c1e1900 */
[----:B------:R-:W-:-:S04]  /*0770*/  IMAD.WIDE.U32 R30, R10, 0x4, R50 ;  /* 0x000000040a1e7825 */ /* 0x000fc800078e0032 */
[--C-:B------:R-:W-:Y:S01]  /*0780*/  IMAD.WIDE.U32 R28, R12, 0x4, R50.reuse ;  /* 0x000000040c1c7825 */ /* 0x100fe200078e0032 */
[----:B------:R0:W4:Y:S04]  /*0790*/  LDG.E R39, desc[UR6][R30.64] ;  /* 0x000000061e277981 */ /* 0x000128000c1e1900 */
[----:B------:R1:W4:Y:S01]  /*07a0*/  LDG.E R47, desc[UR6][R28.64] ;  /* 0x000000061c2f7981 */ /* 0x000322000c1e1900 */
[----:B0-----:R-:W-:-:S04]  /*07b0*/  IMAD.WIDE.U32 R30, R11, 0x4, R50 ;  /* 0x000000040b1e7825 */ /* 0x001fc800078e0032 */
[--C-:B-1----:R-:W-:Y:S01]  /*07c0*/  IMAD.WIDE.U32 R28, R16, 0x4, R52.reuse ;  /* 0x00000004101c7825 */ /* 0x102fe200078e0034 */
[----:B------:R0:W4:Y:S04]  /*07d0*/  LDG.E R45, desc[UR6][R30.64] ;  /* 0x000000061e2d7981 */ /* 0x000128000c1e1900 */
[----:B------:R1:W4:Y:S01]  /*07e0*/  LDG.E R35, desc[UR6][R28.64] ;  /* 0x000000061c237981 */ /* 0x000322000c1e1900 */
[----:B0-----:R-:W-:-:S04]  /*07f0*/  IMAD.WIDE.U32 R30, R17, 0x4, R52 ;  /* 0x00000004111e7825 */ /* 0x001fc800078e0034 */
[--C-:B-1----:R-:W-:Y:S01]  /*0800*/  IMAD.WIDE.U32 R28, R7, 0x4, R52.reuse ;  /* 0x00000004071c7825 */ /* 0x102fe200078e0034 */
[----:B------:R0:W4:Y:S03]  /*0810*/  LDG.E R50, desc[UR6][R30.64] ;  /* 0x000000061e327981 */ /* 0x000126000c1e1900 */
[----:B0-----:R-:W-:-:S06]  /*0820*/  IMAD.WIDE.U32 R30, R8, 0x4, R52 ;  /* 0x00000004081e7825 */ /* 0x001fcc00078e0034 */
[----:B------:R-:W4:Y:S01]  /*0830*/  LDG.E R30, desc[UR6][R30.64] ;  /* 0x000000061e1e7981 */ /* 0x000f22000c1e1900 */
[----:B--2---:R-:W-:-:S03]  /*0840*/  FADD.FTZ R44, R44, R43 ;  /* 0x0000002b2c2c7221 */ /* 0x004fc60000010000 */
[----:B------:R0:W2:Y:S02]  /*0850*/  LDG.E R43, desc[UR6][R32.64] ;  /* 0x00000006202b7981 */ /* 0x0000a4000c1e1900 */
[----:B0-----:R-:W-:-:S06]  /*0860*/  IMAD.WIDE.U32 R32, R6, 0x4, R52 ;  /* 0x0000000406207825 */ /* 0x001fcc00078e0034 */
[----:B------:R-:W2:Y:S04]  /*0870*/  LDG.E R32, desc[UR6][R32.64] ;  /* 0x0000000620207981 */ /* 0x000ea8000c1e1900 */
[----:B------:R0:W2:Y:S02]  /*0880*/  LDG.E R33, desc[UR6][R28.64] ;  /* 0x000000061c217981 */ /* 0x0000a4000c1e1900 */
[----:B0-----:R-:W-:-:S05]  /*0890*/  IMAD.WIDE.U32 R28, R9, 0x4, R52 ;  /* 0x00000004091c7825 */ /* 0x001fca00078e0034 */
[----:B------:R0:W2:Y:S02]  /*08a0*/  LDG.E R51, desc[UR6][R28.64] ;  /* 0x000000061c337981 */ /* 0x0000a4000c1e1900 */
[----:B0-----:R-:W-:-:S05]  /*08b0*/  IMAD.WIDE.U32 R28, R10, 0x4, R52 ;  /* 0x000000040a1c7825 */ /* 0x001fca00078e0034 */
[----:B------:R0:W2:Y:S02]  /*08c0*/  LDG.E R59, desc[UR6][R28.64] ;  /* 0x000000061c3b7981 */ /* 0x0000a4000c1e1900 */
[----:B0-----:R-:W-:-:S05]  /*08d0*/  IMAD.WIDE.U32 R28, R11, 0x4, R52 ;  /* 0x000000040b1c7825 */ /* 0x001fca00078e0034 */
[----:B------:R0:W2:Y:S02]  /*08e0*/  LDG.E R60, desc[UR6][R28.64] ;  /* 0x000000061c3c7981 */ /* 0x0000a4000c1e1900 */
[----:B0-----:R-:W-:-:S05]  /*08f0*/  IMAD.WIDE.U32 R28, R12, 0x4, R52 ;  /* 0x000000040c1c7825 */ /* 0x001fca00078e0034 */
[----:B------:R-:W2:Y:S01]  /*0900*/  LDG.E R52, desc[UR6][R28.64] ;  /* 0x000000061c347981 */ /* 0x000ea2000c1e1900 */
[----:B-----5:R-:W-:Y:S01]  /*0910*/  FADD.FTZ R3, R40, R3 ;  /* 0x0000000328037221 */ /* 0x020fe20000010000 */
[----:B---3--:R-:W-:-:S03]  /*0920*/  FADD.FTZ R49, R44, R49 ;  /* 0x000000312c317221 */ /* 0x008fc60000010000 */
[----:B----4-:R-:W-:Y:S01]  /*0930*/  FADD.FTZ R38, R3, R38 ;  /* 0x0000002603267221 */ /* 0x010fe20000010000 */
[----:B------:R-:W-:-:S03]  /*0940*/  FADD.FTZ R49, R49, R48 ;  /* 0x0000003031317221 */ /* 0x000fc60000010000 */
[----:B------:R-:W-:Y:S01]  /*0950*/  FADD.FTZ R38, R38, R37 ;  /* 0x0000002526267221 */ /* 0x000fe20000010000 */
[----:B------:R-:W-:-:S03]  /*0960*/  FADD.FTZ R46, R49, R46 ;  /* 0x0000002e312e7221 */ /* 0x000fc60000010000 */
[----:B------:R-:W-:Y:S01]  /*0970*/  FADD.FTZ R41, R38, R41 ;  /* 0x0000002926297221 */ /* 0x000fe20000010000 */
[----:B------:R-:W-:-:S03]  /*0980*/  FADD.FTZ R27, R46, R27 ;  /* 0x0000001b2e1b7221 */ /* 0x000fc60000010000 */
[----:B------:R-:W-:Y:S01]  /*0990*/  FADD.FTZ R42, R41, R42 ;  /* 0x0000002a292a7221 */ /* 0x000fe20000010000 */
[----:B------:R-:W-:-:S04]  /*09a0*/  FADD.FTZ R26, R27, R26 ;  /* 0x0000001a1b1a7221 */ /* 0x000fc80000010000 */
[----:B------:R-:W-:-:S04]  /*09b0*/  FADD.FTZ R25, R26, R25 ;  /* 0x000000191a197221 */ /* 0x000fc80000010000 */
[----:B------:R-:W-:-:S04]  /*09c0*/  FADD.FTZ R24, R25, R24 ;  /* 0x0000001819187221 */ /* 0x000fc80000010000 */
[----:B------:R-:W-:-:S04]  /*09d0*/  FADD.FTZ R23, R24, R23 ;  /* 0x0000001718177221 */ /* 0x000fc80000010000 */
[----:B------:R-:W-:Y:S01]  /*09e0*/  FADD.FTZ R22, R23, R22 ;  /* 0x0000001617167221 */ /* 0x000fe20000010000 */
[----:B------:R-:W-:-:S03]  /*09f0*/  IADD3 R19, PT, PT, R19, 0x10, RZ ;  /* 0x0000001013137810 */ /* 0x000fc60007ffe0ff */
[----:B------:R-:W-:Y:S01]  /*0a00*/  FADD.FTZ R21, R22, R21 ;  /* 0x0000001516157221 */ /* 0x000fe20000010000 */
[----:B------:R-:W-:-:S03]  /*0a10*/  ISETP.NE.AND P1, PT, R19, RZ, PT ;  /* 0x000000ff1300720c */ /* 0x000fc60003f25270 */
[----:B------:R-:W-:-:S04]  /*0a20*/  FADD.FTZ R21, R21, R20 ;  /* 0x0000001415157221 */ /* 0x000fc80000010000 */
[----:B------:R-:W-:-:S04]  /*0a30*/  FADD.FTZ R36, R21, R36 ;  /* 0x0000002415247221 */ /* 0x000fc80000010000 */
[----:B------:R-:W-:-:S04]  /*0a40*/  FADD.FTZ R36, R36, R39 ;  /* 0x0000002724247221 */ /* 0x000fc80000010000 */
[----:B------:R-:W-:Y:S01]  /*0a50*/  FADD.FTZ R36, R36, R45 ;  /* 0x0000002d24247221 */ /* 0x000fe20000010000 */
[----:B------:R-:W-:Y:S02]  /*0a60*/  IADD3 R2, PT, PT, R2, 0x200, RZ ;  /* 0x0000020002027810 */ /* 0x000fe40007ffe0ff */
[C---:B------:R-:W-:Y:S02]  /*0a70*/  LEA R0, R54.reuse, R0, 0x9 ;  /* 0x0000000036007211 */ /* 0x040fe400078e48ff */
[C---:B------:R-:W-:Y:S02]  /*0a80*/  LEA R5, R54.reuse, R5, 0x9 ;  /* 0x0000000536057211 */ /* 0x040fe400078e48ff */
[C---:B------:R-:W-:Y:S02]  /*0a90*/  LEA R4, R54.reuse, R4, 0x9 ;  /* 0x0000000436047211 */ /* 0x040fe400078e48ff */
[C---:B------:R-:W-:Y:S02]  /*0aa0*/  LEA R18, R54.reuse, R18, 0x9 ;  /* 0x0000001236127211 */ /* 0x040fe400078e48ff */
[----:B------:R-:W-:-:S02]  /*0ab0*/  LEA R13, R54, R13, 0x9 ;  /* 0x0000000d360d7211 */ /* 0x000fc400078e48ff */
[C---:B------:R-:W-:Y:S02]  /*0ac0*/  LEA R14, R54.reuse, R14, 0x9 ;  /* 0x0000000e360e7211 */ /* 0x040fe400078e48ff */
        /* <DEDUP_REMOVED lines=9> */
[----:B------:R-:W-:Y:S01]  /*0b60*/  LEA R12, R54, R12, 0x9 ;  /* 0x0000000c360c7211 */ /* 0x000fe200078e48ff */
[----:B--2---:R-:W-:-:S04]  /*0b70*/  FADD.FTZ R43, R42, R43 ;  /* 0x0000002b2a2b7221 */ /* 0x004fc80000010000 */
[----:B------:R-:W-:-:S04]  /*0b80*/  FADD.FTZ R34, R43, R34 ;  /* 0x000000222b227221 */ /* 0x000fc80000010000 */
[----:B------:R-:W-:-:S04]  /*0b90*/  FADD.FTZ R35, R34, R35 ;  /* 0x0000002322237221 */ /* 0x000fc80000010000 */
[----:B------:R-:W-:-:S04]  /*0ba0*/  FADD.FTZ R35, R35, R50 ;  /* 0x0000003223237221 */ /* 0x000fc80000010000 */
[----:B------:R-:W-:-:S04]  /*0bb0*/  FADD.FTZ R32, R35, R32 ;  /* 0x0000002023207221 */ /* 0x000fc80000010000 */
[----:B------:R-:W-:-:S04]  /*0bc0*/  FADD.FTZ R33, R32, R33 ;  /* 0x0000002120217221 */ /* 0x000fc80000010000 */
[----:B------:R-:W-:-:S04]  /*0bd0*/  FADD.FTZ R30, R33, R30 ;  /* 0x0000001e211e7221 */ /* 0x000fc80000010000 */
[----:B------:R-:W-:Y:S01]  /*0be0*/  FADD.FTZ R30, R30, R51 ;  /* 0x000000331e1e7221 */ /* 0x000fe20000010000 */
[----:B------:R-:W-:-:S03]  /*0bf0*/  FADD.FTZ R43, R36, R47 ;  /* 0x0000002f242b7221 */ /* 0x000fc60000010000 */
[----:B------:R-:W-:-:S04]  /*0c00*/  FADD.FTZ R59, R30, R59 ;  /* 0x0000003b1e3b7221 */ /* 0x000fc80000010000 */
[----:B------:R-:W-:-:S04]  /*0c10*/  FADD.FTZ R59, R59, R60 ;  /* 0x0000003c3b3b7221 */ /* 0x000fc80000010000 */
[----:B------:R-:W-:Y:S01]  /*0c20*/  FADD.FTZ R3, R59, R52 ;  /* 0x000000343b037221 */ /* 0x000fe20000010000 */
[----:B------:R-:W-:Y:S06]  /*0c30*/  @P1 BRA `(.L_x_246) ;  /* 0xfffffff800281947 */ /* 0x000fec000383ffff */
.L_x_245:
[----:B------:R-:W-:Y:S05]  /*0c40*/  BSYNC.RECONVERGENT B1 ;  /* 0x0000000000017941 */ /* 0x000fea0003800200 */
.L_x_244:
[----:B------:R-:W-:Y:S05]  /*0c50*/  @!P0 BRA `(.L_x_243) ;  /* 0x0000000400e88947 */ /* 0x000fea0003800000 */
[----:B------:R-:W0:Y:S01]  /*0c60*/  S2R R0, SR_TID.X ;  /* 0x0000000000007919 */ /* 0x000e220000002100 */
[----:B------:R-:W-:Y:S01]  /*0c70*/  ISETP.GE.U32.AND P0, PT, R56, 0x8, PT ;  /* 0x000000083800780c */ /* 0x000fe20003f06070 */
[----:B------:R-:W-:Y:S01]  /*0c80*/  BSSY.RECONVERGENT B1, `(.L_x_247) ;  /* 0x0000041000017945 */ /* 0x000fe20003800200 */
[----:B------:R-:W-:Y:S02]  /*0c90*/  LOP3.LUT R34, R55, 0x7, RZ, 0xc0, !PT ;  /* 0x0000000737227812 */ /* 0x000fe400078ec0ff */
[----:B------:R-:W-:Y:S02]  /*0ca0*/  SHF.L.U32 R7, R58, 0x5, RZ ;  /* 0x000000053a077819 */ /* 0x000fe400000006ff */
[----:B------:R-:W-:Y:S02]  /*0cb0*/  ISETP.NE.AND P1, PT, R34, RZ, PT ;  /* 0x000000ff2200720c */ /* 0x000fe40003f25270 */
[----:B0-----:R-:W-:-:S05]  /*0cc0*/  LOP3.LUT R11, R7, 0x1f, R0, 0xf8, !PT ;  /* 0x0000001f070b7812 */ /* 0x001fca00078ef800 */
[----:B------:R-:W-:Y:S06]  /*0cd0*/  @!P0 BRA `(.L_x_248) ;  /* 0x0000000000ec8947 */ /* 0x000fec0003800000 */
[----:B------:R-:W0:Y:S01]  /*0ce0*/  LDC.64 R4, c[0x0][0x448] ;  /* 0x00011200ff047b82 */ /* 0x000e220000000a00 */
[----:B------:R-:W-:-:S05]  /*0cf0*/  IMAD R13, R2, R54, R11 ;  /* 0x00000036020d7224 */ /* 0x000fca00078e020b */
[CC--:B------:R-:W-:Y:S02]  /*0d00*/  LEA R21, R54.reuse, R13.reuse, 0x5 ;  /* 0x0000000d36157211 */ /* 0x0c0fe400078e28ff */
[----:B------:R-:W1:Y:S01]  /*0d10*/  LDC.64 R8, c[0x0][0x440] ;  /* 0x00011000ff087b82 */ /* 0x000e620000000a00 */
[CC--:B------:R-:W-:Y:S02]  /*0d20*/  LEA R23, R54.reuse, R13.reuse, 0x6 ;  /* 0x0000000d36177211 */ /* 0x0c0fe400078e30ff */
[C---:B------:R-:W-:Y:S02]  /*0d30*/  LEA R33, R54.reuse, R13, 0x7 ;  /* 0x0000000d36217211 */ /* 0x040fe400078e38ff */
[----:B------:R-:W-:Y:S01]  /*0d40*/  LEA R27, R54, R23, 0x5 ;  /* 0x00000017361b7211 */ /* 0x000fe200078e28ff */
[----:B0-----:R-:W-:-:S06]  /*0d50*/  IMAD.WIDE.U32 R14, R13, 0x4, R4 ;  /* 0x000000040d0e7825 */ /* 0x001fcc00078e0004 */
[----:B------:R0:W2:Y:S01]  /*0d60*/  LDG.E R14, desc[UR6][R14.64] ;  /* 0x000000060e0e7981 */ /* 0x0000a2000c1e1900 */
[----:B-1----:R-:W-:-:S04]  /*0d70*/  IMAD.WIDE.U32 R16, R13, 0x4, R8 ;  /* 0x000000040d107825 */ /* 0x002fc800078e0008 */
[C---:B------:R-:W-:Y:S01]  /*0d80*/  IMAD.WIDE.U32 R18, R21.reuse, 0x4, R8 ;  /* 0x0000000415127825 */ /* 0x040fe200078e0008 */
[----:B------:R-:W3:Y:S03]  /*0d90*/  LDG.E R0, desc[UR6][R16.64] ;  /* 0x0000000610007981 */ /* 0x000ee6000c1e1900 */
[----:B------:R-:W-:Y:S01]  /*0da0*/  IMAD.WIDE.U32 R20, R21, 0x4, R4 ;  /* 0x0000000415147825 */ /* 0x000fe200078e0004 */
[----:B------:R1:W4:Y:S03]  /*0db0*/  LDG.E R6, desc[UR6][R18.64] ;  /* 0x0000000612067981 */ /* 0x000326000c1e1900 */
[C---:B------:R-:W-:Y:S01]  /*0dc0*/  IMAD.WIDE.U32 R12, R23.reuse, 0x4, R8 ;  /* 0x00000004170c7825 */ /* 0x040fe200078e0008 */
[----:B------:R5:W4:Y:S03]  /*0dd0*/  LDG.E R35, desc[UR6][R20.64] ;  /* 0x0000000614237981 */ /* 0x000b26000c1e1900 */
[----:B------:R-:W-:-:S04]  /*0de0*/  IMAD.WIDE.U32 R22, R23, 0x4, R4 ;  /* 0x0000000417167825 */ /* 0x000fc800078e0004 */
[C---:B------:R-:W-:Y:S01]  /*0df0*/  IMAD.WIDE.U32 R24, R27.reuse, 0x4, R8 ;  /* 0x000000041b187825 */ /* 0x040fe200078e0008 */
[----:B------:R5:W4:Y:S03]  /*0e00*/  LDG.E R12, desc[UR6][R12.64] ;  /* 0x000000060c0c7981 */ /* 0x000b26000c1e1900 */
[--C-:B------:R-:W-:Y:S01]  /*0e10*/  IMAD.WIDE.U32 R26, R27, 0x4, R4.reuse ;  /* 0x000000041b1a7825 */ /* 0x100fe200078e0004 */
[----:B------:R-:W4:Y:S01]  /*0e20*/  LDG.E R23, desc[UR6][R22.64] ;  /* 0x0000000616177981 */ /* 0x000f22000c1e1900 */
[CC--:B0-----:R-:W-:Y:S02]  /*0e30*/  LEA R15, R54.reuse, R33.reuse, 0x5 ;  /* 0x00000021360f7211 */ /* 0x0c1fe400078e28ff */
[----:B------:R-:W-:Y:S01]  /*0e40*/  IMAD.WIDE.U32 R30, R33, 0x4, R4 ;  /* 0x00000004211e7825 */ /* 0x000fe200078e0004 */
[----:B------:R-:W4:Y:S01]  /*0e50*/  LDG.E R25, desc[UR6][R24.64] ;  /* 0x0000000618197981 */ /* 0x000f22000c1e1900 */
[----:B-1----:R-:W-:-:S02]  /*0e60*/  LEA R19, R54, R33, 0x6 ;  /* 0x0000002136137211 */ /* 0x002fc400078e30ff */
[--C-:B------:R-:W-:Y:S01]  /*0e70*/  IMAD.WIDE.U32 R28, R33, 0x4, R8.reuse ;  /* 0x00000004211c7825 */ /* 0x100fe200078e0008 */
[----:B------:R-:W4:Y:S03]  /*0e80*/  LDG.E R27, desc[UR6][R26.64] ;  /* 0x000000061a1b7981 */ /* 0x000f26000c1e1900 */
[C---:B------:R-:W-:Y:S01]  /*0e90*/  IMAD.WIDE.U32 R32, R15.reuse, 0x4, R8 ;  /* 0x000000040f207825 */ /* 0x040fe200078e0008 */
[----:B------:R-:W4:Y:S03]  /*0ea0*/  LDG.E R10, desc[UR6][R28.64] ;  /* 0x000000061c0a7981 */ /* 0x000f26000c1e1900 */
[----:B-----5:R-:W-:Y:S01]  /*0eb0*/  IMAD.WIDE.U32 R20, R15, 0x4, R4 ;  /* 0x000000040f147825 */ /* 0x020fe200078e0004 */
[----:B------:R-:W5:Y:S01]  /*0ec0*/  LDG.E R31, desc[UR6][R30.64] ;  /* 0x000000061e1f7981 */ /* 0x000f62000c1e1900 */
[----:B------:R-:W-:-:S02]  /*0ed0*/  LEA R13, R54, R19, 0x5 ;  /* 0x00000013360d7211 */ /* 0x000fc400078e28ff */
[C---:B------:R-:W-:Y:S01]  /*0ee0*/  IMAD.WIDE.U32 R16, R19.reuse, 0x4, R8 ;  /* 0x0000000413107825 */ /* 0x040fe200078e0008 */
[----:B------:R-:W5:Y:S03]  /*0ef0*/  LDG.E R33, desc[UR6][R32.64] ;  /* 0x0000000620217981 */ /* 0x000f66000c1e1900 */
[----:B------:R-:W-:Y:S01]  /*0f00*/  IMAD.WIDE.U32 R18, R19, 0x4, R4 ;  /* 0x0000000413127825 */ /* 0x000fe200078e0004 */
[----:B------:R-:W5:Y:S03]  /*0f10*/  LDG.E R21, desc[UR6][R20.64] ;  /* 0x0000000614157981 */ /* 0x000f66000c1e1900 */
[C---:B------:R-:W-:Y:S01]  /*0f20*/  IMAD.WIDE.U32 R8, R13.reuse, 0x4, R8 ;  /* 0x000000040d087825 */ /* 0x040fe200078e0008 */
[----:B------:R-:W5:Y:S03]  /*0f30*/  LDG.E R17, desc[UR6][R16.64] ;  /* 0x0000000610117981 */ /* 0x000f66000c1e1900 */
[----:B------:R-:W-:Y:S01]  /*0f40*/  IMAD.WIDE.U32 R4, R13, 0x4, R4 ;  /* 0x000000040d047825 */ /* 0x000fe200078e0004 */
[----:B------:R-:W5:Y:S04]  /*0f50*/  LDG.E R19, desc[UR6][R18.64] ;  /* 0x0000000612137981 */ /* 0x000f68000c1e1900 */
[----:B------:R-:W5:Y:S04]  /*0f60*/  LDG.E R9, desc[UR6][R8.64] ;  /* 0x0000000608097981 */ /* 0x000f68000c1e1900 */
[----:B------:R-:W5:Y:S01]  /*0f70*/  LDG.E R5, desc[UR6][R4.64] ;  /* 0x0000000604057981 */ /* 0x000f62000c1e1900 */
[----:B------:R-:W-:Y:S01]  /*0f80*/  IADD3 R2, PT, PT, R2, 0x100, RZ ;  /* 0x0000010002027810 */ /* 0x000fe20007ffe0ff */
[----:B--2---:R-:W-:Y:S01]  /*0f90*/  FADD.FTZ R14, R3, R14 ;  /* 0x0000000e030e7221 */ /* 0x004fe20000010000 */
[----:B---3--:R-:W-:-:S04]  /*0fa0*/  FADD.FTZ R43, R43, R0 ;  /* 0x000000002b2b7221 */ /* 0x008fc80000010000 */
[----:B----4-:R-:W-:Y:S01]  /*0fb0*/  FADD.FTZ R43, R43, R6 ;  /* 0x000000062b2b7221 */ /* 0x010fe20000010000 */
[----:B------:R-:W-:-:S03]  /*0fc0*/  FADD.FTZ R14, R14, R35 ;  /* 0x000000230e0e7221 */ /* 0x000fc60000010000 */
[----:B------:R-:W-:Y:S01]  /*0fd0*/  FADD.FTZ R12, R43, R12 ;  /* 0x0000000c2b0c7221 */ /* 0x000fe20000010000 */
[----:B------:R-:W-:-:S03]  /*0fe0*/  FADD.FTZ R14, R14, R23 ;  /* 0x000000170e0e7221 */ /* 0x000fc60000010000 */
[----:B------:R-:W-:Y:S01]  /*0ff0*/  FADD.FTZ R25, R12, R25 ;  /* 0x000000190c197221 */ /* 0x000fe20000010000 */
[----:B------:R-:W-:-:S03]  /*1000*/  FADD.FTZ R14, R14, R27 ;  /* 0x0000001b0e0e7221 */ /* 0x000fc60000010000 */
[----:B------:R-:W-:Y:S01]  /*1010*/  FADD.FTZ R10, R25, R10 ;  /* 0x0000000a190a7221 */ /* 0x000fe20000010000 */
[----:B-----5:R-:W-:-:S03]  /*1020*/  FADD.FTZ R14, R14, R31 ;  /* 0x0000001f0e0e7221 */ /* 0x020fc60000010000 */
[----:B------:R-:W-:Y:S01]  /*1030*/  FADD.FTZ R10, R10, R33 ;  /* 0x000000210a0a7221 */ /* 0x000fe20000010000 */
[----:B------:R-:W-:-:S03]  /*1040*/  FADD.FTZ R14, R14, R21 ;  /* 0x000000150e0e7221 */ /* 0x000fc60000010000 */
[----:B------:R-:W-:Y:S01]  /*1050*/  FADD.FTZ R10, R10, R17 ;  /* 0x000000110a0a7221 */ /* 0x000fe20000010000 */
[----:B------:R-:W-:-:S03]  /*1060*/  FADD.FTZ R14, R14, R19 ;  /* 0x000000130e0e7221 */ /* 0x000fc60000010000 */
[----:B------:R-:W-:Y:S01]  /*1070*/  FADD.FTZ R43, R10, R9 ;  /* 0x000000090a2b7221 */ /* 0x000fe20000010000 */
[----:B------:R-:W-:-:S07]  /*1080*/  FADD.FTZ R3, R14, R5 ;  /* 0x000000050e037221 */ /* 0x000fce0000010000 */
.L_x_248:
[----:B------:R-:W-:Y:S05]  /*1090*/  BSYNC.RECONVERGENT B1 ;  /* 0x0000000000017941 */ /* 0x000fea0003800200 */
.L_x_247:
[----:B------:R-:W-:Y:S05]  /*10a0*/  @!P1 BRA `(.L_x_243) ;  /* 0x0000000000d49947 */ /* 0x000fea0003800000 */
[----:B------:R-:W-:Y:S01]  /*10b0*/  ISETP.GE.U32.AND P0, PT, R34, 0x4, PT ;  /* 0x000000042200780c */ /* 0x000fe20003f06070 */
[----:B------:R-:W-:Y:S01]  /*10c0*/  BSSY.RECONVERGENT B1, `(.L_x_249) ;  /* 0x0000023000017945 */ /* 0x000fe20003800200 */
[----:B------:R-:W-:-:S04]  /*10d0*/  LOP3.LUT R0, R55, 0x3, RZ, 0xc0, !PT ;  /* 0x0000000337007812 */ /* 0x000fc800078ec0ff */
[----:B------:R-:W-:-:S07]  /*10e0*/  ISETP.NE.AND P1, PT, R0, RZ, PT ;  /* 0x000000ff0000720c */ /* 0x000fce0003f25270 */
[----:B------:R-:W-:Y:S06]  /*10f0*/  @!P0 BRA `(.L_x_250) ;  /* 0x00000000007c8947 */ /* 0x000fec0003800000 */
[----:B------:R-:W0:Y:S01]  /*1100*/  LDC.64 R4, c[0x0][0x440] ;  /* 0x00011000ff047b82 */ /* 0x000e220000000a00 */
[----:B------:R-:W-:-:S05]  /*1110*/  IMAD R15, R2, R54, R11 ;  /* 0x00000036020f7224 */ /* 0x000fca00078e020b */
[CC--:B------:R-:W-:Y:S02]  /*1120*/  LEA R17, R54.reuse, R15.reuse, 0x5 ;  /* 0x0000000f36117211 */ /* 0x0c0fe400078e28ff */
[----:B------:R-:W1:Y:S01]  /*1130*/  LDC.64 R12, c[0x0][0x448] ;  /* 0x00011200ff0c7b82 */ /* 0x000e620000000a00 */
[----:B------:R-:W-:-:S04]  /*1140*/  LEA R21, R54, R15, 0x6 ;  /* 0x0000000f36157211 */ /* 0x000fc800078e30ff */
[----:B------:R-:W-:Y:S01]  /*1150*/  LEA R23, R54, R21, 0x5 ;  /* 0x0000001536177211 */ /* 0x000fe200078e28ff */
[----:B0-----:R-:W-:-:S04]  /*1160*/  IMAD.WIDE.U32 R8, R15, 0x4, R4 ;  /* 0x000000040f087825 */ /* 0x001fc800078e0004 */
[----:B-1----:R-:W-:Y:S02]  /*1170*/  IMAD.WIDE.U32 R10, R15, 0x4, R12 ;  /* 0x000000040f0a7825 */ /* 0x002fe400078e000c */
[----:B------:R-:W2:Y:S02]  /*1180*/  LDG.E R8, desc[UR6][R8.64] ;  /* 0x0000000608087981 */ /* 0x000ea4000c1e1900 */
[C---:B------:R-:W-:Y:S02]  /*1190*/  IMAD.WIDE.U32 R14, R17.reuse, 0x4, R4 ;  /* 0x00000004110e7825 */ /* 0x040fe400078e0004 */
[----:B------:R-:W3:Y:S02]  /*11a0*/  LDG.E R10, desc[UR6][R10.64] ;  /* 0x000000060a0a7981 */ /* 0x000ee4000c1e1900 */
[----:B------:R-:W-:Y:S02]  /*11b0*/  IMAD.WIDE.U32 R16, R17, 0x4, R12 ;  /* 0x0000000411107825 */ /* 0x000fe400078e000c */
[----:B------:R-:W4:Y:S02]  /*11c0*/  LDG.E R15, desc[UR6][R14.64] ;  /* 0x000000060e0f7981 */ /* 0x000f24000c1e1900 */
[----:B------:R-:W-:-:S02]  /*11d0*/  IMAD.WIDE.U32 R18, R21, 0x4, R4 ;  /* 0x0000000415127825 */ /* 0x000fc400078e0004 */
[----:B------:R-:W5:Y:S02]  /*11e0*/  LDG.E R17, desc[UR6][R16.64] ;  /* 0x0000000610117981 */ /* 0x000f64000c1e1900 */
[----:B------:R-:W-:Y:S02]  /*11f0*/  IMAD.WIDE.U32 R20, R21, 0x4, R12 ;  /* 0x0000000415147825 */ /* 0x000fe400078e000c */
[----:B------:R-:W5:Y:S02]  /*1200*/  LDG.E R19, desc[UR6][R18.64] ;  /* 0x0000000612137981 */ /* 0x000f64000c1e1900 */
[C---:B------:R-:W-:Y:S02]  /*1210*/  IMAD.WIDE.U32 R4, R23.reuse, 0x4, R4 ;  /* 0x0000000417047825 */ /* 0x040fe400078e0004 */
[----:B------:R-:W5:Y:S02]  /*1220*/  LDG.E R21, desc[UR6][R20.64] ;  /* 0x0000000614157981 */ /* 0x000f64000c1e1900 */
[----:B------:R-:W-:-:S02]  /*1230*/  IMAD.WIDE.U32 R12, R23, 0x4, R12 ;  /* 0x00000004170c7825 */ /* 0x000fc400078e000c */
[----:B------:R-:W5:Y:S04]  /*1240*/  LDG.E R5, desc[UR6][R4.64] ;  /* 0x0000000604057981 */ /* 0x000f68000c1e1900 */
[----:B------:R-:W5:Y:S01]  /*1250*/  LDG.E R13, desc[UR6][R12.64] ;  /* 0x000000060c0d7981 */ /* 0x000f62000c1e1900 */
[----:B------:R-:W-:Y:S01]  /*1260*/  IADD3 R2, PT, PT, R2, 0x80, RZ ;  /* 0x0000008002027810 */ /* 0x000fe20007ffe0ff */
[----:B--2---:R-:W-:Y:S01]  /*1270*/  FADD.FTZ R8, R43, R8 ;  /* 0x000000082b087221 */ /* 0x004fe20000010000 */
[----:B---3--:R-:W-:-:S03]  /*1280*/  FADD.FTZ R10, R3, R10 ;  /* 0x0000000a030a7221 */ /* 0x008fc60000010000 */
[----:B----4-:R-:W-:Y:S01]  /*1290*/  FADD.FTZ R8, R8, R15 ;  /* 0x0000000f08087221 */ /* 0x010fe20000010000 */
[----:B-----5:R-:W-:-:S03]  /*12a0*/  FADD.FTZ R10, R10, R17 ;  /* 0x000000110a0a7221 */ /* 0x020fc60000010000 */
[----:B------:R-:W-:Y:S01]  /*12b0*/  FADD.FTZ R8, R8, R19 ;  /* 0x0000001308087221 */ /* 0x000fe20000010000 */
[----:B------:R-:W-:-:S03]  /*12c0*/  FADD.FTZ R10, R10, R21 ;  /* 0x000000150a0a7221 */ /* 0x000fc60000010000 */
[----:B------:R-:W-:Y:S01]  /*12d0*/  FADD.FTZ R43, R8, R5 ;  /* 0x00000005082b7221 */ /* 0x000fe20000010000 */
[----:B------:R-:W-:-:S07]  /*12e0*/  FADD.FTZ R3, R10, R13 ;  /* 0x0000000d0a037221 */ /* 0x000fce0000010000 */
.L_x_250:
[----:B------:R-:W-:Y:S05]  /*12f0*/  BSYNC.RECONVERGENT B1 ;  /* 0x0000000000017941 */ /* 0x000fea0003800200 */
.L_x_249:
[----:B------:R-:W-:Y:S05]  /*1300*/  @!P1 BRA `(.L_x_243) ;  /* 0x00000000003c9947 */ /* 0x000fea0003800000 */
[----:B------:R-:W0:Y:S01]  /*1310*/  LDC.64 R8, c[0x0][0x440] ;  /* 0x00011000ff087b82 */ /* 0x000e220000000a00 */
[----:B------:R-:W-:Y:S01]  /*1320*/  IMAD R2, R2, R54, R7 ;  /* 0x0000003602027224 */ /* 0x000fe200078e0207 */
[----:B------:R-:W-:-:S04]  /*1330*/  IADD3 R0, PT, PT, -R0, RZ, RZ ;  /* 0x000000ff00007210 */ /* 0x000fc80007ffe1ff */
[----:B------:R-:W-:Y:S02]  /*1340*/  IADD3 R13, PT, PT, R57, R2, RZ ;  /* 0x00000002390d7210 */ /* 0x000fe40007ffe0ff */
[----:B------:R-:W1:Y:S05]  /*1350*/  LDC.64 R10, c[0x0][0x448] ;  /* 0x00011200ff0a7b82 */ /* 0x000e6a0000000a00 */
.L_x_251:
[----:B0-----:R-:W-:-:S04]  /*1360*/  IMAD.WIDE.U32 R4, R13, 0x4, R8 ;  /* 0x000000040d047825 */ /* 0x001fc800078e0008 */
[----:B-1----:R-:W-:Y:S02]  /*1370*/  IMAD.WIDE.U32 R6, R13, 0x4, R10 ;  /* 0x000000040d067825 */ /* 0x002fe400078e000a */
[----:B------:R-:W2:Y:S04]  /*1380*/  LDG.E R4, desc[UR6][R4.64] ;  /* 0x0000000604047981 */ /* 0x000ea8000c1e1900 */
[----:B------:R-:W3:Y:S01]  /*1390*/  LDG.E R6, desc[UR6][R6.64] ;  /* 0x0000000606067981 */ /* 0x000ee2000c1e1900 */
[----:B------:R-:W-:Y:S02]  /*13a0*/  IADD3 R0, PT, PT, R0, 0x1, RZ ;  /* 0x0000000100007810 */ /* 0x000fe40007ffe0ff */
[----:B------:R-:W-:Y:S02]  /*13b0*/  LEA R13, R54, R13, 0x5 ;  /* 0x0000000d360d7211 */ /* 0x000fe400078e28ff */
[----:B------:R-:W-:Y:S01]  /*13c0*/  ISETP.NE.AND P0, PT, R0, RZ, PT ;  /* 0x000000ff0000720c */ /* 0x000fe20003f05270 */
[----:B--2---:R-:W-:Y:S01]  /*13d0*/  FADD.FTZ R43, R4, R43 ;  /* 0x0000002b042b7221 */ /* 0x004fe20000010000 */
[----:B---3--:R-:W-:-:S11]  /*13e0*/  FADD.FTZ R3, R6, R3 ;  /* 0x0000000306037221 */ /* 0x008fd60000010000 */
[----:B------:R-:W-:Y:S05]  /*13f0*/  @P0 BRA `(.L_x_251) ;  /* 0xfffffffc00d80947 */ /* 0x000fea000383ffff */
.L_x_243:
[----:B------:R-:W-:Y:S05]  /*1400*/  BSYNC.RECONVERGENT B0 ;  /* 0x0000000000007941 */ /* 0x000fea0003800200 */
.L_x_242:
[----:B------:R-:W0:Y:S01]  /*1410*/  S2R R5, SR_TID.X ;  /* 0x0000000000057919 */ /* 0x000e220000002100 */
[----:B------:R-:W1:Y:S01]  /*1420*/  S2UR UR5, SR_CgaCtaId ;  /* 0x00000000000579c3 */ /* 0x000e620000008800 */
[----:B------:R-:W-:Y:S01]  /*1430*/  UMOV UR4, 0x400 ;  /* 0x0000040000047882 */ /* 0x000fe20000000000 */
[----:B------:R-:W-:Y:S02]  /*1440*/  SHF.L.U32 R58, R58, 0x4, RZ ;  /* 0x000000043a3a7819 */ /* 0x000fe400000006ff */
[----:B------:R-:W-:Y:S02]  /*1450*/  ISETP.NE.AND P0, PT, R57, RZ, PT ;  /* 0x000000ff3900720c */ /* 0x000fe40003f05270 */
[----:B------:R-:W-:Y:S01]  /*1460*/  LOP3.LUT R58, R58, 0x7ffffff0, RZ, 0xc0, !PT ;  /* 0x7ffffff03a3a7812 */ /* 0x000fe200078ec0ff */
[----:B-1----:R-:W-:Y:S01]  /*1470*/  ULEA UR4, UR5, UR4, 0x18 ;  /* 0x0000000405047291 */ /* 0x002fe2000f8ec0ff */
[----:B0-----:R-:W-:-:S04]  /*1480*/  SHF.R.U32.HI R12, RZ, 0x5, R5 ;  /* 0x00000005ff0c7819 */ /* 0x001fc80000011605 */
[----:B------:R-:W-:-:S04]  /*1490*/  LOP3.LUT R0, R12, 0x1f, R5, 0x78, !PT ;  /* 0x0000001f0c007812 */ /* 0x000fc800078e7805 */
[----:B------:R-:W-:Y:S02]  /*14a0*/  LOP3.LUT R2, R0, 0x3e0, R5, 0xf8, !PT ;  /* 0x000003e000027812 */ /* 0x000fe400078ef805 */
[----:B------:R-:W-:Y:S02]  /*14b0*/  SHF.L.U32 R5, R57, 0x7, RZ ;  /* 0x0000000739057819 */ /* 0x000fe400000006ff */
[----:B------:R-:W-:Y:S02]  /*14c0*/  LEA R2, R2, UR4, 0x2 ;  /* 0x0000000402027c11 */ /* 0x000fe4000f8e10ff */
[----:B------:R-:W-:-:S03]  /*14d0*/  SHF.L.U32 R0, R0, 0x2, RZ ;  /* 0x0000000200007819 */ /* 0x000fc600000006ff */
[----:B------:R-:W-:Y:S01]  /*14e0*/  STS [R2], R3 ;  /* 0x0000000302007388 */ /* 0x000fe20000000800 */
[----:B------:R-:W-:-:S03]  /*14f0*/  LOP3.LUT R0, R5, R0, RZ, 0xfc, !PT ;  /* 0x0000000005007212 */ /* 0x000fc600078efcff */
[----:B------:R-:W-:Y:S01]  /*1500*/  STS [R2+0x1000], R43 ;  /* 0x0010002b02007388 */ /* 0x000fe20000000800 */
[----:B------:R-:W-:Y:S06]  /*1510*/  BAR.SYNC.DEFER_BLOCKING 0x0 ;  /* 0x0000000000007b1d */ /* 0x000fec0000010000 */
[----:B------:R-:W0:Y:S04]  /*1520*/  LDS R4, [R0+UR4] ;  /* 0x0000000400047984 */ /* 0x000e280008000800 */
[----:B------:R-:W1:Y:S04]  /*1530*/  LDS R5, [R0+UR4+0x1000] ;  /* 0x0010000400057984 */ /* 0x000e680008000800 */
[----:B0-----:R-:W0:Y:S04]  /*1540*/  SHFL.BFLY PT, R7, R4, 0x1, 0x1f ;  /* 0x0c201f0004077f89 */ /* 0x001e2800000e0000 */
[----:B-1----:R-:W1:Y:S01]  /*1550*/  SHFL.BFLY PT, R6, R5, 0x1, 0x1f ;  /* 0x0c201f0005067f89 */ /* 0x002e6200000e0000 */
        /* <DEDUP_REMOVED lines=9> */
[----:B------:R-:W-:Y:S01]  /*15f0*/  IADD3 R9, PT, PT, R57, R58, RZ ;  /* 0x0000003a39097210 */ /* 0x000fe20007ffe0ff */
[----:B-1----:R-:W-:-:S03]  /*1600*/  FADD.FTZ R2, R7, R2 ;  /* 0x0000000207027221 */ /* 0x002fc60000010000 */
[----:B------:R-:W0:Y:S01]  /*1610*/  SHFL.BFLY PT, R5, R10, 0x8, 0x1f ;  /* 0x0d001f000a057f89 */ /* 0x000e2200000e0000 */
[----:B------:R-:W-:-:S03]  /*1620*/  SHF.L.U32 R7, R9, 0x1, RZ ;  /* 0x0000000109077819 */ /* 0x000fc600000006ff */
[----:B------:R-:W1:Y:S01]  /*1630*/  SHFL.BFLY PT, R3, R2, 0x8, 0x1f ;  /* 0x0d001f0002037f89 */ /* 0x000e6200000e0000 */
[----:B------:R-:W-:Y:S02]  /*1640*/  ISETP.GE.U32.AND P1, PT, R7, R54, PT ;  /* 0x000000360700720c */ /* 0x000fe40003f26070 */
[----:B------:R-:W-:Y:S01]  /*1650*/  @!P0 LEA R7, R12, UR4, 0x2 ;  /* 0x000000040c078c11 */ /* 0x000fe2000f8e10ff */
[----:B0-----:R-:W-:Y:S01]  /*1660*/  FADD.FTZ R5, R10, R5 ;  /* 0x000000050a057221 */ /* 0x001fe20000010000 */
[----:B-1----:R-:W-:-:S04]  /*1670*/  FADD.FTZ R3, R2, R3 ;  /* 0x0000000302037221 */ /* 0x002fc80000010000 */
[----:B------:R-:W0:Y:S04]  /*1680*/  SHFL.BFLY PT, R4, R5, 0x10, 0x1f ;  /* 0x0e001f0005047f89 */ /* 0x000e2800000e0000 */
[----:B------:R-:W1:Y:S01]  /*1690*/  SHFL.BFLY PT, R0, R3, 0x10, 0x1f ;  /* 0x0e001f0003007f89 */ /* 0x000e6200000e0000 */
[----:B0-----:R-:W-:Y:S01]  /*16a0*/  FADD.FTZ R4, R5, R4 ;  /* 0x0000000405047221 */ /* 0x001fe20000010000 */
[----:B-1----:R-:W-:-:S04]  /*16b0*/  FADD.FTZ R0, R3, R0 ;  /* 0x0000000003007221 */ /* 0x002fc80000010000 */
[----:B------:R0:W-:Y:S04]  /*16c0*/  @!P0 STS [R7+0x2000], R4 ;  /* 0x0020000407008388 */ /* 0x0001e80000000800 */
[----:B------:R0:W-:Y:S01]  /*16d0*/  @!P0 STS [R7+0x2080], R0 ;  /* 0x0020800007008388 */ /* 0x0001e20000000800 */
[----:B------:R-:W-:Y:S06]  /*16e0*/  BAR.SYNC.DEFER_BLOCKING 0x0 ;  /* 0x0000000000007b1d */ /* 0x000fec0000010000 */
[----:B------:R-:W-:Y:S05]  /*16f0*/  @P1 EXIT ;  /* 0x000000000000194d */ /* 0x000fea0003800000 */
[----:B------:R-:W-:-:S04]  /*1700*/  ISETP.GT.U32.AND P0, PT, R57, 0xf, PT ;  /* 0x0000000f3900780c */ /* 0x000fc80003f04070 */
[----:B------:R-:W-:-:S13]  /*1710*/  ISETP.NE.OR P0, PT, R12, 0x1f, P0 ;  /* 0x0000001f0c00780c */ /* 0x000fda0000705670 */
[----:B------:R-:W-:Y:S05]  /*1720*/  @P0 EXIT ;  /* 0x000000000000094d */ /* 0x000fea0003800000 */
[----:B------:R-:W-:Y:S01]  /*1730*/  LEA R57, R57, UR4, 0x3 ;  /* 0x0000000439397c11 */ /* 0x000fe2000f8e18ff */
[----:B------:R-:W1:Y:S04]  /*1740*/  LDC.64 R2, c[0x0][0x488] ;  /* 0x00012200ff027b82 */ /* 0x000e680000000a00 */
[----:B0-----:R-:W0:Y:S04]  /*1750*/  LDS.64 R6, [R57+0x2000] ;  /* 0x0020000039067984 */ /* 0x001e280000000a00 */
[----:B------:R-:W2:Y:S01]  /*1760*/  LDS.64 R10, [R57+0x2080] ;  /* 0x00208000390a7984 */ /* 0x000ea20000000a00 */
[----:B------:R-:W3:Y:S01]  /*1770*/  LDC.64 R4, c[0x0][0x480] ;  /* 0x00012000ff047b82 */ /* 0x000ee20000000a00 */
[----:B-1----:R-:W-:-:S04]  /*1780*/  IMAD.WIDE.U32 R2, R9, 0x4, R2 ;  /* 0x0000000409027825 */ /* 0x002fc800078e0002 */
[----:B---3--:R-:W-:Y:S01]  /*1790*/  IMAD.WIDE.U32 R4, R9, 0x4, R4 ;  /* 0x0000000409047825 */ /* 0x008fe200078e0004 */
[----:B0-----:R-:W-:Y:S02]  /*17a0*/  F2FP.BF16.F32.PACK_AB R7, R7, R6 ;  /* 0x000000060707723e */ /* 0x001fe400000010ff */
[----:B--2---:R-:W-:-:S03]  /*17b0*/  F2FP.BF16.F32.PACK_AB R11, R11, R10 ;  /* 0x0000000a0b0b723e */ /* 0x004fc600000010ff */
[----:B------:R-:W-:Y:S04]  /*17c0*/  STG.E desc[UR6][R2.64], R7 ;  /* 0x0000000702007986 */ /* 0x000fe8000c101906 */
[----:B------:R-:W-:Y:S01]  /*17d0*/  STG.E desc[UR6][R4.64], R11 ;  /* 0x0000000b04007986 */ /* 0x000fe2000c101906 */
[----:B------:R-:W-:Y:S05]  /*17e0*/  EXIT ;  /* 0x000000000000794d */ /* 0x000fea0003800000 */
.L_x_252:
        /* <DEDUP_REMOVED lines=9> */
.L_x_3892:


//--------------------- .text._ZN10layer_norm40ln_parallel_residual_bwd_finalize_kernelINS_22Kernel_traits_finalizeILj512E13__nv_bfloat16S2_S2_S2_fjLb0ELj1024ELj4ENS_18Kernel_traits_baseILj512ES2_S2_S2_S2_fjLj1024EEEEELb0EEEvNS_9BwdParamsE --------------------------
	.section	.text._ZN10layer_norm40ln_parallel_residual_bwd_finalize_kernelINS_22Kernel_traits_finalizeILj512E13__nv_bfloat16S2_S2_S2_fjLb0ELj1024ELj4ENS_18Kernel_traits_baseILj512ES2_S2_S2_S2_fjLj1024EEEEELb0EEEvNS_9BwdParamsE,"ax",@progbits
	.align	128
        .global         _ZN10layer_norm40ln_parallel_residual_bwd_finalize_kernelINS_22Kernel_traits_finalizeILj512E13__nv_bfloat16S2_S2_S2_fjLb0ELj1024ELj4ENS_18Kernel_traits_baseILj512ES2_S2_S2_S2_fjLj1024EEEEELb0EEEvNS_9BwdParamsE
        .type           _ZN10layer_norm40ln_parallel_residual_bwd_finalize_kernelINS_22Kernel_traits_finalizeILj512E13__nv_bfloat16S2_S2_S2_fjLb0ELj1024ELj4ENS_18Kernel_traits_baseILj512ES2_S2_S2_S2_fjLj1024EEEEELb0EEEvNS_9BwdParamsE,@function
        .size           _ZN10layer_norm40ln_parallel_residual_bwd_finalize_kernelINS_22Kernel_traits_finalizeILj512E13__nv_bfloat16S2_S2_S2_fjLb0ELj1024ELj4ENS_18Kernel_traits_baseILj512ES2_S2_S2_S2_fjLj1024EEEEELb0EEEvNS_9BwdParamsE,(.L_x_3893 - _ZN10layer_norm40ln_parallel_residual_bwd_finalize_kernelINS_22Kernel_traits_finalizeILj512E13__nv_bfloat16S2_S2_S2_fjLb0ELj1024ELj4ENS_18Kernel_traits_baseILj512ES2_S2_S2_S2_fjLj1024EEEEELb0EEEvNS_9BwdParamsE)
        .other          _ZN10layer_norm40ln_parallel_residual_bwd_finalize_kernelINS_22Kernel_traits_finalizeILj512E13__nv_bfloat16S2_S2_S2_fjLb0ELj1024ELj4ENS_18Kernel_traits_baseILj512ES2_S2_S2_S2_fjLj1024EEEEELb0EEEvNS_9BwdParamsE,@"STO_CUDA_ENTRY STV_DEFAULT"
_ZN10layer_norm40ln_parallel_residual_bwd_finalize_kernelINS_22Kernel_traits_finalizeILj512E13__nv_bfloat16S2_S2_S2_fjLb0ELj1024ELj4ENS_18Kernel_traits_baseILj512ES2_S2_S2_S2_fjLj1024EEEEELb0EEEvNS_9BwdParamsE:
.text._ZN10layer_norm40ln_parallel_residual_bwd_finalize_kernelINS_22Kernel_traits_finalizeILj512E13__nv_bfloat16S2_S2_S2_fjLb0ELj1024ELj4ENS_18Kernel_traits_baseILj512ES2_S2_S2_S2_fjLj1024EEEEELb0EEEvNS_9BwdParamsE:
        /* <DEDUP_REMOVED lines=11> */
[----:B------:R-:W-:Y:S01]  /*00b0*/  HFMA2 R20, -RZ, RZ, 0, 0 ;  /* 0x00000000ff147431 */ /* 0x000fe200000001ff */
[----:B------:R-:W2:Y:S01]  /*00c0*/  LDCU.64 UR6, c[0x0][0x358] ;  /* 0x00006b00ff0677ac */ /* 0x000ea20008000a00 */
[----:B------:R-:W-:Y:S01]  /*00d0*/  MOV R8, R5 ;  /* 0x0000000500087202 */ /* 0x000fe20000000f00 */
[----:B------:R-:W-:Y:S01]  /*00e0*/  HFMA2 R22, -RZ, RZ, 0, 0 ;  /* 0x00000000ff167431 */ /* 0x000fe200000001ff */
[----:B------:R-:W-:Y:S02]  /*00f0*/  MOV R11, RZ ;  /* 0x000000ff000b7202 */ /* 0x000fe40000000f00 */
[----:B------:R-:W-:-:S02]  /*0100*/  MOV R7, RZ ;  /* 0x000000ff00077202 */ /* 0x000fc40000000f00 */
[----:B-1----:R-:W-:-:S04]  /*0110*/  ISETP.GE.U32.AND P0, PT, R8, UR8, PT ;  /* 0x0000000808007c0c */ /* 0x002fc8000bf06070 */
[----:B0-----:R-:W-:Y:S02]  /*0120*/  ISETP.GE.U32.OR P0, PT, R6, R3, P0 ;  /* 0x000000030600720c */ /* 0x001fe40000706470 */
[----:B------:R-:W-:-:S11]  /*0130*/  LOP3.LUT R6, R2, 0x1f, RZ, 0xc0, !PT ;  /* 0x0000001f02067812 */ /* 0x000fd600078ec0ff */
        /* <DEDUP_REMOVED lines=9> */
[----:B------:R-:W-:Y:S02]  /*01d0*/  MOV R11, RZ ;  /* 0x000000ff000b7202 */ /* 0x000fe40000000f00 */
[----:B------:R-:W-:Y:S02]  /*01e0*/  MOV R20, RZ ;  /* 0x000000ff00147202 */ /* 0x000fe40000000f00 */
[----:B------:R-:W-:-:S07]  /*01f0*/  LEA.HI R18, R10, 0x1, RZ, 0x1b ;  /* 0x000000010a127811 */ /* 0x000fce00078fd8ff */
[----:B------:R-:W-:Y:S05]  /*0200*/  @!P0 BRA `(.L_x_256) ;  /* 0x0000000800248947 */ /* 0x000fea0003800000 */
[C---:B------:R-:W-:Y:S01]  /*0210*/  LOP3.LUT R7, R8.reuse, 0x80, RZ, 0xfc, !PT ;  /* 0x0000008008077812 */ /* 0x040fe200078efcff */
[-CC-:B------:R-:W-:Y:S01]  /*0220*/  IMAD R17, R17, R3.reuse, R4.reuse ;  /* 0x0000000311117224 */ /* 0x180fe200078e0204 */
[C---:B------:R-:W-:Y:S01]  /*0230*/  LOP3.LUT R9, R8.reuse, 0xa0, RZ, 0xfc, !PT ;  /* 0x000000a008097812 */ /* 0x040fe200078efcff */
[CCC-:B------:R-:W-:Y:S01]  /*0240*/  IMAD R29, R8.reuse, R3.reuse, R4.reuse ;  /* 0x00000003081d7224 */ /* 0x1c0fe200078e0204 */
[C---:B------:R-:W-:Y:S01]  /*0250*/  LOP3.LUT R12, R8.reuse, 0xc0, RZ, 0xfc, !PT ;  /* 0x000000c0080c7812 */ /* 0x040fe200078efcff */
[-CC-:B------:R-:W-:Y:S01]  /*0260*/  IMAD R25, R7, R3.reuse, R4.reuse ;  /* 0x0000000307197224 */ /* 0x180fe200078e0204 */
[C---:B------:R-:W-:Y:S01]  /*0270*/  LOP3.LUT R13, R8.reuse, 0xe0, RZ, 0xfc, !PT ;  /* 0x000000e0080d7812 */ /* 0x040fe200078efcff */
[-CC-:B------:R-:W-:Y:S01]  /*0280*/  IMAD R19, R9, R3.reuse, R4.reuse ;  /* 0x0000000309137224 */ /* 0x180fe200078e0204 */
[----:B------:R-:W-:Y:S01]  /*0290*/  LOP3.LUT R14, R8, 0x40, RZ, 0xfc, !PT ;  /* 0x00000040080e7812 */ /* 0x000fe200078efcff */
[-CC-:B------:R-:W-:Y:S01]  /*02a0*/  IMAD R21, R12, R3.reuse, R4.reuse ;  /* 0x000000030c157224 */ /* 0x180fe200078e0204 */
[----:B------:R-:W-:Y:S01]  /*02b0*/  LOP3.LUT R16, R8, 0x60, RZ, 0xfc, !PT ;  /* 0x0000006008107812 */ /* 0x000fe200078efcff */
[-CC-:B------:R-:W-:Y:S01]  /*02c0*/  IMAD R23, R13, R3.reuse, R4.reuse ;  /* 0x000000030d177224 */ /* 0x180fe200078e0204 */
[----:B------:R-:W-:Y:S01]  /*02d0*/  LOP3.LUT R18, R18, 0xffffff8, RZ, 0xc0, !PT ;  /* 0x0ffffff812127812 */ /* 0x000fe200078ec0ff */
[----:B------:R-:W-:-:S02]  /*02e0*/  IMAD R15, R14, R3, R4 ;  /* 0x000000030e0f7224 */ /* 0x000fc400078e0204 */
[----:B------:R-:W-:Y:S02]  /*02f0*/  HFMA2 R7, -RZ, RZ, 0, 0 ;  /* 0x00000000ff077431 */ /* 0x000fe400000001ff */
[----:B------:R-:W-:Y:S01]  /*0300*/  IMAD R27, R16, R3, R4 ;  /* 0x00000003101b7224 */ /* 0x000fe200078e0204 */
[----:B------:R-:W-:Y:S02]  /*0310*/  IADD3 R13, PT, PT, R6, R17, RZ ;  /* 0x00000011060d7210 */ /* 0x000fe40007ffe0ff */
[----:B------:R-:W-:Y:S02]  /*0320*/  IADD3 R9, PT, PT, -R18, RZ, RZ ;  /* 0x000000ff12097210 */ /* 0x000fe40007ffe1ff */
[C---:B------:R-:W-:Y:S02]  /*0330*/  IADD3 R4, PT, PT, R6.reuse, R29, RZ ;  /* 0x0000001d06047210 */ /* 0x040fe40007ffe0ff */
[C---:B------:R-:W-:Y:S02]  /*0340*/  IADD3 R25, PT, PT, R6.reuse, R25, RZ ;  /* 0x0000001906197210 */ /* 0x040fe40007ffe0ff */
[----:B------:R-:W-:-:S02]  /*0350*/  IADD3 R19, PT, PT, R6, R19, RZ ;  /* 0x0000001306137210 */ /* 0x000fc40007ffe0ff */
[C---:B------:R-:W-:Y:S02]  /*0360*/  IADD3 R21, PT, PT, R6.reuse, R21, RZ ;  /* 0x0000001506157210 */ /* 0x040fe40007ffe0ff */
[C---:B------:R-:W-:Y:S02]  /*0370*/  IADD3 R23, PT, PT, R6.reuse, R23, RZ ;  /* 0x0000001706177210 */ /* 0x040fe40007ffe0ff */
[C---:B------:R-:W-:Y:S02]  /*0380*/  IADD3 R12, PT, PT, R6.reuse, R15, RZ ;  /* 0x0000000f060c7210 */ /* 0x040fe40007ffe0ff */
[----:B------:R-:W-:-:S07]  /*0390*/  IADD3 R27, PT, PT, R6, R27, RZ ;  /* 0x0000001b061b7210 */ /* 0x000fce0007ffe0ff */
.L_x_257:
[----:B------:R-:W0:Y:S02]  /*03a0*/  LDC.64 R14, c[0x0][0x440] ;  /* 0x00011000ff0e7b82 */ /* 0x000e240000000a00 */
[----:B0-----:R-:W-:-:S05]  /*03b0*/  IMAD.WIDE.U32 R16, R4, 0x4, R14 ;  /* 0x0000000404107825 */ /* 0x001fca00078e000e */
[----:B------:R0:W2:Y:S01]  /*03c0*/  LDG.E R24, desc[UR6][R16.64] ;  /* 0x0000000610187981 */ /* 0x0000a2000c1e1900 */
[----:B------:R-:W-:-:S04]  /*03d0*/  IMAD.WIDE.U32 R28, R12, 0x4, R14 ;  /* 0x000000040c1c7825 */ /* 0x000fc800078e000e */
[----:B0-----:R-:W-:-:S05]  /*03e0*/  IMAD.WIDE.U32 R16, R13, 0x4, R14 ;  /* 0x000000040d107825 */ /* 0x001fca00078e000e */
[----:B------:R-:W3:Y:S01]  /*03f0*/  LDG.E R18, desc[UR6][R16.64] ;  /* 0x0000000610127981 */ /* 0x000ee2000c1e1900 */
[----:B--2---:R-:W-:-:S03]  /*0400*/  FADD.FTZ R26, R24, R7 ;  /* 0x00000007181a7221 */ /* 0x004fc60000010000 */
[----:B------:R0:W2:Y:S02]  /*0410*/  LDG.E R7, desc[UR6][R28.64] ;  /* 0x000000061c077981 */ /* 0x0000a4000c1e1900 */
[----:B0-----:R-:W-:-:S05]  /*0420*/  IMAD.WIDE.U32 R28, R27, 0x4, R14 ;  /* 0x000000041b1c7825 */ /* 0x001fca00078e000e */
[----:B------:R0:W4:Y:S01]  /*0430*/  LDG.E R24, desc[UR6][R28.64] ;  /* 0x000000061c187981 */ /* 0x000122000c1e1900 */
[----:B---3--:R-:W-:Y:S01]  /*0440*/  FADD.FTZ R18, R26, R18 ;  /* 0x000000121a127221 */ /* 0x008fe20000010000 */
[----:B------:R-:W-:-:S04]  /*0450*/  IMAD.WIDE.U32 R16, R19, 0x4, R14 ;  /* 0x0000000413107825 */ /* 0x000fc800078e000e */
[----:B0-----:R-:W-:-:S04]  /*0460*/  IMAD.WIDE.U32 R28, R25, 0x4, R14 ;  /* 0x00000004191c7825 */ /* 0x001fc800078e000e */
[----:B--2---:R-:W-:Y:S02]  /*0470*/  FADD.FTZ R18, R18, R7 ;  /* 0x0000000712127221 */ /* 0x004fe40000010000 */
[----:B------:R0:W2:Y:S02]  /*0480*/  LDG.E R7, desc[UR6][R28.64] ;  /* 0x000000061c077981 */ /* 0x0000a4000c1e1900 */
[----:B----4-:R-:W-:Y:S02]  /*0490*/  FADD.FTZ R18, R18, R24 ;  /* 0x0000001812127221 */ /* 0x010fe40000010000 */
[----:B------:R1:W3:Y:S01]  /*04a0*/  LDG.E R24, desc[UR6][R16.64] ;  /* 0x0000000610187981 */ /* 0x0002e2000c1e1900 */
[----:B0-----:R-:W-:-:S04]  /*04b0*/  IMAD.WIDE.U32 R28, R23, 0x4, R14 ;  /* 0x00000004171c7825 */ /* 0x001fc800078e000e */
[----:B-1----:R-:W-:Y:S02]  /*04c0*/  IMAD.WIDE.U32 R16, R21, 0x4, R14 ;  /* 0x0000000415107825 */ /* 0x002fe400078e000e */
[----:B------:R-:W0:Y:S03]  /*04d0*/  LDC.64 R14, c[0x0][0x448] ;  /* 0x00011200ff0e7b82 */ /* 0x000e260000000a00 */
[----:B------:R-:W4:Y:S04]  /*04e0*/  LDG.E R26, desc[UR6][R16.64] ;  /* 0x00000006101a7981 */ /* 0x000f28000c1e1900 */
[----:B------:R0:W5:Y:S02]  /*04f0*/  LDG.E R16, desc[UR6][R28.64] ;  /* 0x000000061c107981 */ /* 0x000164000c1e1900 */
[----:B0-----:R-:W-:-:S04]  /*0500*/  IMAD.WIDE.U32 R28, R4, 0x4, R14 ;  /* 0x00000004041c7825 */ /* 0x001fc800078e000e */
[----:B--2---:R-:W-:-:S04]  /*0510*/  FADD.FTZ R7, R18, R7 ;  /* 0x0000000712077221 */ /* 0x004fc80000010000 */
[----:B---3--:R-:W-:Y:S02]  /*0520*/  FADD.FTZ R7, R7, R24 ;  /* 0x0000001807077221 */ /* 0x008fe40000010000 */
[----:B------:R0:W2:Y:S02]  /*0530*/  LDG.E R24, desc[UR6][R28.64] ;  /* 0x000000061c187981 */ /* 0x0000a4000c1e1900 */
[----:B0-----:R-:W-:-:S04]  /*0540*/  IMAD.WIDE.U32 R28, R13, 0x4, R14 ;  /* 0x000000040d1c7825 */ /* 0x001fc800078e000e */
[----:B----4-:R-:W-:Y:S01]  /*0550*/  FADD.FTZ R7, R7, R26 ;  /* 0x0000001a07077221 */ /* 0x010fe20000010000 */
[----:B------:R-:W3:Y:S03]  /*0560*/  LDG.E R18, desc[UR6][R28.64] ;  /* 0x000000061c127981 */ /* 0x000ee6000c1e1900 */
[----:B-----5:R-:W-:Y:S01]  /*0570*/  FADD.FTZ R7, R7, R16 ;  /* 0x0000001007077221 */ /* 0x020fe20000010000 */
[----:B------:R-:W-:-:S05]  /*0580*/  IMAD.WIDE.U32 R16, R12, 0x4, R14 ;  /* 0x000000040c107825 */ /* 0x000fca00078e000e */
[----:B------:R0:W4:Y:S02]  /*0590*/  LDG.E R26, desc[UR6][R16.64] ;  /* 0x00000006101a7981 */ /* 0x000124000c1e1900 */
[----:B0-----:R-:W-:-:S04]  /*05a0*/  IMAD.WIDE.U32 R16, R27, 0x4, R14 ;  /* 0x000000041b107825 */ /* 0x001fc800078e000e */
[----:B--2---:R-:W-:-:S04]  /*05b0*/  FADD.FTZ R24, R24, R22 ;  /* 0x0000001618187221 */ /* 0x004fc80000010000 */
[----:B---3--:R-:W-:Y:S02]  /*05c0*/  FADD.FTZ R22, R24, R18 ;  /* 0x0000001218167221 */ /* 0x008fe40000010000 */
[----:B------:R0:W2:Y:S02]  /*05d0*/  LDG.E R18, desc[UR6][R16.64] ;  /* 0x0000000610127981 */ /* 0x0000a4000c1e1900 */
[----:B0-----:R-:W-:-:S05]  /*05e0*/  IMAD.WIDE.U32 R16, R25, 0x4, R14 ;  /* 0x0000000419107825 */ /* 0x001fca00078e000e */
[----:B------:R0:W3:Y:S01]  /*05f0*/  LDG.E R24, desc[UR6][R16.64] ;  /* 0x0000000610187981 */ /* 0x0000e2000c1e1900 */
[----:B----4-:R-:W-:Y:S01]  /*0600*/  FADD.FTZ R26, R22, R26 ;  /* 0x0000001a161a7221 */ /* 0x010fe20000010000 */
[----:B0-----:R-:W-:-:S05]  /*0610*/  IMAD.WIDE.U32 R16, R19, 0x4, R14 ;  /* 0x0000000413107825 */ /* 0x001fca00078e000e */
[----:B------:R0:W4:Y:S02]  /*0620*/  LDG.E R22, desc[UR6][R16.64] ;  /* 0x0000000610167981 */ /* 0x000124000c1e1900 */
[----:B0-----:R-:W0:Y:S01]  /*0630*/  LDC.64 R16, c[0x0][0x450] ;  /* 0x00011400ff107b82 */ /* 0x001e220000000a00 */
[----:B------:R-:W-:-:S04]  /*0640*/  IMAD.WIDE.U32 R28, R21, 0x4, R14 ;  /* 0x00000004151c7825 */ /* 0x000fc800078e000e */
[----:B------:R-:W-:Y:S02]  /*0650*/  IMAD.WIDE.U32 R14, R23, 0x4, R14 ;  /* 0x00000004170e7825 */ /* 0x000fe400078e000e */
[----:B------:R-:W5:Y:S02]  /*0660*/  LDG.E R28, desc[UR6][R28.64] ;  /* 0x000000061c1c7981 */ /* 0x000f64000c1e1900 */
[----:B--2---:R-:W-:-:S04]  /*0670*/  FADD.FTZ R18, R26, R18 ;  /* 0x000000121a127221 */ /* 0x004fc80000010000 */
[----:B---3--:R-:W-:Y:S02]  /*0680*/  FADD.FTZ R18, R18, R24 ;  /* 0x0000001812127221 */ /* 0x008fe40000010000 */
[----:B------:R0:W2:Y:S02]  /*0690*/  LDG.E R24, desc[UR6][R14.64] ;  /* 0x000000060e187981 */ /* 0x0000a4000c1e1900 */
[----:B0-----:R-:W-:-:S04]  /*06a0*/  IMAD.WIDE.U32 R14, R4, 0x4, R16 ;  /* 0x00000004040e7825 */ /* 0x001fc800078e0010 */
[----:B----4-:R-:W-:Y:S02]  /*06b0*/  FADD.FTZ R22, R18, R22 ;  /* 0x0000001612167221 */ /* 0x010fe40000010000 */
[----:B------:R0:W3:Y:S02]  /*06c0*/  LDG.E R18, desc[UR6][R14.64] ;  /* 0x000000060e127981 */ /* 0x0000e4000c1e1900 */
[----:B0-----:R-:W-:-:S05]  /*06d0*/  IMAD.WIDE.U32 R14, R13, 0x4, R16 ;  /* 0x000000040d0e7825 */ /* 0x001fca00078e0010 */
[----:B------:R0:W4:Y:S02]  /*06e0*/  LDG.E R26, desc[UR6][R14.64] ;  /* 0x000000060e1a7981 */ /* 0x000124000c1e1900 */
[----:B0-----:R-:W-:-:S04]  /*06f0*/  IMAD.WIDE.U32 R14, R12, 0x4, R16 ;  /* 0x000000040c0e7825 */ /* 0x001fc800078e0010 */
[----:B---3--:R-:W-:Y:S02]  /*0700*/  FADD.FTZ R18, R18, R11 ;  /* 0x0000000b12127221 */ /* 0x008fe40000010000 */
[----:B------:R-:W3:Y:S01]  /*0710*/  LDG.E R11, desc[UR6][R14.64] ;  /* 0x000000060e0b7981 */ /* 0x000ee2000c1e1900 */
[----:B-----5:R-:W-:Y:S01]  /*0720*/  FADD.FTZ R22, R22, R28 ;  /* 0x0000001c16167221 */ /* 0x020fe20000010000 */
[----:B------:R-:W-:-:S04]  /*0730*/  IMAD.WIDE.U32 R28, R27, 0x4, R16 ;  /* 0x000000041b1c7825 */ /* 0x000fc800078e0010 */
[----:B----4-:R-:W-:Y:S02]  /*0740*/  FADD.FTZ R18, R18, R26 ;  /* 0x0000001a12127221 */ /* 0x010fe40000010000 */
[----:B------:R0:W4:Y:S02]  /*0750*/  LDG.E R26, desc[UR6][R28.64] ;  /* 0x000000061c1a7981 */ /* 0x000124000c1e1900 */
[----:B0-----:R-:W-:-:S04]  /*0760*/  IMAD.WIDE.U32 R28, R25, 0x4, R16 ;  /* 0x00000004191c7825 */ /* 0x001fc800078e0010 */
[----:B---3--:R-:W-:Y:S02]  /*0770*/  FADD.FTZ R11, R18, R11 ;  /* 0x0000000b120b7221 */ /* 0x008fe40000010000 */
[----:B------:R0:W3:Y:S01]  /*0780*/  LDG.E R18, desc[UR6][R28.64] ;  /* 0x000000061c127981 */ /* 0x0000e2000c1e1900 */
[----:B------:R-:W-:-:S04]  /*0790*/  IMAD.WIDE.U32 R14, R21, 0x4, R16 ;  /* 0x00000004150e7825 */ /* 0x000fc800078e0010 */
[----:B0-----:R-:W-:-:S04]  /*07a0*/  IMAD.WIDE.U32 R28, R19, 0x4, R16 ;  /* 0x00000004131c7825 */ /* 0x001fc800078e0010 */
[----:B----4-:R-:W-:Y:S02]  /*07b0*/  FADD.FTZ R11, R11, R26 ;  /* 0x0000001a0b0b7221 */ /* 0x010fe40000010000 */
[----:B------:R-:W4:Y:S02]  /*07c0*/  LDG.E R26, desc[UR6][R28.64] ;  /* 0x000000061c1a7981 */ /* 0x000f24000c1e1900 */
[----:B---3--:R-:W-:Y:S02]  /*07d0*/  FADD.FTZ R11, R11, R18 ;  /* 0x000000120b0b7221 */ /* 0x008fe40000010000 */
[----:B------:R0:W3:Y:S02]  /*07e0*/  LDG.E R18, desc[UR6][R14.64] ;  /* 0x000000060e127981 */ /* 0x0000e4000c1e1900 */
[----:B0-----:R-:W0:Y:S01]  /*07f0*/  LDC.64 R14, c[0x0][0x458] ;  /* 0x00011600ff0e7b82 */ /* 0x001e220000000a00 */
[----:B------:R-:W-:-:S04]  /*0800*/  IMAD.WIDE.U32 R28, R23, 0x4, R16 ;  /* 0x00000004171c7825 */ /* 0x000fc800078e0010 */
[----:B----4-:R-:W-:Y:S02]  /*0810*/  FADD.FTZ R26, R11, R26 ;  /* 0x0000001a0b1a7221 */ /* 0x010fe40000010000 */
[----:B------:R1:W4:Y:S01]  /*0820*/  LDG.E R11, desc[UR6][R28.64] ;  /* 0x000000061c0b7981 */ /* 0x000322000c1e1900 */
[----:B0-----:R-:W-:-:S04]  /*0830*/  IMAD.WIDE.U32 R16, R4, 0x4, R14 ;  /* 0x0000000404107825 */ /* 0x001fc800078e000e */
[----:B-1----:R-:W-:Y:S02]  /*0840*/  IMAD.WIDE.U32 R28, R13, 0x4, R14 ;  /* 0x000000040d1c7825 */ /* 0x002fe400078e000e */
[----:B------:R-:W5:Y:S02]  /*0850*/  LDG.E R17, desc[UR6][R16.64] ;  /* 0x0000000610117981 */ /* 0x000f64000c1e1900 */
[----:B---3--:R-:W-:Y:S02]  /*0860*/  FADD.FTZ R18, R26, R18 ;  /* 0x000000121a127221 */ /* 0x008fe40000010000 */
[----:B------:R-:W3:Y:S01]  /*0870*/  LDG.E R26, desc[UR6][R28.64] ;  /* 0x000000061c1a7981 */ /* 0x000ee2000c1e1900 */
[----:B-----5:R-:W-:Y:S01]  /*0880*/  FADD.FTZ R20, R17, R20 ;  /* 0x0000001411147221 */ /* 0x020fe20000010000 */
[----:B------:R-:W-:-:S04]  /*0890*/  IMAD.WIDE.U32 R16, R12, 0x4, R14 ;  /* 0x000000040c107825 */ /* 0x000fc800078e000e */
[----:B---3--:R-:W-:Y:S02]  /*08a0*/  FADD.FTZ R20, R20, R26 ;  /* 0x0000001a14147221 */ /* 0x008fe40000010000 */
[----:B------:R-:W3:Y:S01]  /*08b0*/  LDG.E R26, desc[UR6][R16.64] ;  /* 0x00000006101a7981 */ /* 0x000ee2000c1e1900 */
        /* <DEDUP_REMOVED lines=10> */
[----:B------:R-:W-:-:S06]  /*0960*/  IMAD.WIDE.U32 R14, R23, 0x4, R14 ;  /* 0x00000004170e7825 */ /* 0x000fcc00078e000e */
[----:B------:R-:W5:Y:S01]  /*0970*/  LDG.E R15, desc[UR6][R14.64] ;  /* 0x000000060e0f7981 */ /* 0x000f62000c1e1900 */
[----:B------:R-:W-:Y:S01]  /*0980*/  IADD3 R9, PT, PT, R9, 0x8, RZ ;  /* 0x0000000809097810 */ /* 0x000fe20007ffe0ff */
[----:B---3--:R-:W-:Y:S02]  /*0990*/  FADD.FTZ R20, R20, R26 ;  /* 0x0000001a14147221 */ /* 0x008fe40000010000 */
[----:B------:R-:W3:Y:S01]  /*09a0*/  LDG.E R26, desc[UR6][R16.64] ;  /* 0x00000006101a7981 */ /* 0x000ee2000c1e1900 */
[----:B------:R-:W-:Y:S01]  /*09b0*/  ISETP.NE.AND P0, PT, R9, RZ, PT ;  /* 0x000000ff0900720c */ /* 0x000fe20003f05270 */
[----:B--2---:R-:W-:Y:S01]  /*09c0*/  FADD.FTZ R22, R22, R24 ;  /* 0x0000001816167221 */ /* 0x004fe20000010000 */
[----:B----4-:R-:W-:Y:S01]  /*09d0*/  FADD.FTZ R11, R18, R11 ;  /* 0x0000000b120b7221 */ /* 0x010fe20000010000 */
[----:B------:R-:W-:Y:S02]  /*09e0*/  IADD3 R8, PT, PT, R8, 0x100, RZ ;  /* 0x0000010008087810 */ /* 0x000fe40007ffe0ff */
[----:B------:R-:W-:-:S02]  /*09f0*/  LEA R4, R3, R4, 0x8 ;  /* 0x0000000403047211 */ /* 0x000fc400078e40ff */
[C---:B------:R-:W-:Y:S02]  /*0a00*/  LEA R13, R3.reuse, R13, 0x8 ;  /* 0x0000000d030d7211 */ /* 0x040fe400078e40ff */
[C---:B------:R-:W-:Y:S02]  /*0a10*/  LEA R12, R3.reuse, R12, 0x8 ;  /* 0x0000000c030c7211 */ /* 0x040fe400078e40ff */
[C---:B------:R-:W-:Y:S02]  /*0a20*/  LEA R27, R3.reuse, R27, 0x8 ;  /* 0x0000001b031b7211 */ /* 0x040fe400078e40ff */
[C---:B------:R-:W-:Y:S02]  /*0a30*/  LEA R25, R3.reuse, R25, 0x8 ;  /* 0x0000001903197211 */ /* 0x040fe400078e40ff */
[C---:B------:R-:W-:Y:S02]  /*0a40*/  LEA R19, R3.reuse, R19, 0x8 ;  /* 0x0000001303137211 */ /* 0x040fe400078e40ff */
[----:B------:R-:W-:-:S02]  /*0a50*/  LEA R21, R3, R21, 0x8 ;  /* 0x0000001503157211 */ /* 0x000fc400078e40ff */
[----:B------:R-:W-:Y:S01]  /*0a60*/  LEA R23, R3, R23, 0x8 ;  /* 0x0000001703177211 */ /* 0x000fe200078e40ff */
[----:B---3--:R-:W-:-:S04]  /*0a70*/  FADD.FTZ R20, R20, R26 ;  /* 0x0000001a14147221 */ /* 0x008fc80000010000 */
[----:B-----5:R-:W-:Y:S01]  /*0a80*/  FADD.FTZ R20, R20, R15 ;  /* 0x0000000f14147221 */ /* 0x020fe20000010000 */
[----:B------:R-:W-:Y:S06]  /*0a90*/  @P0 BRA `(.L_x_257) ;  /* 0xfffffff800400947 */ /* 0x000fec000383ffff */
.L_x_256:
[----:B------:R-:W-:Y:S05]  /*0aa0*/  BSYNC.RECONVERGENT B1 ;  /* 0x0000000000017941 */ /* 0x000fea0003800200 */
.L_x_255:
[----:B------:R-:W-:-:S04]  /*0ab0*/  LEA.HI R9, R10, 0x1, RZ, 0x1b ;  /* 0x000000010a097811 */ /* 0x000fc800078fd8ff */
[----:B------:R-:W-:-:S13]  /*0ac0*/  LOP3.LUT P0, R4, R9, 0x7, RZ, 0xc0, !PT ;  /* 0x0000000709047812 */ /* 0x000fda000780c0ff */
[----:B------:R-:W-:Y:S05]  /*0ad0*/  @!P0 BRA `(.L_x_254) ;  /* 0x0000000400dc8947 */ /* 0x000fea0003800000 */
[----:B------:R-:W-:Y:S01]  /*0ae0*/  ISETP.GE.U32.AND P0, PT, R4, 0x4, PT ;  /* 0x000000040400780c */ /* 0x000fe20003f06070 */
[----:B------:R-:W-:Y:S01]  /*0af0*/  BSSY.RECONVERGENT B1, `(.L_x_258) ;  /* 0x000003e000017945 */ /* 0x000fe20003800200 */
[----:B------:R-:W-:Y:S02]  /*0b00*/  SHF.L.U32 R13, R0, 0x5, RZ ;  /* 0x00000005000d7819 */ /* 0x000fe400000006ff */
[----:B------:R-:W-:Y:S02]  /*0b10*/  LOP3.LUT P1, R9, R9, 0x3, RZ, 0xc0, !PT ;  /* 0x0000000309097812 */ /* 0x000fe4000782c0ff */
[----:B------:R-:W-:-:S07]  /*0b20*/  LOP3.LUT R4, R13, 0x1f, R2, 0xf8, !PT ;  /* 0x0000001f0d047812 */ /* 0x000fce00078ef802 */
[----:B------:R-:W-:Y:S05]  /*0b30*/  @!P0 BRA `(.L_x_259) ;  /* 0x0000000000e48947 */ /* 0x000fea0003800000 */
[----:B------:R-:W0:Y:S01]  /*0b40*/  LDC.64 R18, c[0x0][0x440] ;  /* 0x00011000ff127b82 */ /* 0x000e220000000a00 */
[----:B------:R-:W-:-:S07]  /*0b50*/  IMAD R21, R8, R3, R4 ;  /* 0x0000000308157224 */ /* 0x000fce00078e0204 */
[----:B------:R-:W1:Y:S08]  /*0b60*/  LDC.64 R14, c[0x0][0x450] ;  /* 0x00011400ff0e7b82 */ /* 0x000e700000000a00 */
[----:B------:R-:W2:Y:S01]  /*0b70*/  LDC.64 R16, c[0x0][0x458] ;  /* 0x00011600ff107b82 */ /* 0x000ea20000000a00 */
[----:B0-----:R-:W-:-:S05]  /*0b80*/  IMAD.WIDE.U32 R12, R21, 0x4, R18 ;  /* 0x00000004150c7825 */ /* 0x001fca00078e0012 */
[----:B------:R0:W3:Y:S02]  /*0b90*/  LDG.E R28, desc[UR6][R12.64] ;  /* 0x000000060c1c7981 */ /* 0x0000e4000c1e1900 */
[----:B0-----:R-:W0:Y:S01]  /*0ba0*/  LDC.64 R12, c[0x0][0x448] ;  /* 0x00011200ff0c7b82 */ /* 0x001e220000000a00 */
[----:B-1----:R-:W-:-:S04]  /*0bb0*/  IMAD.WIDE.U32 R26, R21, 0x4, R14 ;  /* 0x00000004151a7825 */ /* 0x002fc800078e000e */
[----:B0-----:R-:W-:-:S06]  /*0bc0*/  IMAD.WIDE.U32 R24, R21, 0x4, R12 ;  /* 0x0000000415187825 */ /* 0x001fcc00078e000c */
[----:B------:R3:W4:Y:S02]  /*0bd0*/  LDG.E R25, desc[UR6][R24.64] ;  /* 0x0000000618197981 */ /* 0x000724000c1e1900 */
[----:B---3--:R-:W-:Y:S02]  /*0be0*/  FADD.FTZ R24, R7, R28 ;  /* 0x0000001c07187221 */ /* 0x008fe40000010000 */
[----:B------:R-:W3:Y:S01]  /*0bf0*/  LDG.E R7, desc[UR6][R26.64] ;  /* 0x000000061a077981 */ /* 0x000ee2000c1e1900 */
[----:B--2---:R-:W-:Y:S01]  /*0c00*/  IMAD.WIDE.U32 R28, R21, 0x4, R16 ;  /* 0x00000004151c7825 */ /* 0x004fe200078e0010 */
[----:B------:R-:W-:-:S04]  /*0c10*/  LEA R23, R3, R21, 0x5 ;  /* 0x0000001503177211 */ /* 0x000fc800078e28ff */
[----:B------:R0:W2:Y:S02]  /*0c20*/  LDG.E R27, desc[UR6][R28.64] ;  /* 0x000000061c1b7981 */ /* 0x0000a4000c1e1900 */
[----:B0-----:R-:W-:-:S04]  /*0c30*/  IMAD.WIDE.U32 R28, R23, 0x4, R18 ;  /* 0x00000004171c7825 */ /* 0x001fc800078e0012 */
[----:B----4-:R-:W-:Y:S01]  /*0c40*/  FADD.FTZ R26, R22, R25 ;  /* 0x00000019161a7221 */ /* 0x010fe20000010000 */
[----:B---3--:R-:W-:Y:S02]  /*0c50*/  FADD.FTZ R7, R11, R7 ;  /* 0x000000070b077221 */ /* 0x008fe40000010000 */
[----:B------:R0:W3:Y:S01]  /*0c60*/  LDG.E R11, desc[UR6][R28.64] ;  /* 0x000000061c0b7981 */ /* 0x0000e2000c1e1900 */
[----:B------:R-:W-:Y:S01]  /*0c70*/  LEA R21, R3, R21, 0x6 ;  /* 0x0000001503157211 */ /* 0x000fe200078e30ff */
[----:B--2---:R-:W-:Y:S01]  /*0c80*/  FADD.FTZ R20, R20, R27 ;  /* 0x0000001b14147221 */ /* 0x004fe20000010000 */
[----:B0-----:R-:W-:-:S05]  /*0c90*/  IMAD.WIDE.U32 R28, R23, 0x4, R12 ;  /* 0x00000004171c7825 */ /* 0x001fca00078e000c */
[----:B------:R-:W2:Y:S01]  /*0ca0*/  LDG.E R25, desc[UR6][R28.64] ;  /* 0x000000061c197981 */ /* 0x000ea2000c1e1900 */
[----:B---3--:R-:W-:Y:S01]  /*0cb0*/  FADD.FTZ R11, R24, R11 ;  /* 0x0000000b180b7221 */ /* 0x008fe20000010000 */
[----:B--2---:R-:W-:Y:S01]  /*0cc0*/  FADD.FTZ R26, R26, R25 ;  /* 0x000000191a1a7221 */ /* 0x004fe20000010000 */
[----:B------:R-:W-:-:S04]  /*0cd0*/  IMAD.WIDE.U32 R24, R23, 0x4, R14 ;  /* 0x0000000417187825 */ /* 0x000fc800078e000e */
[----:B------:R-:W-:Y:S02]  /*0ce0*/  IMAD.WIDE.U32 R22, R23, 0x4, R16 ;  /* 0x0000000417167825 */ /* 0x000fe400078e0010 */
[----:B------:R-:W2:Y:S04]  /*0cf0*/  LDG.E R24, desc[UR6][R24.64] ;  /* 0x0000000618187981 */ /* 0x000ea8000c1e1900 */
[----:B------:R0:W3:Y:S02]  /*0d00*/  LDG.E R27, desc[UR6][R22.64] ;  /* 0x00000006161b7981 */ /* 0x0000e4000c1e1900 */
[----:B0-----:R-:W-:-:S06]  /*0d10*/  IMAD.WIDE.U32 R22, R21, 0x4, R18 ;  /* 0x0000000415167825 */ /* 0x001fcc00078e0012 */
[----:B------:R3:W4:Y:S01]  /*0d20*/  LDG.E R22, desc[UR6][R22.64] ;  /* 0x0000000616167981 */ /* 0x000722000c1e1900 */
[----:B------:R-:W-:Y:S01]  /*0d30*/  IMAD.WIDE.U32 R28, R21, 0x4, R12 ;  /* 0x00000004151c7825 */ /* 0x000fe200078e000c */
[----:B------:R-:W-:-:S05]  /*0d40*/  LEA R25, R3, R21, 0x5 ;  /* 0x0000001503197211 */ /* 0x000fca00078e28ff */
[----:B------:R-:W-:-:S04]  /*0d50*/  IMAD.WIDE.U32 R18, R25, 0x4, R18 ;  /* 0x0000000419127825 */ /* 0x000fc800078e0012 */
[----:B------:R-:W-:Y:S02]  /*0d60*/  IMAD.WIDE.U32 R12, R25, 0x4, R12 ;  /* 0x00000004190c7825 */ /* 0x000fe400078e000c */
[----:B------:R-:W5:Y:S04]  /*0d70*/  LDG.E R19, desc[UR6][R18.64] ;  /* 0x0000000612137981 */ /* 0x000f68000c1e1900 */
[----:B------:R-:W5:Y:S01]  /*0d80*/  LDG.E R13, desc[UR6][R12.64] ;  /* 0x000000060c0d7981 */ /* 0x000f62000c1e1900 */
[----:B--2---:R-:W-:-:S03]  /*0d90*/  FADD.FTZ R24, R7, R24 ;  /* 0x0000001807187221 */ /* 0x004fc60000010000 */
[----:B------:R0:W2:Y:S01]  /*0da0*/  LDG.E R7, desc[UR6][R28.64] ;  /* 0x000000061c077981 */ /* 0x0000a2000c1e1900 */
[----:B---3--:R-:W-:Y:S01]  /*0db0*/  FADD.FTZ R23, R20, R27 ;  /* 0x0000001b14177221 */ /* 0x008fe20000010000 */
[----:B0-----:R-:W-:-:S04]  /*0dc0*/  IMAD.WIDE.U32 R28, R21, 0x4, R14 ;  /* 0x00000004151c7825 */ /* 0x001fc800078e000e */
[----:B------:R-:W-:-:S04]  /*0dd0*/  IMAD.WIDE.U32 R20, R21, 0x4, R16 ;  /* 0x0000000415147825 */ /* 0x000fc800078e0010 */
[----:B------:R-:W-:-:S04]  /*0de0*/  IMAD.WIDE.U32 R14, R25, 0x4, R14 ;  /* 0x00000004190e7825 */ /* 0x000fc800078e000e */
[----:B----4-:R-:W-:Y:S01]  /*0df0*/  FADD.FTZ R22, R11, R22 ;  /* 0x000000160b167221 */ /* 0x010fe20000010000 */
[----:B------:R-:W3:Y:S01]  /*0e00*/  LDG.E R20, desc[UR6][R20.64] ;  /* 0x0000000614147981 */ /* 0x000ee2000c1e1900 */
[----:B------:R-:W-:-:S03]  /*0e10*/  IMAD.WIDE.U32 R16, R25, 0x4, R16 ;  /* 0x0000000419107825 */ /* 0x000fc600078e0010 */
[----:B------:R-:W4:Y:S04]  /*0e20*/  LDG.E R11, desc[UR6][R28.64] ;  /* 0x000000061c0b7981 */ /* 0x000f28000c1e1900 */
[----:B------:R-:W4:Y:S04]  /*0e30*/  LDG.E R14, desc[UR6][R14.64] ;  /* 0x000000060e0e7981 */ /* 0x000f28000c1e1900 */
[----:B------:R-:W4:Y:S01]  /*0e40*/  LDG.E R16, desc[UR6][R16.64] ;  /* 0x0000000610107981 */ /* 0x000f22000c1e1900 */
[----:B------:R-:W-:Y:S01]  /*0e50*/  IADD3 R8, PT, PT, R8, 0x80, RZ ;  /* 0x0000008008087810 */ /* 0x000fe20007ffe0ff */
[----:B--2---:R-:W-:Y:S01]  /*0e60*/  FADD.FTZ R26, R26, R7 ;  /* 0x000000071a1a7221 */ /* 0x004fe20000010000 */
[----:B-----5:R-:W-:-:S03]  /*0e70*/  FADD.FTZ R7, R22, R19 ;  /* 0x0000001316077221 */ /* 0x020fc60000010000 */
[----:B------:R-:W-:Y:S01]  /*0e80*/  FADD.FTZ R22, R26, R13 ;  /* 0x0000000d1a167221 */ /* 0x000fe20000010000 */
[----:B---3--:R-:W-:Y:S01]  /*0e90*/  FADD.FTZ R23, R23, R20 ;  /* 0x0000001417177221 */ /* 0x008fe20000010000 */
[----:B----4-:R-:W-:-:S04]  /*0ea0*/  FADD.FTZ R11, R24, R11 ;  /* 0x0000000b180b7221 */ /* 0x010fc80000010000 */
[----:B------:R-:W-:Y:S01]  /*0eb0*/  FADD.FTZ R11, R11, R14 ;  /* 0x0000000e0b0b7221 */ /* 0x000fe20000010000 */
[----:B------:R-:W-:-:S07]  /*0ec0*/  FADD.FTZ R20, R23, R16 ;  /* 0x0000001017147221 */ /* 0x000fce0000010000 */
.L_x_259:
[----:B------:R-:W-:Y:S05]  /*0ed0*/  BSYNC.RECONVERGENT B1 ;  /* 0x0000000000017941 */ /* 0x000fea0003800200 */
.L_x_258:
[----:B------:R-:W-:Y:S05]  /*0ee0*/  @!P1 BRA `(.L_x_254) ;  /* 0x0000000000d89947 */ /* 0x000fea0003800000 */
[----:B------:R-:W-:Y:S01]  /*0ef0*/  ISETP.NE.AND P1, PT, R9, 0x1, PT ;  /* 0x000000010900780c */ /* 0x000fe20003f25270 */
[----:B------:R-:W-:Y:S01]  /*0f00*/  BSSY.RECONVERGENT B1, `(.L_x_260) ;  /* 0x0000022000017945 */ /* 0x000fe20003800200 */
[----:B------:R-:W-:-:S11]  /*0f10*/  LOP3.LUT P0, RZ, R10, 0x20, RZ, 0xc0, !PT ;  /* 0x000000200aff7812 */ /* 0x000fd6000780c0ff */
[----:B------:R-:W-:Y:S05]  /*0f20*/  @!P1 BRA `(.L_x_261) ;  /* 0x00000000007c9947 */ /* 0x000fea0003800000 */
[----:B------:R-:W0:Y:S01]  /*0f30*/  LDC.64 R12, c[0x0][0x440] ;  /* 0x00011000ff0c7b82 */ /* 0x000e220000000a00 */
[----:B------:R-:W-:-:S07]  /*0f40*/  IMAD R19, R8, R3, R4 ;  /* 0x0000000308137224 */ /* 0x000fce00078e0204 */
[----:B------:R-:W1:Y:S08]  /*0f50*/  LDC.64 R14, c[0x0][0x448] ;  /* 0x00011200ff0e7b82 */ /* 0x000e700000000a00 */
[----:B------:R-:W2:Y:S08]  /*0f60*/  LDC.64 R16, c[0x0][0x450] ;  /* 0x00011400ff107b82 */ /* 0x000eb00000000a00 */
[----:B------:R-:W3:Y:S01]  /*0f70*/  LDC.64 R24, c[0x0][0x458] ;  /* 0x00011600ff187b82 */ /* 0x000ee20000000a00 */
[----:B0-----:R-:W-:Y:S01]  /*0f80*/  IMAD.WIDE.U32 R26, R19, 0x4, R12 ;  /* 0x00000004131a7825 */ /* 0x001fe200078e000c */
[----:B------:R-:W-:-:S04]  /*0f90*/  LEA R21, R3, R19, 0x5 ;  /* 0x0000001303157211 */ /* 0x000fc800078e28ff */
[----:B------:R2:W4:Y:S01]  /*0fa0*/  LDG.E R10, desc[UR6][R26.64] ;  /* 0x000000061a0a7981 */ /* 0x000522000c1e1900 */
[----:B-1----:R-:W-:-:S04]  /*0fb0*/  IMAD.WIDE.U32 R28, R19, 0x4, R14 ;  /* 0x00000004131c7825 */ /* 0x002fc800078e000e */
[----:B--2---:R-:W-:Y:S01]  /*0fc0*/  IMAD.WIDE.U32 R26, R19, 0x4, R16 ;  /* 0x00000004131a7825 */ /* 0x004fe200078e0010 */
[----:B------:R-:W2:Y:S03]  /*0fd0*/  LDG.E R9, desc[UR6][R28.64] ;  /* 0x000000061c097981 */ /* 0x000ea6000c1e1900 */
[----:B------:R-:W-:Y:S02]  /*0fe0*/  IMAD.WIDE.U32 R12, R21, 0x4, R12 ;  /* 0x00000004150c7825 */ /* 0x000fe400078e000c */
[----:B------:R-:W5:Y:S02]  /*0ff0*/  LDG.E R26, desc[UR6][R26.64] ;  /* 0x000000061a1a7981 */ /* 0x000f64000c1e1900 */
[----:B---3--:R-:W-:Y:S02]  /*1000*/  IMAD.WIDE.U32 R18, R19, 0x4, R24 ;  /* 0x0000000413127825 */ /* 0x008fe400078e0018 */
[----:B------:R-:W3:Y:S02]  /*1010*/  LDG.E R12, desc[UR6][R12.64] ;  /* 0x000000060c0c7981 */ /* 0x000ee4000c1e1900 */
[----:B------:R-:W-:-:S02]  /*1020*/  IMAD.WIDE.U32 R14, R21, 0x4, R14 ;  /* 0x00000004150e7825 */ /* 0x000fc400078e000e */
[----:B------:R-:W3:Y:S02]  /*1030*/  LDG.E R19, desc[UR6][R18.64] ;  /* 0x0000000612137981 */ /* 0x000ee4000c1e1900 */
[C---:B------:R-:W-:Y:S02]  /*1040*/  IMAD.WIDE.U32 R16, R21.reuse, 0x4, R16 ;  /* 0x0000000415107825 */ /* 0x040fe400078e0010 */
[----:B------:R-:W3:Y:S02]  /*1050*/  LDG.E R14, desc[UR6][R14.64] ;  /* 0x000000060e0e7981 */ /* 0x000ee4000c1e1900 */
[----:B------:R-:W-:Y:S02]  /*1060*/  IMAD.WIDE.U32 R24, R21, 0x4, R24 ;  /* 0x0000000415187825 */ /* 0x000fe400078e0018 */
[----:B------:R-:W3:Y:S04]  /*1070*/  LDG.E R16, desc[UR6][R16.64] ;  /* 0x0000000610107981 */ /* 0x000ee8000c1e1900 */
[----:B------:R-:W3:Y:S01]  /*1080*/  LDG.E R25, desc[UR6][R24.64] ;  /* 0x0000000618197981 */ /* 0x000ee2000c1e1900 */
[----:B------:R-:W-:Y:S01]  /*1090*/  IADD3 R8, PT, PT, R8, 0x40, RZ ;  /* 0x0000004008087810 */ /* 0x000fe20007ffe0ff */
[----:B----4-:R-:W-:Y:S01]  /*10a0*/  FADD.FTZ R7, R7, R10 ;  /* 0x0000000a07077221 */ /* 0x010fe20000010000 */
[----:B--2---:R-:W-:Y:S01]  /*10b0*/  FADD.FTZ R9, R22, R9 ;  /* 0x0000000916097221 */ /* 0x004fe20000010000 */
[----:B-----5:R-:W-:-:S02]  /*10c0*/  FADD.FTZ R11, R11, R26 ;  /* 0x0000001a0b0b7221 */ /* 0x020fc40000010000 */
[----:B---3--:R-:W-:Y:S01]  /*10d0*/  FADD.FTZ R7, R7, R12 ;  /* 0x0000000c07077221 */ /* 0x008fe20000010000 */
[----:B------:R-:W-:Y:S01]  /*10e0*/  FADD.FTZ R20, R20, R19 ;  /* 0x0000001314147221 */ /* 0x000fe20000010000 */
[----:B------:R-:W-:Y:S01]  /*10f0*/  FADD.FTZ R22, R9, R14 ;  /* 0x0000000e09167221 */ /* 0x000fe20000010000 */
[----:B------:R-:W-:Y:S02]  /*1100*/  FADD.FTZ R11, R11, R16 ;  /* 0x000000100b0b7221 */ /* 0x000fe40000010000 */
[----:B------:R-:W-:-:S07]  /*1110*/  FADD.FTZ R20, R20, R25 ;  /* 0x0000001914147221 */ /* 0x000fce0000010000 */
.L_x_261:
[----:B------:R-:W-:Y:S05]  /*1120*/  BSYNC.RECONVERGENT B1 ;  /* 0x0000000000017941 */ /* 0x000fea0003800200 */
.L_x_260:
[----:B------:R-:W-:Y:S05]  /*1130*/  @P0 BRA `(.L_x_254) ;  /* 0x0000000000440947 */ /* 0x000fea0003800000 */
[----:B------:R-:W0:Y:S01]  /*1140*/  LDC.64 R18, c[0x0][0x440] ;  /* 0x00011000ff127b82 */ /* 0x000e220000000a00 */
[----:B------:R-:W-:-:S07]  /*1150*/  IMAD R9, R8, R3, R4 ;  /* 0x0000000308097224 */ /* 0x000fce00078e0204 */
[----:B------:R-:W1:Y:S08]  /*1160*/  LDC.64 R12, c[0x0][0x448] ;  /* 0x00011200ff0c7b82 */ /* 0x000e700000000a00 */
[----:B------:R-:W2:Y:S08]  /*1170*/  LDC.64 R14, c[0x0][0x450] ;  /* 0x00011400ff0e7b82 */ /* 0x000eb00000000a00 */
[----:B------:R-:W3:Y:S01]  /*1180*/  LDC.64 R16, c[0x0][0x458] ;  /* 0x00011600ff107b82 */ /* 0x000ee20000000a00 */
[----:B0-----:R-:W-:-:S06]  /*1190*/  IMAD.WIDE.U32 R18, R9, 0x4, R18 ;  /* 0x0000000409127825 */ /* 0x001fcc00078e0012 */
[----:B------:R-:W4:Y:S01]  /*11a0*/  LDG.E R18, desc[UR6][R18.64] ;  /* 0x0000000612127981 */ /* 0x000f22000c1e1900 */
[----:B-1----:R-:W-:-:S06]  /*11b0*/  IMAD.WIDE.U32 R12, R9, 0x4, R12 ;  /* 0x00000004090c7825 */ /* 0x002fcc00078e000c */
[----:B------:R-:W5:Y:S01]  /*11c0*/  LDG.E R13, desc[UR6][R12.64] ;  /* 0x000000060c0d7981 */ /* 0x000f62000c1e1900 */
[----:B--2---:R-:W-:-:S06]  /*11d0*/  IMAD.WIDE.U32 R14, R9, 0x4, R14 ;  /* 0x00000004090e7825 */ /* 0x004fcc00078e000e */
[----:B------:R-:W2:Y:S01]  /*11e0*/  LDG.E R14, desc[UR6][R14.64] ;  /* 0x000000060e0e7981 */ /* 0x000ea2000c1e1900 */
[----:B---3--:R-:W-:-:S06]  /*11f0*/  IMAD.WIDE.U32 R16, R9, 0x4, R16 ;  /* 0x0000000409107825 */ /* 0x008fcc00078e0010 */
[----:B------:R-:W3:Y:S01]  /*1200*/  LDG.E R17, desc[UR6][R16.64] ;  /* 0x0000000610117981 */ /* 0x000ee2000c1e1900 */
[----:B----4-:R-:W-:Y:S01]  /*1210*/  FADD.FTZ R7, R7, R18 ;  /* 0x0000001207077221 */ /* 0x010fe20000010000 */
[----:B-----5:R-:W-:Y:S01]  /*1220*/  FADD.FTZ R22, R22, R13 ;  /* 0x0000000d16167221 */ /* 0x020fe20000010000 */
[----:B--2---:R-:W-:Y:S01]  /*1230*/  FADD.FTZ R11, R11, R14 ;  /* 0x0000000e0b0b7221 */ /* 0x004fe20000010000 */
[----:B---3--:R-:W-:-:S07]  /*1240*/  FADD.FTZ R20, R20, R17 ;  /* 0x0000001114147221 */ /* 0x008fce0000010000 */
.L_x_254:
[----:B------:R-:W-:Y:S05]  /*1250*/  BSYNC.RECONVERGENT B0 ;  /* 0x0000000000007941 */ /* 0x000fea0003800200 */
.L_x_253:
[----:B------:R-:W0:Y:S01]  /*1260*/  S2UR UR5, SR_CgaCtaId ;  /* 0x00000000000579c3 */ /* 0x000e220000008800 */
[----:B------:R-:W-:Y:S01]  /*1270*/  UMOV UR4, 0x400 ;  /* 0x0000040000047882 */ /* 0x000fe20000000000 */
[--C-:B------:R-:W-:Y:S02]  /*1280*/  LOP3.LUT R9, R5, 0x1f, R2.reuse, 0x78, !PT ;  /* 0x0000001f05097812 */ /* 0x100fe400078e7802 */
[C---:B------:R-:W-:Y:S02]  /*1290*/  SHF.L.U32 R4, R6.reuse, 0x7, RZ ;  /* 0x0000000706047819 */ /* 0x040fe400000006ff */
[C---:B------:R-:W-:Y:S02]  /*12a0*/  LOP3.LUT R2, R9.reuse, 0x3e0, R2, 0xf8, !PT ;  /* 0x000003e009027812 */ /* 0x040fe400078ef802 */
[----:B------:R-:W-:Y:S02]  /*12b0*/  SHF.L.U32 R9, R9, 0x2, RZ ;  /* 0x0000000209097819 */ /* 0x000fe400000006ff */
[----:B------:R-:W-:-:S02]  /*12c0*/  ISETP.NE.AND P0, PT, R6, RZ, PT ;  /* 0x000000ff0600720c */ /* 0x000fc40003f05270 */
[----:B------:R-:W-:Y:S02]  /*12d0*/  LOP3.LUT R4, R4, R9, RZ, 0xfc, !PT ;  /* 0x0000000904047212 */ /* 0x000fe400078efcff */
[----:B------:R-:W-:Y:S01]  /*12e0*/  SHF.L.U32 R0, R0, 0x4, RZ ;  /* 0x0000000400007819 */ /* 0x000fe200000006ff */
[----:B0-----:R-:W-:-:S06]  /*12f0*/  ULEA UR4, UR5, UR4, 0x18 ;  /* 0x0000000405047291 */ /* 0x001fcc000f8ec0ff */
[----:B------:R-:W-:-:S05]  /*1300*/  LEA R2, R2, UR4, 0x2 ;  /* 0x0000000402027c11 */ /* 0x000fca000f8e10ff */
[----:B------:R-:W-:Y:S04]  /*1310*/  STS [R2], R22 ;  /* 0x0000001602007388 */ /* 0x000fe80000000800 */
[----:B------:R-:W-:Y:S04]  /*1320*/  STS [R2+0x1000], R7 ;  /* 0x0010000702007388 */ /* 0x000fe80000000800 */
[----:B------:R-:W-:Y:S04]  /*1330*/  STS [R2+0x2000], R20 ;  /* 0x0020001402007388 */ /* 0x000fe80000000800 */
[----:B------:R-:W-:Y:S01]  /*1340*/  STS [R2+0x3000], R11 ;  /* 0x0030000b02007388 */ /* 0x000fe20000000800 */
[----:B------:R-:W-:Y:S06]  /*1350*/  BAR.SYNC.DEFER_BLOCKING 0x0 ;  /* 0x0000000000007b1d */ /* 0x000fec0000010000 */
[----:B------:R-:W0:Y:S04]  /*1360*/  LDS R12, [R4+UR4+0x1000] ;  /* 0x00100004040c7984 */ /* 0x000e280008000800 */
[----:B------:R-:W1:Y:S04]  /*1370*/  LDS R8, [R4+UR4] ;  /* 0x0000000404087984 */ /* 0x000e680008000800 */
[----:B------:R-:W2:Y:S04]  /*1380*/  LDS R10, [R4+UR4+0x2000] ;  /* 0x00200004040a7984 */ /* 0x000ea80008000800 */
[----:B------:R-:W3:Y:S04]  /*1390*/  LDS R9, [R4+UR4+0x3000] ;  /* 0x0030000404097984 */ /* 0x000ee80008000800 */
[----:B0-----:R-:W0:Y:S04]  /*13a0*/  SHFL.BFLY PT, R13, R12, 0x1, 0x1f ;  /* 0x0c201f000c0d7f89 */ /* 0x001e2800000e0000 */
[----:B-1----:R-:W1:Y:S04]  /*13b0*/  SHFL.BFLY PT, R15, R8, 0x1, 0x1f ;  /* 0x0c201f00080f7f89 */ /* 0x002e6800000e0000 */
[----:B--2---:R-:W2:Y:S04]  /*13c0*/  SHFL.BFLY PT, R17, R10, 0x1, 0x1f ;  /* 0x0c201f000a117f89 */ /* 0x004ea800000e0000 */
[----:B---3--:R-:W3:Y:S01]  /*13d0*/  SHFL.BFLY PT, R14, R9, 0x1, 0x1f ;  /* 0x0c201f00090e7f89 */ /* 0x008ee200000e0000 */
[----:B0-----:R-:W-:Y:S01]  /*13e0*/  FADD.FTZ R13, R12, R13 ;  /* 0x0000000d0c0d7221 */ /* 0x001fe20000010000 */
[----:B-1----:R-:W-:-:S04]  /*13f0*/  FADD.FTZ R15, R8, R15 ;  /* 0x0000000f080f7221 */ /* 0x002fc80000010000 */
[----:B------:R-:W0:Y:S01]  /*1400*/  SHFL.BFLY PT, R2, R13, 0x2, 0x1f ;  /* 0x0c401f000d027f89 */ /* 0x000e2200000e0000 */
[----:B--2---:R-:W-:Y:S01]  /*1410*/  FADD.FTZ R17, R10, R17 ;  /* 0x000000110a117221 */ /* 0x004fe20000010000 */
[----:B---3--:R-:W-:-:S04]  /*1420*/  FADD.FTZ R11, R9, R14 ;  /* 0x0000000e090b7221 */ /* 0x008fc80000010000 */
[----:B------:R-:W1:Y:S04]  /*1430*/  SHFL.BFLY PT, R16, R17, 0x2, 0x1f ;  /* 0x0c401f0011107f89 */ /* 0x000e6800000e0000 */
[----:B------:R-:W2:Y:S04]  /*1440*/  SHFL.BFLY PT, R14, R15, 0x2, 0x1f ;  /* 0x0c401f000f0e7f89 */ /* 0x000ea800000e0000 */
[----:B------:R-:W3:Y:S01]  /*1450*/  SHFL.BFLY PT, R4, R11, 0x2, 0x1f ;  /* 0x0c401f000b047f89 */ /* 0x000ee200000e0000 */
[----:B0-----:R-:W-:-:S05]  /*1460*/  FADD.FTZ R2, R13, R2 ;  /* 0x000000020d027221 */ /* 0x001fca0000010000 */
[----:B------:R-:W0:Y:S01]  /*1470*/  SHFL.BFLY PT, R7, R2, 0x4, 0x1f ;  /* 0x0c801f0002077f89 */ /* 0x000e2200000e0000 */
[----:B-1----:R-:W-:Y:S01]  /*1480*/  FADD.FTZ R16, R17, R16 ;  /* 0x0000001011107221 */ /* 0x002fe20000010000 */
[----:B------:R-:W-:Y:S01]  /*1490*/  LOP3.LUT R17, R0, 0x7ffffff0, RZ, 0xc0, !PT ;  /* 0x7ffffff000117812 */ /* 0x000fe200078ec0ff */
[----:B--2---:R-:W-:-:S03]  /*14a0*/  FADD.FTZ R14, R15, R14 ;  /* 0x0000000e0f0e7221 */ /* 0x004fc60000010000 */
[----:B------:R-:W1:Y:S01]  /*14b0*/  SHFL.BFLY PT, R19, R16, 0x4, 0x1f ;  /* 0x0c801f0010137f89 */ /* 0x000e6200000e0000 */
[----:B------:R-:W-:Y:S01]  /*14c0*/  IADD3 R0, PT, PT, R6, R17, RZ ;  /* 0x0000001106007210 */ /* 0x000fe20007ffe0ff */
[----:B---3--:R-:W-:Y:S02]  /*14d0*/  FADD.FTZ R10, R11, R4 ;  /* 0x000000040b0a7221 */ /* 0x008fe40000010000 */
[----:B------:R-:W2:Y:S04]  /*14e0*/  SHFL.BFLY PT, R9, R14, 0x4, 0x1f ;  /* 0x0c801f000e097f89 */ /* 0x000ea800000e0000 */
[----:B------:R-:W3:Y:S01]  /*14f0*/  SHFL.BFLY PT, R13, R10, 0x4, 0x1f ;  /* 0x0c801f000a0d7f89 */ /* 0x000ee200000e0000 */
[----:B0-----:R-:W-:-:S05]  /*1500*/  FADD.FTZ R7, R2, R7 ;  /* 0x0000000702077221 */ /* 0x001fca0000010000 */
[----:B------:R-:W0:Y:S01]  /*1510*/  SHFL.BFLY PT, R4, R7, 0x8, 0x1f ;  /* 0x0d001f0007047f89 */ /* 0x000e2200000e0000 */
[----:B-1----:R-:W-:Y:S01]  /*1520*/  FADD.FTZ R19, R16, R19 ;  /* 0x0000001310137221 */ /* 0x002fe20000010000 */
[----:B--2---:R-:W-:-:S04]  /*1530*/  FADD.FTZ R8, R14, R9 ;  /* 0x000000090e087221 */ /* 0x004fc80000010000 */
[----:B------:R-:W1:Y:S01]  /*1540*/  SHFL.BFLY PT, R18, R19, 0x8, 0x1f ;  /* 0x0d001f0013127f89 */ /* 0x000e6200000e0000 */
[----:B---3--:R-:W-:-:S03]  /*1550*/  FADD.FTZ R13, R10, R13 ;  /* 0x0000000d0a0d7221 */ /* 0x008fc60000010000 */
[----:B------:R-:W2:Y:S04]  /*1560*/  SHFL.BFLY PT, R9, R8, 0x8, 0x1f ;  /* 0x0d001f0008097f89 */ /* 0x000ea800000e0000 */
[----:B------:R-:W3:Y:S01]  /*1570*/  SHFL.BFLY PT, R12, R13, 0x8, 0x1f ;  /* 0x0d001f000d0c7f89 */ /* 0x000ee200000e0000 */
[----:B0-----:R-:W-:Y:S01]  /*1580*/  FADD.FTZ R4, R7, R4 ;  /* 0x0000000407047221 */ /* 0x001fe20000010000 */
[----:B-1----:R-:W-:Y:S01]  /*1590*/  FADD.FTZ R18, R19, R18 ;  /* 0x0000001213127221 */ /* 0x002fe20000010000 */
[----:B--2---:R-:W-:-:S04]  /*15a0*/  FADD.FTZ R2, R8, R9 ;  /* 0x0000000908027221 */ /* 0x004fc80000010000 */
[----:B------:R-:W0:Y:S01]  /*15b0*/  SHFL.BFLY PT, R15, R18, 0x10, 0x1f ;  /* 0x0e001f00120f7f89 */ /* 0x000e2200000e0000 */
[----:B------:R-:W-:Y:S01]  /*15c0*/  SHF.L.U32 R8, R0, 0x1, RZ ;  /* 0x0000000100087819 */ /* 0x000fe200000006ff */
[----:B---3--:R-:W-:Y:S02]  /*15d0*/  FADD.FTZ R12, R13, R12 ;  /* 0x0000000c0d0c7221 */ /* 0x008fe40000010000 */
[----:B------:R-:W1:Y:S01]  /*15e0*/  SHFL.BFLY PT, R9, R4, 0x10, 0x1f ;  /* 0x0e001f0004097f89 */ /* 0x000e6200000e0000 */
[----:B------:R-:W-:-:S03]  /*15f0*/  ISETP.GE.U32.AND P1, PT, R8, R3, PT ;  /* 0x000000030800720c */ /* 0x000fc60003f26070 */
[----:B------:R-:W2:Y:S04]  /*1600*/  SHFL.BFLY PT, R11, R2, 0x10, 0x1f ;  /* 0x0e001f00020b7f89 */ /* 0x000ea800000e0000 */
[----:B------:R-:W3:Y:S01]  /*1610*/  SHFL.BFLY PT, R7, R12, 0x10, 0x1f ;  /* 0x0e001f000c077f89 */ /* 0x000ee200000e0000 */
[----:B0-----:R-:W-:Y:S01]  /*1620*/  FADD.FTZ R15, R18, R15 ;  /* 0x0000000f120f7221 */ /* 0x001fe20000010000 */
[----:B-1----:R-:W-:Y:S01]  /*1630*/  FADD.FTZ R9, R4, R9 ;  /* 0x0000000904097221 */ /* 0x002fe20000010000 */
[----:B------:R-:W-:Y:S01]  /*1640*/  @!P0 LEA R4, R5, UR4, 0x2 ;  /* 0x0000000405048c11 */ /* 0x000fe2000f8e10ff */
[----:B--2---:R-:W-:-:S04]  /*1650*/  FADD.FTZ R11, R2, R11 ;  /* 0x0000000b020b7221 */ /* 0x004fc80000010000 */
[----:B------:R0:W-:Y:S01]  /*1660*/  @!P0 STS [R4+0x4080], R9 ;  /* 0x0040800904008388 */ /* 0x0001e20000000800 */
[----:B---3--:R-:W-:-:S03]  /*1670*/  FADD.FTZ R7, R12, R7 ;  /* 0x000000070c077221 */ /* 0x008fc60000010000 */
[----:B------:R0:W-:Y:S04]  /*1680*/  @!P0 STS [R4+0x4000], R11 ;  /* 0x0040000b04008388 */ /* 0x0001e80000000800 */
        /* <DEDUP_REMOVED lines=8> */
[----:B0-----:R-:W0:Y:S04]  /*1710*/  LDC.64 R8, c[0x0][0x480] ;  /* 0x00012000ff087b82 */ /* 0x001e280000000a00 */
[----:B------:R-:W1:Y:S04]  /*1720*/  LDS.64 R12, [R10+0x4000] ;  /* 0x004000000a0c7984 */ /* 0x000e680000000a00 */
[----:B------:R-:W2:Y:S01]  /*1730*/  LDS.64 R14, [R10+0x4080] ;  /* 0x004080000a0e7984 */ /* 0x000ea20000000a00 */
[----:B------:R-:W3:Y:S03]  /*1740*/  LDC.64 R6, c[0x0][0x488] ;  /* 0x00012200ff067b82 */ /* 0x000ee60000000a00 */
[----:B------:R-:W4:Y:S04]  /*1750*/  LDS.64 R16, [R10+0x4100] ;  /* 0x004100000a107984 */ /* 0x000f280000000a00 */
[----:B------:R-:W5:Y:S01]  /*1760*/  LDS.64 R18, [R10+0x4180] ;  /* 0x004180000a127984 */ /* 0x000f620000000a00 */
[----:B------:R-:W1:Y:S01]  /*1770*/  LDC.64 R4, c[0x0][0x498] ;  /* 0x00012600ff047b82 */ /* 0x000e620000000a00 */
[----:B0-----:R-:W-:-:S07]  /*1780*/  IMAD.WIDE.U32 R8, R0, 0x4, R8 ;  /* 0x0000000400087825 */ /* 0x001fce00078e0008 */
[----:B------:R-:W0:Y:S01]  /*1790*/  LDC.64 R2, c[0x0][0x490] ;  /* 0x00012400ff027b82 */ /* 0x000e220000000a00 */
[----:B---3--:R-:W-:-:S04]  /*17a0*/  IMAD.WIDE.U32 R6, R0, 0x4, R6 ;  /* 0x0000000400067825 */ /* 0x008fc800078e0006 */
[C---:B-1----:R-:W-:Y:S01]  /*17b0*/  IMAD.WIDE.U32 R4, R0.reuse, 0x4, R4 ;  /* 0x0000000400047825 */ /* 0x042fe200078e0004 */
[----:B------:R-:W-:Y:S02]  /*17c0*/  F2FP.BF16.F32.PACK_AB R13, R13, R12 ;  /* 0x0000000c0d0d723e */ /* 0x000fe400000010ff */
[----:B--2---:R-:W-:Y:S01]  /*17d0*/  F2FP.BF16.F32.PACK_AB R15, R15, R14 ;  /* 0x0000000e0f0f723e */ /* 0x004fe200000010ff */
[----:B0-----:R-:W-:Y:S02]  /*17e0*/  IMAD.WIDE.U32 R2, R0, 0x4, R2 ;  /* 0x0000000400027825 */ /* 0x001fe400078e0002 */
[----:B------:R-:W-:Y:S01]  /*17f0*/  STG.E desc[UR6][R6.64], R13 ;  /* 0x0000000d06007986 */ /* 0x000fe2000c101906 */
[----:B----4-:R-:W-:-:S03]  /*1800*/  F2FP.BF16.F32.PACK_AB R17, R17, R16 ;  /* 0x000000101111723e */ /* 0x010fc600000010ff */
[----:B------:R-:W-:Y:S01]  /*1810*/  STG.E desc[UR6][R8.64], R15 ;  /* 0x0000000f08007986 */ /* 0x000fe2000c101906 */
[----:B-----5:R-:W-:-:S03]  /*1820*/  F2FP.BF16.F32.PACK_AB R19, R19, R18 ;  /* 0x000000121313723e */ /* 0x020fc600000010ff */
[----:B------:R-:W-:Y:S04]  /*1830*/  STG.E desc[UR6][R4.64], R17 ;  /* 0x0000001104007986 */ /* 0x000fe8000c101906 */
[----:B------:R-:W-:Y:S01]  /*1840*/  STG.E desc[UR6][R2.64], R19 ;  /* 0x0000001302007986 */ /* 0x000fe2000c101906 */
[----:B------:R-:W-:Y:S05]  /*1850*/  EXIT ;  /* 0x000000000000794d */ /* 0x000fea0003800000 */
.L_x_262:
        /* <DEDUP_REMOVED lines=10> */
.L_x_3893:


//--------------------- .text._ZN10layer_norm31ln_parallel_residual_bwd_kernelINS_13Kernel_traitsI13__nv_bfloat16S2_S2_S2_fjLj512ELj1ELj4ELj1ELj16ENS_18Kernel_traits_baseILj512ES2_S2_S2_S2_fjLj128EEEEELb1ELb1ELb0EEEvNS_9BwdParamsE --------------------------
	.section	.text._ZN10layer_norm31ln_parallel_residual_bwd_kernelINS_13Kernel_traitsI13__nv_bfloat16S2_S2_S2_fjLj512ELj1ELj4ELj1ELj16ENS_18Kernel_traits_baseILj512ES2_S2_S2_S2_fjLj128EEEEELb1ELb1ELb0EEEvNS_9BwdParamsE,"ax",@progbits
	.align	128
        .global         _ZN10layer_norm31ln_parallel_residual_bwd_kernelINS_13Kernel_traitsI13__nv_bfloat16S2_S2_S2_fjLj512ELj1ELj4ELj1ELj16ENS_18Kernel_traits_baseILj512ES2_S2_S2_S2_fjLj128EEEEELb1ELb1ELb0EEEvNS_9BwdParamsE
        .type           _ZN10layer_norm31ln_parallel_residual_bwd_kernelINS_13Kernel_traitsI13__nv_bfloat16S2_S2_S2_fjLj512ELj1ELj4ELj1ELj16ENS_18Kernel_traits_baseILj512ES2_S2_S2_S2_fjLj128EEEEELb1ELb1ELb0EEEvNS_9BwdParamsE,@function
        .size           _ZN10layer_norm31ln_parallel_residual_bwd_kernelINS_13Kernel_traitsI13__nv_bfloat16S2_S2_S2_fjLj512ELj1ELj4ELj1ELj16ENS_18Kernel_traits_baseILj512ES2_S2_S2_S2_fjLj128EEEEELb1ELb1ELb0EEEvNS_9BwdParamsE,(.L_x_3894 - _ZN10layer_norm31ln_parallel_residual_bwd_kernelINS_13Kernel_traitsI13__nv_bfloat16S2_S2_S2_fjLj512ELj1ELj4ELj1ELj16ENS_18Kernel_traits_baseILj512ES2_S2_S2_S2_fjLj128EEEEELb1ELb1ELb0EEEvNS_9BwdParamsE)
        .other          _ZN10layer_norm31ln_parallel_residual_bwd_kernelINS_13Kernel_traitsI13__nv_bfloat16S2_S2_S2_fjLj512ELj1ELj4ELj1ELj16ENS_18Kernel_traits_baseILj512ES2_S2_S2_S2_fjLj128EEEEELb1ELb1ELb0EEEvNS_9BwdParamsE,@"STO_CUDA_ENTRY STV_DEFAULT"
_ZN10layer_norm31ln_parallel_residual_bwd_kernelINS_13Kernel_traitsI13__nv_bfloat16S2_S2_S2_fjLj512ELj1ELj4ELj1ELj16ENS_18Kernel_traits_baseILj512ES2_S2_S2_S2_fjLj128EEEEELb1ELb1ELb0EEEvNS_9BwdParamsE:
.text._ZN10layer_norm31ln_parallel_residual_bwd_kernelINS_13Kernel_traitsI13__nv_bfloat16S2_S2_S2_fjLj512ELj1ELj4ELj1ELj16ENS_18Kernel_traits_baseILj512ES2_S2_S2_S2_fjLj128EEEEELb1ELb1ELb0EEEvNS_9BwdParamsE:
[----:B------:R-:W-:Y:S01]  /*0000*/  LDC R1, c[0x0][0x37c] ;  /* 0x0000df00ff017b82 */ /* 0x000fe20000000800 */
[----:B------:R-:W0:Y:S01]  /*0010*/  S2R R8, SR_TID.X ;  /* 0x0000000000087919 */ /* 0x000e220000002100 */
[----:B------:R-:W1:Y:S06]  /*0020*/  LDCU UR4, c[0x0][0x388] ;  /* 0x00007100ff0477ac */ /* 0x000e6c0008000800 */
[----:B------:R-:W2:Y:S01]  /*0030*/  S2UR UR7, SR_CTAID.X ;  /* 0x00000000000779c3 */ /* 0x000ea20000002500 */
[----:B------:R-:W3:Y:S01]  /*0040*/  LDCU.64 UR8, c[0x0][0x358] ;  /* 0x00006b00ff0877ac */ /* 0x000ee20008000a00 */
[----:B------:R-:W4:Y:S01]  /*0050*/  LDCU UR10, c[0x0][0x384] ;  /* 0x00007080ff0a77ac */ /* 0x000f220008000800 */
[----:B------:R-:W0:Y:S01]  /*0060*/  LDCU UR14, c[0x0][0x408] ;  /* 0x00008100ff0e77ac */ /* 0x000e220008000800 */
[----:B------:R-:W0:Y:S01]  /*0070*/  LDCU UR15, c[0x0][0x388] ;  /* 0x00007100ff0f77ac */ /* 0x000e220008000800 */
[----:B-1----:R-:W-:Y:S01]  /*0080*/  MOV R0, UR4 ;  /* 0x0000000400007c02 */ /* 0x002fe20008000f00 */
[----:B------:R-:W-:Y:S01]  /*0090*/  BSSY B0, `(.L_x_263) ;  /* 0x0000621000007945 */ /* 0x000fe20003800000 */
[----:B------:R-:W1:Y:S02]  /*00a0*/  LDCU UR11, c[0x0][0x400] ;  /* 0x00008000ff0b77ac */ /* 0x000e640008000800 */
[----:B------:R-:W-:Y:S01]  /*00b0*/  SHF.R.S32.HI R3, RZ, 0x1f, R0 ;  /* 0x0000001fff037819 */ /* 0x000fe20000011400 */
[----:B------:R-:W1:Y:S03]  /*00c0*/  LDCU.64 UR4, c[0x0][0x478] ;  /* 0x00008f00ff0477ac */ /* 0x000e660008000a00 */
[----:B------:R-:W-:Y:S01]  /*00d0*/  LEA.HI R2, R3, R0, RZ, 0x3 ;  /* 0x0000000003027211 */ /* 0x000fe200078f18ff */
[----:B------:R-:W1:Y:S01]  /*00e0*/  LDCU.64 UR20, c[0x0][0x438] ;  /* 0x00008700ff1477ac */ /* 0x000e620008000a00 */
[C---:B0-----:R-:W-:Y:S01]  /*00f0*/  LOP3.LUT R5, R8.reuse, 0x1f, RZ, 0xc, !PT ;  /* 0x0000001f08057812 */ /* 0x041fe200078e0cff */
[----:B------:R-:W0:Y:S01]  /*0100*/  LDCU.64 UR12, c[0x0][0x470] ;  /* 0x00008e00ff0c77ac */ /* 0x000e220008000a00 */
[----:B------:R-:W-:-:S02]  /*0110*/  LOP3.LUT R3, R8, 0x1f, RZ, 0xc0, !PT ;  /* 0x0000001f08037812 */ /* 0x000fc400078ec0ff */
[----:B------:R-:W-:Y:S01]  /*0120*/  LEA.HI.SX32 R2, R2, R5, 0x1d ;  /* 0x0000000502027211 */ /* 0x000fe200078feaff */
[----:B--2---:R-:W-:Y:S02]  /*0130*/  USHF.L.U32 UR6, UR7, 0x2, URZ ;  /* 0x0000000207067899 */ /* 0x004fe400080006ff */
[----:B------:R-:W-:Y:S01]  /*0140*/  IMAD.MOV.U32 R9, RZ, RZ, R3 ;  /* 0x000000ffff097224 */ /* 0x000fe200078e0003 */
[C---:B------:R-:W-:Y:S02]  /*0150*/  ISETP.GE.U32.AND P3, PT, R2.reuse, 0x20, PT ;  /* 0x000000200200780c */ /* 0x040fe40003f66070 */
[----:B------:R-:W-:-:S11]  /*0160*/  ISETP.GE.U32.AND P0, PT, R2, 0x40, PT ;  /* 0x000000400200780c */ /* 0x000fd60003f06070 */
[----:B------:R-:W2:Y:S01]  /*0170*/  @P3 LDC.64 R4, c[0x0][0x3d0] ;  /* 0x0000f400ff043b82 */ /* 0x000ea20000000a00 */
[----:B------:R-:W-:-:S07]  /*0180*/  @P3 LOP3.LUT R9, R3, 0x20, RZ, 0xfc, !PT ;  /* 0x0000002003093812 */ /* 0x000fce00078efcff */
[----:B------:R-:W4:Y:S01]  /*0190*/  @P0 LDC.64 R6, c[0x0][0x3d0] ;  /* 0x0000f400ff060b82 */ /* 0x000f220000000a00 */
[----:B--2---:R-:W-:-:S05]  /*01a0*/  @P3 IMAD.WIDE.U32 R4, R3, 0x10, R4 ;  /* 0x0000001003043825 */ /* 0x004fca00078e0004 */
[----:B---3--:R2:W5:Y:S01]  /*01b0*/  @P3 LDG.E.128 R60, desc[UR8][R4.64] ;  /* 0x00000008043c3981 */ /* 0x008562000c1e1d00 */
[----:B----4-:R-:W-:-:S05]  /*01c0*/  @P0 IMAD.WIDE.U32 R6, R9, 0x10, R6 ;  /* 0x0000001009060825 */ /* 0x010fca00078e0006 */
[----:B------:R3:W5:Y:S01]  /*01d0*/  @P0 LDG.E.128 R56, desc[UR8][R6.64] ;  /* 0x0000000806380981 */ /* 0x000762000c1e1d00 */
[----:B--2---:R-:W-:-:S04]  /*01e0*/  SHF.R.U32.HI R5, RZ, 0x5, R8 ;  /* 0x00000005ff057819 */ /* 0x004fc80000011608 */
[----:B------:R-:W-:-:S04]  /*01f0*/  LOP3.LUT R5, R5, UR6, RZ, 0xfc, !PT ;  /* 0x0000000605057c12 */ /* 0x000fc8000f8efcff */
[----:B------:R-:W-:Y:S02]  /*0200*/  ISETP.GE.AND P0, PT, R5, UR10, PT ;  /* 0x0000000a05007c0c */ /* 0x000fe4000bf06270 */
        /* <DEDUP_REMOVED lines=16> */
[----:B01-3--:R-:W-:Y:S06]  /*0310*/  @P0 BRA `(.L_x_264) ;  /* 0x0000005c00e00947 */ /* 0x00bfec0003800000 */
[----:B------:R-:W0:Y:S01]  /*0320*/  LDC.U8 R4, c[0x0][0x410] ;  /* 0x00010400ff047b82 */ /* 0x000e220000000000 */
        /* <DEDUP_REMOVED lines=16> */
[----:B0-----:R-:W-:-:S13]  /*0430*/  ISETP.NE.AND P4, PT, R4, RZ, PT ;  /* 0x000000ff0400720c */ /* 0x001fda0003f85270 */
.L_x_290:
        /* <DEDUP_REMOVED lines=8> */
[----:B------:R-:W-:Y:S01]  /*04c0*/  ISETP.GE.U32.AND P2, PT, R2, 0x40, PT ;  /* 0x000000400200780c */ /* 0x000fe20003f46070 */
[----:B------:R-:W1:Y:S02]  /*04d0*/  S2R R108, SR_TID.X ;  /* 0x00000000006c7919 */ /* 0x000e640000002100 */
[----:B------:R-:W-:-:S05]  /*04e0*/  IMAD R6, R5, R0, RZ ;  /* 0x0000000005067224 */ /* 0x000fca00078e02ff */
[----:B------:R-:W-:-:S04]  /*04f0*/  SHF.R.S32.HI R105, RZ, 0x1f, R6 ;  /* 0x0000001fff697819 */ /* 0x000fc80000011406 */
[----:B------:R-:W-:Y:S02]  /*0500*/  LEA.HI R6, R105, R6, RZ, 0x3 ;  /* 0x0000000669067211 */ /* 0x000fe400078f18ff */
[----:B-1----:R-:W-:-:S04]  /*0510*/  LOP3.LUT R109, R108, 0x1f, RZ, 0xc0, !PT ;  /* 0x0000001f6c6d7812 */ /* 0x002fc800078ec0ff */
[----:B------:R-:W-:Y:S02]  /*0520*/  LEA.HI.SX32 R6, R6, R109, 0x1d ;  /* 0x0000006d06067211 */ /* 0x000fe400078feaff */
[----:B------:R-:W-:-:S03]  /*0530*/  CS2R R108, SRZ ;  /* 0x00000000006c7805 */ /* 0x000fc6000001ff00 */
[----:B------:R-:W-:Y:S01]  /*0540*/  IMAD.MOV.U32 R111, RZ, RZ, R6 ;  /* 0x000000ffff6f7224 */ /* 0x000fe200078e0006 */
[----:B--2---:R-:W-:Y:S02]  /*0550*/  FSEL R105, R78, RZ, !P4 ;  /* 0x000000ff4e697208 */ /* 0x004fe40006000000 */
[----:B------:R-:W-:Y:S01]  /*0560*/  ISETP.NE.AND P4, PT, R4, RZ, PT ;  /* 0x000000ff0400720c */ /* 0x000fe20003f85270 */
[----:B0-----:R-:W-:-:S12]  /*0570*/  @!P3 BRA `(.L_x_266) ;  /* 0x0000000400c0b947 */ /* 0x001fd80003800000 */
[----:B------:R-:W0:Y:S08]  /*0580*/  LDC.64 R8, c[0x0][0x3a8] ;  /* 0x0000ea00ff087b82 */ /* 0x000e300000000a00 */
[----:B------:R-:W1:Y:S08]  /*0590*/  LDC.64 R12, c[0x0][0x428] ;  /* 0x00010a00ff0c7b82 */ /* 0x000e700000000a00 */
[----:B------:R-:W2:Y:S01]  /*05a0*/  LDC.64 R18, c[0x0][0x3b0] ;  /* 0x0000ec00ff127b82 */ /* 0x000ea20000000a00 */
[----:B0-----:R-:W-:-:S06]  /*05b0*/  IMAD.WIDE.U32 R8, R6, 0x10, R8 ;  /* 0x0000001006087825 */ /* 0x001fcc00078e0008 */
[----:B------:R-:W3:Y:S01]  /*05c0*/  LDG.E.128 R8, desc[UR8][R8.64] ;  /* 0x0000000808087981 */ /* 0x000ee2000c1e1d00 */
[----:B-1----:R-:W-:-:S06]  /*05d0*/  IMAD.WIDE.U32 R12, R6, 0x10, R12 ;  /* 0x00000010060c7825 */ /* 0x002fcc00078e000c */
[----:B------:R-:W4:Y:S01]  /*05e0*/  LDG.E.128 R12, desc[UR8][R12.64] ;  /* 0x000000080c0c7981 */ /* 0x000f22000c1e1d00 */
[----:B------:R-:W-:Y:S01]  /*05f0*/  ISETP.NE.U32.AND P1, PT, RZ, UR12, PT ;  /* 0x0000000cff007c0c */ /* 0x000fe2000bf25070 */
[----:B--2---:R-:W-:Y:S01]  /*0600*/  IMAD.WIDE.U32 R92, R6, 0x8, R18 ;  /* 0x00000008065c7825 */ /* 0x004fe200078e0012 */
[----:B------:R-:W-:Y:S02]  /*0610*/  ISETP.NE.U32.AND P0, PT, RZ, UR20, PT ;  /* 0x00000014ff007c0c */ /* 0x000fe4000bf05070 */
[----:B------:R-:W-:Y:S02]  /*0620*/  ISETP.NE.AND.EX P1, PT, RZ, UR13, PT, P1 ;  /* 0x0000000dff007c0c */ /* 0x000fe4000bf25310 */
[----:B------:R-:W-:Y:S01]  /*0630*/  ISETP.NE.AND.EX P0, PT, RZ, UR21, PT, P0 ;  /* 0x00000015ff007c0c */ /* 0x000fe2000bf05300 */
[----:B------:R-:W5:Y:S10]  /*0640*/  LDG.E.64 R92, desc[UR8][R92.64] ;  /* 0x000000085c5c7981 */ /* 0x000f74000c1e1b00 */
[----:B------:R-:W0:Y:S01]  /*0650*/  @P1 LDC.64 R16, c[0x0][0x3b8] ;  /* 0x0000ee00ff101b82 */ /* 0x000e220000000a00 */
[----:B------:R-:W-:-:S07]  /*0660*/  SHF.L.U32 R7, R60, 0x10, RZ ;  /* 0x000000103c077819 */ /* 0x000fce00000006ff */
[----:B------:R-:W1:Y:S01]  /*0670*/  @P0 LDC.64 R108, c[0x0][0x438] ;  /* 0x00010e00ff6c0b82 */ /* 0x000e620000000a00 */
[----:B0-----:R-:W-:-:S05]  /*0680*/  @P1 IMAD.WIDE.U32 R16, R6, 0x8, R16 ;  /* 0x0000000806101825 */ /* 0x001fca00078e0010 */
[----:B------:R-:W5:Y:S01]  /*0690*/  @P1 LDG.E.64 R106, desc[UR8][R16.64] ;  /* 0x00000008106a1981 */ /* 0x000f62000c1e1b00 */
[----:B-1----:R-:W-:-:S05]  /*06a0*/  @P0 IMAD.WIDE.U32 R108, R6, 0x10, R108 ;  /* 0x00000010066c0825 */ /* 0x002fca00078e006c */
[----:B------:R0:W5:Y:S02]  /*06b0*/  @P0 LDG.E.128 R20, desc[UR8][R108.64] ;  /* 0x000000086c140981 */ /* 0x000164000c1e1d00 */
[----:B0-----:R-:W-:-:S05]  /*06c0*/  PRMT R109, R63, 0x7632, R109 ;  /* 0x000076323f6d7816 */ /* 0x001fca000000006d */
[----:B------:R-:W-:Y:S01]  /*06d0*/  IMAD.U32 R109, R109, 0x10000, RZ ;  /* 0x000100006d6d7824 */ /* 0x000fe200078e00ff */
[----:B------:R-:W-:Y:S02]  /*06e0*/  IADD3 R111, PT, PT, R6, 0x20, RZ ;  /* 0x00000020066f7810 */ /* 0x000fe40007ffe0ff */
[C---:B---3--:R-:W-:Y:S02]  /*06f0*/  PRMT R79, R8.reuse, 0x7632, R79 ;  /* 0x00007632084f7816 */ /* 0x048fe4000000004f */
[----:B------:R-:W-:Y:S02]  /*0700*/  SHF.L.U32 R8, R8, 0x10, RZ ;  /* 0x0000001008087819 */ /* 0x000fe400000006ff */
[----:B------:R-:W-:-:S03]  /*0710*/  SHF.L.U32 R86, R10, 0x10, RZ ;  /* 0x000000100a567819 */ /* 0x000fc600000006ff */
[----:B------:R-:W-:Y:S01]  /*0720*/  FADD.FTZ R8, -R105, R8 ;  /* 0x0000000869087221 */ /* 0x000fe20000010100 */
[----:B------:R-:W-:Y:S01]  /*0730*/  IMAD.U32 R84, R9, 0x10000, RZ ;  /* 0x0001000009547824 */ /* 0x000fe200078e00ff */
[C---:B----4-:R-:W-:Y:S01]  /*0740*/  PRMT R78, R12.reuse, 0x7632, R78 ;  /* 0x000076320c4e7816 */ /* 0x050fe2000000004e */
[----:B------:R-:W-:Y:S02]  /*0750*/  IMAD.U32 R12, R12, 0x10000, RZ ;  /* 0x000100000c0c7824 */ /* 0x000fe400078e00ff */
[----:B-----5:R-:W-:Y:S01]  /*0760*/  FMUL.FTZ R3, R85, R8 ;  /* 0x0000000855037220 */ /* 0x020fe20000410000 */
[----:B------:R-:W-:Y:S01]  /*0770*/  FADD.FTZ R86, -R105, R86 ;  /* 0x0000005669567221 */ /* 0x000fe20000010100 */
[----:B------:R-:W-:Y:S02]  /*0780*/  IMAD.U32 R110, R11, 0x10000, RZ ;  /* 0x000100000b6e7824 */ /* 0x000fe400078e00ff */
[----:B------:R-:W-:Y:S01]  /*0790*/  FADD.FTZ R84, -R105, R84 ;  /* 0x0000005469547221 */ /* 0x000fe20000010100 */
[-C--:B------:R-:W-:Y:S01]  /*07a0*/  FMUL.FTZ R8, R7, R12.reuse ;  /* 0x0000000c07087220 */ /* 0x080fe20000410000 */
[----:B------:R-:W-:Y:S01]  /*07b0*/  FADD.FTZ R36, R36, R12 ;  /* 0x0000000c24247221 */ /* 0x000fe20000010000 */
[----:B------:R-:W-:Y:S01]  /*07c0*/  FFMA.FTZ R52, R3, R12, R52 ;  /* 0x0000000c03347223 */ /* 0x000fe20000010034 */
[----:B------:R-:W-:Y:S01]  /*07d0*/  PRMT R18, R9, 0x7632, R18 ;  /* 0x0000763209127816 */ /* 0x000fe20000000012 */
[----:B------:R-:W-:Y:S01]  /*07e0*/  FMUL.FTZ R9, R85, R86 ;  /* 0x0000005655097220 */ /* 0x000fe20000410000 */
[----:B------:R-:W-:Y:S01]  /*07f0*/  PRMT R19, R11, 0x7632, R19 ;  /* 0x000076320b137816 */ /* 0x000fe20000000013 */
[----:B------:R-:W-:Y:S01]  /*0800*/  IMAD.U32 R11, R14, 0x10000, RZ ;  /* 0x000100000e0b7824 */ /* 0x000fe200078e00ff */
[----:B------:R-:W-:-:S02]  /*0810*/  PRMT R16, R13, 0x7632, R16 ;  /* 0x000076320d107816 */ /* 0x000fc40000000010 */
[----:B------:R-:W-:Y:S01]  /*0820*/  SHF.L.U32 R12, R62, 0x10, RZ ;  /* 0x000000103e0c7819 */ /* 0x000fe200000006ff */
[----:B------:R-:W-:Y:S01]  /*0830*/  FMUL.FTZ R7, R85, R84 ;  /* 0x0000005455077220 */ /* 0x000fe20000410000 */
[----:B------:R-:W-:Y:S01]  /*0840*/  PRMT R76, R10, 0x7632, R76 ;  /* 0x000076320a4c7816 */ /* 0x000fe2000000004c */
[----:B------:R-:W-:Y:S01]  /*0850*/  IMAD.U32 R10, R61, 0x10000, RZ ;  /* 0x000100003d0a7824 */ /* 0x000fe200078e00ff */
[----:B------:R-:W-:Y:S01]  /*0860*/  SHF.L.U32 R13, R13, 0x10, RZ ;  /* 0x000000100d0d7819 */ /* 0x000fe200000006ff */
[----:B------:R-:W-:Y:S01]  /*0870*/  FADD.FTZ R110, -R105, R110 ;  /* 0x0000006e696e7221 */ /* 0x000fe20000010100 */
[----:B------:R-:W-:Y:S01]  /*0880*/  SHF.L.U32 R84, R79, 0x10, RZ ;  /* 0x000000104f547819 */ /* 0x000fe200000006ff */
[-C--:B------:R-:W-:Y:S01]  /*0890*/  FMUL.FTZ R12, R12, R11.reuse ;  /* 0x0000000b0c0c7220 */ /* 0x080fe20000410000 */
[----:B------:R-:W-:Y:S01]  /*08a0*/  PRMT R77, R15, 0x7632, R77 ;  /* 0x000076320f4d7816 */ /* 0x000fe2000000004d */
[----:B------:R-:W-:Y:S01]  /*08b0*/  FADD.FTZ R32, R32, R11 ;  /* 0x0000000b20207221 */ /* 0x000fe20000010000 */
[----:B------:R-:W-:Y:S01]  /*08c0*/  PRMT R17, R14, 0x7632, R17 ;  /* 0x000076320e117816 */ /* 0x000fe20000000011 */
[----:B------:R-:W-:Y:S01]  /*08d0*/  FFMA.FTZ R48, R9, R11, R48 ;  /* 0x0000000b09307223 */ /* 0x000fe20000010030 */
[----:B------:R-:W-:Y:S01]  /*08e0*/  SHF.L.U32 R15, R15, 0x10, RZ ;  /* 0x000000100f0f7819 */ /* 0x000fe200000006ff */
[-C--:B------:R-:W-:Y:S01]  /*08f0*/  FMUL.FTZ R10, R10, R13.reuse ;  /* 0x0000000d0a0a7220 */ /* 0x080fe20000410000 */
[----:B------:R-:W-:Y:S01]  /*0900*/  FADD.FTZ R38, R38, R13 ;  /* 0x0000000d26267221 */ /* 0x000fe20000010000 */
[----:B------:R-:W-:Y:S01]  /*0910*/  FFMA.FTZ R54, R7, R13, R54 ;  /* 0x0000000d07367223 */ /* 0x000fe20000010036 */
[----:B------:R-:W-:-:S02]  /*0920*/  IMAD.U32 R14, R63, 0x10000, RZ ;  /* 0x000100003f0e7824 */ /* 0x000fc400078e00ff */
[----:B------:R-:W-:Y:S01]  /*0930*/  FMUL.FTZ R11, R85, R110 ;  /* 0x0000006e550b7220 */ /* 0x000fe20000410000 */
[----:B------:R-:W-:Y:S01]  /*0940*/  PRMT R13, R60, 0x7632, R13 ;  /* 0x000076323c0d7816 */ /* 0x000fe2000000000d */
[----:B------:R-:W-:Y:S01]  /*0950*/  FADD.FTZ R84, -R105, R84 ;  /* 0x0000005469547221 */ /* 0x000fe20000010100 */
[----:B------:R-:W-:Y:S01]  /*0960*/  SHF.L.U32 R18, R18, 0x10, RZ ;  /* 0x0000001012127819 */ /* 0x000fe200000006ff */
[-C--:B------:R-:W-:Y:S01]  /*0970*/  FMUL.FTZ R14, R14, R15.reuse ;  /* 0x0000000f0e0e7220 */ /* 0x080fe20000410000 */
[--C-:B------:R-:W-:Y:S01]  /*0980*/  FADD.FTZ R34, R34, R15.reuse ;  /* 0x0000000f22227221 */ /* 0x100fe20000010000 */
[----:B------:R-:W-:Y:S01]  /*0990*/  FFMA.FTZ R50, R11, R15, R50 ;  /* 0x0000000f0b327223 */ /* 0x000fe20000010032 */
[----:B------:R-:W-:Y:S01]  /*09a0*/  PRMT R15, R61, 0x7632, R15 ;  /* 0x000076323d0f7816 */ /* 0x000fe2000000000f */
[----:B------:R-:W-:Y:S02]  /*09b0*/  IMAD.U32 R86, R16, 0x10000, RZ ;  /* 0x0001000010567824 */ /* 0x000fe400078e00ff */
[----:B------:R-:W-:Y:S01]  /*09c0*/  FMUL.FTZ R16, R85, R84 ;  /* 0x0000005455107220 */ /* 0x000fe20000410000 */
[----:B------:R-:W-:-:S02]  /*09d0*/  IMAD.U32 R13, R13, 0x10000, RZ ;  /* 0x000100000d0d7824 */ /* 0x000fc400078e00ff */
[----:B------:R-:W-:Y:S01]  /*09e0*/  FADD.FTZ R18, -R105, R18 ;  /* 0x0000001269127221 */ /* 0x000fe20000010100 */
[----:B------:R-:W-:Y:S01]  /*09f0*/  IMAD.U32 R78, R78, 0x10000, RZ ;  /* 0x000100004e4e7824 */ /* 0x000fe200078e00ff */
[----:B------:R-:W-:Y:S02]  /*0a00*/  SHF.L.U32 R15, R15, 0x10, RZ ;  /* 0x000000100f0f7819 */ /* 0x000fe400000006ff */
[----:B------:R-:W-:Y:S01]  /*0a10*/  FMUL.FTZ R18, R85, R18 ;  /* 0x0000001255127220 */ /* 0x000fe20000410000 */
[-C--:B------:R-:W-:Y:S01]  /*0a20*/  FMUL.FTZ R13, R13, R78.reuse ;  /* 0x0000004e0d0d7220 */ /* 0x080fe20000410000 */
[--C-:B------:R-:W-:Y:S01]  /*0a30*/  FADD.FTZ R37, R37, R78.reuse ;  /* 0x0000004e25257221 */ /* 0x100fe20000010000 */
[----:B------:R-:W-:Y:S01]  /*0a40*/  FFMA.FTZ R53, R16, R78, R53 ;  /* 0x0000004e10357223 */ /* 0x000fe20000010035 */
[----:B------:R-:W-:Y:S01]  /*0a50*/  PRMT R78, R62, 0x7632, R78 ;  /* 0x000076323e4e7816 */ /* 0x000fe2000000004e */
[-C--:B------:R-:W-:Y:S01]  /*0a60*/  FMUL.FTZ R15, R15, R86.reuse ;  /* 0x000000560f0f7220 */ /* 0x080fe20000410000 */
[----:B------:R-:W-:Y:S01]  /*0a70*/  FADD.FTZ R39, R39, R86 ;  /* 0x0000005627277221 */ /* 0x000fe20000010000 */
[----:B------:R-:W-:Y:S01]  /*0a80*/  FFMA.FTZ R55, R18, R86, R55 ;  /* 0x0000005612377223 */ /* 0x000fe20000010037 */
[----:B------:R-:W-:-:S02]  /*0a90*/  SHF.L.U32 R86, R78, 0x10, RZ ;  /* 0x000000104e567819 */ /* 0x000fc400000006ff */
[----:B------:R-:W-:Y:S01]  /*0aa0*/  SHF.L.U32 R78, R76, 0x10, RZ ;  /* 0x000000104c4e7819 */ /* 0x000fe200000006ff */
[----:B------:R-:W-:Y:S01]  /*0ab0*/  FADD.FTZ R76, RZ, R8 ;  /* 0x00000008ff4c7221 */ /* 0x000fe20000010000 */
[----:B------:R-:W-:Y:S01]  /*0ac0*/  FFMA.FTZ R79, R3, R8, RZ ;  /* 0x00000008034f7223 */ /* 0x000fe200000100ff */
[----:B------:R-:W-:Y:S02]  /*0ad0*/  SHF.L.U32 R108, R17, 0x10, RZ ;  /* 0x00000010116c7819 */ /* 0x000fe400000006ff */
[----:B------:R-:W-:Y:S01]  /*0ae0*/  FADD.FTZ R17, R76, R13 ;  /* 0x0000000d4c117221 */ /* 0x000fe20000010000 */
[----:B------:R-:W-:Y:S01]  /*0af0*/  FFMA.FTZ R76, R16, R13, R79 ;  /* 0x0000000d104c7223 */ /* 0x000fe2000001004f */
[----:B------:R-:W-:Y:S01]  /*0b00*/  FADD.FTZ R84, -R105, R78 ;  /* 0x0000004e69547221 */ /* 0x000fe20000010100 */
[----:B------:R-:W-:Y:S02]  /*0b10*/  IMAD.U32 R110, R19, 0x10000, RZ ;  /* 0x00010000136e7824 */ /* 0x000fe400078e00ff */
[----:B------:R-:W-:Y:S01]  /*0b20*/  FADD.FTZ R78, R17, R10 ;  /* 0x0000000a114e7221 */ /* 0x000fe20000010000 */
[----:B------:R-:W-:Y:S01]  /*0b30*/  FFMA.FTZ R19, R7, R10, R76 ;  /* 0x0000000a07137223 */ /* 0x000fe2000001004c */
[----:B------:R-:W-:-:S02]  /*0b40*/  IMAD.U32 R112, R77, 0x10000, RZ ;  /* 0x000100004d707824 */ /* 0x000fc400078e00ff */
[----:B------:R-:W-:Y:S01]  /*0b50*/  FADD.FTZ R77, R78, R15 ;  /* 0x0000000f4e4d7221 */ /* 0x000fe20000010000 */
[----:B------:R-:W-:Y:S01]  /*0b60*/  FFMA.FTZ R76, R18, R15, R19 ;  /* 0x0000000f124c7223 */ /* 0x000fe20000010013 */
[----:B------:R-:W-:Y:S01]  /*0b70*/  FMUL.FTZ R17, R86, R108 ;  /* 0x0000006c56117220 */ /* 0x000fe20000410000 */
[----:B------:R-:W-:Y:S01]  /*0b80*/  FMUL.FTZ R84, R85, R84 ;  /* 0x0000005455547220 */ /* 0x000fe20000410000 */
[----:B------:R-:W-:Y:S01]  /*0b90*/  FADD.FTZ R78, R77, R12 ;  /* 0x0000000c4d4e7221 */ /* 0x000fe20000010000 */
[----:B------:R-:W-:Y:S01]  /*0ba0*/  FFMA.FTZ R77, R9, R12, R76 ;  /* 0x0000000c094d7223 */ /* 0x000fe2000001004c */
[----:B------:R-:W-:Y:S02]  /*0bb0*/  FADD.FTZ R86, -R105, R110 ;  /* 0x0000006e69567221 */ /* 0x000fe40000010100 */
[----:B------:R-:W-:Y:S01]  /*0bc0*/  FADD.FTZ R79, R78, R17 ;  /* 0x000000114e4f7221 */ /* 0x000fe20000010000 */
[C---:B------:R-:W-:Y:S01]  /*0bd0*/  FFMA.FTZ R76, R84.reuse, R17, R77 ;  /* 0x00000011544c7223 */ /* 0x040fe2000001004d */
[----:B------:R-:W-:Y:S01]  /*0be0*/  FMUL.FTZ R19, R109, R112 ;  /* 0x000000706d137220 */ /* 0x000fe20000410000 */
        /* <DEDUP_REMOVED lines=9> */
.L_x_266:
[----:B------:R-:W-:Y:S05]  /*0c80*/  BSYNC.RECONVERGENT B1 ;  /* 0x0000000000017941 */ /* 0x000fea0003800200 */
.L_x_265:
[----:B------:R-:W-:Y:S01]  /*0c90*/  BSSY.RECONVERGENT B1, `(.L_x_267) ;  /* 0x0000072000017945 */ /* 0x000fe20003800200 */
[----:B------:R-:W-:-:S03]  /*0ca0*/  ISETP.GE.U32.AND P3, PT, R2, 0x20, PT ;  /* 0x000000200200780c */ /* 0x000fc60003f66070 */
[----:B------:R-:W-:Y:S10]  /*0cb0*/  @!P2 BRA `(.L_x_268) ;  /* 0x0000000400bca947 */ /* 0x000ff40003800000 */
        /* <DEDUP_REMOVED lines=8> */
[C---:B--2---:R-:W-:Y:S01]  /*0d40*/  IMAD.WIDE.U32 R88, R111.reuse, 0x8, R88 ;  /* 0x000000086f587825 */ /* 0x044fe200078e0058 */
[----:B------:R-:W-:Y:S02]  /*0d50*/  ISETP.NE.U32.AND P0, PT, RZ, UR20, PT ;  /* 0x00000014ff007c0c */ /* 0x000fe4000bf05070 */
[----:B------:R-:W-:Y:S02]  /*0d60*/  ISETP.NE.AND.EX P1, PT, RZ, UR13, PT, P1 ;  /* 0x0000000dff007c0c */ /* 0x000fe4000bf25310 */
[----:B------:R-:W-:Y:S01]  /*0d70*/  ISETP.NE.AND.EX P0, PT, RZ, UR21, PT, P0 ;  /* 0x00000015ff007c0c */ /* 0x000fe2000bf05300 */
[----:B------:R-:W5:Y:S10]  /*0d80*/  LDG.E.64 R88, desc[UR8][R88.64] ;  /* 0x0000000858587981 */ /* 0x000f74000c1e1b00 */
[----:B------:R-:W0:Y:S08]  /*0d90*/  @P1 LDC.64 R94, c[0x0][0x3b8] ;  /* 0x0000ee00ff5e1b82 */ /* 0x000e300000000a00 */
[----:B------:R-:W1:Y:S01]  /*0da0*/  @P0 LDC.64 R96, c[0x0][0x438] ;  /* 0x00010e00ff600b82 */ /* 0x000e620000000a00 */
[----:B0-----:R-:W-:-:S05]  /*0db0*/  @P1 IMAD.WIDE.U32 R94, R111, 0x8, R94 ;  /* 0x000000086f5e1825 */ /* 0x001fca00078e005e */
[----:B------:R0:W5:Y:S01]  /*0dc0*/  @P1 LDG.E.64 R90, desc[UR8][R94.64] ;  /* 0x000000085e5a1981 */ /* 0x000162000c1e1b00 */
[----:B-1----:R-:W-:-:S05]  /*0dd0*/  @P0 IMAD.WIDE.U32 R96, R111, 0x10, R96 ;  /* 0x000000106f600825 */ /* 0x002fca00078e0060 */
[----:B------:R1:W5:Y:S01]  /*0de0*/  @P0 LDG.E.128 R64, desc[UR8][R96.64] ;  /* 0x0000000860400981 */ /* 0x000362000c1e1d00 */
[----:B------:R-:W-:Y:S02]  /*0df0*/  PRMT R103, R57, 0x7632, R103 ;  /* 0x0000763239677816 */ /* 0x000fe40000000067 */
[C---:B---3--:R-:W-:Y:S01]  /*0e00*/  PRMT R87, R76.reuse, 0x7632, R87 ;  /* 0x000076324c577816 */ /* 0x048fe20000000057 */
[----:B------:R-:W-:Y:S01]  /*0e10*/  IMAD.U32 R76, R76, 0x10000, RZ ;  /* 0x000100004c4c7824 */ /* 0x000fe200078e00ff */
[----:B------:R-:W-:Y:S02]  /*0e20*/  PRMT R101, R79, 0x7632, R101 ;  /* 0x000076324f657816 */ /* 0x000fe40000000065 */
[C---:B------:R-:W-:Y:S02]  /*0e30*/  PRMT R99, R77.reuse, 0x7632, R99 ;  /* 0x000076324d637816 */ /* 0x040fe40000000063 */
[----:B------:R-:W-:Y:S01]  /*0e40*/  SHF.L.U32 R100, R77, 0x10, RZ ;  /* 0x000000104d647819 */ /* 0x000fe200000006ff */
[----:B0-----:R-:W-:Y:S01]  /*0e50*/  FADD.FTZ R94, -R105, R76 ;  /* 0x0000004c695e7221 */ /* 0x001fe20000010100 */
[C---:B------:R-:W-:Y:S01]  /*0e60*/  PRMT R77, R78.reuse, 0x7632, R77 ;  /* 0x000076324e4d7816 */ /* 0x040fe2000000004d */
[----:B------:R-:W-:Y:S01]  /*0e70*/  IMAD.U32 R78, R78, 0x10000, RZ ;  /* 0x000100004e4e7824 */ /* 0x000fe200078e00ff */
[----:B------:R-:W-:-:S02]  /*0e80*/  SHF.L.U32 R104, R79, 0x10, RZ ;  /* 0x000000104f687819 */ /* 0x000fc400000006ff */
[----:B------:R-:W-:Y:S01]  /*0e90*/  SHF.L.U32 R76, R101, 0x10, RZ ;  /* 0x00000010654c7819 */ /* 0x000fe200000006ff */
[C---:B------:R-:W-:Y:S01]  /*0ea0*/  FADD.FTZ R110, -R105.reuse, R100 ;  /* 0x00000064696e7221 */ /* 0x040fe20000010100 */
[----:B------:R-:W-:Y:S01]  /*0eb0*/  FADD.FTZ R112, -R105, R78 ;  /* 0x0000004e69707221 */ /* 0x000fe20000010100 */
[----:B------:R-:W-:Y:S02]  /*0ec0*/  IMAD.U32 R102, R77, 0x10000, RZ ;  /* 0x000100004d667824 */ /* 0x000fe400078e00ff */
[----:B------:R-:W-:Y:S01]  /*0ed0*/  FADD.FTZ R78, -R105, R104 ;  /* 0x00000068694e7221 */ /* 0x000fe20000010100 */
[----:B------:R-:W-:Y:S01]  /*0ee0*/  IMAD.U32 R98, R87, 0x10000, RZ ;  /* 0x0001000057627824 */ /* 0x000fe200078e00ff */
[----:B------:R-:W-:Y:S01]  /*0ef0*/  SHF.L.U32 R100, R99, 0x10, RZ ;  /* 0x0000001063647819 */ /* 0x000fe200000006ff */
[--C-:B------:R-:W-:Y:S01]  /*0f00*/  FADD.FTZ R104, -R105, R76.reuse ;  /* 0x0000004c69687221 */ /* 0x100fe20000010100 */
[C---:B----4-:R-:W-:Y:S01]  /*0f10*/  PRMT R77, R82.reuse, 0x7632, R77 ;  /* 0x00007632524d7816 */ /* 0x050fe2000000004d */
[----:B------:R-:W-:Y:S01]  /*0f20*/  IMAD.U32 R95, R81, 0x10000, RZ ;  /* 0x00010000515f7824 */ /* 0x000fe200078e00ff */
[----:B-1----:R-:W-:Y:S01]  /*0f30*/  SHF.L.U32 R97, R82, 0x10, RZ ;  /* 0x0000001052617819 */ /* 0x002fe200000006ff */
[----:B------:R-:W-:Y:S01]  /*0f40*/  IMAD.U32 R101, R83, 0x10000, RZ ;  /* 0x0001000053657824 */ /* 0x000fe200078e00ff */
[----:B------:R-:W-:Y:S01]  /*0f50*/  SHF.L.U32 R87, R80, 0x10, RZ ;  /* 0x0000001050577819 */ /* 0x000fe200000006ff */
[----:B------:R-:W-:Y:S01]  /*0f60*/  IMAD.U32 R79, R56, 0x10000, RZ ;  /* 0x00010000384f7824 */ /* 0x000fe200078e00ff */
[----:B------:R-:W-:Y:S01]  /*0f70*/  PRMT R99, R81, 0x7632, R99 ;  /* 0x0000763251637816 */ /* 0x000fe20000000063 */
[----:B-----5:R-:W-:Y:S01]  /*0f80*/  FMUL.FTZ R81, R85, R94 ;  /* 0x0000005e55517220 */ /* 0x020fe20000410000 */
[----:B------:R-:W-:Y:S01]  /*0f90*/  PRMT R76, R83, 0x7632, R76 ;  /* 0x00007632534c7816 */ /* 0x000fe2000000004c */
[----:B------:R-:W-:Y:S01]  /*0fa0*/  FMUL.FTZ R83, R85, R110 ;  /* 0x0000006e55537220 */ /* 0x000fe20000410000 */
[----:B------:R-:W-:Y:S01]  /*0fb0*/  SHF.L.U32 R82, R57, 0x10, RZ ;  /* 0x0000001039527819 */ /* 0x000fe200000006ff */
[----:B------:R-:W-:Y:S01]  /*0fc0*/  FADD.FTZ R28, R28, R87 ;  /* 0x000000571c1c7221 */ /* 0x000fe20000010000 */
[----:B------:R-:W-:Y:S01]  /*0fd0*/  PRMT R96, R80, 0x7632, R96 ;  /* 0x0000763250607816 */ /* 0x000fe20000000060 */
[-C--:B------:R-:W-:Y:S01]  /*0fe0*/  FMUL.FTZ R80, R79, R87.reuse ;  /* 0x000000574f507220 */ /* 0x080fe20000410000 */
[----:B------:R-:W-:Y:S01]  /*0ff0*/  FFMA.FTZ R44, R81, R87, R44 ;  /* 0x00000057512c7223 */ /* 0x000fe2000001002c */
        /* <DEDUP_REMOVED lines=9> */
[----:B------:R-:W-:Y:S01]  /*1090*/  FADD.FTZ R24, R24, R97 ;  /* 0x0000006118187221 */ /* 0x000fe20000010000 */
[----:B------:R-:W-:Y:S01]  /*10a0*/  FFMA.FTZ R40, R87, R97, R40 ;  /* 0x0000006157287223 */ /* 0x000fe20000010028 */
[----:B------:R-:W-:Y:S02]  /*10b0*/  IMAD.U32 R97, R95, 0x10000, RZ ;  /* 0x000100005f617824 */ /* 0x000fe400078e00ff */
[----:B------:R-:W-:Y:S01]  /*10c0*/  FMUL.FTZ R95, R85, R78 ;  /* 0x0000004e555f7220 */ /* 0x000fe20000410000 */
[----:B------:R-:W-:Y:S01]  /*10d0*/  SHF.L.U32 R78, R96, 0x10, RZ ;  /* 0x00000010604e7819 */ /* 0x000fe200000006ff */
[----:B------:R-:W-:Y:S01]  /*10e0*/  FMUL.FTZ R96, R79, R101 ;  /* 0x000000654f607220 */ /* 0x000fe20000410000 */
[----:B------:R-:W-:Y:S01]  /*10f0*/  SHF.L.U32 R110, R99, 0x10, RZ ;  /* 0x00000010636e7819 */ /* 0x000fe200000006ff */
[----:B------:R-:W-:Y:S01]  /*1100*/  FMUL.FTZ R98, R85, R98 ;  /* 0x0000006255627220 */ /* 0x000fe20000410000 */
[----:B------:R-:W-:-:S02]  /*1110*/  IMAD.U32 R79, R103, 0x10000, RZ ;  /* 0x00010000674f7824 */ /* 0x000fc400078e00ff */
[----:B------:R-:W-:Y:S01]  /*1120*/  FADD.FTZ R100, -R105, R100 ;  /* 0x0000006469647221 */ /* 0x000fe20000010100 */
[-C--:B------:R-:W-:Y:S01]  /*1130*/  FMUL.FTZ R97, R97, R78.reuse ;  /* 0x0000004e61617220 */ /* 0x080fe20000410000 */
[----:B------:R-:W-:Y:S01]  /*1140*/  FADD.FTZ R29, R29, R78 ;  /* 0x0000004e1d1d7221 */ /* 0x000fe20000010000 */
[----:B------:R-:W-:Y:S01]  /*1150*/  FFMA.FTZ R45, R98, R78, R45 ;  /* 0x0000004e622d7223 */ /* 0x000fe2000001002d */
[----:B------:R-:W-:Y:S01]  /*1160*/  FMUL.FTZ R99, R79, R110 ;  /* 0x0000006e4f637220 */ /* 0x000fe20000410000 */
[----:B------:R-:W-:Y:S01]  /*1170*/  FADD.FTZ R78, R109, R80 ;  /* 0x000000506d4e7221 */ /* 0x000fe20000010000 */
[----:B------:R-:W-:Y:S01]  /*1180*/  FFMA.FTZ R79, R81, R80, R108 ;  /* 0x00000050514f7223 */ /* 0x000fe2000001006c */
[----:B------:R-:W-:Y:S01]  /*1190*/  FADD.FTZ R26, R26, R101 ;  /* 0x000000651a1a7221 */ /* 0x000fe20000010000 */
[----:B------:R-:W-:Y:S01]  /*11a0*/  FFMA.FTZ R42, R95, R101, R42 ;  /* 0x000000655f2a7223 */ /* 0x000fe2000001002a */
[----:B------:R-:W-:Y:S01]  /*11b0*/  FMUL.FTZ R100, R85, R100 ;  /* 0x0000006455647220 */ /* 0x000fe20000410000 */
[----:B------:R-:W-:Y:S01]  /*11c0*/  FADD.FTZ R101, R78, R97 ;  /* 0x000000614e657221 */ /* 0x000fe20000010000 */
[----:B------:R-:W-:Y:S01]  /*11d0*/  FFMA.FTZ R78, R98, R97, R79 ;  /* 0x00000061624e7223 */ /* 0x000fe2000001004f */
[----:B------:R-:W-:Y:S01]  /*11e0*/  FADD.FTZ R31, R31, R110 ;  /* 0x0000006e1f1f7221 */ /* 0x000fe20000010000 */
[----:B------:R-:W-:Y:S01]  /*11f0*/  FFMA.FTZ R47, R100, R110, R47 ;  /* 0x0000006e642f7223 */ /* 0x000fe2000001002f */
[----:B------:R-:W-:Y:S01]  /*1200*/  PRMT R103, R58, 0x7632, R103 ;  /* 0x000076323a677816 */ /* 0x000fe20000000067 */
[----:B------:R-:W-:Y:S01]  /*1210*/  FADD.FTZ R108, R101, R82 ;  /* 0x00000052656c7221 */ /* 0x000fe20000010000 */
[----:B------:R-:W-:Y:S01]  /*1220*/  SHF.L.U32 R110, R77, 0x10, RZ ;  /* 0x000000104d6e7819 */ /* 0x000fe200000006ff */
[----:B------:R-:W-:Y:S01]  /*1230*/  FFMA.FTZ R77, R83, R82, R78 ;  /* 0x00000052534d7223 */ /* 0x000fe2000001004e */
[----:B------:R-:W-:Y:S01]  /*1240*/  SHF.L.U32 R112, R76, 0x10, RZ ;  /* 0x000000104c707819 */ /* 0x000fe200000006ff */
[----:B------:R-:W-:Y:S01]  /*1250*/  FADD.FTZ R102, -R105, R102 ;  /* 0x0000006669667221 */ /* 0x000fe20000010100 */
[----:B------:R-:W-:-:S02]  /*1260*/  IMAD.U32 R103, R103, 0x10000, RZ ;  /* 0x0001000067677824 */ /* 0x000fc400078e00ff */
[----:B------:R-:W-:Y:S01]  /*1270*/  FADD.FTZ R79, R108, R99 ;  /* 0x000000636c4f7221 */ /* 0x000fe20000010000 */
[----:B------:R-:W-:Y:S01]  /*1280*/  FFMA.FTZ R76, R100, R99, R77 ;  /* 0x00000063644c7223 */ /* 0x000fe2000001004d */
[----:B------:R-:W-:Y:S01]  /*1290*/  PRMT R105, R59, 0x7632, R105 ;  /* 0x000076323b697816 */ /* 0x000fe20000000069 */
[----:B------:R-:W-:Y:S01]  /*12a0*/  FMUL.FTZ R101, R103, R110 ;  /* 0x0000006e67657220 */ /* 0x000fe20000410000 */
[----:B------:R-:W-:Y:S01]  /*12b0*/  FMUL.FTZ R102, R85, R102 ;  /* 0x0000006655667220 */ /* 0x000fe20000410000 */
[----:B------:R-:W-:Y:S01]  /*12c0*/  FADD.FTZ R78, R79, R94 ;  /* 0x0000005e4f4e7221 */ /* 0x000fe20000010000 */
[----:B------:R-:W-:Y:S01]  /*12d0*/  FFMA.FTZ R76, R87, R94, R76 ;  /* 0x0000005e574c7223 */ /* 0x000fe2000001004c */
[----:B------:R-:W-:Y:S02]  /*12e0*/  IMAD.U32 R105, R105, 0x10000, RZ ;  /* 0x0001000069697824 */ /* 0x000fe400078e00ff */
        /* <DEDUP_REMOVED lines=12> */
.L_x_268:
[----:B------:R-:W-:Y:S05]  /*13b0*/  BSYNC.RECONVERGENT B1 ;  /* 0x0000000000017941 */ /* 0x000fea0003800200 */
.L_x_267:
[----:B------:R-:W-:-:S03]  /*13c0*/  UMOV UR6, 0xffffffff ;  /* 0xffffffff00067882 */ /* 0x000fc60000000000 */
[----:B------:R-:W-:Y:S05]  /*13d0*/  BRA.DIV UR6, `(.L_x_269) ;  /* 0x0000005606e47947 */ /* 0x000fea000b800000 */
        /* <DEDUP_REMOVED lines=18> */
.L_x_302:
        /* <DEDUP_REMOVED lines=18> */
[-C--:B------:R-:W-:Y:S01]  /*1620*/  FFMA.FTZ R77, R9, R105.reuse, R114 ;  /* 0x00000069094d7223 */ /* 0x080fe20000010072 */
[----:B------:R-:W-:Y:S01]  /*1630*/  LOP3.LUT P1, RZ, R93, 0xff0000, RZ, 0xc0, !PT ;  /* 0x00ff00005dff7812 */ /* 0x000fe2000782c0ff */
[----:B------:R-:W-:Y:S01]  /*1640*/  FADD.FTZ R78, R14, -R79 ;  /* 0x8000004f0e4e7221 */ /* 0x000fe20000010000 */
[----:B0-----:R-:W-:Y:S01]  /*1650*/  FADD.FTZ R108, R19, -R76 ;  /* 0x8000004c136c7221 */ /* 0x001fe20000010000 */
[----:B------:R-:W-:Y:S01]  /*1660*/  FADD.FTZ R76, R12, -R77 ;  /* 0x8000004d0c4c7221 */ /* 0x000fe20000010000 */
[-CC-:B------:R-:W-:Y:S01]  /*1670*/  FFMA.FTZ R112, R84, R105.reuse, R114.reuse ;  /* 0x0000006954707223 */ /* 0x180fe20000010072 */
[C---:B-----5:R-:W-:Y:S01]  /*1680*/  FMUL.FTZ R78, R85.reuse, R78 ;  /* 0x0000004e554e7220 */ /* 0x060fe20000410000 */
[C---:B------:R-:W-:Y:S01]  /*1690*/  FMUL.FTZ R108, R85.reuse, R108 ;  /* 0x0000006c556c7220 */ /* 0x040fe20000410000 */
[----:B------:R-:W-:Y:S01]  /*16a0*/  FMUL.FTZ R76, R85, R76 ;  /* 0x0000004c554c7220 */ /* 0x000fe20000410000 */
[-CC-:B------:R-:W-:Y:S01]  /*16b0*/  FFMA.FTZ R110, R18, R105.reuse, R114.reuse ;  /* 0x00000069126e7223 */ /* 0x180fe20000010072 */
[----:B------:R-:W-:Y:S01]  /*16c0*/  FMUL.FTZ R77, R78, UR14 ;  /* 0x0000000e4e4d7c20 */ /* 0x000fe20008410000 */
[----:B------:R-:W-:Y:S01]  /*16d0*/  FMUL.FTZ R79, R108, UR14 ;  /* 0x0000000e6c4f7c20 */ /* 0x000fe20008410000 */
[----:B------:R-:W-:Y:S01]  /*16e0*/  FMUL.FTZ R78, R76, UR14 ;  /* 0x0000000e4c4e7c20 */ /* 0x000fe20008410000 */
[-C--:B------:R-:W-:Y:S01]  /*16f0*/  FFMA.FTZ R108, R16, R105.reuse, R114 ;  /* 0x00000069106c7223 */ /* 0x080fe20000010072 */
[----:B------:R-:W-:Y:S01]  /*1700*/  FADD.FTZ R118, R17, -R112 ;  /* 0x8000007011767221 */ /* 0x000fe20000010000 */
[----:B------:R-:W-:Y:S01]  /*1710*/  FSEL R76, R77, RZ, P1 ;  /* 0x000000ff4d4c7208 */ /* 0x000fe20000800000 */
[-CC-:B------:R-:W-:Y:S01]  /*1720*/  FFMA.FTZ R109, R7, R105.reuse, R114.reuse ;  /* 0x00000069076d7223 */ /* 0x180fe20000010072 */
[----:B------:R-:W-:Y:S01]  /*1730*/  FFMA.FTZ R77, R3, R105, R114 ;  /* 0x00000069034d7223 */ /* 0x000fe20000010072 */
[----:B------:R-:W-:Y:S01]  /*1740*/  FADD.FTZ R116, R15, -R110 ;  /* 0x8000006e0f747221 */ /* 0x000fe20000010000 */
[----:B------:R-:W-:Y:S01]  /*1750*/  FADD.FTZ R110, R13, -R108 ;  /* 0x8000006c0d6e7221 */ /* 0x000fe20000010000 */
[----:B------:R-:W-:Y:S01]  /*1760*/  FMUL.FTZ R118, R85, R118 ;  /* 0x0000007655767220 */ /* 0x000fe20000410000 */
[----:B------:R-:W-:Y:S01]  /*1770*/  ISETP.GE.U32.AND P0, PT, R92, RZ, PT ;  /* 0x000000ff5c00720c */ /* 0x000fe20003f06070 */
[----:B------:R-:W-:Y:S01]  /*1780*/  FADD.FTZ R112, R10, -R109 ;  /* 0x8000006d0a707221 */ /* 0x000fe20000010000 */
[----:B------:R-:W-:Y:S01]  /*1790*/  FADD.FTZ R108, R8, -R77 ;  /* 0x8000004d086c7221 */ /* 0x000fe20000010000 */
[----:B------:R-:W-:Y:S01]  /*17a0*/  FMUL.FTZ R118, R118, UR14 ;  /* 0x0000000e76767c20 */ /* 0x000fe20008410000 */
[----:B------:R-:W-:Y:S01]  /*17b0*/  LOP3.LUT P5, RZ, R93, 0xff, RZ, 0xc0, !PT ;  /* 0x000000ff5dff7812 */ /* 0x000fe200078ac0ff */
[----:B------:R-:W-:Y:S01]  /*17c0*/  FMUL.FTZ R112, R85, R112 ;  /* 0x0000007055707220 */ /* 0x000fe20000410000 */
[----:B------:R-:W-:Y:S01]  /*17d0*/  LOP3.LUT P6, RZ, R93, 0xff00, RZ, 0xc0, !PT ;  /* 0x0000ff005dff7812 */ /* 0x000fe200078cc0ff */
[----:B------:R-:W-:Y:S01]  /*17e0*/  FMUL.FTZ R116, R85, R116 ;  /* 0x0000007455747220 */ /* 0x000fe20000410000 */
[----:B------:R-:W-:Y:S01]  /*17f0*/  ISETP.GE.U32.AND.EX P0, PT, R93, 0x1000000, PT, P0 ;  /* 0x010000005d00780c */ /* 0x000fe20003f06100 */
[C---:B------:R-:W-:Y:S01]  /*1800*/  FMUL.FTZ R110, R85.reuse, R110 ;  /* 0x0000006e556e7220 */ /* 0x040fe20000410000 */
[----:B------:R-:W-:Y:S01]  /*1810*/  FMUL.FTZ R108, R85, R108 ;  /* 0x0000006c556c7220 */ /* 0x000fe20000410000 */
[----:B------:R-:W-:Y:S01]  /*1820*/  FSEL R78, R78, RZ, P5 ;  /* 0x000000ff4e4e7208 */ /* 0x000fe20002800000 */
[----:B------:R-:W-:Y:S01]  /*1830*/  FMUL.FTZ R112, R112, UR14 ;  /* 0x0000000e70707c20 */ /* 0x000fe20008410000 */
[----:B------:R-:W-:Y:S01]  /*1840*/  FSEL R79, R79, RZ, P0 ;  /* 0x000000ff4f4f7208 */ /* 0x000fe20000000000 */
        /* <DEDUP_REMOVED lines=17> */
.L_x_274:
[-CC-:B------:R-:W-:Y:S01]  /*1960*/  FFMA.FTZ R71, R11, R105.reuse, R114.reuse ;  /* 0x000000690b477223 */ /* 0x180fe20000010072 */
[-CC-:B------:R-:W-:Y:S01]  /*1970*/  FFMA.FTZ R68, R86, R105.reuse, R114.reuse ;  /* 0x0000006956447223 */ /* 0x180fe20000010072 */
[-CC-:B------:R-:W-:Y:S01]  /*1980*/  FFMA.FTZ R69, R9, R105.reuse, R114.reuse ;  /* 0x0000006909457223 */ /* 0x180fe20000010072 */
[-C--:B0-----:R-:W-:Y:S01]  /*1990*/  FFMA.FTZ R108, R84, R105.reuse, R114 ;  /* 0x00000069546c7223 */ /* 0x081fe20000010072 */
[----:B------:R-:W-:Y:S01]  /*19a0*/  FADD.FTZ R70, R14, -R71 ;  /* 0x800000470e467221 */ /* 0x000fe20000010000 */
[----:B------:R-:W-:Y:S01]  /*19b0*/  FADD.FTZ R76, R19, -R68 ;  /* 0x80000044134c7221 */ /* 0x000fe20000010000 */
[----:B------:R-:W-:Y:S01]  /*19c0*/  FADD.FTZ R68, R12, -R69 ;  /* 0x800000450c447221 */ /* 0x000fe20000010000 */
[----:B------:R-:W-:Y:S01]  /*19d0*/  FADD.FTZ R112, R17, -R108 ;  /* 0x8000006c11707221 */ /* 0x000fe20000010000 */
[C---:B-----5:R-:W-:Y:S01]  /*19e0*/  FMUL.FTZ R70, R85.reuse, R70 ;  /* 0x0000004655467220 */ /* 0x060fe20000410000 */
[C---:B------:R-:W-:Y:S01]  /*19f0*/  FMUL.FTZ R69, R85.reuse, R76 ;  /* 0x0000004c55457220 */ /* 0x040fe20000410000 */
[----:B------:R-:W-:Y:S01]  /*1a00*/  FMUL.FTZ R111, R85, R68 ;  /* 0x00000044556f7220 */ /* 0x000fe20000410000 */
[-CC-:B------:R-:W-:Y:S01]  /*1a10*/  FFMA.FTZ R68, R18, R105.reuse, R114.reuse ;  /* 0x0000006912447223 */ /* 0x180fe20000010072 */
[----:B------:R-:W-:Y:S01]  /*1a20*/  FMUL.FTZ R76, R70, UR14 ;  /* 0x0000000e464c7c20 */ /* 0x000fe20008410000 */
[C---:B------:R-:W-:Y:S01]  /*1a30*/  FMUL.FTZ R79, R69.reuse, UR14 ;  /* 0x0000000e454f7c20 */ /* 0x040fe20008410000 */
[----:B------:R-:W-:Y:S01]  /*1a40*/  F2FP.BF16.F32.PACK_AB R71, R69, R70 ;  /* 0x000000464547723e */ /* 0x000fe200000010ff */
[-CC-:B------:R-:W-:Y:S01]  /*1a50*/  FFMA.FTZ R70, R16, R105.reuse, R114.reuse ;  /* 0x0000006910467223 */ /* 0x180fe20000010072 */
[-CC-:B------:R-:W-:Y:S01]  /*1a60*/  FFMA.FTZ R69, R3, R105.reuse, R114.reuse ;  /* 0x0000006903457223 */ /* 0x180fe20000010072 */
[----:B------:R-:W-:Y:S01]  /*1a70*/  FFMA.FTZ R77, R7, R105, R114 ;  /* 0x00000069074d7223 */ /* 0x000fe20000010072 */
[----:B------:R-:W-:Y:S01]  /*1a80*/  FADD.FTZ R110, R15, -R68 ;  /* 0x800000440f6e7221 */ /* 0x000fe20000010000 */
[----:B------:R-:W-:Y:S01]  /*1a90*/  FADD.FTZ R70, R13, -R70 ;  /* 0x800000460d467221 */ /* 0x000fe20000010000 */
[C---:B------:R-:W-:Y:S01]  /*1aa0*/  FMUL.FTZ R112, R85.reuse, R112 ;  /* 0x0000007055707220 */ /* 0x040fe20000410000 */
[----:B------:R-:W-:Y:S01]  /*1ab0*/  FADD.FTZ R68, R8, -R69 ;  /* 0x8000004508447221 */ /* 0x000fe20000010000 */
[----:B------:R-:W-:Y:S01]  /*1ac0*/  FADD.FTZ R108, R10, -R77 ;  /* 0x8000004d0a6c7221 */ /* 0x000fe20000010000 */
[----:B------:R-:W-:Y:S01]  /*1ad0*/  ISETP.GE.U32.AND P0, PT, R92, RZ, PT ;  /* 0x000000ff5c00720c */ /* 0x000fe20003f06070 */
[C---:B------:R-:W-:Y:S01]  /*1ae0*/  FMUL.FTZ R109, R85.reuse, R70 ;  /* 0x00000046556d7220 */ /* 0x040fe20000410000 */
[----:B------:R-:W-:Y:S01]  /*1af0*/  FMUL.FTZ R68, R85, R68 ;  /* 0x0000004455447220 */ /* 0x000fe20000410000 */
[C---:B------:R-:W-:Y:S01]  /*1b00*/  F2FP.BF16.F32.PACK_AB R70, R112.reuse, R111 ;  /* 0x0000006f7046723e */ /* 0x040fe200000010ff */
[----:B------:R-:W-:Y:S01]  /*1b10*/  FMUL.FTZ R78, R111, UR14 ;  /* 0x0000000e6f4e7c20 */ /* 0x000fe20008410000 */
[----:B------:R-:W-:Y:S01]  /*1b20*/  LOP3.LUT P1, RZ, R93, 0xff0000, RZ, 0xc0, !PT ;  /* 0x00ff00005dff7812 */ /* 0x000fe2000782c0ff */
[----:B------:R-:W-:Y:S01]  /*1b30*/  FMUL.FTZ R69, R85, R108 ;  /* 0x0000006c55457220 */ /* 0x000fe20000410000 */
[----:B------:R-:W-:Y:S01]  /*1b40*/  FMUL.FTZ R112, R112, UR14 ;  /* 0x0000000e70707c20 */ /* 0x000fe20008410000 */
[----:B------:R-:W-:Y:S01]  /*1b50*/  LOP3.LUT P5, RZ, R93, 0xff, RZ, 0xc0, !PT ;  /* 0x000000ff5dff7812 */ /* 0x000fe200078ac0ff */
[----:B------:R-:W-:Y:S01]  /*1b60*/  FMUL.FTZ R110, R85, R110 ;  /* 0x0000006e556e7220 */ /* 0x000fe20000410000 */
[C---:B------:R-:W-:Y:S01]  /*1b70*/  LOP3.LUT P6, RZ, R93.reuse, 0xff00, RZ, 0xc0, !PT ;  /* 0x0000ff005dff7812 */ /* 0x040fe200078cc0ff */
[----:B------:R-:W-:Y:S01]  /*1b80*/  FMUL.FTZ R77, R68, UR14 ;  /* 0x0000000e444d7c20 */ /* 0x000fe20008410000 */
[----:B------:R-:W-:Y:S01]  /*1b90*/  ISETP.GE.U32.AND.EX P0, PT, R93, 0x1000000, PT, P0 ;  /* 0x010000005d00780c */ /* 0x000fe20003f06100 */
[----:B------:R-:W-:Y:S01]  /*1ba0*/  FMUL.FTZ R108, R69, UR14 ;  /* 0x0000000e456c7c20 */ /* 0x000fe20008410000 */
[----:B------:R-:W-:Y:S01]  /*1bb0*/  FSEL R76, R76, RZ, P1 ;  /* 0x000000ff4c4c7208 */ /* 0x000fe20000800000 */
[----:B------:R-:W-:Y:S01]  /*1bc0*/  FMUL.FTZ R111, R110, UR14 ;  /* 0x0000000e6e6f7c20 */ /* 0x000fe20008410000 */
[C---:B------:R-:W-:Y:S01]  /*1bd0*/  F2FP.BF16.F32.PACK_AB R68, R109.reuse, R68 ;  /* 0x000000446d44723e */ /* 0x040fe200000010ff */
[----:B------:R-:W-:Y:S01]  /*1be0*/  FMUL.FTZ R109, R109, UR14 ;  /* 0x0000000e6d6d7c20 */ /* 0x000fe20008410000 */
[----:B------:R-:W-:-:S02]  /*1bf0*/  LOP3.LUT P1, RZ, R92, 0xff0000, RZ, 0xc0, !PT ;  /* 0x00ff00005cff7812 */ /* 0x000fc4000782c0ff */
[----:B------:R-:W-:Y:S02]  /*1c00*/  FSEL R79, R79, RZ, P0 ;  /* 0x000000ff4f4f7208 */ /* 0x000fe40000000000 */
[----:B------:R-:W-:Y:S02]  /*1c10*/  FSEL R78, R78, RZ, P5 ;  /* 0x000000ff4e4e7208 */ /* 0x000fe40002800000 */
[----:B------:R-:W-:Y:S02]  /*1c20*/  FSEL R113, R112, RZ, P6 ;  /* 0x000000ff70717208 */ /* 0x000fe40003000000 */
[C---:B------:R-:W-:Y:S02]  /*1c30*/  LOP3.LUT P0, RZ, R92.reuse, 0xff000000, RZ, 0xc0, !PT ;  /* 0xff0000005cff7812 */ /* 0x040fe4000780c0ff */
[C---:B------:R-:W-:Y:S02]  /*1c40*/  LOP3.LUT P5, RZ, R92.reuse, 0xff, RZ, 0xc0, !PT ;  /* 0x000000ff5cff7812 */ /* 0x040fe400078ac0ff */
[----:B------:R-:W-:-:S02]  /*1c50*/  LOP3.LUT P6, RZ, R92, 0xff00, RZ, 0xc0, !PT ;  /* 0x0000ff005cff7812 */ /* 0x000fc400078cc0ff */
[----:B------:R-:W-:Y:S02]  /*1c60*/  F2FP.BF16.F32.PACK_AB R69, R110, R69 ;  /* 0x000000456e45723e */ /* 0x000fe400000010ff */
[----:B------:R-:W-:Y:S02]  /*1c70*/  FSEL R110, R108, RZ, P1 ;  /* 0x000000ff6c6e7208 */ /* 0x000fe40000800000 */
[----:B------:R-:W-:Y:S02]  /*1c80*/  FSEL R111, R111, RZ, P0 ;  /* 0x000000ff6f6f7208 */ /* 0x000fe40000000000 */
[----:B------:R-:W-:Y:S02]  /*1c90*/  FSEL R108, R77, RZ, P5 ;  /* 0x000000ff4d6c7208 */ /* 0x000fe40002800000 */
[----:B------:R-:W-:Y:S02]  /*1ca0*/  FSEL R109, R109, RZ, P6 ;  /* 0x000000ff6d6d7208 */ /* 0x000fe40003000000 */
[----:B------:R-:W-:-:S02]  /*1cb0*/  F2FP.BF16.F32.PACK_AB R79, R79, R76 ;  /* 0x0000004c4f4f723e */ /* 0x000fc400000010ff */
[----:B------:R-:W-:Y:S02]  /*1cc0*/  F2FP.BF16.F32.PACK_AB R78, R113, R78 ;  /* 0x0000004e714e723e */ /* 0x000fe400000010ff */
[----:B------:R-:W-:Y:S02]  /*1cd0*/  F2FP.BF16.F32.PACK_AB R77, R111, R110 ;  /* 0x0000006e6f4d723e */ /* 0x000fe400000010ff */
[----:B------:R-:W-:Y:S01]  /*1ce0*/  F2FP.BF16.F32.PACK_AB R76, R109, R108 ;  /* 0x0000006c6d4c723e */ /* 0x000fe200000010ff */
[----:B------:R-:W-:Y:S06]  /*1cf0*/  BRA `(.L_x_275) ;  /* 0x0000001c007c7947 */ /* 0x000fec0003800000 */
.L_x_273:
[----:B------:R-:W-:-:S04]  /*1d00*/  UISETP.NE.U32.AND UP0, UPT, UR4, URZ, UPT ;  /* 0x000000ff0400728c */ /* 0x000fc8000bf05070 */
[----:B------:R-:W-:-:S09]  /*1d10*/  UISETP.NE.AND.EX UP0, UPT, UR5, URZ, UPT, UP0 ;  /* 0x000000ff0500728c */ /* 0x000fd2000bf05300 */
[----:B------:R-:W-:Y:S05]  /*1d20*/  BRA.U UP0, `(.L_x_276) ;  /* 0x0000000500087547 */ /* 0x000fea000b800000 */
[-CC-:B------:R-:W-:Y:S01]  /*1d30*/  FFMA.FTZ R77, R11, R105.reuse, R114.reuse ;  /* 0x000000690b4d7223 */ /* 0x180fe20000010072 */
[----:B------:R-:W-:Y:S02]  /*1d40*/  IMAD.U32 R76, R23, 0x10000, RZ ;  /* 0x00010000174c7824 */ /* 0x000fe400078e00ff */
[-CC-:B0-----:R-:W-:Y:S01]  /*1d50*/  FFMA.FTZ R109, R9, R105.reuse, R114.reuse ;  /* 0x00000069096d7223 */ /* 0x181fe20000010072 */
[-C--:B------:R-:W-:Y:S01]  /*1d60*/  FFMA.FTZ R112, R18, R105.reuse, R114 ;  /* 0x0000006912707223 */ /* 0x080fe20000010072 */
[----:B------:R-:W-:Y:S01]  /*1d70*/  FADD.FTZ R77, R14, -R77 ;  /* 0x8000004d0e4d7221 */ /* 0x000fe20000010000 */
[----:B------:R-:W-:Y:S01]  /*1d80*/  PRMT R78, R22, 0x7632, R78 ;  /* 0x00007632164e7816 */ /* 0x000fe2000000004e */
[----:B------:R-:W-:Y:S01]  /*1d90*/  FADD.FTZ R111, R12, -R109 ;  /* 0x8000006d0c6f7221 */ /* 0x000fe20000010000 */
[----:B------:R-:W-:Y:S01]  /*1da0*/  FFMA.FTZ R116, R84, R105, R114 ;  /* 0x0000006954747223 */ /* 0x000fe20000010072 */
[--C-:B-----5:R-:W-:Y:S01]  /*1db0*/  FFMA.FTZ R77, R85, R77, R76.reuse ;  /* 0x0000004d554d7223 */ /* 0x120fe2000001004c */
[----:B------:R-:W-:Y:S01]  /*1dc0*/  PRMT R76, R21, 0x7632, R76 ;  /* 0x00007632154c7816 */ /* 0x000fe2000000004c */
[----:B------:R-:W-:Y:S01]  /*1dd0*/  FADD.FTZ R109, R15, -R112 ;  /* 0x800000700f6d7221 */ /* 0x000fe20000010000 */
[----:B------:R-:W-:Y:S01]  /*1de0*/  FFMA.FTZ R110, R86, R105, R114 ;  /* 0x00000069566e7223 */ /* 0x000fe20000010072 */
[----:B------:R-:W-:Y:S01]  /*1df0*/  PRMT R79, R23, 0x7632, R79 ;  /* 0x00007632174f7816 */ /* 0x000fe2000000004f */
[----:B------:R-:W-:Y:S01]  /*1e00*/  FADD.FTZ R113, R17, -R116 ;  /* 0x8000007411717221 */ /* 0x000fe20000010000 */
[----:B------:R-:W-:Y:S01]  /*1e10*/  IMAD.U32 R76, R76, 0x10000, RZ ;  /* 0x000100004c4c7824 */ /* 0x000fe200078e00ff */
[----:B------:R-:W-:Y:S01]  /*1e20*/  SHF.L.U32 R108, R22, 0x10, RZ ;  /* 0x00000010166c7819 */ /* 0x000fe200000006ff */
[----:B------:R-:W-:Y:S01]  /*1e30*/  FADD.FTZ R115, R19, -R110 ;  /* 0x8000006e13737221 */ /* 0x000fe20000010000 */
[----:B------:R-:W-:Y:S01]  /*1e40*/  SHF.L.U32 R78, R78, 0x10, RZ ;  /* 0x000000104e4e7819 */ /* 0x000fe200000006ff */
[----:B------:R-:W-:Y:S01]  /*1e50*/  FFMA.FTZ R76, R85, R109, R76 ;  /* 0x0000006d554c7223 */ /* 0x000fe2000001004c */
[----:B------:R-:W-:Y:S01]  /*1e60*/  PRMT R109, R20, 0x7632, R109 ;  /* 0x00007632146d7816 */ /* 0x000fe2000000006d */
[----:B------:R-:W-:Y:S01]  /*1e70*/  FFMA.FTZ R118, R16, R105, R114 ;  /* 0x0000006910767223 */ /* 0x000fe20000010072 */
[----:B------:R-:W-:-:S02]  /*1e80*/  IMAD.U32 R110, R79, 0x10000, RZ ;  /* 0x000100004f6e7824 */ /* 0x000fc400078e00ff */
[C---:B------:R-:W-:Y:S01]  /*1e90*/  FFMA.FTZ R108, R85.reuse, R111, R108 ;  /* 0x0000006f556c7223 */ /* 0x040fe2000001006c */
[----:B------:R-:W-:Y:S01]  /*1ea0*/  FFMA.FTZ R78, R85, R113, R78 ;  /* 0x00000071554e7223 */ /* 0x000fe2000001004e */
[-CC-:B------:R-:W-:Y:S01]  /*1eb0*/  FFMA.FTZ R113, R7, R105.reuse, R114.reuse ;  /* 0x0000006907717223 */ /* 0x180fe20000010072 */
[----:B------:R-:W-:Y:S01]  /*1ec0*/  FFMA.FTZ R111, R3, R105, R114 ;  /* 0x00000069036f7223 */ /* 0x000fe20000010072 */
[----:B------:R-:W-:Y:S01]  /*1ed0*/  SHF.L.U32 R112, R109, 0x10, RZ ;  /* 0x000000106d707819 */ /* 0x000fe200000006ff */
[----:B------:R-:W-:Y:S01]  /*1ee0*/  FADD.FTZ R109, R13, -R118 ;  /* 0x800000760d6d7221 */ /* 0x000fe20000010000 */
[----:B------:R-:W-:Y:S01]  /*1ef0*/  FFMA.FTZ R79, R85, R115, R110 ;  /* 0x00000073554f7223 */ /* 0x000fe2000001006e */
[----:B------:R-:W-:Y:S01]  /*1f00*/  SHF.L.U32 R110, R20, 0x10, RZ ;  /* 0x00000010146e7819 */ /* 0x000fe200000006ff */
[----:B------:R-:W-:Y:S01]  /*1f10*/  FADD.FTZ R113, R10, -R113 ;  /* 0x800000710a717221 */ /* 0x000fe20000010000 */
[----:B------:R-:W-:Y:S01]  /*1f20*/  ISETP.GE.U32.AND P0, PT, R92, RZ, PT ;  /* 0x000000ff5c00720c */ /* 0x000fe20003f06070 */
[----:B------:R-:W-:Y:S01]  /*1f30*/  FADD.FTZ R111, R8, -R111 ;  /* 0x8000006f086f7221 */ /* 0x000fe20000010000 */
[----:B------:R-:W-:-:S02]  /*1f40*/  IMAD.U32 R116, R21, 0x10000, RZ ;  /* 0x0001000015747824 */ /* 0x000fc400078e00ff */
[----:B------:R-:W-:Y:S01]  /*1f50*/  FFMA.FTZ R112, R85, R109, R112 ;  /* 0x0000006d55707223 */ /* 0x000fe20000010070 */
[----:B------:R-:W-:Y:S01]  /*1f60*/  FMUL.FTZ R109, R79, UR14 ;  /* 0x0000000e4f6d7c20 */ /* 0x000fe20008410000 */
[----:B------:R-:W-:Y:S01]  /*1f70*/  FMUL.FTZ R77, R77, UR14 ;  /* 0x0000000e4d4d7c20 */ /* 0x000fe20008410000 */
[----:B------:R-:W-:Y:S01]  /*1f80*/  ISETP.GE.U32.AND.EX P0, PT, R93, 0x1000000, PT, P0 ;  /* 0x010000005d00780c */ /* 0x000fe20003f06100 */
[----:B------:R-:W-:Y:S01]  /*1f90*/  FMUL.FTZ R108, R108, UR14 ;  /* 0x0000000e6c6c7c20 */ /* 0x000fe20008410000 */
[----:B------:R-:W-:Y:S01]  /*1fa0*/  FMUL.FTZ R78, R78, UR14 ;  /* 0x0000000e4e4e7c20 */ /* 0x000fe20008410000 */
[C---:B------:R-:W-:Y:S01]  /*1fb0*/  FFMA.FTZ R116, R85.reuse, R113, R116 ;  /* 0x0000007155747223 */ /* 0x040fe20000010074 */
[----:B------:R-:W-:Y:S01]  /*1fc0*/  FFMA.FTZ R110, R85, R111, R110 ;  /* 0x0000006f556e7223 */ /* 0x000fe2000001006e */
[C---:B------:R-:W-:Y:S01]  /*1fd0*/  LOP3.LUT P1, RZ, R93.reuse, 0xff0000, RZ, 0xc0, !PT ;  /* 0x00ff00005dff7812 */ /* 0x040fe2000782c0ff */
[----:B------:R-:W-:Y:S01]  /*1fe0*/  FMUL.FTZ R76, R76, UR14 ;  /* 0x0000000e4c4c7c20 */ /* 0x000fe20008410000 */
[C---:B------:R-:W-:Y:S01]  /*1ff0*/  LOP3.LUT P5, RZ, R93.reuse, 0xff, RZ, 0xc0, !PT ;  /* 0x000000ff5dff7812 */ /* 0x040fe200078ac0ff */
[----:B------:R-:W-:Y:S01]  /*2000*/  FMUL.FTZ R116, R116, UR14 ;  /* 0x0000000e74747c20 */ /* 0x000fe20008410000 */
[----:B------:R-:W-:Y:S01]  /*2010*/  LOP3.LUT P6, RZ, R93, 0xff00, RZ, 0xc0, !PT ;  /* 0x0000ff005dff7812 */ /* 0x000fe200078cc0ff */
[----:B------:R-:W-:Y:S01]  /*2020*/  FMUL.FTZ R110, R110, UR14 ;  /* 0x0000000e6e6e7c20 */ /* 0x000fe20008410000 */
[----:B------:R-:W-:Y:S01]  /*2030*/  FSEL R118, R109, RZ, P0 ;  /* 0x000000ff6d767208 */ /* 0x000fe20000000000 */
[----:B------:R-:W-:Y:S01]  /*2040*/  FMUL.FTZ R112, R112, UR14 ;  /* 0x0000000e70707c20 */ /* 0x000fe20008410000 */
[----:B------:R-:W-:-:S02]  /*2050*/  FSEL R79, R77, RZ, P1 ;  /* 0x000000ff4d4f7208 */ /* 0x000fc40000800000 */
[----:B------:R-:W-:Y:S02]  /*2060*/  LOP3.LUT P0, RZ, R92, 0xff000000, RZ, 0xc0, !PT ;  /* 0xff0000005cff7812 */ /* 0x000fe4000780c0ff */
[----:B------:R-:W-:Y:S02]  /*2070*/  FSEL R111, R108, RZ, P5 ;  /* 0x000000ff6c6f7208 */ /* 0x000fe40002800000 */
[----:B------:R-:W-:Y:S02]  /*2080*/  FSEL R78, R78, RZ, P6 ;  /* 0x000000ff4e4e7208 */ /* 0x000fe40003000000 */
[C---:B------:R-:W-:Y:S02]  /*2090*/  LOP3.LUT P1, RZ, R92.reuse, 0xff0000, RZ, 0xc0, !PT ;  /* 0x00ff00005cff7812 */ /* 0x040fe4000782c0ff */
        /* <DEDUP_REMOVED lines=11> */
.L_x_276:
[-C--:B------:R-:W-:Y:S01]  /*2150*/  FFMA.FTZ R69, R11, R105.reuse, R114 ;  /* 0x000000690b457223 */ /* 0x080fe20000010072 */
[C---:B------:R-:W-:Y:S01]  /*2160*/  IMAD.U32 R76, R23.reuse, 0x10000, RZ ;  /* 0x00010000174c7824 */ /* 0x040fe200078e00ff */
[----:B------:R-:W-:Y:S01]  /*2170*/  PRMT R70, R23, 0x7632, R70 ;  /* 0x0000763217467816 */ /* 0x000fe20000000046 */
[-CC-:B------:R-:W-:Y:S01]  /*2180*/  FFMA.FTZ R71, R9, R105.reuse, R114.reuse ;  /* 0x0000006909477223 */ /* 0x180fe20000010072 */
[----:B------:R-:W-:Y:S01]  /*2190*/  FADD.FTZ R68, R14, -R69 ;  /* 0x800000450e447221 */ /* 0x000fe20000010000 */
[-CC-:B------:R-:W-:Y:S01]  /*21a0*/  FFMA.FTZ R69, R7, R105.reuse, R114.reuse ;  /* 0x0000006907457223 */ /* 0x180fe20000010072 */
[-CC-:B------:R-:W-:Y:S01]  /*21b0*/  FFMA.FTZ R78, R84, R105.reuse, R114.reuse ;  /* 0x00000069544e7223 */ /* 0x180fe20000010072 */
[----:B0-----:R-:W-:Y:S01]  /*21c0*/  FFMA.FTZ R108, R86, R105, R114 ;  /* 0x00000069566c7223 */ /* 0x001fe20000010072 */
[--C-:B-----5:R-:W-:Y:S01]  /*21d0*/  FFMA.FTZ R68, R85, R68, R76.reuse ;  /* 0x0000004455447223 */ /* 0x120fe2000001004c */
[C---:B------:R-:W-:Y:S01]  /*21e0*/  PRMT R76, R22.reuse, 0x7632, R76 ;  /* 0x00007632164c7816 */ /* 0x040fe2000000004c */
[----:B------:R-:W-:Y:S01]  /*21f0*/  IMAD.U32 R79, R21, 0x10000, RZ ;  /* 0x00010000154f7824 */ /* 0x000fe200078e00ff */
[----:B------:R-:W-:Y:S01]  /*2200*/  SHF.L.U32 R77, R22, 0x10, RZ ;  /* 0x00000010164d7819 */ /* 0x000fe200000006ff */
[----:B------:R-:W-:Y:S01]  /*2210*/  FADD.FTZ R78, R17, -R78 ;  /* 0x8000004e114e7221 */ /* 0x000fe20000010000 */
[----:B------:R-:W-:Y:S01]  /*2220*/  SHF.L.U32 R110, R70, 0x10, RZ ;  /* 0x00000010466e7819 */ /* 0x000fe200000006ff */
[----:B------:R-:W-:-:S02]  /*2230*/  IMAD.U32 R109, R76, 0x10000, RZ ;  /* 0x000100004c6d7824 */ /* 0x000fc400078e00ff */
[----:B------:R-:W-:Y:S01]  /*2240*/  FADD.FTZ R76, R10, -R69 ;  /* 0x800000450a4c7221 */ /* 0x000fe20000010000 */
[----:B------:R-:W-:Y:S01]  /*2250*/  FADD.FTZ R70, R12, -R71 ;  /* 0x800000470c467221 */ /* 0x000fe20000010000 */
[----:B------:R-:W-:Y:S01]  /*2260*/  FADD.FTZ R108, R19, -R108 ;  /* 0x8000006c136c7221 */ /* 0x000fe20000010000 */
[----:B------:R-:W-:Y:S01]  /*2270*/  ISETP.GE.U32.AND P0, PT, R92, RZ, PT ;  /* 0x000000ff5c00720c */ /* 0x000fe20003f06070 */
[----:B------:R-:W-:Y:S01]  /*2280*/  FFMA.FTZ R69, R85, R76, R79 ;  /* 0x0000004c55457223 */ /* 0x000fe2000001004f */
[----:B------:R-:W-:Y:S01]  /*2290*/  PRMT R76, R21, 0x7632, R76 ;  /* 0x00007632154c7816 */ /* 0x000fe2000000004c */
[C---:B------:R-:W-:Y:S01]  /*22a0*/  FFMA.FTZ R70, R85.reuse, R70, R77 ;  /* 0x0000004655467223 */ /* 0x040fe2000001004d */
[----:B------:R-:W-:Y:S01]  /*22b0*/  FFMA.FTZ R77, R85, R78, R109 ;  /* 0x0000004e554d7223 */ /* 0x000fe2000001006d */
[-C--:B------:R-:W-:Y:S01]  /*22c0*/  FFMA.FTZ R79, R3, R105.reuse, R114 ;  /* 0x00000069034f7223 */ /* 0x080fe20000010072 */
[----:B------:R-:W-:Y:S01]  /*22d0*/  FFMA.FTZ R71, R85, R108, R110 ;  /* 0x0000006c55477223 */ /* 0x000fe2000001006e */
[----:B------:R-:W-:Y:S01]  /*22e0*/  PRMT R78, R20, 0x7632, R78 ;  /* 0x00007632144e7816 */ /* 0x000fe2000000004e */
[----:B------:R-:W-:Y:S01]  /*22f0*/  FFMA.FTZ R108, R16, R105, R114 ;  /* 0x00000069106c7223 */ /* 0x000fe20000010072 */
[----:B------:R-:W-:-:S02]  /*2300*/  IMAD.U32 R112, R76, 0x10000, RZ ;  /* 0x000100004c707824 */ /* 0x000fc400078e00ff */
[----:B------:R-:W-:Y:S01]  /*2310*/  FADD.FTZ R76, R8, -R79 ;  /* 0x8000004f084c7221 */ /* 0x000fe20000010000 */
[----:B------:R-:W-:Y:S01]  /*2320*/  SHF.L.U32 R79, R78, 0x10, RZ ;  /* 0x000000104e4f7819 */ /* 0x000fe200000006ff */
[----:B------:R-:W-:Y:S01]  /*2330*/  FADD.FTZ R108, R13, -R108 ;  /* 0x8000006c0d6c7221 */ /* 0x000fe20000010000 */
[----:B------:R-:W-:Y:S01]  /*2340*/  FFMA.FTZ R110, R18, R105, R114 ;  /* 0x00000069126e7223 */ /* 0x000fe20000010072 */
[----:B------:R-:W-:Y:S01]  /*2350*/  SHF.L.U32 R109, R20, 0x10, RZ ;  /* 0x00000010146d7819 */ /* 0x000fe200000006ff */
[----:B------:R-:W-:Y:S01]  /*2360*/  FMUL.FTZ R78, R68, UR14 ;  /* 0x0000000e444e7c20 */ /* 0x000fe20008410000 */
[----:B------:R-:W-:Y:S01]  /*2370*/  FFMA.FTZ R79, R85, R108, R79 ;  /* 0x0000006c554f7223 */ /* 0x000fe2000001004f */
[----:B------:R-:W-:Y:S01]  /*2380*/  FMUL.FTZ R108, R71, UR14 ;  /* 0x0000000e476c7c20 */ /* 0x000fe20008410000 */
[----:B------:R-:W-:Y:S01]  /*2390*/  FADD.FTZ R110, R15, -R110 ;  /* 0x8000006e0f6e7221 */ /* 0x000fe20000010000 */
[----:B------:R-:W-:Y:S01]  /*23a0*/  ISETP.GE.U32.AND.EX P0, PT, R93, 0x1000000, PT, P0 ;  /* 0x010000005d00780c */ /* 0x000fe20003f06100 */
[----:B------:R-:W-:Y:S01]  /*23b0*/  FFMA.FTZ R76, R85, R76, R109 ;  /* 0x0000004c554c7223 */ /* 0x000fe2000001006d */
[----:B------:R-:W-:Y:S01]  /*23c0*/  F2FP.BF16.F32.PACK_AB R71, R71, R68 ;  /* 0x000000444747723e */ /* 0x000fe200000010ff */
[----:B------:R-:W-:Y:S01]  /*23d0*/  FMUL.FTZ R68, R70, UR14 ;  /* 0x0000000e46447c20 */ /* 0x000fe20008410000 */
[----:B------:R-:W-:Y:S01]  /*23e0*/  LOP3.LUT P1, RZ, R93, 0xff0000, RZ, 0xc0, !PT ;  /* 0x00ff00005dff7812 */ /* 0x000fe2000782c0ff */
[----:B------:R-:W-:Y:S01]  /*23f0*/  FFMA.FTZ R110, R85, R110, R112 ;  /* 0x0000006e556e7223 */ /* 0x000fe20000010070 */
[----:B------:R-:W-:-:S02]  /*2400*/  LOP3.LUT P5, RZ, R93, 0xff, RZ, 0xc0, !PT ;  /* 0x000000ff5dff7812 */ /* 0x000fc400078ac0ff */
[----:B------:R-:W-:Y:S01]  /*2410*/  FSEL R116, R108, RZ, P0 ;  /* 0x000000ff6c747208 */ /* 0x000fe20000000000 */
[----:B------:R-:W-:Y:S01]  /*2420*/  FMUL.FTZ R108, R77, UR14 ;  /* 0x0000000e4d6c7c20 */ /* 0x000fe20008410000 */
[----:B------:R-:W-:Y:S02]  /*2430*/  LOP3.LUT P6, RZ, R93, 0xff00, RZ, 0xc0, !PT ;  /* 0x0000ff005dff7812 */ /* 0x000fe400078cc0ff */
[----:B------:R-:W-:Y:S01]  /*2440*/  FSEL R115, R78, RZ, P1 ;  /* 0x000000ff4e737208 */ /* 0x000fe20000800000 */
[----:B------:R-:W-:Y:S01]  /*2450*/  FMUL.FTZ R78, R69, UR14 ;  /* 0x0000000e454e7c20 */ /* 0x000fe20008410000 */
[----:B------:R-:W-:Y:S02]  /*2460*/  FSEL R112, R68, RZ, P5 ;  /* 0x000000ff44707208 */ /* 0x000fe40002800000 */
[----:B------:R-:W-:Y:S01]  /*2470*/  F2FP.BF16.F32.PACK_AB R70, R77, R70 ;  /* 0x000000464d46723e */ /* 0x000fe200000010ff */
[----:B------:R-:W-:Y:S01]  /*2480*/  FMUL.FTZ R77, R76, UR14 ;  /* 0x0000000e4c4d7c20 */ /* 0x000fe20008410000 */
[C---:B------:R-:W-:Y:S01]  /*2490*/  F2FP.BF16.F32.PACK_AB R69, R110.reuse, R69 ;  /* 0x000000456e45723e */ /* 0x040fe200000010ff */
        /* <DEDUP_REMOVED lines=17> */
.L_x_272:
[----:B------:R-:W-:-:S04]  /*25b0*/  UISETP.NE.U32.AND UP0, UPT, UR20, URZ, UPT ;  /* 0x000000ff1400728c */ /* 0x000fc8000bf05070 */
[----:B------:R-:W-:-:S09]  /*25c0*/  UISETP.NE.AND.EX UP0, UPT, UR21, URZ, UPT, UP0 ;  /* 0x000000ff1500728c */ /* 0x000fd2000bf05300 */
[----:B------:R-:W-:Y:S05]  /*25d0*/  BRA.U UP0, `(.L_x_277) ;  /* 0x0000000900747547 */ /* 0x000fea000b800000 */
[----:B------:R-:W-:-:S04]  /*25e0*/  UISETP.NE.U32.AND UP0, UPT, UR4, URZ, UPT ;  /* 0x000000ff0400728c */ /* 0x000fc8000bf05070 */
[----:B------:R-:W-:-:S09]  /*25f0*/  UISETP.NE.AND.EX UP0, UPT, UR5, URZ, UPT, UP0 ;  /* 0x000000ff0500728c */ /* 0x000fd2000bf05300 */
[----:B------:R-:W-:Y:S05]  /*2600*/  BRA.U UP0, `(.L_x_278) ;  /* 0x00000005002c7547 */ /* 0x000fea000b800000 */
[-CC-:B------:R-:W-:Y:S01]  /*2610*/  FFMA.FTZ R73, R11, R105.reuse, R114.reuse ;  /* 0x000000690b497223 */ /* 0x180fe20000010072 */
[-C--:B------:R-:W-:Y:S01]  /*2620*/  FFMA.FTZ R74, R86, R105.reuse, R114 ;  /* 0x00000069564a7223 */ /* 0x080fe20000010072 */
[----:B------:R-:W-:Y:S02]  /*2630*/  ISETP.GE.U32.AND P0, PT, R106, RZ, PT ;  /* 0x000000ff6a00720c */ /* 0x000fe40003f06070 */
        /* <DEDUP_REMOVED lines=9> */
[----:B------:R-:W-:Y:S01]  /*26d0*/  FFMA.FTZ R74, R84, R105, R114 ;  /* 0x00000069544a7223 */ /* 0x000fe20000010072 */
[----:B------:R-:W-:Y:S02]  /*26e0*/  LOP3.LUT P5, RZ, R93, 0xff, RZ, 0xc0, !PT ;  /* 0x000000ff5dff7812 */ /* 0x000fe400078ac0ff */
[----:B------:R-:W-:Y:S01]  /*26f0*/  FSEL R75, R76, RZ, P1 ;  /* 0x000000ff4c4b7208 */ /* 0x000fe20000800000 */
[----:B------:R-:W-:Y:S01]  /*2700*/  FADD.FTZ R74, R17, -R74 ;  /* 0x8000004a114a7221 */ /* 0x000fe20000010000 */
[----:B------:R-:W-:Y:S02]  /*2710*/  FSEL R72, R77, RZ, P0 ;  /* 0x000000ff4d487208 */ /* 0x000fe40000000000 */
[----:B------:R-:W-:Y:S01]  /*2720*/  ISETP.GE.U32.AND P0, PT, R92, RZ, PT ;  /* 0x000000ff5c00720c */ /* 0x000fe20003f06070 */
[----:B------:R-:W-:Y:S01]  /*2730*/  FMUL.FTZ R74, R85, R74 ;  /* 0x0000004a554a7220 */ /* 0x000fe20000410000 */
[----:B------:R-:W-:Y:S01]  /*2740*/  F2FP.BF16.F32.PACK_AB R75, R72, R75 ;  /* 0x0000004b484b723e */ /* 0x000fe200000010ff */
[----:B------:R-:W-:Y:S01]  /*2750*/  FADD.FTZ R72, R12, -R73 ;  /* 0x800000490c487221 */ /* 0x000fe20000010000 */
[----:B------:R-:W-:-:S02]  /*2760*/  LOP3.LUT P1, RZ, R93, 0xff0000, RZ, 0xc0, !PT ;  /* 0x00ff00005dff7812 */ /* 0x000fc4000782c0ff */
[----:B------:R-:W-:Y:S01]  /*2770*/  ISETP.GE.U32.AND.EX P0, PT, R93, 0x1000000, PT, P0 ;  /* 0x010000005d00780c */ /* 0x000fe20003f06100 */
[----:B------:R-:W-:Y:S01]  /*2780*/  FMUL.FTZ R72, R85, R72 ;  /* 0x0000004855487220 */ /* 0x000fe20000410000 */
[----:B------:R-:W-:Y:S01]  /*2790*/  FSEL R79, R76, RZ, P1 ;  /* 0x000000ff4c4f7208 */ /* 0x000fe20000800000 */
[----:B------:R-:W-:Y:S01]  /*27a0*/  FMUL.FTZ R76, R74, UR14 ;  /* 0x0000000e4a4c7c20 */ /* 0x000fe20008410000 */
[C---:B------:R-:W-:Y:S01]  /*27b0*/  LOP3.LUT P6, RZ, R107.reuse, 0xff, RZ, 0xc0, !PT ;  /* 0x000000ff6bff7812 */ /* 0x040fe200078cc0ff */
[----:B------:R-:W-:Y:S01]  /*27c0*/  FMUL.FTZ R72, R72, UR14 ;  /* 0x0000000e48487c20 */ /* 0x000fe20008410000 */
[----:B------:R-:W-:Y:S02]  /*27d0*/  LOP3.LUT P1, RZ, R107, 0xff00, RZ, 0xc0, !PT ;  /* 0x0000ff006bff7812 */ /* 0x000fe4000782c0ff */
[----:B0-----:R-:W-:Y:S01]  /*27e0*/  FSEL R108, R77, RZ, P0 ;  /* 0x000000ff4d6c7208 */ /* 0x001fe20000000000 */
[----:B------:R-:W-:Y:S01]  /*27f0*/  FFMA.FTZ R77, R7, R105, R114 ;  /* 0x00000069074d7223 */ /* 0x000fe20000010072 */
[----:B------:R-:W-:-:S02]  /*2800*/  LOP3.LUT P0, RZ, R93, 0xff00, RZ, 0xc0, !PT ;  /* 0x0000ff005dff7812 */ /* 0x000fc4000780c0ff */
[C---:B------:R-:W-:Y:S02]  /*2810*/  FSEL R78, R72.reuse, RZ, P5 ;  /* 0x000000ff484e7208 */ /* 0x040fe40002800000 */
[----:B------:R-:W-:Y:S01]  /*2820*/  FSEL R74, R72, RZ, P6 ;  /* 0x000000ff484a7208 */ /* 0x000fe20003000000 */
[----:B------:R-:W-:Y:S01]  /*2830*/  FADD.FTZ R72, R10, -R77 ;  /* 0x8000004d0a487221 */ /* 0x000fe20000010000 */
[C---:B------:R-:W-:Y:S02]  /*2840*/  FSEL R73, R76.reuse, RZ, P1 ;  /* 0x000000ff4c497208 */ /* 0x040fe40000800000 */
[----:B------:R-:W-:Y:S01]  /*2850*/  FSEL R109, R76, RZ, P0 ;  /* 0x000000ff4c6d7208 */ /* 0x000fe20000000000 */
[--C-:B------:R-:W-:Y:S01]  /*2860*/  FFMA.FTZ R76, R18, R105, R114.reuse ;  /* 0x00000069124c7223 */ /* 0x100fe20000010072 */
[----:B------:R-:W-:Y:S01]  /*2870*/  F2FP.BF16.F32.PACK_AB R74, R73, R74 ;  /* 0x0000004a494a723e */ /* 0x000fe200000010ff */
[----:B------:R-:W-:Y:S01]  /*2880*/  FMUL.FTZ R73, R85, R72 ;  /* 0x0000004855497220 */ /* 0x000fe20000410000 */
[----:B------:R-:W-:Y:S01]  /*2890*/  F2FP.BF16.F32.PACK_AB R79, R108, R79 ;  /* 0x0000004f6c4f723e */ /* 0x000fe200000010ff */
[-C--:B------:R-:W-:Y:S01]  /*28a0*/  FFMA.FTZ R72, R16, R105.reuse, R114 ;  /* 0x0000006910487223 */ /* 0x080fe20000010072 */
[----:B------:R-:W-:Y:S01]  /*28b0*/  FADD.FTZ R108, R15, -R76 ;  /* 0x8000004c0f6c7221 */ /* 0x000fe20000010000 */
[----:B------:R-:W-:Y:S01]  /*28c0*/  FMUL.FTZ R77, R73, UR14 ;  /* 0x0000000e494d7c20 */ /* 0x000fe20008410000 */
[----:B------:R-:W-:Y:S01]  /*28d0*/  FFMA.FTZ R73, R3, R105, R114 ;  /* 0x0000006903497223 */ /* 0x000fe20000010072 */
[----:B------:R-:W-:Y:S01]  /*28e0*/  FADD.FTZ R76, R13, -R72 ;  /* 0x800000480d4c7221 */ /* 0x000fe20000010000 */
[C---:B------:R-:W-:Y:S01]  /*28f0*/  FMUL.FTZ R108, R85.reuse, R108 ;  /* 0x0000006c556c7220 */ /* 0x040fe20000410000 */
[----:B------:R-:W-:Y:S01]  /*2900*/  LOP3.LUT P0, RZ, R92, 0xff0000, RZ, 0xc0, !PT ;  /* 0x00ff00005cff7812 */ /* 0x000fe2000780c0ff */
[----:B------:R-:W-:Y:S01]  /*2910*/  FADD.FTZ R72, R8, -R73 ;  /* 0x8000004908487221 */ /* 0x000fe20000010000 */
[----:B------:R-:W-:Y:S01]  /*2920*/  LOP3.LUT P1, RZ, R106, 0xff0000, RZ, 0xc0, !PT ;  /* 0x00ff00006aff7812 */ /* 0x000fe2000782c0ff */
[C---:B------:R-:W-:Y:S01]  /*2930*/  FMUL.FTZ R76, R85.reuse, R76 ;  /* 0x0000004c554c7220 */ /* 0x040fe20000410000 */
[----:B------:R-:W-:Y:S01]  /*2940*/  FMUL.FTZ R108, R108, UR14 ;  /* 0x0000000e6c6c7c20 */ /* 0x000fe20008410000 */
[----:B------:R-:W-:Y:S01]  /*2950*/  LOP3.LUT P6, RZ, R92, 0xff000000, RZ, 0xc0, !PT ;  /* 0xff0000005cff7812 */ /* 0x000fe200078cc0ff */
[----:B------:R-:W-:Y:S01]  /*2960*/  FMUL.FTZ R72, R85, R72 ;  /* 0x0000004855487220 */ /* 0x000fe20000410000 */
[----:B------:R-:W-:-:S02]  /*2970*/  LOP3.LUT P5, RZ, R106, 0xff000000, RZ, 0xc0, !PT ;  /* 0xff0000006aff7812 */ /* 0x000fc400078ac0ff */
[----:B------:R-:W-:Y:S01]  /*2980*/  F2FP.BF16.F32.PACK_AB R78, R109, R78 ;  /* 0x0000004e6d4e723e */ /* 0x000fe200000010ff */
[----:B------:R-:W-:Y:S01]  /*2990*/  FMUL.FTZ R109, R76, UR14 ;  /* 0x0000000e4c6d7c20 */ /* 0x000fe20008410000 */
[C---:B------:R-:W-:Y:S02]  /*29a0*/  FSEL R110, R77.reuse, RZ, P0 ;  /* 0x000000ff4d6e7208 */ /* 0x040fe40000000000 */
[----:B------:R-:W-:Y:S01]  /*29b0*/  FSEL R73, R77, RZ, P1 ;  /* 0x000000ff4d497208 */ /* 0x000fe20000800000 */
[----:B------:R-:W-:Y:S01]  /*29c0*/  FMUL.FTZ R77, R72, UR14 ;  /* 0x0000000e484d7c20 */ /* 0x000fe20008410000 */
[----:B------:R-:W-:Y:S02]  /*29d0*/  LOP3.LUT P0, RZ, R92, 0xff00, RZ, 0xc0, !PT ;  /* 0x0000ff005cff7812 */ /* 0x000fe4000780c0ff */
[C---:B------:R-:W-:Y:S02]  /*29e0*/  FSEL R113, R108.reuse, RZ, P6 ;  /* 0x000000ff6c717208 */ /* 0x040fe40003000000 */
[----:B------:R-:W-:-:S02]  /*29f0*/  FSEL R76, R108, RZ, P5 ;  /* 0x000000ff6c4c7208 */ /* 0x000fc40002800000 */
[C---:B------:R-:W-:Y:S02]  /*2a00*/  LOP3.LUT P1, RZ, R106.reuse, 0xff00, RZ, 0xc0, !PT ;  /* 0x0000ff006aff7812 */ /* 0x040fe4000782c0ff */
[----:B------:R-:W-:Y:S02]  /*2a10*/  LOP3.LUT P6, RZ, R106, 0xff, RZ, 0xc0, !PT ;  /* 0x000000ff6aff7812 */ /* 0x000fe400078cc0ff */
[----:B------:R-:W-:Y:S02]  /*2a20*/  LOP3.LUT P5, RZ, R92, 0xff, RZ, 0xc0, !PT ;  /* 0x000000ff5cff7812 */ /* 0x000fe400078ac0ff */
[C---:B------:R-:W-:Y:S02]  /*2a30*/  FSEL R111, R109.reuse, RZ, P0 ;  /* 0x000000ff6d6f7208 */ /* 0x040fe40000000000 */
        /* <DEDUP_REMOVED lines=8> */
.L_x_278:
        /* <DEDUP_REMOVED lines=18> */
[----:B------:R-:W-:-:S02]  /*2be0*/  ISETP.GE.U32.AND P0, PT, R92, RZ, PT ;  /* 0x000000ff5c00720c */ /* 0x000fc40003f06070 */
[----:B------:R-:W-:Y:S01]  /*2bf0*/  F2FP.BF16.F32.PACK_AB R75, R70, R75 ;  /* 0x0000004b464b723e */ /* 0x000fe200000010ff */
[----:B------:R-:W-:Y:S01]  /*2c00*/  FFMA.FTZ R70, R84, R105, R114 ;  /* 0x0000006954467223 */ /* 0x000fe20000010072 */
[----:B------:R-:W-:Y:S02]  /*2c10*/  ISETP.GE.U32.AND.EX P0, PT, R93, 0x1000000, PT, P0 ;  /* 0x010000005d00780c */ /* 0x000fe40003f06100 */
[----:B------:R-:W-:Y:S01]  /*2c20*/  FSEL R79, R72, RZ, P6 ;  /* 0x000000ff484f7208 */ /* 0x000fe20003000000 */
[----:B------:R-:W-:Y:S01]  /*2c30*/  FADD.FTZ R70, R17, -R70 ;  /* 0x8000004611467221 */ /* 0x000fe20000010000 */
[----:B------:R-:W-:Y:S01]  /*2c40*/  FMUL.FTZ R72, R68, UR14 ;  /* 0x0000000e44487c20 */ /* 0x000fe20008410000 */
[----:B------:R-:W-:Y:S02]  /*2c50*/  LOP3.LUT P5, RZ, R93, 0xff, RZ, 0xc0, !PT ;  /* 0x000000ff5dff7812 */ /* 0x000fe400078ac0ff */
[----:B------:R-:W-:Y:S01]  /*2c60*/  FMUL.FTZ R69, R85, R70 ;  /* 0x0000004655457220 */ /* 0x000fe20000410000 */
[----:B------:R-:W-:-:S02]  /*2c70*/  LOP3.LUT P1, RZ, R107, 0xff, RZ, 0xc0, !PT ;  /* 0x000000ff6bff7812 */ /* 0x000fc4000782c0ff */
[----:B------:R-:W-:Y:S02]  /*2c80*/  FSEL R76, R73, RZ, P0 ;  /* 0x000000ff494c7208 */ /* 0x000fe40000000000 */
[C---:B------:R-:W-:Y:S01]  /*2c90*/  F2FP.BF16.F32.PACK_AB R70, R69.reuse, R68 ;  /* 0x000000444546723e */ /* 0x040fe200000010ff */
[----:B------:R-:W-:Y:S01]  /*2ca0*/  FMUL.FTZ R68, R69, UR14 ;  /* 0x0000000e45447c20 */ /* 0x000fe20008410000 */
[----:B------:R-:W-:Y:S01]  /*2cb0*/  LOP3.LUT P6, RZ, R107, 0xff00, RZ, 0xc0, !PT ;  /* 0x0000ff006bff7812 */ /* 0x000fe200078cc0ff */
[-CC-:B------:R-:W-:Y:S01]  /*2cc0*/  FFMA.FTZ R69, R7, R105.reuse, R114.reuse ;  /* 0x0000006907457223 */ /* 0x180fe20000010072 */
[----:B------:R-:W-:Y:S02]  /*2cd0*/  LOP3.LUT P0, RZ, R93, 0xff00, RZ, 0xc0, !PT ;  /* 0x0000ff005dff7812 */ /* 0x000fe4000780c0ff */
[C---:B------:R-:W-:Y:S02]  /*2ce0*/  FSEL R74, R72.reuse, RZ, P1 ;  /* 0x000000ff484a7208 */ /* 0x040fe40000800000 */
[----:B------:R-:W-:Y:S01]  /*2cf0*/  FSEL R78, R72, RZ, P5 ;  /* 0x000000ff484e7208 */ /* 0x000fe20002800000 */
[----:B------:R-:W-:Y:S01]  /*2d00*/  FFMA.FTZ R72, R18, R105, R114 ;  /* 0x0000006912487223 */ /* 0x000fe20000010072 */
[----:B------:R-:W-:-:S02]  /*2d10*/  FSEL R77, R68, RZ, P6 ;  /* 0x000000ff444d7208 */ /* 0x000fc40003000000 */
[----:B------:R-:W-:Y:S01]  /*2d20*/  FSEL R73, R68, RZ, P0 ;  /* 0x000000ff44497208 */ /* 0x000fe20000000000 */
[----:B------:R-:W-:Y:S01]  /*2d30*/  FADD.FTZ R68, R10, -R69 ;  /* 0x800000450a447221 */ /* 0x000fe20000010000 */
[----:B------:R-:W-:Y:S01]  /*2d40*/  FADD.FTZ R72, R15, -R72 ;  /* 0x800000480f487221 */ /* 0x000fe20000010000 */
[-CC-:B------:R-:W-:Y:S01]  /*2d50*/  FFMA.FTZ R69, R3, R105.reuse, R114.reuse ;  /* 0x0000006903457223 */ /* 0x180fe20000010072 */
[----:B------:R-:W-:Y:S01]  /*2d60*/  F2FP.BF16.F32.PACK_AB R78, R73, R78 ;  /* 0x0000004e494e723e */ /* 0x000fe200000010ff */
[C---:B------:R-:W-:Y:S01]  /*2d70*/  FMUL.FTZ R73, R85.reuse, R68 ;  /* 0x0000004455497220 */ /* 0x040fe20000410000 */
[----:B------:R-:W-:Y:S01]  /*2d80*/  FFMA.FTZ R68, R16, R105, R114 ;  /* 0x0000006910447223 */ /* 0x000fe20000010072 */
[----:B0-----:R-:W-:Y:S01]  /*2d90*/  FMUL.FTZ R108, R85, R72 ;  /* 0x00000048556c7220 */ /* 0x001fe20000410000 */
[----:B------:R-:W-:Y:S01]  /*2da0*/  F2FP.BF16.F32.PACK_AB R79, R76, R79 ;  /* 0x0000004f4c4f723e */ /* 0x000fe200000010ff */
[----:B------:R-:W-:Y:S01]  /*2db0*/  FMUL.FTZ R76, R73, UR14 ;  /* 0x0000000e494c7c20 */ /* 0x000fe20008410000 */
[----:B------:R-:W-:Y:S01]  /*2dc0*/  FADD.FTZ R72, R13, -R68 ;  /* 0x800000440d487221 */ /* 0x000fe20000010000 */
[----:B------:R-:W-:Y:S01]  /*2dd0*/  FADD.FTZ R68, R8, -R69 ;  /* 0x8000004508447221 */ /* 0x000fe20000010000 */
[C---:B------:R-:W-:Y:S01]  /*2de0*/  F2FP.BF16.F32.PACK_AB R69, R108.reuse, R73 ;  /* 0x000000496c45723e */ /* 0x040fe200000010ff */
[----:B------:R-:W-:Y:S01]  /*2df0*/  FMUL.FTZ R108, R108, UR14 ;  /* 0x0000000e6c6c7c20 */ /* 0x000fe20008410000 */
[C---:B------:R-:W-:Y:S01]  /*2e00*/  FMUL.FTZ R73, R85.reuse, R72 ;  /* 0x0000004855497220 */ /* 0x040fe20000410000 */
[----:B------:R-:W-:Y:S01]  /*2e10*/  LOP3.LUT P0, RZ, R92, 0xff0000, RZ, 0xc0, !PT ;  /* 0x00ff00005cff7812 */ /* 0x000fe2000780c0ff */
[----:B------:R-:W-:Y:S01]  /*2e20*/  FMUL.FTZ R72, R85, R68 ;  /* 0x0000004455487220 */ /* 0x000fe20000410000 */
[----:B------:R-:W-:-:S02]  /*2e30*/  LOP3.LUT P1, RZ, R106, 0xff0000, RZ, 0xc0, !PT ;  /* 0x00ff00006aff7812 */ /* 0x000fc4000782c0ff */
[----:B------:R-:W-:Y:S02]  /*2e40*/  LOP3.LUT P6, RZ, R92, 0xff000000, RZ, 0xc0, !PT ;  /* 0xff0000005cff7812 */ /* 0x000fe400078cc0ff */
[----:B------:R-:W-:Y:S02]  /*2e50*/  LOP3.LUT P5, RZ, R106, 0xff000000, RZ, 0xc0, !PT ;  /* 0xff0000006aff7812 */ /* 0x000fe400078ac0ff */
[----:B------:R-:W-:Y:S02]  /*2e60*/  F2FP.BF16.F32.PACK_AB R74, R77, R74 ;  /* 0x0000004a4d4a723e */ /* 0x000fe400000010ff */
[C---:B------:R-:W-:Y:S02]  /*2e70*/  FSEL R77, R76.reuse, RZ, P0 ;  /* 0x000000ff4c4d7208 */ /* 0x040fe40000000000 */
[----:B------:R-:W-:Y:S01]  /*2e80*/  FSEL R110, R76, RZ, P1 ;  /* 0x000000ff4c6e7208 */ /* 0x000fe20000800000 */
[C---:B------:R-:W-:Y:S01]  /*2e90*/  FMUL.FTZ R76, R73.reuse, UR14 ;  /* 0x0000000e494c7c20 */ /* 0x040fe20008410000 */
        /* <DEDUP_REMOVED lines=8> */
[----:B------:R-:W-:-:S02]  /*2f20*/  FSEL R109, R76, RZ, P0 ;  /* 0x000000ff4c6d7208 */ /* 0x000fc40000000000 */
        /* <DEDUP_REMOVED lines=8> */
.L_x_277:
[----:B------:R-:W-:-:S04]  /*2fb0*/  UISETP.NE.U32.AND UP0, UPT, UR4, URZ, UPT ;  /* 0x000000ff0400728c */ /* 0x000fc8000bf05070 */
[----:B------:R-:W-:-:S09]  /*2fc0*/  UISETP.NE.AND.EX UP0, UPT, UR5, URZ, UPT, UP0 ;  /* 0x000000ff0500728c */ /* 0x000fd2000bf05300 */
[----:B------:R-:W-:Y:S05]  /*2fd0*/  BRA.U UP0, `(.L_x_279) ;  /* 0x00000005005c7547 */ /* 0x000fea000b800000 */
[----:B------:R-:W-:Y:S01]  /*2fe0*/  PRMT R72, R23, 0x7632, R72 ;  /* 0x0000763217487816 */ /* 0x000fe20000000048 */
[-CC-:B------:R-:W-:Y:S01]  /*2ff0*/  FFMA.FTZ R73, R9, R105.reuse, R114.reuse ;  /* 0x0000006909497223 */ /* 0x180fe20000010072 */
[-CC-:B------:R-:W-:Y:S01]  /*3000*/  FFMA.FTZ R77, R11, R105.reuse, R114.reuse ;  /* 0x000000690b4d7223 */ /* 0x180fe20000010072 */
[-C--:B------:R-:W-:Y:S01]  /*3010*/  FFMA.FTZ R110, R86, R105.reuse, R114 ;  /* 0x00000069566e7223 */ /* 0x080fe20000010072 */
[----:B------:R-:W-:Y:S01]  /*3020*/  PRMT R74, R22, 0x7632, R74 ;  /* 0x00007632164a7816 */ /* 0x000fe2000000004a */
[-C--:B------:R-:W-:Y:S01]  /*3030*/  FFMA.FTZ R76, R84, R105.reuse, R114 ;  /* 0x00000069544c7223 */ /* 0x080fe20000010072 */
[----:B------:R-:W-:Y:S01]  /*3040*/  SHF.L.U32 R75, R22, 0x10, RZ ;  /* 0x00000010164b7819 */ /* 0x000fe200000006ff */
[----:B------:R-:W-:Y:S02]  /*3050*/  IMAD.U32 R79, R72, 0x10000, RZ ;  /* 0x00010000484f7824 */ /* 0x000fe400078e00ff */
[----:B------:R-:W-:Y:S01]  /*3060*/  FADD.FTZ R72, R12, -R73 ;  /* 0x800000490c487221 */ /* 0x000fe20000010000 */
[----:B------:R-:W-:Y:S01]  /*3070*/  FADD.FTZ R78, R14, -R77 ;  /* 0x8000004d0e4e7221 */ /* 0x000fe20000010000 */
[----:B------:R-:W-:Y:S01]  /*3080*/  FADD.FTZ R110, R19, -R110 ;  /* 0x8000006e136e7221 */ /* 0x000fe20000010000 */
[----:B0-----:R-:W-:Y:S01]  /*3090*/  IMAD.U32 R108, R23, 0x10000, RZ ;  /* 0x00010000176c7824 */ /* 0x001fe200078e00ff */
[----:B------:R-:W-:Y:S01]  /*30a0*/  SHF.L.U32 R77, R74, 0x10, RZ ;  /* 0x000000104a4d7819 */ /* 0x000fe200000006ff */
[----:B------:R-:W-:Y:S01]  /*30b0*/  FADD.FTZ R76, R17, -R76 ;  /* 0x8000004c114c7221 */ /* 0x000fe20000010000 */
[C---:B-----5:R-:W-:Y:S01]  /*30c0*/  FFMA.FTZ R75, R85.reuse, R72, R75 ;  /* 0x00000048554b7223 */ /* 0x060fe2000001004b */
[----:B------:R-:W-:Y:S01]  /*30d0*/  FFMA.FTZ R74, R85, R110, R79 ;  /* 0x0000006e554a7223 */ /* 0x000fe2000001004f */
[-C--:B------:R-:W-:Y:S01]  /*30e0*/  FFMA.FTZ R109, R7, R105.reuse, R114 ;  /* 0x00000069076d7223 */ /* 0x080fe20000010072 */
[----:B------:R-:W-:Y:S01]  /*30f0*/  PRMT R72, R21, 0x7632, R72 ;  /* 0x0000763215487816 */ /* 0x000fe20000000048 */
[C---:B------:R-:W-:Y:S01]  /*3100*/  FFMA.FTZ R73, R85.reuse, R78, R108 ;  /* 0x0000004e55497223 */ /* 0x040fe2000001006c */
[-CC-:B------:R-:W-:Y:S01]  /*3110*/  FFMA.FTZ R116, R18, R105.reuse, R114.reuse ;  /* 0x0000006912747223 */ /* 0x180fe20000010072 */
[----:B------:R-:W-:Y:S01]  /*3120*/  ISETP.GE.U32.AND P0, PT, R92, RZ, PT ;  /* 0x000000ff5c00720c */ /* 0x000fe20003f06070 */
[----:B------:R-:W-:Y:S01]  /*3130*/  FFMA.FTZ R78, R85, R76, R77 ;  /* 0x0000004c554e7223 */ /* 0x000fe2000001004d */
[----:B------:R-:W-:Y:S01]  /*3140*/  ISETP.GE.U32.AND P1, PT, R106, RZ, PT ;  /* 0x000000ff6a00720c */ /* 0x000fe20003f26070 */
[----:B------:R-:W-:Y:S01]  /*3150*/  FFMA.FTZ R77, R3, R105, R114 ;  /* 0x00000069034d7223 */ /* 0x000fe20000010072 */
[----:B------:R-:W-:Y:S01]  /*3160*/  PRMT R76, R20, 0x7632, R76 ;  /* 0x00007632144c7816 */ /* 0x000fe2000000004c */
[----:B------:R-:W-:-:S02]  /*3170*/  IMAD.U32 R112, R21, 0x10000, RZ ;  /* 0x0001000015707824 */ /* 0x000fc400078e00ff */
[----:B------:R-:W-:Y:S01]  /*3180*/  FADD.FTZ R110, R10, -R109 ;  /* 0x8000006d0a6e7221 */ /* 0x000fe20000010000 */
[----:B------:R-:W-:Y:S01]  /*3190*/  FMUL.FTZ R74, R74, UR14 ;  /* 0x0000000e4a4a7c20 */ /* 0x000fe20008410000 */
[----:B------:R-:W-:Y:S01]  /*31a0*/  FADD.FTZ R116, R15, -R116 ;  /* 0x800000740f747221 */ /* 0x000fe20000010000 */
[----:B------:R-:W-:Y:S02]  /*31b0*/  IMAD.U32 R111, R72, 0x10000, RZ ;  /* 0x00010000486f7824 */ /* 0x000fe400078e00ff */
[----:B------:R-:W-:Y:S01]  /*31c0*/  FMUL.FTZ R73, R73, UR14 ;  /* 0x0000000e49497c20 */ /* 0x000fe20008410000 */
[C---:B------:R-:W-:Y:S01]  /*31d0*/  ISETP.GE.U32.AND.EX P0, PT, R93.reuse, 0x1000000, PT, P0 ;  /* 0x010000005d00780c */ /* 0x040fe20003f06100 */
[----:B------:R-:W-:Y:S01]  /*31e0*/  FFMA.FTZ R108, R16, R105, R114 ;  /* 0x00000069106c7223 */ /* 0x000fe20000010072 */
[----:B------:R-:W-:Y:S01]  /*31f0*/  SHF.L.U32 R79, R20, 0x10, RZ ;  /* 0x00000010144f7819 */ /* 0x000fe200000006ff */
[----:B------:R-:W-:Y:S01]  /*3200*/  FADD.FTZ R72, R8, -R77 ;  /* 0x8000004d08487221 */ /* 0x000fe20000010000 */
[----:B------:R-:W-:Y:S01]  /*3210*/  LOP3.LUT P5, RZ, R93, 0xff0000, RZ, 0xc0, !PT ;  /* 0x00ff00005dff7812 */ /* 0x000fe200078ac0ff */
[----:B------:R-:W-:Y:S01]  /*3220*/  FFMA.FTZ R77, R85, R116, R111 ;  /* 0x00000074554d7223 */ /* 0x000fe2000001006f */
[----:B------:R-:W-:Y:S01]  /*3230*/  ISETP.GE.U32.AND.EX P1, PT, R107, 0x1000000, PT, P1 ;  /* 0x010000006b00780c */ /* 0x000fe20003f26110 */
[----:B------:R-:W-:Y:S01]  /*3240*/  FADD.FTZ R108, R13, -R108 ;  /* 0x8000006c0d6c7221 */ /* 0x000fe20000010000 */
[----:B------:R-:W-:Y:S01]  /*3250*/  SHF.L.U32 R109, R76, 0x10, RZ ;  /* 0x000000104c6d7819 */ /* 0x000fe200000006ff */
[----:B------:R-:W-:Y:S01]  /*3260*/  FFMA.FTZ R76, R85, R110, R112 ;  /* 0x0000006e554c7223 */ /* 0x000fe20000010070 */
[----:B------:R-:W-:Y:S01]  /*3270*/  LOP3.LUT P6, RZ, R107, 0xff0000, RZ, 0xc0, !PT ;  /* 0x00ff00006bff7812 */ /* 0x000fe200078cc0ff */
[----:B------:R-:W-:Y:S01]  /*3280*/  FMUL.FTZ R110, R78, UR14 ;  /* 0x0000000e4e6e7c20 */ /* 0x000fe20008410000 */
[C---:B------:R-:W-:Y:S01]  /*3290*/  FSEL R112, R74.reuse, RZ, P0 ;  /* 0x000000ff4a707208 */ /* 0x040fe20000000000 */
[----:B------:R-:W-:Y:S01]  /*32a0*/  FMUL.FTZ R75, R75, UR14 ;  /* 0x0000000e4b4b7c20 */ /* 0x000fe20008410000 */
[----:B------:R-:W-:Y:S01]  /*32b0*/  FSEL R111, R73, RZ, P5 ;  /* 0x000000ff496f7208 */ /* 0x000fe20002800000 */
[----:B------:R-:W-:Y:S01]  /*32c0*/  FFMA.FTZ R72, R85, R72, R79 ;  /* 0x0000004855487223 */ /* 0x000fe2000001004f */
[----:B------:R-:W-:Y:S01]  /*32d0*/  LOP3.LUT P0, RZ, R107, 0xff00, RZ, 0xc0, !PT ;  /* 0x0000ff006bff7812 */ /* 0x000fe2000780c0ff */
[----:B------:R-:W-:Y:S01]  /*32e0*/  FFMA.FTZ R108, R85, R108, R109 ;  /* 0x0000006c556c7223 */ /* 0x000fe2000001006d */
[----:B------:R-:W-:Y:S01]  /*32f0*/  FSEL R78, R74, RZ, P1 ;  /* 0x000000ff4a4e7208 */ /* 0x000fe20000800000 */
[----:B------:R-:W-:Y:S01]  /*3300*/  FMUL.FTZ R76, R76, UR14 ;  /* 0x0000000e4c4c7c20 */ /* 0x000fe20008410000 */
[C---:B------:R-:W-:Y:S01]  /*3310*/  LOP3.LUT P5, RZ, R93.reuse, 0xff, RZ, 0xc0, !PT ;  /* 0x000000ff5dff7812 */ /* 0x040fe200078ac0ff */
[----:B------:R-:W-:Y:S01]  /*3320*/  FMUL.FTZ R108, R108, UR14 ;  /* 0x0000000e6c6c7c20 */ /* 0x000fe20008410000 */
[----:B------:R-:W-:-:S02]  /*3330*/  LOP3.LUT P1, RZ, R93, 0xff00, RZ, 0xc0, !PT ;  /* 0x0000ff005dff7812 */ /* 0x000fc4000782c0ff */
[----:B------:R-:W-:Y:S02]  /*3340*/  FSEL R79, R73, RZ, P6 ;  /* 0x000000ff494f7208 */ /* 0x000fe40003000000 */
[----:B------:R-:W-:Y:S02]  /*3350*/  LOP3.LUT P6, RZ, R107, 0xff, RZ, 0xc0, !PT ;  /* 0x000000ff6bff7812 */ /* 0x000fe400078cc0ff */
[C---:B------:R-:W-:Y:S02]  /*3360*/  FSEL R73, R110.reuse, RZ, P0 ;  /* 0x000000ff6e497208 */ /* 0x040fe40000000000 */
[C---:B------:R-:W-:Y:S02]  /*3370*/  FSEL R109, R75.reuse, RZ, P5 ;  /* 0x000000ff4b6d7208 */ /* 0x040fe40002800000 */
[----:B------:R-:W-:Y:S02]  /*3380*/  FSEL R110, R110, RZ, P1 ;  /* 0x000000ff6e6e7208 */ /* 0x000fe40000800000 */
[----:B------:R-:W-:-:S02]  /*3390*/  FSEL R74, R75, RZ, P6 ;  /* 0x000000ff4b4a7208 */ /* 0x000fc40003000000 */
[----:B------:R-:W-:Y:S02]  /*33a0*/  F2FP.BF16.F32.PACK_AB R75, R78, R79 ;  /* 0x0000004f4e4b723e */ /* 0x000fe400000010ff */
[----:B------:R-:W-:Y:S01]  /*33b0*/  F2FP.BF16.F32.PACK_AB R78, R110, R109 ;  /* 0x0000006d6e4e723e */ /* 0x000fe200000010ff */
[----:B------:R-:W-:Y:S01]  /*33c0*/  FMUL.FTZ R109, R77, UR14 ;  /* 0x0000000e4d6d7c20 */ /* 0x000fe20008410000 */
[----:B------:R-:W-:Y:S01]  /*33d0*/  LOP3.LUT P0, RZ, R92, 0xff0000, RZ, 0xc0, !PT ;  /* 0x00ff00005cff7812 */ /* 0x000fe2000780c0ff */
[----:B------:R-:W-:Y:S01]  /*33e0*/  FMUL.FTZ R77, R72, UR14 ;  /* 0x0000000e484d7c20 */ /* 0x000fe20008410000 */
[----:B------:R-:W-:Y:S02]  /*33f0*/  LOP3.LUT P1, RZ, R106, 0xff0000, RZ, 0xc0, !PT ;  /* 0x00ff00006aff7812 */ /* 0x000fe4000782c0ff */
[----:B------:R-:W-:Y:S02]  /*3400*/  LOP3.LUT P6, RZ, R92, 0xff000000, RZ, 0xc0, !PT ;  /* 0xff0000005cff7812 */ /* 0x000fe400078cc0ff */
[----:B------:R-:W-:-:S02]  /*3410*/  LOP3.LUT P5, RZ, R106, 0xff000000, RZ, 0xc0, !PT ;  /* 0xff0000006aff7812 */ /* 0x000fc400078ac0ff */
[----:B------:R-:W-:Y:S02]  /*3420*/  F2FP.BF16.F32.PACK_AB R74, R73, R74 ;  /* 0x0000004a494a723e */ /* 0x000fe400000010ff */
[C---:B------:R-:W-:Y:S02]  /*3430*/  FSEL R110, R76.reuse, RZ, P0 ;  /* 0x000000ff4c6e7208 */ /* 0x040fe40000000000 */
[----:B------:R-:W-:Y:S02]  /*3440*/  FSEL R73, R76, RZ, P1 ;  /* 0x000000ff4c497208 */ /* 0x000fe40000800000 */
[----:B------:R-:W-:Y:S02]  /*3450*/  LOP3.LUT P0, RZ, R92, 0xff00, RZ, 0xc0, !PT ;  /* 0x0000ff005cff7812 */ /* 0x000fe4000780c0ff */
[----:B------:R-:W-:Y:S02]  /*3460*/  LOP3.LUT P1, RZ, R106, 0xff00, RZ, 0xc0, !PT ;  /* 0x0000ff006aff7812 */ /* 0x000fe4000782c0ff */
[----:B------:R-:W-:-:S02]  /*3470*/  FSEL R113, R109, RZ, P6 ;  /* 0x000000ff6d717208 */ /* 0x000fc40003000000 */
[----:B------:R-:W-:Y:S02]  /*3480*/  FSEL R76, R109, RZ, P5 ;  /* 0x000000ff6d4c7208 */ /* 0x000fe40002800000 */
[----:B------:R-:W-:Y:S02]  /*3490*/  LOP3.LUT P6, RZ, R106, 0xff, RZ, 0xc0, !PT ;  /* 0x000000ff6aff7812 */ /* 0x000fe400078cc0ff */
[----:B------:R-:W-:Y:S02]  /*34a0*/  LOP3.LUT P5, RZ, R92, 0xff, RZ, 0xc0, !PT ;  /* 0x000000ff5cff7812 */ /* 0x000fe400078ac0ff */
[----:B------:R-:W-:Y:S02]  /*34b0*/  F2FP.BF16.F32.PACK_AB R79, R112, R111 ;  /* 0x0000006f704f723e */ /* 0x000fe400000010ff */
        /* <DEDUP_REMOVED lines=9> */
.L_x_279:
[-C--:B------:R-:W-:Y:S01]  /*3550*/  FFMA.FTZ R73, R11, R105.reuse, R114 ;  /* 0x000000690b497223 */ /* 0x080fe20000010072 */
[----:B------:R-:W-:Y:S01]  /*3560*/  PRMT R70, R23, 0x7632, R70 ;  /* 0x0000763217467816 */ /* 0x000fe20000000046 */
[-C--:B------:R-:W-:Y:S01]  /*3570*/  FFMA.FTZ R78, R86, R105.reuse, R114 ;  /* 0x00000069564e7223 */ /* 0x080fe20000010072 */
[----:B------:R-:W-:Y:S01]  /*3580*/  PRMT R68, R22, 0x7632, R68 ;  /* 0x0000763216447816 */ /* 0x000fe20000000044 */
[-C--:B------:R-:W-:Y:S01]  /*3590*/  FFMA.FTZ R72, R84, R105.reuse, R114 ;  /* 0x0000006954487223 */ /* 0x080fe20000010072 */
[----:B------:R-:W-:Y:S01]  /*35a0*/  FADD.FTZ R74, R14, -R73 ;  /* 0x800000490e4a7221 */ /* 0x000fe20000010000 */
[----:B------:R-:W-:Y:S01]  /*35b0*/  FADD.FTZ R78, R19, -R78 ;  /* 0x8000004e134e7221 */ /* 0x000fe20000010000 */
[----:B------:R-:W-:Y:S01]  /*35c0*/  IMAD.U32 R73, R70, 0x10000, RZ ;  /* 0x0001000046497824 */ /* 0x000fe200078e00ff */
[----:B------:R-:W-:Y:S01]  /*35d0*/  SHF.L.U32 R75, R68, 0x10, RZ ;  /* 0x00000010444b7819 */ /* 0x000fe200000006ff */
[----:B------:R-:W-:Y:S02]  /*35e0*/  IMAD.U32 R76, R23, 0x10000, RZ ;  /* 0x00010000174c7824 */ /* 0x000fe400078e00ff */
[----:B------:R-:W-:Y:S01]  /*35f0*/  FADD.FTZ R72, R17, -R72 ;  /* 0x8000004811487221 */ /* 0x000fe20000010000 */
[-CC-:B------:R-:W-:Y:S01]  /*3600*/  FFMA.FTZ R69, R9, R105.reuse, R114.reuse ;  /* 0x0000006909457223 */ /* 0x180fe20000010072 */
[----:B-----5:R-:W-:Y:S01]  /*3610*/  FFMA.FTZ R110, R85, R78, R73 ;  /* 0x0000004e556e7223 */ /* 0x020fe20000010049 */
[-C--:B------:R-:W-:Y:S01]  /*3620*/  FFMA.FTZ R73, R7, R105.reuse, R114 ;  /* 0x0000006907497223 */ /* 0x080fe20000010072 */
[----:B------:R-:W-:Y:S01]  /*3630*/  SHF.L.U32 R71, R22, 0x10, RZ ;  /* 0x0000001016477819 */ /* 0x000fe200000006ff */
[C---:B------:R-:W-:Y:S01]  /*3640*/  FFMA.FTZ R79, R85.reuse, R74, R76 ;  /* 0x0000004a554f7223 */ /* 0x040fe2000001004c */
[----:B------:R-:W-:Y:S01]  /*3650*/  FFMA.FTZ R75, R85, R72, R75 ;  /* 0x00000048554b7223 */ /* 0x000fe2000001004b */
[----:B------:R-:W-:Y:S01]  /*3660*/  PRMT R68, R20, 0x7632, R68 ;  /* 0x0000763214447816 */ /* 0x000fe20000000044 */
[----:B------:R-:W-:Y:S01]  /*3670*/  FADD.FTZ R70, R12, -R69 ;  /* 0x800000450c467221 */ /* 0x000fe20000010000 */
[----:B------:R-:W-:Y:S01]  /*3680*/  PRMT R72, R21, 0x7632, R72 ;  /* 0x0000763215487816 */ /* 0x000fe20000000048 */
[-CC-:B------:R-:W-:Y:S01]  /*3690*/  FFMA.FTZ R74, R16, R105.reuse, R114.reuse ;  /* 0x00000069104a7223 */ /* 0x180fe20000010072 */
[----:B------:R-:W-:Y:S01]  /*36a0*/  FFMA.FTZ R69, R3, R105, R114 ;  /* 0x0000006903457223 */ /* 0x000fe20000010072 */
[----:B------:R-:W-:Y:S01]  /*36b0*/  FADD.FTZ R76, R10, -R73 ;  /* 0x800000490a4c7221 */ /* 0x000fe20000010000 */
[----:B------:R-:W-:Y:S01]  /*36c0*/  SHF.L.U32 R73, R68, 0x10, RZ ;  /* 0x0000001044497819 */ /* 0x000fe200000006ff */
[----:B------:R-:W-:Y:S01]  /*36d0*/  FFMA.FTZ R70, R85, R70, R71 ;  /* 0x0000004655467223 */ /* 0x000fe20000010047 */
[----:B------:R-:W-:Y:S01]  /*36e0*/  FADD.FTZ R74, R13, -R74 ;  /* 0x8000004a0d4a7221 */ /* 0x000fe20000010000 */
[----:B------:R-:W-:Y:S01]  /*36f0*/  SHF.L.U32 R71, R20, 0x10, RZ ;  /* 0x0000001014477819 */ /* 0x000fe200000006ff */
[----:B------:R-:W-:-:S02]  /*3700*/  IMAD.U32 R77, R72, 0x10000, RZ ;  /* 0x00010000484d7824 */ /* 0x000fc400078e00ff */
[----:B------:R-:W-:Y:S01]  /*3710*/  FADD.FTZ R72, R8, -R69 ;  /* 0x8000004508487221 */ /* 0x000fe20000010000 */
[----:B0-----:R-:W-:Y:S01]  /*3720*/  FFMA.FTZ R108, R18, R105, R114 ;  /* 0x00000069126c7223 */ /* 0x001fe20000010072 */
[----:B------:R-:W-:Y:S01]  /*3730*/  FFMA.FTZ R73, R85, R74, R73 ;  /* 0x0000004a55497223 */ /* 0x000fe20000010049 */
[----:B------:R-:W-:Y:S01]  /*3740*/  IMAD.U32 R78, R21, 0x10000, RZ ;  /* 0x00010000154e7824 */ /* 0x000fe200078e00ff */
[----:B------:R-:W-:Y:S01]  /*3750*/  ISETP.GE.U32.AND P1, PT, R92, RZ, PT ;  /* 0x000000ff5c00720c */ /* 0x000fe20003f26070 */
[----:B------:R-:W-:Y:S01]  /*3760*/  FMUL.FTZ R74, R79, UR14 ;  /* 0x0000000e4f4a7c20 */ /* 0x000fe20008410000 */
[----:B------:R-:W-:Y:S01]  /*3770*/  ISETP.GE.U32.AND P0, PT, R106, RZ, PT ;  /* 0x000000ff6a00720c */ /* 0x000fe20003f06070 */
[----:B------:R-:W-:Y:S01]  /*3780*/  FFMA.FTZ R72, R85, R72, R71 ;  /* 0x0000004855487223 */ /* 0x000fe20000010047 */
[----:B------:R-:W-:Y:S01]  /*3790*/  LOP3.LUT P5, RZ, R93, 0xff0000, RZ, 0xc0, !PT ;  /* 0x00ff00005dff7812 */ /* 0x000fe200078ac0ff */
[----:B------:R-:W-:Y:S01]  /*37a0*/  FADD.FTZ R108, R15, -R108 ;  /* 0x8000006c0f6c7221 */ /* 0x000fe20000010000 */
[----:B------:R-:W-:Y:S01]  /*37b0*/  LOP3.LUT P6, RZ, R107, 0xff0000, RZ, 0xc0, !PT ;  /* 0x00ff00006bff7812 */ /* 0x000fe200078cc0ff */
[----:B------:R-:W-:Y:S01]  /*37c0*/  FFMA.FTZ R69, R85, R76, R78 ;  /* 0x0000004c55457223 */ /* 0x000fe2000001004e */
[C---:B------:R-:W-:Y:S01]  /*37d0*/  F2FP.BF16.F32.PACK_AB R71, R110.reuse, R79 ;  /* 0x0000004f6e47723e */ /* 0x040fe200000010ff */
[----:B------:R-:W-:Y:S01]  /*37e0*/  FMUL.FTZ R110, R110, UR14 ;  /* 0x0000000e6e6e7c20 */ /* 0x000fe20008410000 */
[----:B------:R-:W-:Y:S01]  /*37f0*/  ISETP.GE.U32.AND.EX P1, PT, R93, 0x1000000, PT, P1 ;  /* 0x010000005d00780c */ /* 0x000fe20003f26110 */
[----:B------:R-:W-:Y:S01]  /*3800*/  FFMA.FTZ R68, R85, R108, R77 ;  /* 0x0000006c55447223 */ /* 0x000fe2000001004d */
[----:B------:R-:W-:-:S02]  /*3810*/  ISETP.GE.U32.AND.EX P0, PT, R107, 0x1000000, PT, P0 ;  /* 0x010000006b00780c */ /* 0x000fc40003f06100 */
[C---:B------:R-:W-:Y:S02]  /*3820*/  FSEL R79, R74.reuse, RZ, P5 ;  /* 0x000000ff4a4f7208 */ /* 0x040fe40002800000 */
[----:B------:R-:W-:Y:S01]  /*3830*/  FSEL R76, R74, RZ, P6 ;  /* 0x000000ff4a4c7208 */ /* 0x000fe20003000000 */
[----:B------:R-:W-:Y:S01]  /*3840*/  FMUL.FTZ R74, R70, UR14 ;  /* 0x0000000e464a7c20 */ /* 0x000fe20008410000 */
[C---:B------:R-:W-:Y:S01]  /*3850*/  F2FP.BF16.F32.PACK_AB R70, R75.reuse, R70 ;  /* 0x000000464b46723e */ /* 0x040fe200000010ff */
[----:B------:R-:W-:Y:S01]  /*3860*/  FMUL.FTZ R75, R75, UR14 ;  /* 0x0000000e4b4b7c20 */ /* 0x000fe20008410000 */
[C---:B------:R-:W-:Y:S02]  /*3870*/  FSEL R108, R110.reuse, RZ, P1 ;  /* 0x000000ff6e6c7208 */ /* 0x040fe40000800000 */
[----:B------:R-:W-:Y:S02]  /*3880*/  FSEL R111, R110, RZ, P0 ;  /* 0x000000ff6e6f7208 */ /* 0x000fe40000000000 */
[----:B------:R-:W-:-:S02]  /*3890*/  LOP3.LUT P1, RZ, R107, 0xff00, RZ, 0xc0, !PT ;  /* 0x0000ff006bff7812 */ /* 0x000fc4000782c0ff */
[C---:B------:R-:W-:Y:S02]  /*38a0*/  LOP3.LUT P0, RZ, R93.reuse, 0xff00, RZ, 0xc0, !PT ;  /* 0x0000ff005dff7812 */ /* 0x040fe4000780c0ff */
[----:B------:R-:W-:Y:S02]  /*38b0*/  LOP3.LUT P5, RZ, R93, 0xff, RZ, 0xc0, !PT ;  /* 0x000000ff5dff7812 */ /* 0x000fe400078ac0ff */
[----:B------:R-:W-:Y:S02]  /*38c0*/  LOP3.LUT P6, RZ, R107, 0xff, RZ, 0xc0, !PT ;  /* 0x000000ff6bff7812 */ /* 0x000fe400078cc0ff */
[C---:B------:R-:W-:Y:S02]  /*38d0*/  FSEL R109, R75.reuse, RZ, P1 ;  /* 0x000000ff4b6d7208 */ /* 0x040fe40000800000 */
[----:B------:R-:W-:Y:S02]  /*38e0*/  FSEL R77, R75, RZ, P0 ;  /* 0x000000ff4b4d7208 */ /* 0x000fe40000000000 */
[----:B------:R-:W-:Y:S01]  /*38f0*/  F2FP.BF16.F32.PACK_AB R75, R111, R76 ;  /* 0x0000004c6f4b723e */ /* 0x000fe200000010ff */
[----:B------:R-:W-:Y:S01]  /*3900*/  FMUL.FTZ R76, R69, UR14 ;  /* 0x0000000e454c7c20 */ /* 0x000fe20008410000 */
[----:B------:R-:W-:-:S02]  /*3910*/  FSEL R78, R74, RZ, P5 ;  /* 0x000000ff4a4e7208 */ /* 0x000fc40002800000 */
[----:B------:R-:W-:Y:S01]  /*3920*/  F2FP.BF16.F32.PACK_AB R79, R108, R79 ;  /* 0x0000004f6c4f723e */ /* 0x000fe200000010ff */
[----:B------:R-:W-:Y:S01]  /*3930*/  FMUL.FTZ R108, R68, UR14 ;  /* 0x0000000e446c7c20 */ /* 0x000fe20008410000 */
[----:B------:R-:W-:Y:S02]  /*3940*/  LOP3.LUT P0, RZ, R92, 0xff0000, RZ, 0xc0, !PT ;  /* 0x00ff00005cff7812 */ /* 0x000fe4000780c0ff */
[----:B------:R-:W-:Y:S02]  /*3950*/  LOP3.LUT P1, RZ, R106, 0xff0000, RZ, 0xc0, !PT ;  /* 0x00ff00006aff7812 */ /* 0x000fe4000782c0ff */
[----:B------:R-:W-:Y:S02]  /*3960*/  FSEL R74, R74, RZ, P6 ;  /* 0x000000ff4a4a7208 */ /* 0x000fe40003000000 */
[----:B------:R-:W-:Y:S02]  /*3970*/  LOP3.LUT P6, RZ, R92, 0xff000000, RZ, 0xc0, !PT ;  /* 0xff0000005cff7812 */ /* 0x000fe400078cc0ff */
[----:B------:R-:W-:-:S02]  /*3980*/  LOP3.LUT P5, RZ, R106, 0xff000000, RZ, 0xc0, !PT ;  /* 0xff0000006aff7812 */ /* 0x000fc400078ac0ff */
        /* <DEDUP_REMOVED lines=22> */
.L_x_275:
        /* <DEDUP_REMOVED lines=14> */
.L_x_271:
[----:B------:R-:W-:Y:S05]  /*3bd0*/  BSYNC.RECONVERGENT B1 ;  /* 0x0000000000017941 */ /* 0x000fea0003800200 */
.L_x_270:
        /* <DEDUP_REMOVED lines=12> */
[----:B-1----:R-:W-:Y:S01]  /*3ca0*/  PRMT R68, R67, 0x7632, R68 ;  /* 0x0000763243447816 */ /* 0x002fe20000000044 */
[-CC-:B------:R-:W-:Y:S01]  /*3cb0*/  FFMA.FTZ R70, R104, R105.reuse, R114.reuse ;  /* 0x0000006968467223 */ /* 0x180fe20000010072 */
[-CC-:B------:R-:W-:Y:S01]  /*3cc0*/  FFMA.FTZ R71, R95, R105.reuse, R114.reuse ;  /* 0x000000695f477223 */ /* 0x180fe20000010072 */
[----:B------:R-:W-:Y:S01]  /*3cd0*/  SHF.L.U32 R75, R67, 0x10, RZ ;  /* 0x00000010434b7819 */ /* 0x000fe200000006ff */
[-C--:B------:R-:W-:Y:S01]  /*3ce0*/  FFMA.FTZ R74, R102, R105.reuse, R114 ;  /* 0x00000069664a7223 */ /* 0x080fe20000010072 */
[----:B------:R-:W-:Y:S02]  /*3cf0*/  IMAD.U32 R72, R68, 0x10000, RZ ;  /* 0x0001000044487824 */ /* 0x000fe400078e00ff */
[----:B------:R-:W-:Y:S01]  /*3d00*/  FADD.FTZ R68, R103, -R70 ;  /* 0x8000004667447221 */ /* 0x000fe20000010000 */
[----:B------:R-:W-:Y:S01]  /*3d10*/  FADD.FTZ R70, R96, -R71 ;  /* 0x8000004760467221 */ /* 0x000fe20000010000 */
[-C--:B------:R-:W-:Y:S01]  /*3d20*/  FFMA.FTZ R77, R87, R105.reuse, R114 ;  /* 0x00000069574d7223 */ /* 0x080fe20000010072 */
[C---:B------:R-:W-:Y:S01]  /*3d30*/  SHF.L.U32 R78, R66.reuse, 0x10, RZ ;  /* 0x00000010424e7819 */ /* 0x040fe200000006ff */
[C---:B-----5:R-:W-:Y:S01]  /*3d40*/  FFMA.FTZ R68, R85.reuse, R68, R72 ;  /* 0x0000004455447223 */ /* 0x060fe20000010048 */
[----:B------:R-:W-:Y:S01]  /*3d50*/  FFMA.FTZ R71, R85, R70, R75 ;  /* 0x0000004655477223 */ /* 0x000fe2000001004b */
[----:B0-----:R-:W-:Y:S01]  /*3d60*/  FADD.FTZ R108, R101, -R74 ;  /* 0x8000004a656c7221 */ /* 0x001fe20000010000 */
[----:B------:R-:W-:Y:S01]  /*3d70*/  PRMT R72, R66, 0x7632, R72 ;  /* 0x0000763242487816 */ /* 0x000fe20000000048 */
[----:B------:R-:W-:Y:S01]  /*3d80*/  FADD.FTZ R70, R94, -R77 ;  /* 0x8000004d5e467221 */ /* 0x000fe20000010000 */
[----:B------:R-:W-:Y:S01]  /*3d90*/  PRMT R74, R65, 0x7632, R74 ;  /* 0x00007632414a7816 */ /* 0x000fe2000000004a */
[----:B------:R-:W-:Y:S01]  /*3da0*/  FFMA.FTZ R69, R83, R105, R114 ;  /* 0x0000006953457223 */ /* 0x000fe20000010072 */
[----:B------:R-:W-:Y:S01]  /*3db0*/  SHF.L.U32 R77, R72, 0x10, RZ ;  /* 0x00000010484d7819 */ /* 0x000fe200000006ff */
[----:B------:R-:W-:Y:S01]  /*3dc0*/  FFMA.FTZ R70, R85, R70, R78 ;  /* 0x0000004655467223 */ /* 0x000fe2000001004e */
[----:B------:R-:W-:-:S02]  /*3dd0*/  IMAD.U32 R75, R65, 0x10000, RZ ;  /* 0x00010000414b7824 */ /* 0x000fc400078e00ff */
[----:B------:R-:W-:Y:S01]  /*3de0*/  FADD.FTZ R72, R82, -R69 ;  /* 0x8000004552487221 */ /* 0x000fe20000010000 */
[----:B------:R-:W-:Y:S02]  /*3df0*/  IMAD.U32 R78, R74, 0x10000, RZ ;  /* 0x000100004a4e7824 */ /* 0x000fe400078e00ff */
[-C--:B------:R-:W-:Y:S01]  /*3e00*/  FFMA.FTZ R73, R81, R105.reuse, R114 ;  /* 0x0000006951497223 */ /* 0x080fe20000010072 */
[----:B------:R-:W-:Y:S01]  /*3e10*/  PRMT R74, R64, 0x7632, R74 ;  /* 0x00007632404a7816 */ /* 0x000fe2000000004a */
[----:B------:R-:W-:Y:S01]  /*3e20*/  FFMA.FTZ R69, R85, R72, R75 ;  /* 0x0000004855457223 */ /* 0x000fe2000001004b */
[----:B------:R-:W-:Y:S01]  /*3e30*/  LOP3.LUT P2, RZ, R89, 0xff0000, RZ, 0xc0, !PT ;  /* 0x00ff000059ff7812 */ /* 0x000fe2000784c0ff */
[----:B------:R-:W-:Y:S01]  /*3e40*/  FADD.FTZ R72, R80, -R73 ;  /* 0x8000004950487221 */ /* 0x000fe20000010000 */
[----:B------:R-:W-:Y:S01]  /*3e50*/  SHF.L.U32 R75, R64, 0x10, RZ ;  /* 0x00000010404b7819 */ /* 0x000fe200000006ff */
[----:B------:R-:W-:Y:S02]  /*3e60*/  IMAD.U32 R73, R74, 0x10000, RZ ;  /* 0x000100004a497824 */ /* 0x000fe400078e00ff */
[----:B------:R-:W-:Y:S01]  /*3e70*/  FMUL.FTZ R74, R71, UR14 ;  /* 0x0000000e474a7c20 */ /* 0x000fe20008410000 */
[----:B------:R-:W-:Y:S01]  /*3e80*/  LOP3.LUT P6, RZ, R91, 0xff0000, RZ, 0xc0, !PT ;  /* 0x00ff00005bff7812 */ /* 0x000fe200078cc0ff */
[-CC-:B------:R-:W-:Y:S01]  /*3e90*/  FFMA.FTZ R76, R100, R105.reuse, R114.reuse ;  /* 0x00000069644c7223 */ /* 0x180fe20000010072 */
[----:B------:R-:W-:Y:S01]  /*3ea0*/  ISETP.GE.U32.AND P5, PT, R88, RZ, PT ;  /* 0x000000ff5800720c */ /* 0x000fe20003fa6070 */
[----:B------:R-:W-:Y:S01]  /*3eb0*/  FFMA.FTZ R114, R98, R105, R114 ;  /* 0x0000006962727223 */ /* 0x000fe20000010072 */
[----:B------:R-:W-:Y:S01]  /*3ec0*/  FSEL R79, R74, RZ, P2 ;  /* 0x000000ff4a4f7208 */ /* 0x000fe20001000000 */
[----:B------:R-:W-:Y:S01]  /*3ed0*/  FFMA.FTZ R72, R85, R72, R75 ;  /* 0x0000004855487223 */ /* 0x000fe2000001004b */
[----:B------:R-:W-:Y:S01]  /*3ee0*/  ISETP.GE.U32.AND P2, PT, R90, RZ, PT ;  /* 0x000000ff5a00720c */ /* 0x000fe20003f46070 */
[----:B------:R-:W-:Y:S01]  /*3ef0*/  FADD.FTZ R76, R99, -R76 ;  /* 0x8000004c634c7221 */ /* 0x000fe20000010000 */
[----:B------:R-:W-:Y:S01]  /*3f00*/  FSEL R75, R74, RZ, P6 ;  /* 0x000000ff4a4b7208 */ /* 0x000fe20003000000 */
[C---:B------:R-:W-:Y:S01]  /*3f10*/  FMUL.FTZ R74, R68.reuse, UR14 ;  /* 0x0000000e444a7c20 */ /* 0x040fe20008410000 */
[----:B------:R-:W-:Y:S01]  /*3f20*/  F2FP.BF16.F32.PACK_AB R71, R68, R71 ;  /* 0x000000474447723e */ /* 0x000fe200000010ff */
[----:B------:R-:W-:Y:S01]  /*3f30*/  FMUL.FTZ R68, R70, UR14 ;  /* 0x0000000e46447c20 */ /* 0x000fe20008410000 */
[----:B------:R-:W-:Y:S01]  /*3f40*/  ISETP.GE.U32.AND.EX P5, PT, R89, 0x1000000, PT, P5 ;  /* 0x010000005900780c */ /* 0x000fe20003fa6150 */
[----:B------:R-:W-:Y:S01]  /*3f50*/  FADD.FTZ R114, R97, -R114 ;  /* 0x8000007261727221 */ /* 0x000fe20000010000 */
[----:B------:R-:W-:Y:S01]  /*3f60*/  ISETP.GE.U32.AND.EX P2, PT, R91, 0x1000000, PT, P2 ;  /* 0x010000005b00780c */ /* 0x000fe20003f46120 */
[----:B------:R-:W-:Y:S01]  /*3f70*/  FFMA.FTZ R77, R85, R108, R77 ;  /* 0x0000006c554d7223 */ /* 0x000fe2000001004d */
[----:B------:R-:W-:Y:S01]  /*3f80*/  LOP3.LUT P6, RZ, R91, 0xff, RZ, 0xc0, !PT ;  /* 0x000000ff5bff7812 */ /* 0x000fe200078cc0ff */
[C---:B------:R-:W-:Y:S01]  /*3f90*/  FFMA.FTZ R76, R85.reuse, R76, R78 ;  /* 0x0000004c554c7223 */ /* 0x040fe2000001004e */
[C---:B------:R-:W-:Y:S01]  /*3fa0*/  FSEL R78, R74.reuse, RZ, P5 ;  /* 0x000000ff4a4e7208 */ /* 0x040fe20002800000 */
[----:B------:R-:W-:Y:S01]  /*3fb0*/  FFMA.FTZ R85, R85, R114, R73 ;  /* 0x0000007255557223 */ /* 0x000fe20000010049 */
[----:B------:R-:W-:Y:S01]  /*3fc0*/  FSEL R108, R74, RZ, P2 ;  /* 0x000000ff4a6c7208 */ /* 0x000fe20001000000 */
[----:B------:R-:W-:Y:S01]  /*3fd0*/  FMUL.FTZ R73, R77, UR14 ;  /* 0x0000000e4d497c20 */ /* 0x000fe20008410000 */
[----:B------:R-:W-:-:S02]  /*3fe0*/  FSEL R74, R68, RZ, P6 ;  /* 0x000000ff444a7208 */ /* 0x000fc40003000000 */
[----:B------:R-:W-:Y:S02]  /*3ff0*/  LOP3.LUT P6, RZ, R89, 0xff, RZ, 0xc0, !PT ;  /* 0x000000ff59ff7812 */ /* 0x000fe400078cc0ff */
[----:B------:R-:W-:Y:S02]  /*4000*/  LOP3.LUT P5, RZ, R91, 0xff00, RZ, 0xc0, !PT ;  /* 0x0000ff005bff7812 */ /* 0x000fe400078ac0ff */
[----:B------:R-:W-:Y:S02]  /*4010*/  F2FP.BF16.F32.PACK_AB R79, R78, R79 ;  /* 0x0000004f4e4f723e */ /* 0x000fe400000010ff */
[----:B------:R-:W-:Y:S02]  /*4020*/  F2FP.BF16.F32.PACK_AB R70, R77, R70 ;  /* 0x000000464d46723e */ /* 0x000fe400000010ff */
[----:B------:R-:W-:Y:S01]  /*4030*/  FSEL R78, R68, RZ, P6 ;  /* 0x000000ff444e7208 */ /* 0x000fe20003000000 */
[----:B------:R-:W-:Y:S01]  /*4040*/  FMUL.FTZ R68, R69, UR14 ;  /* 0x0000000e45447c20 */ /* 0x000fe20008410000 */
[----:B------:R-:W-:-:S02]  /*4050*/  FSEL R77, R73, RZ, P5 ;  /* 0x000000ff494d7208 */ /* 0x000fc40002800000 */
[----:B------:R-:W-:Y:S02]  /*4060*/  LOP3.LUT P2, RZ, R89, 0xff00, RZ, 0xc0, !PT ;  /* 0x0000ff0059ff7812 */ /* 0x000fe4000784c0ff */
[----:B------:R-:W-:Y:S02]  /*4070*/  LOP3.LUT P5, RZ, R88, 0xff0000, RZ, 0xc0, !PT ;  /* 0x00ff000058ff7812 */ /* 0x000fe400078ac0ff */
[----:B------:R-:W-:Y:S02]  /*4080*/  LOP3.LUT P6, RZ, R90, 0xff0000, RZ, 0xc0, !PT ;  /* 0x00ff00005aff7812 */ /* 0x000fe400078cc0ff */
[----:B------:R-:W-:Y:S02]  /*4090*/  F2FP.BF16.F32.PACK_AB R74, R77, R74 ;  /* 0x0000004a4d4a723e */ /* 0x000fe400000010ff */
[----:B------:R-:W-:Y:S01]  /*40a0*/  FSEL R111, R73, RZ, P2 ;  /* 0x000000ff496f7208 */ /* 0x000fe20001000000 */
[----:B------:R-:W-:Y:S01]  /*40b0*/  FMUL.FTZ R73, R85, UR14 ;  /* 0x0000000e55497c20 */ /* 0x000fe20008410000 */
[C---:B------:R-:W-:Y:S01]  /*40c0*/  F2FP.BF16.F32.PACK_AB R69, R76.reuse, R69 ;  /* 0x000000454c45723e */ /* 0x040fe200000010ff */
[----:B------:R-:W-:Y:S01]  /*40d0*/  FMUL.FTZ R76, R76, UR14 ;  /* 0x0000000e4c4c7c20 */ /* 0x000fe20008410000 */
[----:B------:R-:W-:-:S02]  /*40e0*/  FSEL R77, R68, RZ, P5 ;  /* 0x000000ff444d7208 */ /* 0x000fc40002800000 */
[----:B------:R-:W-:Y:S02]  /*40f0*/  FSEL R109, R68, RZ, P6 ;  /* 0x000000ff446d7208 */ /* 0x000fe40003000000 */
[----:B------:R-:W-:Y:S02]  /*4100*/  LOP3.LUT P2, RZ, R88, 0xff000000, RZ, 0xc0, !PT ;  /* 0xff00000058ff7812 */ /* 0x000fe4000784c0ff */
[----:B------:R-:W-:Y:S02]  /*4110*/  LOP3.LUT P5, RZ, R90, 0xff000000, RZ, 0xc0, !PT ;  /* 0xff0000005aff7812 */ /* 0x000fe400078ac0ff */
[----:B------:R-:W-:Y:S02]  /*4120*/  LOP3.LUT P6, RZ, R88, 0xff00, RZ, 0xc0, !PT ;  /* 0x0000ff0058ff7812 */ /* 0x000fe400078cc0ff */
[----:B------:R-:W-:Y:S01]  /*4130*/  F2FP.BF16.F32.PACK_AB R68, R85, R72 ;  /* 0x000000485544723e */ /* 0x000fe200000010ff */
        /* <DEDUP_REMOVED lines=17> */
.L_x_284:
[-CC-:B-1----:R-:W-:Y:S01]  /*4250*/  FFMA.FTZ R76, R104, R105.reuse, R114.reuse ;  /* 0x00000069684c7223 */ /* 0x182fe20000010072 */
[-C--:B0-----:R-:W-:Y:S01]  /*4260*/  FFMA.FTZ R109, R95, R105.reuse, R114 ;  /* 0x000000695f6d7223 */ /* 0x081fe20000010072 */
[----:B------:R-:W-:Y:S01]  /*4270*/  PRMT R74, R67, 0x7632, R74 ;  /* 0x00007632434a7816 */ /* 0x000fe2000000004a */
[-C--:B------:R-:W-:Y:S01]  /*4280*/  FFMA.FTZ R75, R87, R105.reuse, R114 ;  /* 0x00000069574b7223 */ /* 0x080fe20000010072 */
[----:B------:R-:W-:Y:S01]  /*4290*/  SHF.L.U32 R111, R67, 0x10, RZ ;  /* 0x00000010436f7819 */ /* 0x000fe200000006ff */
[----:B------:R-:W-:Y:S01]  /*42a0*/  FADD.FTZ R78, R103, -R76 ;  /* 0x8000004c674e7221 */ /* 0x000fe20000010000 */
[----:B------:R-:W-:Y:S01]  /*42b0*/  FADD.FTZ R76, R96, -R109 ;  /* 0x8000006d604c7221 */ /* 0x000fe20000010000 */
[----:B------:R-:W-:Y:S01]  /*42c0*/  SHF.L.U32 R110, R74, 0x10, RZ ;  /* 0x000000104a6e7819 */ /* 0x000fe200000006ff */
[-CC-:B------:R-:W-:Y:S01]  /*42d0*/  FFMA.FTZ R108, R102, R105.reuse, R114.reuse ;  /* 0x00000069666c7223 */ /* 0x180fe20000010072 */
[-CC-:B------:R-:W-:Y:S01]  /*42e0*/  FFMA.FTZ R77, R83, R105.reuse, R114.reuse ;  /* 0x00000069534d7223 */ /* 0x180fe20000010072 */
[----:B-----5:R-:W-:Y:S01]  /*42f0*/  FFMA.FTZ R111, R85, R76, R111 ;  /* 0x0000004c556f7223 */ /* 0x020fe2000001006f */
[-CC-:B------:R-:W-:Y:S01]  /*4300*/  FFMA.FTZ R72, R100, R105.reuse, R114.reuse ;  /* 0x0000006964487223 */ /* 0x180fe20000010072 */
[-C--:B------:R-:W-:Y:S01]  /*4310*/  FFMA.FTZ R73, R81, R105.reuse, R114 ;  /* 0x0000006951497223 */ /* 0x080fe20000010072 */
[----:B------:R-:W-:Y:S01]  /*4320*/  PRMT R76, R66, 0x7632, R76 ;  /* 0x00007632424c7816 */ /* 0x000fe2000000004c */
[----:B------:R-:W-:Y:S01]  /*4330*/  FFMA.FTZ R114, R98, R105, R114 ;  /* 0x0000006962727223 */ /* 0x000fe20000010072 */
[----:B------:R-:W-:Y:S01]  /*4340*/  FFMA.FTZ R105, R85, R78, R110 ;  /* 0x0000004e55697223 */ /* 0x000fe2000001006e */
[----:B------:R-:W-:-:S02]  /*4350*/  IMAD.U32 R79, R66, 0x10000, RZ ;  /* 0x00010000424f7824 */ /* 0x000fc400078e00ff */
[----:B------:R-:W-:Y:S01]  /*4360*/  FADD.FTZ R74, R94, -R75 ;  /* 0x8000004b5e4a7221 */ /* 0x000fe20000010000 */
[----:B------:R-:W-:Y:S01]  /*4370*/  PRMT R78, R65, 0x7632, R78 ;  /* 0x00007632414e7816 */ /* 0x000fe2000000004e */
[----:B------:R-:W-:Y:S02]  /*4380*/  IMAD.U32 R110, R76, 0x10000, RZ ;  /* 0x000100004c6e7824 */ /* 0x000fe400078e00ff */
[----:B------:R-:W-:Y:S01]  /*4390*/  FADD.FTZ R76, R82, -R77 ;  /* 0x8000004d524c7221 */ /* 0x000fe20000010000 */
[----:B------:R-:W-:Y:S01]  /*43a0*/  FFMA.FTZ R74, R85, R74, R79 ;  /* 0x0000004a554a7223 */ /* 0x000fe2000001004f */
[----:B------:R-:W-:Y:S01]  /*43b0*/  SHF.L.U32 R77, R78, 0x10, RZ ;  /* 0x000000104e4d7819 */ /* 0x000fe200000006ff */
[----:B------:R-:W-:Y:S01]  /*43c0*/  IMAD.U32 R79, R65, 0x10000, RZ ;  /* 0x00010000414f7824 */ /* 0x000fe200078e00ff */
[----:B------:R-:W-:Y:S01]  /*43d0*/  SHF.L.U32 R75, R64, 0x10, RZ ;  /* 0x00000010404b7819 */ /* 0x000fe200000006ff */
[----:B------:R-:W-:Y:S01]  /*43e0*/  FADD.FTZ R78, R99, -R72 ;  /* 0x80000048634e7221 */ /* 0x000fe20000010000 */
[----:B------:R-:W-:Y:S01]  /*43f0*/  FMUL.FTZ R111, R111, UR14 ;  /* 0x0000000e6f6f7c20 */ /* 0x000fe20008410000 */
[----:B------:R-:W-:Y:S01]  /*4400*/  FADD.FTZ R72, R80, -R73 ;  /* 0x8000004950487221 */ /* 0x000fe20000010000 */
[----:B------:R-:W-:Y:S01]  /*4410*/  LOP3.LUT P5, RZ, R89, 0xff0000, RZ, 0xc0, !PT ;  /* 0x00ff000059ff7812 */ /* 0x000fe200078ac0ff */
[----:B------:R-:W-:Y:S01]  /*4420*/  FADD.FTZ R108, R101, -R108 ;  /* 0x8000006c656c7221 */ /* 0x000fe20000010000 */
[----:B------:R-:W-:Y:S01]  /*4430*/  ISETP.GE.U32.AND P2, PT, R88, RZ, PT ;  /* 0x000000ff5800720c */ /* 0x000fe20003f46070 */
[----:B------:R-:W-:Y:S01]  /*4440*/  FFMA.FTZ R76, R85, R76, R79 ;  /* 0x0000004c554c7223 */ /* 0x000fe2000001004f */
[----:B------:R-:W-:Y:S01]  /*4450*/  LOP3.LUT P6, RZ, R91, 0xff0000, RZ, 0xc0, !PT ;  /* 0x00ff00005bff7812 */ /* 0x000fe200078cc0ff */
[C---:B------:R-:W-:Y:S01]  /*4460*/  FFMA.FTZ R73, R85.reuse, R78, R77 ;  /* 0x0000004e55497223 */ /* 0x040fe2000001004d */
[--C-:B------:R-:W-:Y:S01]  /*4470*/  FFMA.FTZ R72, R85, R72, R75.reuse ;  /* 0x0000004855487223 */ /* 0x100fe2000001004b */
[----:B------:R-:W-:Y:S01]  /*4480*/  FMUL.FTZ R105, R105, UR14 ;  /* 0x0000000e69697c20 */ /* 0x000fe20008410000 */
[----:B------:R-:W-:Y:S01]  /*4490*/  FSEL R79, R111, RZ, P5 ;  /* 0x000000ff6f4f7208 */ /* 0x000fe20002800000 */
[----:B------:R-:W-:Y:S01]  /*44a0*/  FFMA.FTZ R108, R85, R108, R110 ;  /* 0x0000006c556c7223 */ /* 0x000fe2000001006e */
[----:B------:R-:W-:Y:S01]  /*44b0*/  ISETP.GE.U32.AND.EX P2, PT, R89, 0x1000000, PT, P2 ;  /* 0x010000005900780c */ /* 0x000fe20003f46120 */
[----:B------:R-:W-:Y:S01]  /*44c0*/  FMUL.FTZ R77, R74, UR14 ;  /* 0x0000000e4a4d7c20 */ /* 0x000fe20008410000 */
[----:B------:R-:W-:Y:S01]  /*44d0*/  ISETP.GE.U32.AND P5, PT, R90, RZ, PT ;  /* 0x000000ff5a00720c */ /* 0x000fe20003fa6070 */
[----:B------:R-:W-:Y:S01]  /*44e0*/  FMUL.FTZ R108, R108, UR14 ;  /* 0x0000000e6c6c7c20 */ /* 0x000fe20008410000 */
[----:B------:R-:W-:Y:S01]  /*44f0*/  FSEL R111, R111, RZ, P6 ;  /* 0x000000ff6f6f7208 */ /* 0x000fe20003000000 */
[----:B------:R-:W-:Y:S01]  /*4500*/  FADD.FTZ R114, R97, -R114 ;  /* 0x8000007261727221 */ /* 0x000fe20000010000 */
[----:B------:R-:W-:Y:S01]  /*4510*/  PRMT R75, R64, 0x7632, R75 ;  /* 0x00007632404b7816 */ /* 0x000fe2000000004b */
[----:B------:R-:W-:Y:S01]  /*4520*/  FMUL.FTZ R76, R76, UR14 ;  /* 0x0000000e4c4c7c20 */ /* 0x000fe20008410000 */
[----:B------:R-:W-:Y:S01]  /*4530*/  LOP3.LUT P6, RZ, R91, 0xff, RZ, 0xc0, !PT ;  /* 0x000000ff5bff7812 */ /* 0x000fe200078cc0ff */
[----:B------:R-:W-:Y:S01]  /*4540*/  FMUL.FTZ R72, R72, UR14 ;  /* 0x0000000e48487c20 */ /* 0x000fe20008410000 */
[----:B------:R-:W-:Y:S01]  /*4550*/  FSEL R110, R105, RZ, P2 ;  /* 0x000000ff696e7208 */ /* 0x000fe20001000000 */
[----:B------:R-:W-:Y:S01]  /*4560*/  IMAD.U32 R74, R75, 0x10000, RZ ;  /* 0x000100004b4a7824 */ /* 0x000fe200078e00ff */
[----:B------:R-:W-:-:S02]  /*4570*/  ISETP.GE.U32.AND.EX P5, PT, R91, 0x1000000, PT, P5 ;  /* 0x010000005b00780c */ /* 0x000fc40003fa6150 */
[----:B------:R-:W-:Y:S01]  /*4580*/  LOP3.LUT P2, RZ, R91, 0xff00, RZ, 0xc0, !PT ;  /* 0x0000ff005bff7812 */ /* 0x000fe2000784c0ff */
[----:B------:R-:W-:Y:S01]  /*4590*/  FFMA.FTZ R114, R85, R114, R74 ;  /* 0x0000007255727223 */ /* 0x000fe2000001004a */
[----:B------:R-:W-:Y:S02]  /*45a0*/  FSEL R78, R77, RZ, P6 ;  /* 0x000000ff4d4e7208 */ /* 0x000fe40003000000 */
[----:B------:R-:W-:Y:S01]  /*45b0*/  LOP3.LUT P6, RZ, R89, 0xff, RZ, 0xc0, !PT ;  /* 0x000000ff59ff7812 */ /* 0x000fe200078cc0ff */
[----:B------:R-:W-:Y:S01]  /*45c0*/  FMUL.FTZ R114, R114, UR14 ;  /* 0x0000000e72727c20 */ /* 0x000fe20008410000 */
[----:B------:R-:W-:Y:S02]  /*45d0*/  FSEL R112, R105, RZ, P5 ;  /* 0x000000ff69707208 */ /* 0x000fe40002800000 */
[----:B------:R-:W-:Y:S02]  /*45e0*/  FSEL R105, R108, RZ, P2 ;  /* 0x000000ff6c697208 */ /* 0x000fe40001000000 */
[----:B------:R-:W-:-:S02]  /*45f0*/  FSEL R85, R77, RZ, P6 ;  /* 0x000000ff4d557208 */ /* 0x000fc40003000000 */
[----:B------:R-:W-:Y:S02]  /*4600*/  LOP3.LUT P2, RZ, R89, 0xff00, RZ, 0xc0, !PT ;  /* 0x0000ff0059ff7812 */ /* 0x000fe4000784c0ff */
[----:B------:R-:W-:Y:S02]  /*4610*/  LOP3.LUT P5, RZ, R88, 0xff0000, RZ, 0xc0, !PT ;  /* 0x00ff000058ff7812 */ /* 0x000fe400078ac0ff */
[----:B------:R-:W-:Y:S02]  /*4620*/  LOP3.LUT P6, RZ, R90, 0xff0000, RZ, 0xc0, !PT ;  /* 0x00ff00005aff7812 */ /* 0x000fe400078cc0ff */
[----:B------:R-:W-:Y:S01]  /*4630*/  F2FP.BF16.F32.PACK_AB R74, R105, R78 ;  /* 0x0000004e694a723e */ /* 0x000fe200000010ff */
[----:B------:R-:W-:Y:S01]  /*4640*/  FMUL.FTZ R78, R73, UR14 ;  /* 0x0000000e494e7c20 */ /* 0x000fe20008410000 */
[----:B------:R-:W-:Y:S02]  /*4650*/  F2FP.BF16.F32.PACK_AB R75, R112, R111 ;  /* 0x0000006f704b723e */ /* 0x000fe400000010ff */
[----:B------:R-:W-:-:S02]  /*4660*/  FSEL R112, R108, RZ, P2 ;  /* 0x000000ff6c707208 */ /* 0x000fc40001000000 */
[C---:B------:R-:W-:Y:S02]  /*4670*/  FSEL R77, R76.reuse, RZ, P5 ;  /* 0x000000ff4c4d7208 */ /* 0x040fe40002800000 */
[----:B------:R-:W-:Y:S02]  /*4680*/  FSEL R73, R76, RZ, P6 ;  /* 0x000000ff4c497208 */ /* 0x000fe40003000000 */
[----:B------:R-:W-:Y:S02]  /*4690*/  LOP3.LUT P2, RZ, R88, 0xff000000, RZ, 0xc0, !PT ;  /* 0xff00000058ff7812 */ /* 0x000fe4000784c0ff */
[----:B------:R-:W-:Y:S02]  /*46a0*/  LOP3.LUT P5, RZ, R90, 0xff000000, RZ, 0xc0, !PT ;  /* 0xff0000005aff7812 */ /* 0x000fe400078ac0ff */
[----:B------:R-:W-:Y:S02]  /*46b0*/  LOP3.LUT P6, RZ, R88, 0xff00, RZ, 0xc0, !PT ;  /* 0x0000ff0058ff7812 */ /* 0x000fe400078cc0ff */
[----:B------:R-:W-:-:S02]  /*46c0*/  F2FP.BF16.F32.PACK_AB R79, R110, R79 ;  /* 0x0000004f6e4f723e */ /* 0x000fc400000010ff */
[C---:B------:R-:W-:Y:S02]  /*46d0*/  FSEL R108, R78.reuse, RZ, P2 ;  /* 0x000000ff4e6c7208 */ /* 0x040fe40001000000 */
[----:B------:R-:W-:Y:S02]  /*46e0*/  FSEL R110, R78, RZ, P5 ;  /* 0x000000ff4e6e7208 */ /* 0x000fe40002800000 */
[----:B------:R-:W-:Y:S02]  /*46f0*/  FSEL R105, R114, RZ, P6 ;  /* 0x000000ff72697208 */ /* 0x000fe40003000000 */
[C---:B------:R-:W-:Y:S02]  /*4700*/  LOP3.LUT P2, RZ, R90.reuse, 0xff00, RZ, 0xc0, !PT ;  /* 0x0000ff005aff7812 */ /* 0x040fe4000784c0ff */
        /* <DEDUP_REMOVED lines=9> */
[----:B------:R-:W-:Y:S01]  /*47a0*/  F2FP.BF16.F32.PACK_AB R76, R105, R76 ;  /* 0x0000004c694c723e */ /* 0x000fe200000010ff */
[----:B------:R-:W-:Y:S06]  /*47b0*/  BRA `(.L_x_285) ;  /* 0x0000001800807947 */ /* 0x000fec0003800000 */
.L_x_283:
        /* <DEDUP_REMOVED lines=15> */
[----:B0-----:R-:W-:Y:S01]  /*48b0*/  FADD.FTZ R108, R94, -R71 ;  /* 0x800000475e6c7221 */ /* 0x001fe20000010000 */
        /* <DEDUP_REMOVED lines=67> */
.L_x_286:
[-CC-:B------:R-:W-:Y:S01]  /*4cf0*/  FFMA.FTZ R77, R95, R105.reuse, R114.reuse ;  /* 0x000000695f4d7223 */ /* 0x180fe20000010072 */
[-CC-:B0-----:R-:W-:Y:S01]  /*4d00*/  FFMA.FTZ R108, R104, R105.reuse, R114.reuse ;  /* 0x00000069686c7223 */ /* 0x181fe20000010072 */
[-CC-:B------:R-:W-:Y:S01]  /*4d10*/  FFMA.FTZ R75, R87, R105.reuse, R114.reuse ;  /* 0x00000069574b7223 */ /* 0x180fe20000010072 */
[-C--:B------:R-:W-:Y:S01]  /*4d20*/  FFMA.FTZ R78, R102, R105.reuse, R114 ;  /* 0x00000069664e7223 */ /* 0x080fe20000010072 */
[----:B------:R-:W-:Y:S01]  /*4d30*/  FADD.FTZ R72, R96, -R77 ;  /* 0x8000004d60487221 */ /* 0x000fe20000010000 */
[----:B------:R-:W-:Y:S01]  /*4d40*/  FADD.FTZ R108, R103, -R108 ;  /* 0x8000006c676c7221 */ /* 0x000fe20000010000 */
[----:B------:R-:W-:Y:S01]  /*4d50*/  FADD.FTZ R110, R94, -R75 ;  /* 0x8000004b5e6e7221 */ /* 0x000fe20000010000 */
[----:B------:R-:W-:Y:S01]  /*4d60*/  ISETP.GE.U32.AND P2, PT, R88, RZ, PT ;  /* 0x000000ff5800720c */ /* 0x000fe20003f46070 */
[C---:B-----5:R-:W-:Y:S01]  /*4d70*/  FMUL.FTZ R72, R85.reuse, R72 ;  /* 0x0000004855487220 */ /* 0x060fe20000410000 */
[----:B------:R-:W-:Y:S01]  /*4d80*/  FMUL.FTZ R108, R85, R108 ;  /* 0x0000006c556c7220 */ /* 0x000fe20000410000 */
[----:B------:R-:W-:Y:S01]  /*4d90*/  LOP3.LUT P6, RZ, R91, 0xff0000, RZ, 0xc0, !PT ;  /* 0x00ff00005bff7812 */ /* 0x000fe200078cc0ff */
[----:B------:R-:W-:Y:S01]  /*4da0*/  FADD.FTZ R112, R101, -R78 ;  /* 0x8000004e65707221 */ /* 0x000fe20000010000 */
[----:B------:R-:W-:Y:S01]  /*4db0*/  FMUL.FTZ R72, R72, UR14 ;  /* 0x0000000e48487c20 */ /* 0x000fe20008410000 */
[----:B------:R-:W-:Y:S01]  /*4dc0*/  FMUL.FTZ R110, R85, R110 ;  /* 0x0000006e556e7220 */ /* 0x000fe20000410000 */
[----:B------:R-:W-:Y:S01]  /*4dd0*/  LOP3.LUT P5, RZ, R89, 0xff0000, RZ, 0xc0, !PT ;  /* 0x00ff000059ff7812 */ /* 0x000fe200078ac0ff */
[-CC-:B------:R-:W-:Y:S01]  /*4de0*/  FFMA.FTZ R73, R83, R105.reuse, R114.reuse ;  /* 0x0000006953497223 */ /* 0x180fe20000010072 */
[----:B------:R-:W-:Y:S01]  /*4df0*/  FMUL.FTZ R109, R108, UR14 ;  /* 0x0000000e6c6d7c20 */ /* 0x000fe20008410000 */
[----:B------:R-:W-:Y:S01]  /*4e00*/  ISETP.GE.U32.AND.EX P2, PT, R89, 0x1000000, PT, P2 ;  /* 0x010000005900780c */ /* 0x000fe20003f46120 */
[----:B------:R-:W-:Y:S01]  /*4e10*/  FMUL.FTZ R112, R85, R112 ;  /* 0x0000007055707220 */ /* 0x000fe20000410000 */
[----:B------:R-:W-:Y:S01]  /*4e20*/  FSEL R77, R72, RZ, P6 ;  /* 0x000000ff484d7208 */ /* 0x000fe20003000000 */
[----:B------:R-:W-:Y:S01]  /*4e30*/  FMUL.FTZ R110, R110, UR14 ;  /* 0x0000000e6e6e7c20 */ /* 0x000fe20008410000 */
[----:B------:R-:W-:Y:S01]  /*4e40*/  FSEL R79, R72, RZ, P5 ;  /* 0x000000ff484f7208 */ /* 0x000fe20002800000 */
[-CC-:B------:R-:W-:Y:S01]  /*4e50*/  FFMA.FTZ R76, R100, R105.reuse, R114.reuse ;  /* 0x00000069644c7223 */ /* 0x180fe20000010072 */
[----:B------:R-:W-:Y:S01]  /*4e60*/  LOP3.LUT P6, RZ, R91, 0xff, RZ, 0xc0, !PT ;  /* 0x000000ff5bff7812 */ /* 0x000fe200078cc0ff */
[----:B------:R-:W-:Y:S01]  /*4e70*/  FADD.FTZ R78, R82, -R73 ;  /* 0x80000049524e7221 */ /* 0x000fe20000010000 */
[----:B------:R-:W-:Y:S01]  /*4e80*/  ISETP.GE.U32.AND P5, PT, R90, RZ, PT ;  /* 0x000000ff5a00720c */ /* 0x000fe20003fa6070 */
[-CC-:B------:R-:W-:Y:S01]  /*4e90*/  FFMA.FTZ R74, R98, R105.reuse, R114.reuse ;  /* 0x00000069624a7223 */ /* 0x180fe20000010072 */
[----:B------:R-:W-:Y:S01]  /*4ea0*/  FSEL R72, R109, RZ, P2 ;  /* 0x000000ff6d487208 */ /* 0x000fe20001000000 */
[----:B------:R-:W-:Y:S01]  /*4eb0*/  FMUL.FTZ R112, R112, UR14 ;  /* 0x0000000e70707c20 */ /* 0x000fe20008410000 */
[----:B------:R-:W-:Y:S01]  /*4ec0*/  FFMA.FTZ R105, R81, R105, R114 ;  /* 0x0000006951697223 */ /* 0x000fe20000010072 */
[----:B------:R-:W-:Y:S01]  /*4ed0*/  LOP3.LUT P2, RZ, R91, 0xff00, RZ, 0xc0, !PT ;  /* 0x0000ff005bff7812 */ /* 0x000fe2000784c0ff */
[----:B------:R-:W-:Y:S01]  /*4ee0*/  FADD.FTZ R108, R99, -R76 ;  /* 0x8000004c636c7221 */ /* 0x000fe20000010000 */
[----:B------:R-:W-:Y:S01]  /*4ef0*/  FSEL R73, R110, RZ, P6 ;  /* 0x000000ff6e497208 */ /* 0x000fe20003000000 */
[----:B------:R-:W-:Y:S01]  /*4f00*/  FMUL.FTZ R78, R85, R78 ;  /* 0x0000004e554e7220 */ /* 0x000fe20000410000 */
[----:B------:R-:W-:Y:S01]  /*4f10*/  ISETP.GE.U32.AND.EX P5, PT, R91, 0x1000000, PT, P5 ;  /* 0x010000005b00780c */ /* 0x000fe20003fa6150 */
[----:B------:R-:W-:Y:S01]  /*4f20*/  FADD.FTZ R76, R97, -R74 ;  /* 0x8000004a614c7221 */ /* 0x000fe20000010000 */
[----:B------:R-:W-:Y:S01]  /*4f30*/  LOP3.LUT P6, RZ, R89, 0xff, RZ, 0xc0, !PT ;  /* 0x000000ff59ff7812 */ /* 0x000fe200078cc0ff */
[----:B------:R-:W-:Y:S01]  /*4f40*/  FADD.FTZ R74, R80, -R105 ;  /* 0x80000069504a7221 */ /* 0x000fe20000010000 */
[----:B------:R-:W-:Y:S01]  /*4f50*/  FSEL R114, R112, RZ, P2 ;  /* 0x000000ff70727208 */ /* 0x000fe20001000000 */
[----:B------:R-:W-:Y:S01]  /*4f60*/  FMUL.FTZ R108, R85, R108 ;  /* 0x0000006c556c7220 */ /* 0x000fe20000410000 */
[----:B------:R-:W-:Y:S01]  /*4f70*/  F2FP.BF16.F32.PACK_AB R79, R72, R79 ;  /* 0x0000004f484f723e */ /* 0x000fe200000010ff */
[----:B------:R-:W-:Y:S01]  /*4f80*/  FMUL.FTZ R78, R78, UR14 ;  /* 0x0000000e4e4e7c20 */ /* 0x000fe20008410000 */
[----:B------:R-:W-:Y:S01]  /*4f90*/  FSEL R116, R109, RZ, P5 ;  /* 0x000000ff6d747208 */ /* 0x000fe20002800000 */
[----:B------:R-:W-:Y:S01]  /*4fa0*/  FMUL.FTZ R76, R85, R76 ;  /* 0x0000004c554c7220 */ /* 0x000fe20000410000 */
[----:B------:R-:W-:Y:S01]  /*4fb0*/  LOP3.LUT P2, RZ, R89, 0xff00, RZ, 0xc0, !PT ;  /* 0x0000ff0059ff7812 */ /* 0x000fe2000784c0ff */
[----:B------:R-:W-:Y:S01]  /*4fc0*/  FMUL.FTZ R85, R85, R74 ;  /* 0x0000004a55557220 */ /* 0x000fe20000410000 */
[----:B------:R-:W-:Y:S01]  /*4fd0*/  FSEL R72, R110, RZ, P6 ;  /* 0x000000ff6e487208 */ /* 0x000fe20003000000 */
[----:B------:R-:W-:Y:S01]  /*4fe0*/  FMUL.FTZ R108, R108, UR14 ;  /* 0x0000000e6c6c7c20 */ /* 0x000fe20008410000 */
[----:B------:R-:W-:Y:S01]  /*4ff0*/  LOP3.LUT P5, RZ, R88, 0xff0000, RZ, 0xc0, !PT ;  /* 0x00ff000058ff7812 */ /* 0x000fe200078ac0ff */
[----:B------:R-:W-:Y:S01]  /*5000*/  FMUL.FTZ R76, R76, UR14 ;  /* 0x0000000e4c4c7c20 */ /* 0x000fe20008410000 */
[----:B------:R-:W-:Y:S01]  /*5010*/  LOP3.LUT P6, RZ, R90, 0xff0000, RZ, 0xc0, !PT ;  /* 0x00ff00005aff7812 */ /* 0x000fe200078cc0ff */
[----:B------:R-:W-:Y:S01]  /*5020*/  FMUL.FTZ R85, R85, UR14 ;  /* 0x0000000e55557c20 */ /* 0x000fe20008410000 */
[----:B------:R-:W-:-:S02]  /*5030*/  F2FP.BF16.F32.PACK_AB R75, R116, R77 ;  /* 0x0000004d744b723e */ /* 0x000fc400000010ff */
[----:B------:R-:W-:Y:S02]  /*5040*/  F2FP.BF16.F32.PACK_AB R74, R114, R73 ;  /* 0x00000049724a723e */ /* 0x000fe400000010ff */
[----:B------:R-:W-:Y:S02]  /*5050*/  FSEL R109, R112, RZ, P2 ;  /* 0x000000ff706d7208 */ /* 0x000fe40001000000 */
[----:B------:R-:W-:Y:S02]  /*5060*/  LOP3.LUT P2, RZ, R88, 0xff000000, RZ, 0xc0, !PT ;  /* 0xff00000058ff7812 */ /* 0x000fe4000784c0ff */
[C---:B------:R-:W-:Y:S02]  /*5070*/  FSEL R77, R78.reuse, RZ, P5 ;  /* 0x000000ff4e4d7208 */ /* 0x040fe40002800000 */
[----:B------:R-:W-:Y:S02]  /*5080*/  FSEL R73, R78, RZ, P6 ;  /* 0x000000ff4e497208 */ /* 0x000fe40003000000 */
[----:B------:R-:W-:-:S02]  /*5090*/  LOP3.LUT P5, RZ, R90, 0xff000000, RZ, 0xc0, !PT ;  /* 0xff0000005aff7812 */ /* 0x000fc400078ac0ff */
[----:B------:R-:W-:Y:S02]  /*50a0*/  LOP3.LUT P6, RZ, R88, 0xff00, RZ, 0xc0, !PT ;  /* 0x0000ff0058ff7812 */ /* 0x000fe400078cc0ff */
[----:B------:R-:W-:Y:S02]  /*50b0*/  FSEL R110, R108, RZ, P2 ;  /* 0x000000ff6c6e7208 */ /* 0x000fe40001000000 */
[----:B------:R-:W-:Y:S02]  /*50c0*/  LOP3.LUT P2, RZ, R90, 0xff00, RZ, 0xc0, !PT ;  /* 0x0000ff005aff7812 */ /* 0x000fe4000784c0ff */
[----:B------:R-:W-:Y:S02]  /*50d0*/  FSEL R108, R108, RZ, P5 ;  /* 0x000000ff6c6c7208 */ /* 0x000fe40002800000 */
[----:B------:R-:W-:Y:S02]  /*50e0*/  FSEL R105, R76, RZ, P6 ;  /* 0x000000ff4c697208 */ /* 0x000fe40003000000 */
[----:B------:R-:W-:-:S02]  /*50f0*/  LOP3.LUT P5, RZ, R90, 0xff, RZ, 0xc0, !PT ;  /* 0x000000ff5aff7812 */ /* 0x000fc400078ac0ff */
[----:B------:R-:W-:Y:S02]  /*5100*/  LOP3.LUT P6, RZ, R88, 0xff, RZ, 0xc0, !PT ;  /* 0x000000ff58ff7812 */ /* 0x000fe400078cc0ff */
[----:B------:R-:W-:Y:S02]  /*5110*/  F2FP.BF16.F32.PACK_AB R78, R109, R72 ;  /* 0x000000486d4e723e */ /* 0x000fe400000010ff */
        /* <DEDUP_REMOVED lines=8> */
.L_x_282:
[----:B------:R-:W-:-:S04]  /*51a0*/  UISETP.NE.U32.AND UP0, UPT, UR20, URZ, UPT ;  /* 0x000000ff1400728c */ /* 0x000fc8000bf05070 */
[----:B------:R-:W-:-:S09]  /*51b0*/  UISETP.NE.AND.EX UP0, UPT, UR21, URZ, UPT, UP0 ;  /* 0x000000ff1500728c */ /* 0x000fd2000bf05300 */
[----:B------:R-:W-:Y:S05]  /*51c0*/  BRA.U !UP0, `(.L_x_287) ;  /* 0x0000000908307547 */ /* 0x000fea000b800000 */
[----:B-1----:R-:W1:Y:S02]  /*51d0*/  LDC.64 R76, c[0x0][0x478] ;  /* 0x00011e00ff4c7b82 */ /* 0x002e640000000a00 */
[----:B-1----:R-:W-:-:S04]  /*51e0*/  ISETP.NE.U32.AND P1, PT, R76, RZ, PT ;  /* 0x000000ff4c00720c */ /* 0x002fc80003f25070 */
[----:B------:R-:W-:-:S13]  /*51f0*/  ISETP.NE.AND.EX P1, PT, R77, RZ, PT, P1 ;  /* 0x000000ff4d00720c */ /* 0x000fda0003f25310 */
[----:B------:R-:W-:Y:S05]  /*5200*/  @!P1 BRA `(.L_x_288) ;  /* 0x0000000400189947 */ /* 0x000fea0003800000 */
[----:B------:R-:W-:Y:S01]  /*5210*/  PRMT R68, R67, 0x7632, R68 ;  /* 0x0000763243447816 */ /* 0x000fe20000000044 */
[-CC-:B------:R-:W-:Y:S01]  /*5220*/  FFMA.FTZ R76, R104, R105.reuse, R114.reuse ;  /* 0x00000069684c7223 */ /* 0x180fe20000010072 */
[-CC-:B------:R-:W-:Y:S01]  /*5230*/  FFMA.FTZ R71, R95, R105.reuse, R114.reuse ;  /* 0x000000695f477223 */ /* 0x180fe20000010072 */
[-CC-:B------:R-:W-:Y:S01]  /*5240*/  FFMA.FTZ R79, R87, R105.reuse, R114.reuse ;  /* 0x00000069574f7223 */ /* 0x180fe20000010072 */
[-C--:B------:R-:W-:Y:S01]  /*5250*/  FFMA.FTZ R77, R83, R105.reuse, R114 ;  /* 0x00000069534d7223 */ /* 0x080fe20000010072 */
[----:B------:R-:W-:Y:S02]  /*5260*/  IMAD.U32 R78, R68, 0x10000, RZ ;  /* 0x00010000444e7824 */ /* 0x000fe400078e00ff */
[----:B------:R-:W-:Y:S01]  /*5270*/  FADD.FTZ R76, R103, -R76 ;  /* 0x8000004c674c7221 */ /* 0x000fe20000010000 */
[----:B------:R-:W-:Y:S01]  /*5280*/  FADD.FTZ R68, R96, -R71 ;  /* 0x8000004760447221 */ /* 0x000fe20000010000 */
[----:B0-----:R-:W-:Y:S01]  /*5290*/  SHF.L.U32 R108, R66, 0x10, RZ ;  /* 0x00000010426c7819 */ /* 0x001fe200000006ff */
[-C--:B------:R-:W-:Y:S01]  /*52a0*/  FFMA.FTZ R110, R102, R105.reuse, R114 ;  /* 0x00000069666e7223 */ /* 0x080fe20000010072 */
[----:B-----5:R-:W-:Y:S01]  /*52b0*/  FFMA.FTZ R71, R85, R76, R78 ;  /* 0x0000004c55477223 */ /* 0x020fe2000001004e */
[----:B------:R-:W-:Y:S01]  /*52c0*/  PRMT R76, R66, 0x7632, R76 ;  /* 0x00007632424c7816 */ /* 0x000fe2000000004c */
[-CC-:B------:R-:W-:Y:S01]  /*52d0*/  FFMA.FTZ R70, R100, R105.reuse, R114.reuse ;  /* 0x0000006964467223 */ /* 0x180fe20000010072 */
[-CC-:B------:R-:W-:Y:S01]  /*52e0*/  FFMA.FTZ R69, R81, R105.reuse, R114.reuse ;  /* 0x0000006951457223 */ /* 0x180fe20000010072 */
[----:B------:R-:W-:Y:S01]  /*52f0*/  FADD.FTZ R78, R94, -R79 ;  /* 0x8000004f5e4e7221 */ /* 0x000fe20000010000 */
[----:B------:R-:W-:Y:S01]  /*5300*/  FFMA.FTZ R114, R98, R105, R114 ;  /* 0x0000006962727223 */ /* 0x000fe20000010072 */
[----:B------:R-:W-:Y:S01]  /*5310*/  IMAD.U32 R105, R76, 0x10000, RZ ;  /* 0x000100004c697824 */ /* 0x000fe200078e00ff */
[----:B------:R-:W-:Y:S01]  /*5320*/  SHF.L.U32 R79, R65, 0x10, RZ ;  /* 0x00000010414f7819 */ /* 0x000fe200000006ff */
[----:B------:R-:W-:Y:S01]  /*5330*/  FADD.FTZ R76, R82, -R77 ;  /* 0x8000004d524c7221 */ /* 0x000fe20000010000 */
[----:B------:R-:W-:Y:S01]  /*5340*/  FFMA.FTZ R77, R85, R78, R108 ;  /* 0x0000004e554d7223 */ /* 0x000fe2000001006c */
[----:B------:R-:W-:Y:S01]  /*5350*/  SHF.L.U32 R109, R67, 0x10, RZ ;  /* 0x00000010436d7819 */ /* 0x000fe200000006ff */
[----:B------:R-:W-:Y:S01]  /*5360*/  FADD.FTZ R110, R101, -R110 ;  /* 0x8000006e656e7221 */ /* 0x000fe20000010000 */
[C---:B------:R-:W-:Y:S01]  /*5370*/  PRMT R78, R64.reuse, 0x7632, R78 ;  /* 0x00007632404e7816 */ /* 0x040fe2000000004e */
[----:B------:R-:W-:Y:S01]  /*5380*/  FFMA.FTZ R76, R85, R76, R79 ;  /* 0x0000004c554c7223 */ /* 0x000fe2000001004f */
[----:B------:R-:W-:Y:S01]  /*5390*/  FADD.FTZ R108, R99, -R70 ;  /* 0x80000046636c7221 */ /* 0x000fe20000010000 */
[----:B------:R-:W-:-:S02]  /*53a0*/  IMAD.U32 R79, R64, 0x10000, RZ ;  /* 0x00010000404f7824 */ /* 0x000fc400078e00ff */
[----:B------:R-:W-:Y:S01]  /*53b0*/  FADD.FTZ R70, R80, -R69 ;  /* 0x8000004550467221 */ /* 0x000fe20000010000 */
[----:B------:R-:W-:Y:S01]  /*53c0*/  FFMA.FTZ R68, R85, R68, R109 ;  /* 0x0000004455447223 */ /* 0x000fe2000001006d */
[----:B------:R-:W-:Y:S02]  /*53d0*/  IMAD.U32 R69, R78, 0x10000, RZ ;  /* 0x000100004e457824 */ /* 0x000fe400078e00ff */
[----:B------:R-:W-:Y:S01]  /*53e0*/  FADD.FTZ R114, R97, -R114 ;  /* 0x8000007261727221 */ /* 0x000fe20000010000 */
[--C-:B------:R-:W-:Y:S01]  /*53f0*/  FFMA.FTZ R112, R85, R110, R105.reuse ;  /* 0x0000006e55707223 */ /* 0x100fe20000010069 */
[----:B------:R-:W-:Y:S01]  /*5400*/  PRMT R105, R65, 0x7632, R105 ;  /* 0x0000763241697816 */ /* 0x000fe20000000069 */
[C---:B------:R-:W-:Y:S01]  /*5410*/  FFMA.FTZ R79, R85.reuse, R70, R79 ;  /* 0x00000046554f7223 */ /* 0x040fe2000001004f */
[----:B------:R-:W-:Y:S01]  /*5420*/  ISETP.GE.U32.AND P2, PT, R88, RZ, PT ;  /* 0x000000ff5800720c */ /* 0x000fe20003f46070 */
[----:B------:R-:W-:Y:S01]  /*5430*/  FFMA.FTZ R114, R85, R114, R69 ;  /* 0x0000007255727223 */ /* 0x000fe20000010045 */
[C---:B------:R-:W-:Y:S01]  /*5440*/  FMUL.FTZ R70, R71.reuse, UR14 ;  /* 0x0000000e47467c20 */ /* 0x040fe20008410000 */
[----:B------:R-:W-:Y:S01]  /*5450*/  F2FP.BF16.F32.PACK_AB R71, R71, R68 ;  /* 0x000000444747723e */ /* 0x000fe200000010ff */
[----:B------:R-:W-:Y:S01]  /*5460*/  FMUL.FTZ R69, R68, UR14 ;  /* 0x0000000e44457c20 */ /* 0x000fe20008410000 */
[----:B------:R-:W-:Y:S01]  /*5470*/  SHF.L.U32 R110, R105, 0x10, RZ ;  /* 0x00000010696e7819 */ /* 0x000fe200000006ff */
[----:B------:R-:W-:Y:S01]  /*5480*/  FMUL.FTZ R68, R77, UR14 ;  /* 0x0000000e4d447c20 */ /* 0x000fe20008410000 */
[----:B------:R-:W-:-:S02]  /*5490*/  ISETP.GE.U32.AND.EX P2, PT, R89, 0x1000000, PT, P2 ;  /* 0x010000005900780c */ /* 0x000fc40003f46120 */
[----:B------:R-:W-:Y:S01]  /*54a0*/  LOP3.LUT P6, RZ, R89, 0xff, RZ, 0xc0, !PT ;  /* 0x000000ff59ff7812 */ /* 0x000fe200078cc0ff */
[----:B------:R-:W-:Y:S01]  /*54b0*/  FFMA.FTZ R105, R85, R108, R110 ;  /* 0x0000006c55697223 */ /* 0x000fe2000001006e */
[----:B------:R-:W-:Y:S02]  /*54c0*/  LOP3.LUT P5, RZ, R89, 0xff0000, RZ, 0xc0, !PT ;  /* 0x00ff000059ff7812 */ /* 0x000fe400078ac0ff */
[----:B------:R-:W-:Y:S01]  /*54d0*/  FSEL R111, R70, RZ, P2 ;  /* 0x000000ff466f7208 */ /* 0x000fe20001000000 */
[----:B------:R-:W-:Y:S01]  /*54e0*/  FMUL.FTZ R78, R105, UR14 ;  /* 0x0000000e694e7c20 */ /* 0x000fe20008410000 */
[C---:B------:R-:W-:Y:S01]  /*54f0*/  F2FP.BF16.F32.PACK_AB R70, R112.reuse, R77 ;  /* 0x0000004d7046723e */ /* 0x040fe200000010ff */
[----:B------:R-:W-:Y:S01]  /*5500*/  FMUL.FTZ R112, R112, UR14 ;  /* 0x0000000e70707c20 */ /* 0x000fe20008410000 */
[----:B------:R-:W-:Y:S01]  /*5510*/  FSEL R109, R68, RZ, P6 ;  /* 0x000000ff446d7208 */ /* 0x000fe20003000000 */
[----:B------:R-:W-:Y:S01]  /*5520*/  FMUL.FTZ R68, R76, UR14 ;  /* 0x0000000e4c447c20 */ /* 0x000fe20008410000 */
[----:B------:R-:W-:Y:S01]  /*5530*/  FSEL R110, R69, RZ, P5 ;  /* 0x000000ff456e7208 */ /* 0x000fe20002800000 */
[----:B------:R-:W-:Y:S01]  /*5540*/  FMUL.FTZ R77, R114, UR14 ;  /* 0x0000000e724d7c20 */ /* 0x000fe20008410000 */
[----:B------:R-:W-:-:S02]  /*5550*/  LOP3.LUT P2, RZ, R89, 0xff00, RZ, 0xc0, !PT ;  /* 0x0000ff0059ff7812 */ /* 0x000fc4000784c0ff */
[----:B------:R-:W-:Y:S02]  /*5560*/  LOP3.LUT P5, RZ, R88, 0xff0000, RZ, 0xc0, !PT ;  /* 0x00ff000058ff7812 */ /* 0x000fe400078ac0ff */
[----:B------:R-:W-:Y:S01]  /*5570*/  F2FP.BF16.F32.PACK_AB R69, R105, R76 ;  /* 0x0000004c6945723e */ /* 0x000fe200000010ff */
[----:B------:R-:W-:Y:S01]  /*5580*/  FMUL.FTZ R76, R79, UR14 ;  /* 0x0000000e4f4c7c20 */ /* 0x000fe20008410000 */
[----:B------:R-:W-:Y:S02]  /*5590*/  FSEL R112, R112, RZ, P2 ;  /* 0x000000ff70707208 */ /* 0x000fe40001000000 */
[----:B------:R-:W-:Y:S02]  /*55a0*/  FSEL R105, R68, RZ, P5 ;  /* 0x000000ff44697208 */ /* 0x000fe40002800000 */
[C---:B------:R-:W-:Y:S02]  /*55b0*/  LOP3.LUT P6, RZ, R88.reuse, 0xff000000, RZ, 0xc0, !PT ;  /* 0xff00000058ff7812 */ /* 0x040fe400078cc0ff */
[----:B------:R-:W-:-:S02]  /*55c0*/  LOP3.LUT P2, RZ, R88, 0xff, RZ, 0xc0, !PT ;  /* 0x000000ff58ff7812 */ /* 0x000fc4000784c0ff */
[----:B------:R-:W-:Y:S02]  /*55d0*/  LOP3.LUT P5, RZ, R88, 0xff00, RZ, 0xc0, !PT ;  /* 0x0000ff0058ff7812 */ /* 0x000fe400078ac0ff */
[----:B------:R-:W-:Y:S02]  /*55e0*/  FSEL R108, R78, RZ, P6 ;  /* 0x000000ff4e6c7208 */ /* 0x000fe40003000000 */
[----:B------:R-:W-:Y:S02]  /*55f0*/  FSEL R76, R76, RZ, P2 ;  /* 0x000000ff4c4c7208 */ /* 0x000fe40001000000 */
[----:B------:R-:W-:Y:S02]  /*5600*/  FSEL R85, R77, RZ, P5 ;  /* 0x000000ff4d557208 */ /* 0x000fe40002800000 */
[----:B------:R-:W-:Y:S02]  /*5610*/  F2FP.BF16.F32.PACK_AB R68, R114, R79 ;  /* 0x0000004f7244723e */ /* 0x000fe400000010ff */
[----:B------:R-:W-:-:S02]  /*5620*/  F2FP.BF16.F32.PACK_AB R79, R111, R110 ;  /* 0x0000006e6f4f723e */ /* 0x000fc400000010ff */
[----:B------:R-:W-:Y:S02]  /*5630*/  F2FP.BF16.F32.PACK_AB R78, R112, R109 ;  /* 0x0000006d704e723e */ /* 0x000fe400000010ff */
[----:B------:R-:W-:Y:S02]  /*5640*/  F2FP.BF16.F32.PACK_AB R77, R108, R105 ;  /* 0x000000696c4d723e */ /* 0x000fe400000010ff */
[----:B------:R-:W-:Y:S01]  /*5650*/  F2FP.BF16.F32.PACK_AB R76, R85, R76 ;  /* 0x0000004c554c723e */ /* 0x000fe200000010ff */
[----:B------:R-:W-:Y:S06]  /*5660*/  BRA `(.L_x_285) ;  /* 0x0000000800d47947 */ /* 0x000fec0003800000 */
.L_x_288:
[----:B------:R-:W-:Y:S01]  /*5670*/  PRMT R76, R67, 0x7632, R76 ;  /* 0x00007632434c7816 */ /* 0x000fe2000000004c */
        /* <DEDUP_REMOVED lines=8> */
[----:B------:R-:W-:Y:S01]  /*5700*/  SHF.L.U32 R112, R76, 0x10, RZ ;  /* 0x000000104c707819 */ /* 0x000fe200000006ff */
[----:B------:R-:W-:Y:S01]  /*5710*/  FADD.FTZ R76, R103, -R78 ;  /* 0x8000004e674c7221 */ /* 0x000fe20000010000 */
[----:B------:R-:W-:Y:S01]  /*5720*/  PRMT R105, R66, 0x7632, R105 ;  /* 0x0000763242697816 */ /* 0x000fe20000000069 */
[----:B------:R-:W-:Y:S01]  /*5730*/  FADD.FTZ R78, R94, -R77 ;  /* 0x8000004d5e4e7221 */ /* 0x000fe20000010000 */
[----:B------:R-:W-:Y:S01]  /*5740*/  SHF.L.U32 R111, R66, 0x10, RZ ;  /* 0x00000010426f7819 */ /* 0x000fe200000006ff */
[----:B-----5:R-:W-:Y:S01]  /*5750*/  FFMA.FTZ R76, R85, R76, R112 ;  /* 0x0000004c554c7223 */ /* 0x020fe20000010070 */
[----:B------:R-:W-:Y:S01]  /*5760*/  FADD.FTZ R110, R101, -R110 ;  /* 0x8000006e656e7221 */ /* 0x000fe20000010000 */
[----:B------:R-:W-:-:S02]  /*5770*/  IMAD.U32 R105, R105, 0x10000, RZ ;  /* 0x0001000069697824 */ /* 0x000fc400078e00ff */
[----:B------:R-:W-:Y:S01]  /*5780*/  FADD.FTZ R112, R96, -R113 ;  /* 0x8000007160707221 */ /* 0x000fe20000010000 */
[----:B------:R-:W-:Y:S02]  /*5790*/  IMAD.U32 R116, R67, 0x10000, RZ ;  /* 0x0001000043747824 */ /* 0x000fe400078e00ff */
[C---:B------:R-:W-:Y:S01]  /*57a0*/  FFMA.FTZ R78, R85.reuse, R78, R111 ;  /* 0x0000004e554e7223 */ /* 0x040fe2000001006f */
[----:B------:R-:W-:Y:S01]  /*57b0*/  FFMA.FTZ R105, R85, R110, R105 ;  /* 0x0000006e55697223 */ /* 0x000fe20000010069 */
[----:B------:R-:W-:Y:S01]  /*57c0*/  PRMT R111, R65, 0x7632, R111 ;  /* 0x00007632416f7816 */ /* 0x000fe2000000006f */
[----:B------:R-:W-:Y:S01]  /*57d0*/  FFMA.FTZ R77, R85, R112, R116 ;  /* 0x00000070554d7223 */ /* 0x000fe20000010074 */
[----:B------:R-:W-:Y:S01]  /*57e0*/  PRMT R110, R64, 0x7632, R110 ;  /* 0x00007632406e7816 */ /* 0x000fe2000000006e */
[----:B------:R-:W-:Y:S01]  /*57f0*/  FADD.FTZ R112, R82, -R109 ;  /* 0x8000006d52707221 */ /* 0x000fe20000010000 */
[----:B------:R-:W-:Y:S01]  /*5800*/  SHF.L.U32 R116, R65, 0x10, RZ ;  /* 0x0000001041747819 */ /* 0x000fe200000006ff */
[----:B------:R-:W-:Y:S01]  /*5810*/  FADD.FTZ R118, R99, -R108 ;  /* 0x8000006c63767221 */ /* 0x000fe20000010000 */
[----:B------:R-:W-:Y:S01]  /*5820*/  ISETP.GE.U32.AND P2, PT, R88, RZ, PT ;  /* 0x000000ff5800720c */ /* 0x000fe20003f46070 */
[----:B------:R-:W-:Y:S01]  /*5830*/  FADD.FTZ R108, R80, -R79 ;  /* 0x8000004f506c7221 */ /* 0x000fe20000010000 */
[----:B------:R-:W-:Y:S01]  /*5840*/  SHF.L.U32 R79, R64, 0x10, RZ ;  /* 0x00000010404f7819 */ /* 0x000fe200000006ff */
[----:B------:R-:W-:-:S02]  /*5850*/  IMAD.U32 R111, R111, 0x10000, RZ ;  /* 0x000100006f6f7824 */ /* 0x000fc400078e00ff */
[----:B------:R-:W-:Y:S01]  /*5860*/  FADD.FTZ R114, R97, -R114 ;  /* 0x8000007261727221 */ /* 0x000fe20000010000 */
[----:B------:R-:W-:Y:S02]  /*5870*/  IMAD.U32 R109, R110, 0x10000, RZ ;  /* 0x000100006e6d7824 */ /* 0x000fe400078e00ff */
[----:B------:R-:W-:Y:S01]  /*5880*/  FMUL.FTZ R77, R77, UR14 ;  /* 0x0000000e4d4d7c20 */ /* 0x000fe20008410000 */
[----:B------:R-:W-:Y:S01]  /*5890*/  FMUL.FTZ R76, R76, UR14 ;  /* 0x0000000e4c4c7c20 */ /* 0x000fe20008410000 */
[----:B------:R-:W-:Y:S01]  /*58a0*/  FFMA.FTZ R112, R85, R112, R116 ;  /* 0x0000007055707223 */ /* 0x000fe20000010074 */
[----:B------:R-:W-:Y:S01]  /*58b0*/  LOP3.LUT P5, RZ, R89, 0xff0000, RZ, 0xc0, !PT ;  /* 0x00ff000059ff7812 */ /* 0x000fe200078ac0ff */
[----:B------:R-:W-:Y:S01]  /*58c0*/  FFMA.FTZ R111, R85, R118, R111 ;  /* 0x00000076556f7223 */ /* 0x000fe2000001006f */
[----:B------:R-:W-:Y:S01]  /*58d0*/  ISETP.GE.U32.AND.EX P2, PT, R89, 0x1000000, PT, P2 ;  /* 0x010000005900780c */ /* 0x000fe20003f46120 */
[C---:B------:R-:W-:Y:S01]  /*58e0*/  FFMA.FTZ R79, R85.reuse, R108, R79 ;  /* 0x0000006c554f7223 */ /* 0x040fe2000001004f */
[----:B------:R-:W-:Y:S01]  /*58f0*/  FFMA.FTZ R109, R85, R114, R109 ;  /* 0x00000072556d7223 */ /* 0x000fe2000001006d */
[----:B------:R-:W-:Y:S01]  /*5900*/  FMUL.FTZ R78, R78, UR14 ;  /* 0x0000000e4e4e7c20 */ /* 0x000fe20008410000 */
[----:B------:R-:W-:Y:S01]  /*5910*/  FSEL R85, R77, RZ, P5 ;  /* 0x000000ff4d557208 */ /* 0x000fe20002800000 */
[----:B------:R-:W-:Y:S01]  /*5920*/  FMUL.FTZ R105, R105, UR14 ;  /* 0x0000000e69697c20 */ /* 0x000fe20008410000 */
[----:B------:R-:W-:Y:S01]  /*5930*/  FSEL R110, R76, RZ, P2 ;  /* 0x000000ff4c6e7208 */ /* 0x000fe20001000000 */
[----:B------:R-:W-:Y:S01]  /*5940*/  FMUL.FTZ R112, R112, UR14 ;  /* 0x0000000e70707c20 */ /* 0x000fe20008410000 */
[----:B------:R-:W-:Y:S01]  /*5950*/  LOP3.LUT P6, RZ, R89, 0xff, RZ, 0xc0, !PT ;  /* 0x000000ff59ff7812 */ /* 0x000fe200078cc0ff */
        /* <DEDUP_REMOVED lines=19> */
.L_x_287:
[----:B-1----:R-:W1:Y:S02]  /*5a90*/  LDC.64 R76, c[0x0][0x478] ;  /* 0x00011e00ff4c7b82 */ /* 0x002e640000000a00 */
[----:B-1----:R-:W-:-:S04]  /*5aa0*/  ISETP.NE.U32.AND P1, PT, R76, RZ, PT ;  /* 0x000000ff4c00720c */ /* 0x002fc80003f25070 */
[----:B------:R-:W-:-:S13]  /*5ab0*/  ISETP.NE.AND.EX P1, PT, R77, RZ, PT, P1 ;  /* 0x000000ff4d00720c */ /* 0x000fda0003f25310 */
[----:B------:R-:W-:Y:S05]  /*5ac0*/  @!P1 BRA `(.L_x_289) ;  /* 0x0000000000e89947 */ /* 0x000fea0003800000 */
[-CC-:B------:R-:W-:Y:S01]  /*5ad0*/  FFMA.FTZ R76, R104, R105.reuse, R114.reuse ;  /* 0x00000069684c7223 */ /* 0x180fe20000010072 */
[-CC-:B------:R-:W-:Y:S01]  /*5ae0*/  FFMA.FTZ R79, R95, R105.reuse, R114.reuse ;  /* 0x000000695f4f7223 */ /* 0x180fe20000010072 */
[-CC-:B------:R-:W-:Y:S01]  /*5af0*/  FFMA.FTZ R70, R102, R105.reuse, R114.reuse ;  /* 0x0000006966467223 */ /* 0x180fe20000010072 */
[-C--:B------:R-:W-:Y:S01]  /*5b00*/  FFMA.FTZ R71, R83, R105.reuse, R114 ;  /* 0x0000006953477223 */ /* 0x080fe20000010072 */
[----:B------:R-:W-:Y:S01]  /*5b10*/  FADD.FTZ R112, R103, -R76 ;  /* 0x8000004c67707221 */ /* 0x000fe20000010000 */
[-CC-:B------:R-:W-:Y:S01]  /*5b20*/  FFMA.FTZ R77, R87, R105.reuse, R114.reuse ;  /* 0x00000069574d7223 */ /* 0x180fe20000010072 */
[-CC-:B------:R-:W-:Y:S01]  /*5b30*/  FFMA.FTZ R68, R100, R105.reuse, R114.reuse ;  /* 0x0000006964447223 */ /* 0x180fe20000010072 */
[-C--:B------:R-:W-:Y:S01]  /*5b40*/  FFMA.FTZ R69, R81, R105.reuse, R114 ;  /* 0x0000006951457223 */ /* 0x080fe20000010072 */
[----:B------:R-:W-:Y:S01]  /*5b50*/  FADD.FTZ R110, R96, -R79 ;  /* 0x8000004f606e7221 */ /* 0x000fe20000010000 */
[----:B0-----:R-:W-:Y:S01]  /*5b60*/  FADD.FTZ R108, R101, -R70 ;  /* 0x80000046656c7221 */ /* 0x001fe20000010000 */
[----:B------:R-:W-:Y:S01]  /*5b70*/  FADD.FTZ R70, R82, -R71 ;  /* 0x8000004752467221 */ /* 0x000fe20000010000 */
[----:B-----5:R-:W-:Y:S01]  /*5b80*/  FMUL.FTZ R71, R85, R112 ;  /* 0x0000007055477220 */ /* 0x020fe20000410000 */
[----:B------:R-:W-:Y:S01]  /*5b90*/  ISETP.GE.U32.AND P2, PT, R88, RZ, PT ;  /* 0x000000ff5800720c */ /* 0x000fe20003f46070 */
[----:B------:R-:W-:Y:S01]  /*5ba0*/  FADD.FTZ R78, R94, -R77 ;  /* 0x8000004d5e4e7221 */ /* 0x000fe20000010000 */
[----:B------:R-:W-:Y:S01]  /*5bb0*/  FADD.FTZ R76, R99, -R68 ;  /* 0x80000044634c7221 */ /* 0x000fe20000010000 */
[----:B------:R-:W-:Y:S01]  /*5bc0*/  FADD.FTZ R68, R80, -R69 ;  /* 0x8000004550447221 */ /* 0x000fe20000010000 */
[C---:B------:R-:W-:Y:S01]  /*5bd0*/  FMUL.FTZ R110, R85.reuse, R110 ;  /* 0x0000006e556e7220 */ /* 0x040fe20000410000 */
[----:B------:R-:W-:Y:S01]  /*5be0*/  FMUL.FTZ R69, R85, R70 ;  /* 0x0000004655457220 */ /* 0x000fe20000410000 */
[----:B------:R-:W-:Y:S01]  /*5bf0*/  FMUL.FTZ R70, R71, UR14 ;  /* 0x0000000e47467c20 */ /* 0x000fe20008410000 */
[C---:B------:R-:W-:Y:S01]  /*5c00*/  FMUL.FTZ R78, R85.reuse, R78 ;  /* 0x0000004e554e7220 */ /* 0x040fe20000410000 */
[----:B------:R-:W-:Y:S01]  /*5c10*/  FMUL.FTZ R79, R85, R108 ;  /* 0x0000006c554f7220 */ /* 0x000fe20000410000 */
[----:B------:R-:W-:Y:S01]  /*5c20*/  ISETP.GE.U32.AND.EX P2, PT, R89, 0x1000000, PT, P2 ;  /* 0x010000005900780c */ /* 0x000fe20003f46120 */
[----:B------:R-:W-:Y:S01]  /*5c30*/  FFMA.FTZ R114, R98, R105, R114 ;  /* 0x0000006962727223 */ /* 0x000fe20000010072 */
[----:B------:R-:W-:Y:S01]  /*5c40*/  F2FP.BF16.F32.PACK_AB R71, R71, R110 ;  /* 0x0000006e4747723e */ /* 0x000fe200000010ff */
[----:B------:R-:W-:Y:S01]  /*5c50*/  FMUL.FTZ R110, R110, UR14 ;  /* 0x0000000e6e6e7c20 */ /* 0x000fe20008410000 */
[----:B------:R-:W-:Y:S01]  /*5c60*/  LOP3.LUT P5, RZ, R89, 0xff0000, RZ, 0xc0, !PT ;  /* 0x00ff000059ff7812 */ /* 0x000fe200078ac0ff */
[----:B------:R-:W-:Y:S01]  /*5c70*/  FADD.FTZ R114, R97, -R114 ;  /* 0x8000007261727221 */ /* 0x000fe20000010000 */
[----:B------:R-:W-:Y:S01]  /*5c80*/  FSEL R112, R70, RZ, P2 ;  /* 0x000000ff46707208 */ /* 0x000fe20001000000 */
[----:B------:R-:W-:Y:S01]  /*5c90*/  FMUL.FTZ R76, R85, R76 ;  /* 0x0000004c554c7220 */ /* 0x000fe20000410000 */
[C---:B------:R-:W-:Y:S01]  /*5ca0*/  F2FP.BF16.F32.PACK_AB R70, R79.reuse, R78 ;  /* 0x0000004e4f46723e */ /* 0x040fe200000010ff */
[----:B------:R-:W-:Y:S01]  /*5cb0*/  FMUL.FTZ R79, R79, UR14 ;  /* 0x0000000e4f4f7c20 */ /* 0x000fe20008410000 */
[----:B------:R-:W-:Y:S01]  /*5cc0*/  LOP3.LUT P2, RZ, R89, 0xff00, RZ, 0xc0, !PT ;  /* 0x0000ff0059ff7812 */ /* 0x000fe2000784c0ff */
[----:B------:R-:W-:Y:S01]  /*5cd0*/  FMUL.FTZ R77, R78, UR14 ;  /* 0x0000000e4e4d7c20 */ /* 0x000fe20008410000 */
[----:B------:R-:W-:Y:S01]  /*5ce0*/  FMUL.FTZ R68, R85, R68 ;  /* 0x0000004455447220 */ /* 0x000fe20000410000 */
[----:B------:R-:W-:Y:S01]  /*5cf0*/  LOP3.LUT P6, RZ, R89, 0xff, RZ, 0xc0, !PT ;  /* 0x000000ff59ff7812 */ /* 0x000fe200078cc0ff */
[----:B------:R-:W-:Y:S01]  /*5d00*/  FMUL.FTZ R78, R69, UR14 ;  /* 0x0000000e454e7c20 */ /* 0x000fe20008410000 */
[----:B------:R-:W-:Y:S01]  /*5d10*/  FSEL R111, R110, RZ, P5 ;  /* 0x000000ff6e6f7208 */ /* 0x000fe20002800000 */
[----:B------:R-:W-:Y:S01]  /*5d20*/  FMUL.FTZ R85, R85, R114 ;  /* 0x0000007255557220 */ /* 0x000fe20000410000 */
[----:B------:R-:W-:-:S02]  /*5d30*/  LOP3.LUT P5, RZ, R88, 0xff0000, RZ, 0xc0, !PT ;  /* 0x00ff000058ff7812 */ /* 0x000fc400078ac0ff */
[----:B------:R-:W-:Y:S01]  /*5d40*/  FSEL R110, R79, RZ, P2 ;  /* 0x000000ff4f6e7208 */ /* 0x000fe20001000000 */
[C---:B------:R-:W-:Y:S01]  /*5d50*/  FMUL.FTZ R79, R76.reuse, UR14 ;  /* 0x0000000e4c4f7c20 */ /* 0x040fe20008410000 */
[----:B------:R-:W-:Y:S01]  /*5d60*/  FSEL R109, R77, RZ, P6 ;  /* 0x000000ff4d6d7208 */ /* 0x000fe20003000000 */
[----:B------:R-:W-:Y:S01]  /*5d70*/  FMUL.FTZ R77, R85, UR14 ;  /* 0x0000000e554d7c20 */ /* 0x000fe20008410000 */
[----:B------:R-:W-:Y:S01]  /*5d80*/  F2FP.BF16.F32.PACK_AB R69, R76, R69 ;  /* 0x000000454c45723e */ /* 0x000fe200000010ff */
[----:B------:R-:W-:Y:S01]  /*5d90*/  FMUL.FTZ R76, R68, UR14 ;  /* 0x0000000e444c7c20 */ /* 0x000fe20008410000 */
[----:B------:R-:W-:Y:S02]  /*5da0*/  FSEL R105, R78, RZ, P5 ;  /* 0x000000ff4e697208 */ /* 0x000fe40002800000 */
[C---:B------:R-:W-:Y:S02]  /*5db0*/  LOP3.LUT P6, RZ, R88.reuse, 0xff000000, RZ, 0xc0, !PT ;  /* 0xff00000058ff7812 */ /* 0x040fe400078cc0ff */
[----:B------:R-:W-:-:S02]  /*5dc0*/  LOP3.LUT P2, RZ, R88, 0xff, RZ, 0xc0, !PT ;  /* 0x000000ff58ff7812 */ /* 0x000fc4000784c0ff */
[----:B------:R-:W-:Y:S02]  /*5dd0*/  LOP3.LUT P5, RZ, R88, 0xff00, RZ, 0xc0, !PT ;  /* 0x0000ff0058ff7812 */ /* 0x000fe400078ac0ff */
[----:B------:R-:W-:Y:S02]  /*5de0*/  F2FP.BF16.F32.PACK_AB R68, R85, R68 ;  /* 0x000000445544723e */ /* 0x000fe400000010ff */
        /* <DEDUP_REMOVED lines=8> */
.L_x_289:
[-CC-:B------:R-:W-:Y:S01]  /*5e70*/  FFMA.FTZ R110, R104, R105.reuse, R114.reuse ;  /* 0x00000069686e7223 */ /* 0x180fe20000010072 */
[-CC-:B0-----:R-:W-:Y:S01]  /*5e80*/  FFMA.FTZ R109, R95, R105.reuse, R114.reuse ;  /* 0x000000695f6d7223 */ /* 0x181fe20000010072 */
[-CC-:B------:R-:W-:Y:S01]  /*5e90*/  FFMA.FTZ R108, R102, R105.reuse, R114.reuse ;  /* 0x00000069666c7223 */ /* 0x180fe20000010072 */
[-C--:B------:R-:W-:Y:S01]  /*5ea0*/  FFMA.FTZ R79, R87, R105.reuse, R114 ;  /* 0x00000069574f7223 */ /* 0x080fe20000010072 */
[----:B------:R-:W-:Y:S01]  /*5eb0*/  FADD.FTZ R118, R103, -R110 ;  /* 0x8000006e67767221 */ /* 0x000fe20000010000 */
[----:B------:R-:W-:Y:S01]  /*5ec0*/  FADD.FTZ R116, R96, -R109 ;  /* 0x8000006d60747221 */ /* 0x000fe20000010000 */
[-CC-:B------:R-:W-:Y:S01]  /*5ed0*/  FFMA.FTZ R77, R83, R105.reuse, R114.reuse ;  /* 0x00000069534d7223 */ /* 0x180fe20000010072 */
[-CC-:B------:R-:W-:Y:S01]  /*5ee0*/  FFMA.FTZ R78, R100, R105.reuse, R114.reuse ;  /* 0x00000069644e7223 */ /* 0x180fe20000010072 */
[-CC-:B------:R-:W-:Y:S01]  /*5ef0*/  FFMA.FTZ R76, R98, R105.reuse, R114.reuse ;  /* 0x00000069624c7223 */ /* 0x180fe20000010072 */
[----:B------:R-:W-:Y:S01]  /*5f00*/  FFMA.FTZ R105, R81, R105, R114 ;  /* 0x0000006951697223 */ /* 0x000fe20000010072 */
[----:B------:R-:W-:Y:S01]  /*5f10*/  FADD.FTZ R114, R101, -R108 ;  /* 0x8000006c65727221 */ /* 0x000fe20000010000 */
[C---:B-----5:R-:W-:Y:S01]  /*5f20*/  FMUL.FTZ R118, R85.reuse, R118 ;  /* 0x0000007655767220 */ /* 0x060fe20000410000 */
[----:B------:R-:W-:Y:S01]  /*5f30*/  FMUL.FTZ R116, R85, R116 ;  /* 0x0000007455747220 */ /* 0x000fe20000410000 */
[----:B------:R-:W-:Y:S01]  /*5f40*/  FADD.FTZ R112, R94, -R79 ;  /* 0x8000004f5e707221 */ /* 0x000fe20000010000 */
[----:B------:R-:W-:Y:S01]  /*5f50*/  FADD.FTZ R108, R82, -R77 ;  /* 0x8000004d526c7221 */ /* 0x000fe20000010000 */
[----:B------:R-:W-:Y:S01]  /*5f60*/  ISETP.GE.U32.AND P2, PT, R88, RZ, PT ;  /* 0x000000ff5800720c */ /* 0x000fe20003f46070 */
[----:B------:R-:W-:Y:S01]  /*5f70*/  FADD.FTZ R110, R99, -R78 ;  /* 0x8000004e636e7221 */ /* 0x000fe20000010000 */
        /* <DEDUP_REMOVED lines=36> */
.L_x_285:
        /* <DEDUP_REMOVED lines=9> */
.L_x_281:
[----:B------:R-:W-:Y:S05]  /*6250*/  BSYNC.RECONVERGENT B1 ;  /* 0x0000000000017941 */ /* 0x000fea0003800200 */
.L_x_280:
[----:B-1-3--:R-:W1:Y:S02]  /*6260*/  LDC.64 R76, c[0x0][0x380] ;  /* 0x0000e000ff4c7b82 */ /* 0x00ae640000000a00 */
[----:B-1----:R-:W-:-:S04]  /*6270*/  LEA R5, R76, R5, 0x2 ;  /* 0x000000054c057211 */ /* 0x002fc800078e10ff */
[----:B------:R-:W-:-:S13]  /*6280*/  ISETP.GE.AND P0, PT, R5, R77, PT ;  /* 0x0000004d0500720c */ /* 0x000fda0003f06270 */
[----:B------:R-:W-:Y:S05]  /*6290*/  @!P0 BRA `(.L_x_290) ;  /* 0xffffffa000688947 */ /* 0x000fea000383ffff */
.L_x_264:
[----:B------:R-:W-:Y:S05]  /*62a0*/  BSYNC B0 ;  /* 0x0000000000007941 */ /* 0x000fea0003800000 */
.L_x_263:
[----:B------:R-:W1:Y:S01]  /*62b0*/  S2R R22, SR_TID.X ;  /* 0x0000000000167919 */ /* 0x000e620000002100 */
[----:B------:R-:W-:Y:S01]  /*62c0*/  MOV R3, 0x400 ;  /* 0x0000040000037802 */ /* 0x000fe20000000f00 */
[----:B------:R-:W-:Y:S05]  /*62d0*/  WARPSYNC.ALL ;  /* 0x0000000000007948 */ /* 0x000fea0003800000 */
[----:B------:R-:W2:Y:S01]  /*62e0*/  S2R R4, SR_CgaCtaId ;  /* 0x0000000000047919 */ /* 0x000ea20000008800 */
[----:B------:R-:W3:Y:S01]  /*62f0*/  LDCU.128 UR16, c[0x0][0x440] ;  /* 0x00008800ff1077ac */ /* 0x000ee20008000c00 */
[C---:B-1----:R-:W-:Y:S01]  /*6300*/  IMAD.SHL.U32 R2, R22.reuse, 0x40, RZ ;  /* 0x0000004016027824 */ /* 0x042fe200078e00ff */
[----:B------:R-:W-:-:S02]  /*6310*/  LOP3.LUT R5, R22, 0x1f, RZ, 0xc0, !PT ;  /* 0x0000001f16057812 */ /* 0x000fc400078ec0ff */
[----:B------:R-:W-:Y:S02]  /*6320*/  LOP3.LUT R23, R22, 0x7f, RZ, 0x3c, !PT ;  /* 0x0000007f16177812 */ /* 0x000fe400078e3cff */
[----:B------:R-:W-:Y:S02]  /*6330*/  LOP3.LUT R2, R2, 0x1800, RZ, 0xc0, !PT ;  /* 0x0000180002027812 */ /* 0x000fe400078ec0ff */
[----:B--2---:R-:W-:Y:S02]  /*6340*/  LEA R3, R4, R3, 0x18 ;  /* 0x0000000304037211 */ /* 0x004fe400078ec0ff */
[----:B------:R-:W-:-:S05]  /*6350*/  LEA R2, R5, R2, 0x5 ;  /* 0x0000000205027211 */ /* 0x000fca00078e28ff */
[----:B------:R-:W-:Y:S01]  /*6360*/  IMAD.IADD R2, R2, 0x1, R3 ;  /* 0x0000000102027824 */ /* 0x000fe200078e0203 */
[----:B------:R-:W-:-:S04]  /*6370*/  LEA R3, R22, R3, 0x2 ;  /* 0x0000000316037211 */ /* 0x000fc800078e10ff */
[----:B------:R1:W-:Y:S04]  /*6380*/  STS.128 [R2], R36 ;  /* 0x0000002402007388 */ /* 0x0003e80000000c00 */
[----:B------:R-:W-:Y:S04]  /*6390*/  STS.128 [R2+0x10], R32 ;  /* 0x0000102002007388 */ /* 0x000fe80000000c00 */
[----:B------:R-:W-:Y:S04]  /*63a0*/  STS.128 [R2+0x400], R28 ;  /* 0x0004001c02007388 */ /* 0x000fe80000000c00 */
[----:B------:R2:W-:Y:S01]  /*63b0*/  STS.128 [R2+0x410], R24 ;  /* 0x0004101802007388 */ /* 0x0005e20000000c00 */
[----:B------:R-:W-:Y:S01]  /*63c0*/  BAR.SYNC.DEFER_BLOCKING 0x0 ;  /* 0x0000000000007b1d */ /* 0x000fe20000010000 */
[----:B-1----:R-:W-:-:S02]  /*63d0*/  IMAD R39, R0, UR7, RZ ;  /* 0x0000000700277c24 */ /* 0x002fc4000f8e02ff */
[----:B------:R-:W-:-:S03]  /*63e0*/  IMAD.IADD R0, R23, 0x1, R0 ;  /* 0x0000000117007824 */ /* 0x000fc600078e0200 */
[----:B------:R-:W-:Y:S02]  /*63f0*/  IADD3 R39, P0, PT, R39, R22, RZ ;  /* 0x0000001627277210 */ /* 0x000fe40007f1e0ff */
[C---:B------:R-:W-:Y:S02]  /*6400*/  ISETP.GE.U32.AND P3, PT, R0.reuse, 0x80, PT ;  /* 0x000000800000780c */ /* 0x040fe40003f66070 */
[C---:B------:R-:W-:Y:S01]  /*6410*/  ISETP.GE.U32.AND P2, PT, R0.reuse, 0x100, PT ;  /* 0x000001000000780c */ /* 0x040fe20003f46070 */
[----:B------:R-:W-:Y:S01]  /*6420*/  IMAD.X R22, RZ, RZ, RZ, P0 ;  /* 0x000000ffff167224 */ /* 0x000fe200000e06ff */
[----:B--2---:R-:W-:Y:S02]  /*6430*/  SHF.L.U32 R24, R39, 0x2, RZ ;  /* 0x0000000227187819 */ /* 0x004fe400000006ff */
[C---:B------:R-:W-:Y:S02]  /*6440*/  ISETP.GE.U32.AND P1, PT, R0.reuse, 0x180, PT ;  /* 0x000001800000780c */ /* 0x040fe40003f26070 */
[----:B------:R-:W-:-:S02]  /*6450*/  ISETP.GE.U32.AND P0, PT, R0, 0x200, PT ;  /* 0x000002000000780c */ /* 0x000fc40003f06070 */
[----:B------:R-:W-:Y:S02]  /*6460*/  SHF.L.U64.HI R39, R39, 0x2, R22 ;  /* 0x0000000227277819 */ /* 0x000fe40000010216 */
[C---:B---3--:R-:W-:Y:S02]  /*6470*/  IADD3 R26, P4, PT, R24.reuse, UR18, RZ ;  /* 0x00000012181a7c10 */ /* 0x048fe4000ff9e0ff */
[----:B------:R-:W-:Y:S01]  /*6480*/  IADD3 R24, P5, PT, R24, UR16, RZ ;  /* 0x0000001018187c10 */ /* 0x000fe2000ffbe0ff */
[----:B------:R-:W1:Y:S04]  /*6490*/  LDS R4, [R3] ;  /* 0x0000000003047984 */ /* 0x000e680000000800 */
[----:B------:R-:W2:Y:S04]  /*64a0*/  LDS R9, [R3+0x800] ;  /* 0x0008000003097984 */ /* 0x000ea80000000800 */
        /* <DEDUP_REMOVED lines=9> */
[----:B-1----:R-:W-:-:S03]  /*6540*/  FADD.FTZ R4, RZ, R4 ;  /* 0x00000004ff047221 */ /* 0x002fc60000010000 */
[----:B------:R-:W1:Y:S01]  /*6550*/  LDS R14, [R3+0x1600] ;  /* 0x00160000030e7984 */ /* 0x000e620000000800 */
[----:B--2---:R-:W-:-:S03]  /*6560*/  FADD.FTZ R4, R4, R9 ;  /* 0x0000000904047221 */ /* 0x004fc60000010000 */
[----:B------:R-:W2:Y:S01]  /*6570*/  LDS R17, [R3+0x1800] ;  /* 0x0018000003117984 */ /* 0x000ea20000000800 */
        /* <DEDUP_REMOVED lines=16> */
[----:B------:R-:W-:Y:S01]  /*6680*/  STS.128 [R2+0x10], R48 ;  /* 0x0000103002007388 */ /* 0x000fe20000000c00 */
[----:B---3--:R-:W-:-:S03]  /*6690*/  FADD.FTZ R9, R5, R16 ;  /* 0x0000001005097221 */ /* 0x008fc60000010000 */
[----:B------:R-:W-:Y:S01]  /*66a0*/  STS.128 [R2+0x400], R44 ;  /* 0x0004002c02007388 */ /* 0x000fe20000000c00 */
[----:B----4-:R-:W-:-:S03]  /*66b0*/  FADD.FTZ R19, R6, R19 ;  /* 0x0000001306137221 */ /* 0x010fc60000010000 */
[----:B------:R1:W-:Y:S01]  /*66c0*/  STS.128 [R2+0x410], R40 ;  /* 0x0004102802007388 */ /* 0x0003e20000000c00 */
[----:B0-----:R-:W-:Y:S01]  /*66d0*/  FADD.FTZ R11, R7, R18 ;  /* 0x00000012070b7221 */ /* 0x001fe20000010000 */
[----:B------:R-:W-:Y:S01]  /*66e0*/  BAR.SYNC.DEFER_BLOCKING 0x0 ;  /* 0x0000000000007b1d */ /* 0x000fe20000010000 */
[C---:B-1----:R-:W-:Y:S02]  /*66f0*/  IADD3.X R41, PT, PT, R39.reuse, UR19, RZ, P4, !PT ;  /* 0x0000001327297c10 */ /* 0x042fe4000a7fe4ff */
        /* <DEDUP_REMOVED lines=20> */
[----:B----4-:R-:W-:Y:S01]  /*6840*/  FADD.FTZ R23, R2, R23 ;  /* 0x0000001702177221 */ /* 0x010fe20000010000 */
[----:B------:R-:W-:Y:S02]  /*6850*/  @P3 MOV R2, R26 ;  /* 0x0000001a00023202 */ /* 0x000fe40000000f00 */
[----:B------:R4:W3:Y:S01]  /*6860*/  LDS R15, [R3+0x1e00] ;  /* 0x001e0000030f7984 */ /* 0x0008e20000000800 */
[----:B------:R-:W-:Y:S01]  /*6870*/  FADD.FTZ R33, R20, R33 ;  /* 0x0000002114217221 */ /* 0x000fe20000010000 */
[----:B------:R-:W-:Y:S01]  /*6880*/  @P3 IADD3 R26, P4, PT, R26, 0x200, RZ ;  /* 0x000002001a1a3810 */ /* 0x000fe20007f9e0ff */
[----:B------:R-:W-:Y:S01]  /*6890*/  FADD.FTZ R0, RZ, R0 ;  /* 0x00000000ff007221 */ /* 0x000fe20000010000 */
[----:B----4-:R-:W-:Y:S02]  /*68a0*/  @P3 IMAD.MOV.U32 R3, RZ, RZ, R41 ;  /* 0x000000ffff033224 */ /* 0x010fe400078e0029 */
[----:B------:R-:W-:Y:S01]  /*68b0*/  @P3 IADD3.X R41, PT, PT, RZ, R41, RZ, P4, !PT ;  /* 0x00000029ff293210 */ /* 0x000fe200027fe4ff */
[----:B------:R-:W-:Y:S01]  /*68c0*/  FADD.FTZ R22, R23, R22 ;  /* 0x0000001617167221 */ /* 0x000fe20000010000 */
[----:B------:R-:W-:Y:S01]  /*68d0*/  FADD.FTZ R0, R0, R25 ;  /* 0x0000001900007221 */ /* 0x000fe20000010000 */
[----:B------:R4:W-:Y:S02]  /*68e0*/  @P3 STG.E desc[UR8][R2.64], R33 ;  /* 0x0000002102003986 */ /* 0x0009e4000c101908 */
[----:B------:R-:W-:Y:S01]  /*68f0*/  FADD.FTZ R35, R22, R35 ;  /* 0x0000002316237221 */ /* 0x000fe20000010000 */
[----:B------:R-:W-:Y:S01]  /*6900*/  FADD.FTZ R0, R0, R31 ;  /* 0x0000001f00007221 */ /* 0x000fe20000010000 */
[----:B0-----:R-:W-:Y:S01]  /*6910*/  FADD.FTZ R8, RZ, R8 ;  /* 0x00000008ff087221 */ /* 0x001fe20000010000 */
[----:B----4-:R-:W-:Y:S01]  /*6920*/  @P3 MOV R2, R24 ;  /* 0x0000001800023202 */ /* 0x010fe20000000f00 */
[----:B------:R-:W-:Y:S01]  /*6930*/  @P3 IMAD.MOV.U32 R3, RZ, RZ, R39 ;  /* 0x000000ffff033224 */ /* 0x000fe200078e0027 */
[----:B------:R-:W-:Y:S01]  /*6940*/  @P3 IADD3 R24, P5, PT, R24, 0x200, RZ ;  /* 0x0000020018183810 */ /* 0x000fe20007fbe0ff */
[----:B-1----:R-:W-:-:S03]  /*6950*/  FADD.FTZ R37, R0, R37 ;  /* 0x0000002500257221 */ /* 0x002fc60000010000 */
[----:B------:R0:W-:Y:S01]  /*6960*/  @P3 STG.E desc[UR8][R2.64], R17 ;  /* 0x0000001102003986 */ /* 0x0001e2000c101908 */
[----:B------:R-:W-:Y:S01]  /*6970*/  @P3 IMAD.X R39, RZ, RZ, R39, P5 ;  /* 0x000000ffff273224 */ /* 0x000fe200028e0627 */
[----:B------:R-:W-:Y:S01]  /*6980*/  @P2 MOV R4, R24 ;  /* 0x0000001800042202 */ /* 0x000fe20000000f00 */
[----:B--2---:R-:W-:Y:S01]  /*6990*/  FADD.FTZ R8, R8, R27 ;  /* 0x0000001b08087221 */ /* 0x004fe20000010000 */
[----:B------:R-:W-:Y:S01]  /*69a0*/  @P2 IADD3 R24, P4, PT, R24, 0x200, RZ ;  /* 0x0000020018182810 */ /* 0x000fe20007f9e0ff */
[----:B------:R-:W-:Y:S02]  /*69b0*/  @P2 IMAD.MOV.U32 R5, RZ, RZ, R39 ;  /* 0x000000ffff052224 */ /* 0x000fe400078e0027 */
[----:B---3--:R-:W-:Y:S01]  /*69c0*/  FADD.FTZ R8, R8, R13 ;  /* 0x0000000d08087221 */ /* 0x008fe20000010000 */
[----:B------:R-:W-:Y:S01]  /*69d0*/  @P1 MOV R6, R24 ;  /* 0x0000001800061202 */ /* 0x000fe20000000f00 */
[----:B------:R-:W-:Y:S01]  /*69e0*/  @P2 IMAD.X R39, RZ, RZ, R39, P4 ;  /* 0x000000ffff272224 */ /* 0x000fe200020e0627 */
[----:B------:R-:W-:Y:S01]  /*69f0*/  @P1 IADD3 R24, P4, PT, R24, 0x200, RZ ;  /* 0x0000020018181810 */ /* 0x000fe20007f9e0ff */
[----:B------:R-:W-:Y:S01]  /*6a00*/  FADD.FTZ R15, R8, R15 ;  /* 0x0000000f080f7221 */ /* 0x000fe20000010000 */
[----:B0-----:R-:W-:Y:S01]  /*6a10*/  @P2 MOV R2, R26 ;  /* 0x0000001a00022202 */ /* 0x001fe20000000f00 */
[----:B------:R-:W-:Y:S01]  /*6a20*/  @P2 IMAD.MOV.U32 R3, RZ, RZ, R41 ;  /* 0x000000ffff032224 */ /* 0x000fe200078e0029 */
[----:B------:R-:W-:Y:S01]  /*6a30*/  @P2 IADD3 R26, P3, PT, R26, 0x200, RZ ;  /* 0x000002001a1a2810 */ /* 0x000fe20007f7e0ff */
[----:B------:R-:W-:-:S02]  /*6a40*/  @P1 IMAD.MOV.U32 R7, RZ, RZ, R39 ;  /* 0x000000ffff071224 */ /* 0x000fc400078e0027 */
[----:B------:R-:W-:Y:S01]  /*6a50*/  @P1 IMAD.X R39, RZ, RZ, R39, P4 ;  /* 0x000000ffff271224 */ /* 0x000fe200020e0627 */
[----:B------:R-:W-:Y:S01]  /*6a60*/  @P2 IADD3.X R41, PT, PT, RZ, R41, RZ, P3, !PT ;  /* 0x00000029ff292210 */ /* 0x000fe20001ffe4ff */
[----:B------:R0:W-:Y:S04]  /*6a70*/  @P2 STG.E desc[UR8][R2.64], R35 ;  /* 0x0000002302002986 */ /* 0x0001e8000c101908 */
[----:B------:R1:W-:Y:S01]  /*6a80*/  @P2 STG.E desc[UR8][R4.64], R9 ;  /* 0x0000000904002986 */ /* 0x0003e2000c101908 */
[----:B0-----:R-:W-:Y:S01]  /*6a90*/  @P1 MOV R2, R26 ;  /* 0x0000001a00021202 */ /* 0x001fe20000000f00 */
[----:B------:R-:W-:Y:S01]  /*6aa0*/  @P1 IMAD.MOV.U32 R3, RZ, RZ, R41 ;  /* 0x000000ffff031224 */ /* 0x000fe200078e0029 */
[----:B------:R-:W-:Y:S02]  /*6ab0*/  @P1 IADD3 R26, P3, PT, R26, 0x200, RZ ;  /* 0x000002001a1a1810 */ /* 0x000fe40007f7e0ff */
[----:B-1----:R-:W-:Y:S01]  /*6ac0*/  MOV R4, R24 ;  /* 0x0000001800047202 */ /* 0x002fe20000000f00 */
[----:B------:R-:W-:Y:S01]  /*6ad0*/  IMAD.MOV.U32 R5, RZ, RZ, R39 ;  /* 0x000000ffff057224 */ /* 0x000fe200078e0027 */
[----:B------:R-:W-:Y:S01]  /*6ae0*/  @P1 IADD3.X R41, PT, PT, RZ, R41, RZ, P3, !PT ;  /* 0x00000029ff291210 */ /* 0x000fe20001ffe4ff */
[----:B------:R0:W-:Y:S04]  /*6af0*/  @P1 STG.E desc[UR8][R2.64], R37 ;  /* 0x0000002502001986 */ /* 0x0001e8000c101908 */
[----:B------:R1:W-:Y:S01]  /*6b00*/  @P1 STG.E desc[UR8][R6.64], R19 ;  /* 0x0000001306001986 */ /* 0x0003e2000c101908 */
[----:B0-----:R-:W-:Y:S01]  /*6b10*/  MOV R2, R26 ;  /* 0x0000001a00027202 */ /* 0x001fe20000000f00 */
[----:B------:R-:W-:Y:S01]  /*6b20*/  IMAD.MOV.U32 R3, RZ, RZ, R41 ;  /* 0x000000ffff037224 */ /* 0x000fe200078e0029 */
[----:B------:R-:W-:Y:S06]  /*6b30*/  @!P0 EXIT ;  /* 0x000000000000894d */ /* 0x000fec0003800000 */
[----:B------:R-:W-:Y:S04]  /*6b40*/  STG.E desc[UR8][R2.64], R15 ;  /* 0x0000000f02007986 */ /* 0x000fe8000c101908 */
[----:B------:R-:W-:Y:S01]  /*6b50*/  STG.E desc[UR8][R4.64], R11 ;  /* 0x0000000b04007986 */ /* 0x000fe2000c101908 */
[----:B------:R-:W-:Y:S05]  /*6b60*/  EXIT ;  /* 0x000000000000794d */ /* 0x000fea0003800000 */
.L_x_269:
[----:B------:R-:W-:Y:S01]  /*6b70*/  HFMA2 R116, -RZ, RZ, 0, 1.847743988037109375e-06 ;  /* 0x0000001fff747431 */ /* 0x000fe200000001ff */
[----:B------:R-:W-:Y:S01]  /*6b80*/  BSSY B1, `(.L_x_291) ;  /* 0x0000007000017945 */ /* 0x000fe20003800000 */
[----:B------:R-:W-:Y:S01]  /*6b90*/  MOV R114, R109 ;  /* 0x0000006d00727202 */ /* 0x000fe20000000f00 */
[----:B------:R-:W-:Y:S02]  /*6ba0*/  IMAD.MOV.U32 R113, RZ, RZ, 0x1 ;  /* 0x00000001ff717424 */ /* 0x000fe400078e00ff */
[----:B------:R-:W-:-:S07]  /*6bb0*/  IMAD.MOV.U32 R111, RZ, RZ, -0x1 ;  /* 0xffffffffff6f7424 */ /* 0x000fce00078e00ff */
[----:B-----5:R-:W-:Y:S05]  /*6bc0*/  WARPSYNC.COLLECTIVE R111, `(.L_x_292) ;  /* 0x000000006f087348 */ /* 0x020fea0003c00000 */
[----:B------:R0:W1:Y:S02]  /*6bd0*/  SHFL.BFLY P0, R112, R114, R113, R116 ;  /* 0x0c00007172707389 */ /* 0x0000640000000074 */
[----:B01---5:R-:W-:Y:S05]  /*6be0*/  ENDCOLLECTIVE ;  /* 0x000000000000791b */ /* 0x023fea0003800000 */
.L_x_292:
[----:B------:R-:W-:Y:S05]  /*6bf0*/  BSYNC B1 ;  /* 0x0000000000017941 */ /* 0x000fea0003800000 */
.L_x_291:
        /* <DEDUP_REMOVED lines=8> */
.L_x_293:
[----:B------:R-:W-:Y:S01]  /*6c80*/  FADD.FTZ R76, R76, R109 ;  /* 0x0000006d4c4c7221 */ /* 0x000fe20000010000 */
[----:B------:R-:W-:-:S04]  /*6c90*/  HFMA2 R113, -RZ, RZ, 0, 1.1920928955078125e-07 ;  /* 0x00000002ff717431 */ /* 0x000fc800000001ff */
[----:B------:R-:W-:Y:S01]  /*6ca0*/  MOV R114, R76 ;  /* 0x0000004c00727202 */ /* 0x000fe20000000f00 */
[----:B------:R-:W-:-:S07]  /*6cb0*/  IMAD.MOV.U32 R77, RZ, RZ, R112 ;  /* 0x000000ffff4d7224 */ /* 0x000fce00078e0070 */
[----:B------:R-:W-:Y:S05]  /*6cc0*/  WARPSYNC.COLLECTIVE R111, `(.L_x_294) ;  /* 0x000000006f087348 */ /* 0x000fea0003c00000 */
[----:B------:R0:W1:Y:S02]  /*6cd0*/  SHFL.BFLY P0, R112, R114, R113, R116 ;  /* 0x0c00007172707389 */ /* 0x0000640000000074 */
[----:B01----:R-:W-:Y:S05]  /*6ce0*/  ENDCOLLECTIVE ;  /* 0x000000000000791b */ /* 0x003fea0003800000 */
.L_x_294:
[----:B------:R-:W-:-:S05]  /*6cf0*/  FADD.FTZ R77, R77, R108 ;  /* 0x0000006c4d4d7221 */ /* 0x000fca0000010000 */
[----:B------:R-:W-:Y:S01]  /*6d00*/  MOV R114, R77 ;  /* 0x0000004d00727202 */ /* 0x000fe20000000f00 */
[----:B------:R-:W-:-:S07]  /*6d10*/  IMAD.MOV.U32 R79, RZ, RZ, R112 ;  /* 0x000000ffff4f7224 */ /* 0x000fce00078e0070 */
[----:B------:R-:W-:Y:S05]  /*6d20*/  WARPSYNC.COLLECTIVE R111, `(.L_x_295) ;  /* 0x000000006f087348 */ /* 0x000fea0003c00000 */
[----:B------:R0:W1:Y:S02]  /*6d30*/  SHFL.BFLY P0, R112, R114, R113, R116 ;  /* 0x0c00007172707389 */ /* 0x0000640000000074 */
[----:B01----:R-:W-:Y:S05]  /*6d40*/  ENDCOLLECTIVE ;  /* 0x000000000000791b */ /* 0x003fea0003800000 */
.L_x_295:
[----:B------:R-:W-:Y:S01]  /*6d50*/  FADD.FTZ R79, R76, R79 ;  /* 0x0000004f4c4f7221 */ /* 0x000fe20000010000 */
[----:B------:R-:W-:-:S03]  /*6d60*/  HFMA2 R113, -RZ, RZ, 0, 2.384185791015625e-07 ;  /* 0x00000004ff717431 */ /* 0x000fc600000001ff */
[----:B------:R-:W-:Y:S01]  /*6d70*/  IMAD.MOV.U32 R114, RZ, RZ, R79 ;  /* 0x000000ffff727224 */ /* 0x000fe200078e004f */
[----:B------:R-:W-:-:S07]  /*6d80*/  MOV R78, R112 ;  /* 0x00000070004e7202 */ /* 0x000fce0000000f00 */
[----:B------:R-:W-:Y:S05]  /*6d90*/  WARPSYNC.COLLECTIVE R111, `(.L_x_296) ;  /* 0x000000006f087348 */ /* 0x000fea0003c00000 */
[----:B------:R0:W1:Y:S02]  /*6da0*/  SHFL.BFLY P0, R112, R114, R113, R116 ;  /* 0x0c00007172707389 */ /* 0x0000640000000074 */
[----:B01----:R-:W-:Y:S05]  /*6db0*/  ENDCOLLECTIVE ;  /* 0x000000000000791b */ /* 0x003fea0003800000 */
.L_x_296:
[----:B------:R-:W-:-:S04]  /*6dc0*/  FADD.FTZ R78, R77, R78 ;  /* 0x0000004e4d4e7221 */ /* 0x000fc80000010000 */
[----:B------:R-:W-:Y:S01]  /*6dd0*/  IMAD.MOV.U32 R114, RZ, RZ, R78 ;  /* 0x000000ffff727224 */ /* 0x000fe200078e004e */
[----:B------:R-:W-:-:S07]  /*6de0*/  MOV R110, R112 ;  /* 0x00000070006e7202 */ /* 0x000fce0000000f00 */
[----:B------:R-:W-:Y:S05]  /*6df0*/  WARPSYNC.COLLECTIVE R111, `(.L_x_297) ;  /* 0x000000006f087348 */ /* 0x000fea0003c00000 */
[----:B------:R0:W1:Y:S02]  /*6e00*/  SHFL.BFLY P0, R112, R114, R113, R116 ;  /* 0x0c00007172707389 */ /* 0x0000640000000074 */
[----:B01----:R-:W-:Y:S05]  /*6e10*/  ENDCOLLECTIVE ;  /* 0x000000000000791b */ /* 0x003fea0003800000 */
.L_x_297:
[----:B------:R-:W-:-:S05]  /*6e20*/  FADD.FTZ R110, R79, R110 ;  /* 0x0000006e4f6e7221 */ /* 0x000fca0000010000 */
[----:B------:R-:W-:Y:S01]  /*6e30*/  MOV R114, R110 ;  /* 0x0000006e00727202 */ /* 0x000fe20000000f00 */
[----:B------:R-:W-:Y:S01]  /*6e40*/  IMAD.MOV.U32 R113, RZ, RZ, 0x8 ;  /* 0x00000008ff717424 */ /* 0x000fe200078e00ff */
[----:B------:R-:W-:-:S07]  /*6e50*/  MOV R105, R112 ;  /* 0x0000007000697202 */ /* 0x000fce0000000f00 */
[----:B------:R-:W-:Y:S05]  /*6e60*/  WARPSYNC.COLLECTIVE R111, `(.L_x_298) ;  /* 0x000000006f087348 */ /* 0x000fea0003c00000 */
[----:B------:R0:W1:Y:S02]  /*6e70*/  SHFL.BFLY P0, R112, R114, R113, R116 ;  /* 0x0c00007172707389 */ /* 0x0000640000000074 */
[----:B01----:R-:W-:Y:S05]  /*6e80*/  ENDCOLLECTIVE ;  /* 0x000000000000791b */ /* 0x003fea0003800000 */
.L_x_298:
[----:B------:R-:W-:-:S05]  /*6e90*/  FADD.FTZ R105, R78, R105 ;  /* 0x000000694e697221 */ /* 0x000fca0000010000 */
[----:B------:R-:W-:Y:S02]  /*6ea0*/  MOV R114, R105 ;  /* 0x0000006900727202 */ /* 0x000fe40000000f00 */
[----:B------:R-:W-:-:S07]  /*6eb0*/  MOV R109, R112 ;  /* 0x00000070006d7202 */ /* 0x000fce0000000f00 */
[----:B------:R-:W-:Y:S05]  /*6ec0*/  WARPSYNC.COLLECTIVE R111, `(.L_x_299) ;  /* 0x000000006f087348 */ /* 0x000fea0003c00000 */
[----:B------:R0:W1:Y:S02]  /*6ed0*/  SHFL.BFLY P0, R112, R114, R113, R116 ;  /* 0x0c00007172707389 */ /* 0x0000640000000074 */
[----:B01----:R-:W-:Y:S05]  /*6ee0*/  ENDCOLLECTIVE ;  /* 0x000000000000791b */ /* 0x003fea0003800000 */
.L_x_299:
[----:B------:R-:W-:Y:S01]  /*6ef0*/  FADD.FTZ R109, R110, R109 ;  /* 0x0000006d6e6d7221 */ /* 0x000fe20000010000 */
[----:B------:R-:W-:-:S04]  /*6f00*/  HFMA2 R113, -RZ, RZ, 0, 9.5367431640625e-07 ;  /* 0x00000010ff717431 */ /* 0x000fc800000001ff */
[----:B------:R-:W-:Y:S01]  /*6f10*/  MOV R114, R109 ;  /* 0x0000006d00727202 */ /* 0x000fe20000000f00 */
[----:B------:R-:W-:-:S07]  /*6f20*/  IMAD.MOV.U32 R108, RZ, RZ, R112 ;  /* 0x000000ffff6c7224 */ /* 0x000fce00078e0070 */
[----:B------:R-:W-:Y:S05]  /*6f30*/  WARPSYNC.COLLECTIVE R111, `(.L_x_300) ;  /* 0x000000006f087348 */ /* 0x000fea0003c00000 */
[----:B------:R0:W1:Y:S02]  /*6f40*/  SHFL.BFLY P0, R112, R114, R113, R116 ;  /* 0x0c00007172707389 */ /* 0x0000640000000074 */
[----:B01----:R-:W-:Y:S05]  /*6f50*/  ENDCOLLECTIVE ;  /* 0x000000000000791b */ /* 0x003fea0003800000 */
.L_x_300:
[----:B------:R-:W-:-:S05]  /*6f60*/  FADD.FTZ R108, R105, R108 ;  /* 0x0000006c696c7221 */ /* 0x000fca0000010000 */
[----:B------:R-:W-:Y:S01]  /*6f70*/  MOV R114, R108 ;  /* 0x0000006c00727202 */ /* 0x000fe20000000f00 */
[----:B------:R-:W-:-:S07]  /*6f80*/  IMAD.MOV.U32 R76, RZ, RZ, R112 ;  /* 0x000000ffff4c7224 */ /* 0x000fce00078e0070 */
[----:B------:R-:W-:Y:S05]  /*6f90*/  WARPSYNC.COLLECTIVE R111, `(.L_x_301) ;  /* 0x000000006f087348 */ /* 0x000fea0003c00000 */
[----:B------:R0:W1:Y:S02]  /*6fa0*/  SHFL.BFLY P0, R112, R114, R113, R116 ;  /* 0x0c00007172707389 */ /* 0x0000640000000074 */
[----:B01----:R-:W-:Y:S05]  /*6fb0*/  ENDCOLLECTIVE ;  /* 0x000000000000791b */ /* 0x003fea0003800000 */
.L_x_301:
[----:B------:R-:W-:Y:S01]  /*6fc0*/  MOV R77, R112 ;  /* 0x00000070004d7202 */ /* 0x000fe20000000f00 */
[----:B------:R-:W-:Y:S06]  /*6fd0*/  BRA `(.L_x_302) ;  /* 0xffffffa400487947 */ /* 0x000fec000383ffff */
.L_x_303:
        /* <DEDUP_REMOVED lines=10> */
.L_x_3894:


//--------------------- .text._ZN10layer_norm22ln_bwd_finalize_kernelINS_22Kernel_traits_finalizeILj512E13__nv_bfloat16S2_S2_S2_fjLb0ELj1024ELj4ENS_18Kernel_traits_baseILj512ES2_S2_S2_S2_fjLj1024EEEEELb0ELb1EEEvNS_9BwdParamsE --------------------------
	.section	.text._ZN10layer_norm22ln_bwd_finalize_kernelINS_22Kernel_traits_finalizeILj512E13__nv_bfloat16S2_S2_S2_fjLb0ELj1024ELj4ENS_18Kernel_traits_baseILj512ES2_S2_S2_S2_fjLj1024EEEEELb0ELb1EEEvNS_9BwdParamsE,"ax",@progbits
	.align	128
        .global         _ZN10layer_norm22ln_bwd_finalize_kernelINS_22Kernel_traits_finalizeILj512E13__nv_bfloat16S2_S2_S2_fjLb0ELj1024ELj4ENS_18Kernel_traits_baseILj512ES2_S2_S2_S2_fjLj1024EEEEELb0ELb1EEEvNS_9BwdParamsE
        .type           _ZN10layer_norm22ln_bwd_finalize_kernelINS_22Kernel_traits_finalizeILj512E13__nv_bfloat16S2_S2_S2_fjLb0ELj1024ELj4ENS_18Kernel_traits_baseILj512ES2_S2_S2_S2_fjLj1024EEEEELb0ELb1EEEvNS_9BwdParamsE,@function
        .size           _ZN10layer_norm22ln_bwd_finalize_kernelINS_22Kernel_traits_finalizeILj512E13__nv_bfloat16S2_S2_S2_fjLb0ELj1024ELj4ENS_18Kernel_traits_baseILj512ES2_S2_S2_S2_fjLj1024EEEEELb0ELb1EEEvNS_9BwdParamsE,(.L_x_3895 - _ZN10layer_norm22ln_bwd_finalize_kernelINS_22Kernel_traits_finalizeILj512E13__nv_bfloat16S2_S2_S2_fjLb0ELj1024ELj4ENS_18Kernel_traits_baseILj512ES2_S2_S2_S2_fjLj1024EEEEELb0ELb1EEEvNS_9BwdParamsE)
        .other          _ZN10layer_norm22ln_bwd_finalize_kernelINS_22Kernel_traits_finalizeILj512E13__nv_bfloat16S2_S2_S2_fjLb0ELj1024ELj4ENS_18Kernel_traits_baseILj512ES2_S2_S2_S2_fjLj1024EEEEELb0ELb1EEEvNS_9BwdParamsE,@"STO_CUDA_ENTRY STV_DEFAULT"
_ZN10layer_norm22ln_bwd_finalize_kernelINS_22Kernel_traits_finalizeILj512E13__nv_bfloat16S2_S2_S2_fjLb0ELj1024ELj4ENS_18Kernel_traits_baseILj512ES2_S2_S2_S2_fjLj1024EEEEELb0ELb1EEEvNS_9BwdParamsE:
.text._ZN10layer_norm22ln_bwd_finalize_kernelINS_22Kernel_traits_finalizeILj512E13__nv_bfloat16S2_S2_S2_fjLb0ELj1024ELj4ENS_18Kernel_traits_baseILj512ES2_S2_S2_S2_fjLj1024EEEEELb0ELb1EEEvNS_9BwdParamsE:
[----:B------:R-:W-:Y:S01]  /*0000*/  LDC R1, c[0x0][0x37c] ;  /* 0x0000df00ff017b82 */ /* 0x000fe20000000800 */
[----:B------:R-:W0:Y:S01]  /*0010*/  S2R R58, SR_CTAID.X ;  /* 0x00000000003a7919 */ /* 0x000e220000002500 */
[----:B------:R-:W1:Y:S01]  /*0020*/  S2R R57, SR_TID.X ;  /* 0x0000000000397919 */ /* 0x000e620000002100 */
[----:B0-----:R-:W-:-:S04]  /*0030*/  SHF.L.U32 R0, R58, 0x5, RZ ;  /* 0x000000053a007819 */ /* 0x001fc800000006ff */
[----:B-1----:R-:W-:-:S04]  /*0040*/  LOP3.LUT R2, R0, 0x1f, R57, 0xf8, !PT ;  /* 0x0000001f00027812 */ /* 0x002fc800078ef839 */
[----:B------:R-:W-:-:S13]  /*0050*/  ISETP.GT.U32.AND P0, PT, R2, 0x1ff, PT ;  /* 0x000001ff0200780c */ /* 0x000fda0003f04070 */
[----:B------:R-:W-:Y:S05]  /*0060*/  @P0 EXIT ;  /* 0x000000000000094d */ /* 0x000fea0003800000 */
[----:B------:R-:W0:Y:S01]  /*0070*/  LDCU UR8, c[0x0][0x380] ;  /* 0x00007000ff0877ac */ /* 0x000e220008000800 */
[----:B------:R-:W-:Y:S01]  /*0080*/  SHF.R.U32.HI R2, RZ, 0x5, R57 ;  /* 0x00000005ff027819 */ /* 0x000fe20000011639 */
[----:B------:R-:W-:Y:S01]  /*0090*/  BSSY.RECONVERGENT B0, `(.L_x_304) ;  /* 0x0000139000007945 */ /* 0x000fe20003800200 */
[----:B------:R-:W-:Y:S01]  /*00a0*/  HFMA2 R3, -RZ, RZ, 0, 0 ;  /* 0x00000000ff037431 */ /* 0x000fe200000001ff */
[----:B------:R-:W1:Y:S01]  /*00b0*/  LDCU.64 UR6, c[0x0][0x358] ;  /* 0x00006b00ff0677ac */ /* 0x000e620008000a00 */
[----:B------:R-:W-:Y:S02]  /*00c0*/  LOP3.LUT R57, R57, 0x1f, RZ, 0xc0, !PT ;  /* 0x0000001f39397812 */ /* 0x000fe400078ec0ff */
[----:B------:R-:W-:Y:S02]  /*00d0*/  MOV R43, RZ ;  /* 0x000000ff002b7202 */ /* 0x000fe40000000f00 */
[----:B0-----:R-:W-:-:S13]  /*00e0*/  ISETP.GE.U32.AND P0, PT, R2, UR8, PT ;  /* 0x0000000802007c0c */ /* 0x001fda000bf06070 */
[----:B-1----:R-:W-:Y:S05]  /*00f0*/  @P0 BRA `(.L_x_305) ;  /* 0x0000001000c80947 */ /* 0x002fea0003800000 */
[----:B------:R-:W-:Y:S01]  /*0100*/  LOP3.LUT R36, R2, 0x20, RZ, 0xfc, !PT ;  /* 0x0000002002247812 */ /* 0x000fe200078efcff */
[----:B------:R-:W-:Y:S01]  /*0110*/  BSSY.RECONVERGENT B1, `(.L_x_306) ;  /* 0x00000b2000017945 */ /* 0x000fe20003800200 */
[----:B------:R-:W-:Y:S02]  /*0120*/  LOP3.LUT R4, RZ, R2, RZ, 0x33, !PT ;  /* 0x00000002ff047212 */ /* 0x000fe400078e33ff */
[----:B------:R-:W-:Y:S02]  /*0130*/  VIMNMX.U32 R3, PT, PT, R36, UR8, !PT ;  /* 0x0000000824037c48 */ /* 0x000fe4000ffe0000 */
[----:B------:R-:W-:Y:S02]  /*0140*/  MOV R43, RZ ;  /* 0x000000ff002b7202 */ /* 0x000fe40000000f00 */
[----:B------:R-:W-:-:S04]  /*0150*/  IADD3 R3, PT, PT, R3, R4, RZ ;  /* 0x0000000403037210 */ /* 0x000fc80007ffe0ff */
[C---:B------:R-:W-:Y:S02]  /*0160*/  ISETP.GE.U32.AND P1, PT, R3.reuse, 0x1e0, PT ;  /* 0x000001e00300780c */ /* 0x040fe40003f26070 */
[----:B------:R-:W-:Y:S02]  /*0170*/  LEA.HI R54, R3, 0x1, RZ, 0x1b ;  /* 0x0000000103367811 */ /* 0x000fe400078fd8ff */
[----:B------:R-:W-:Y:S02]  /*0180*/  MOV R3, RZ ;  /* 0x000000ff00037202 */ /* 0x000fe40000000f00 */
[----:B------:R-:W-:-:S07]  /*0190*/  LOP3.LUT P0, R56, R54, 0xf, RZ, 0xc0, !PT ;  /* 0x0000000f36387812 */ /* 0x000fce000780c0ff */
[----:B------:R-:W-:Y:S06]  /*01a0*/  @!P1 BRA `(.L_x_307) ;  /* 0x0000000800a09947 */ /* 0x000fec0003800000 */
[----:B------:R-:W0:Y:S01]  /*01b0*/  LDC R55, c[0x0][0x388] ;  /* 0x0000e200ff377b82 */ /* 0x000e220000000800 */
[C---:B------:R-:W-:Y:S01]  /*01c0*/  LOP3.LUT R5, R2.reuse, 0x120, RZ, 0xfc, !PT ;  /* 0x0000012002057812 */ /* 0x040fe200078efcff */
[----:B------:R-:W-:Y:S01]  /*01d0*/  HFMA2 R43, -RZ, RZ, 0, 0 ;  /* 0x00000000ff2b7431 */ /* 0x000fe200000001ff */
[C---:B------:R-:W-:Y:S02]  /*01e0*/  LOP3.LUT R7, R2.reuse, 0x140, RZ, 0xfc, !PT ;  /* 0x0000014002077812 */ /* 0x040fe400078efcff */
[C---:B------:R-:W-:Y:S02]  /*01f0*/  LOP3.LUT R4, R2.reuse, 0x100, RZ, 0xfc, !PT ;  /* 0x0000010002047812 */ /* 0x040fe400078efcff */
[C---:B------:R-:W-:Y:S02]  /*0200*/  LOP3.LUT R9, R2.reuse, 0x160, RZ, 0xfc, !PT ;  /* 0x0000016002097812 */ /* 0x040fe400078efcff */
[C---:B------:R-:W-:Y:S02]  /*0210*/  LOP3.LUT R11, R2.reuse, 0x180, RZ, 0xfc, !PT ;  /* 0x00000180020b7812 */ /* 0x040fe400078efcff */
[----:B------:R-:W-:-:S02]  /*0220*/  LOP3.LUT R12, R2, 0x1a0, RZ, 0xfc, !PT ;  /* 0x000001a0020c7812 */ /* 0x000fc400078efcff */
[C---:B------:R-:W-:Y:S02]  /*0230*/  LOP3.LUT R13, R2.reuse, 0x1c0, RZ, 0xfc, !PT ;  /* 0x000001c0020d7812 */ /* 0x040fe400078efcff */
[C---:B------:R-:W-:Y:S02]  /*0240*/  LOP3.LUT R15, R2.reuse, 0x1e0, RZ, 0xfc, !PT ;  /* 0x000001e0020f7812 */ /* 0x040fe400078efcff */
[C---:B------:R-:W-:Y:S02]  /*0250*/  LOP3.LUT R16, R2.reuse, 0x80, RZ, 0xfc, !PT ;  /* 0x0000008002107812 */ /* 0x040fe400078efcff */
[C---:B------:R-:W-:Y:S02]  /*0260*/  LOP3.LUT R17, R2.reuse, 0xa0, RZ, 0xfc, !PT ;  /* 0x000000a002117812 */ /* 0x040fe400078efcff */
[C---:B------:R-:W-:Y:S02]  /*0270*/  LOP3.LUT R19, R2.reuse, 0xc0, RZ, 0xfc, !PT ;  /* 0x000000c002137812 */ /* 0x040fe400078efcff */
[C---:B------:R-:W-:Y:S01]  /*0280*/  LOP3.LUT R21, R2.reuse, 0xe0, RZ, 0xfc, !PT ;  /* 0x000000e002157812 */ /* 0x040fe200078efcff */
[-CC-:B0-----:R-:W-:Y:S01]  /*0290*/  IMAD R6, R5, R55.reuse, R0.reuse ;  /* 0x0000003705067224 */ /* 0x181fe200078e0200 */
[C---:B------:R-:W-:Y:S01]  /*02a0*/  LOP3.LUT R23, R2.reuse, 0x40, RZ, 0xfc, !PT ;  /* 0x0000004002177812 */ /* 0x040fe200078efcff */
[-CC-:B------:R-:W-:Y:S01]  /*02b0*/  IMAD R8, R7, R55.reuse, R0.reuse ;  /* 0x0000003707087224 */ /* 0x180fe200078e0200 */
[----:B------:R-:W-:Y:S01]  /*02c0*/  LOP3.LUT R25, R2, 0x60, RZ, 0xfc, !PT ;  /* 0x0000006002197812 */ /* 0x000fe200078efcff */
[-CC-:B------:R-:W-:Y:S01]  /*02d0*/  IMAD R36, R36, R55.reuse, R0.reuse ;  /* 0x0000003724247224 */ /* 0x180fe200078e0200 */
[----:B------:R-:W-:Y:S01]  /*02e0*/  LOP3.LUT R27, R54, 0xffffff0, RZ, 0xc0, !PT ;  /* 0x0ffffff0361b7812 */ /* 0x000fe200078ec0ff */
[-CC-:B------:R-:W-:Y:S01]  /*02f0*/  IMAD R4, R4, R55.reuse, R0.reuse ;  /* 0x0000003704047224 */ /* 0x180fe200078e0200 */
[----:B------:R-:W-:Y:S01]  /*0300*/  IADD3 R5, PT, PT, R57, R6, RZ ;  /* 0x0000000639057210 */ /* 0x000fe20007ffe0ff */
[-CC-:B------:R-:W-:Y:S01]  /*0310*/  IMAD R10, R9, R55.reuse, R0.reuse ;  /* 0x00000037090a7224 */ /* 0x180fe200078e0200 */
[----:B------:R-:W-:Y:S01]  /*0320*/  IADD3 R6, PT, PT, R57, R8, RZ ;  /* 0x0000000839067210 */ /* 0x000fe20007ffe0ff */
[----:B------:R-:W-:-:S02]  /*0330*/  IMAD R14, R11, R55, R0 ;  /* 0x000000370b0e7224 */ /* 0x000fc400078e0200 */
[-CC-:B------:R-:W-:Y:S01]  /*0340*/  IMAD R18, R12, R55.reuse, R0.reuse ;  /* 0x000000370c127224 */ /* 0x180fe200078e0200 */
[----:B------:R-:W-:Y:S01]  /*0350*/  IADD3 R7, PT, PT, R57, R10, RZ ;  /* 0x0000000a39077210 */ /* 0x000fe20007ffe0ff */
[-CC-:B------:R-:W-:Y:S01]  /*0360*/  IMAD R20, R13, R55.reuse, R0.reuse ;  /* 0x000000370d147224 */ /* 0x180fe200078e0200 */
[----:B------:R-:W-:Y:S01]  /*0370*/  IADD3 R8, PT, PT, R57, R14, RZ ;  /* 0x0000000e39087210 */ /* 0x000fe20007ffe0ff */
[-CC-:B------:R-:W-:Y:S01]  /*0380*/  IMAD R22, R15, R55.reuse, R0.reuse ;  /* 0x000000370f167224 */ /* 0x180fe200078e0200 */
[C---:B------:R-:W-:Y:S01]  /*0390*/  IADD3 R9, PT, PT, R57.reuse, R18, RZ ;  /* 0x0000001239097210 */ /* 0x040fe20007ffe0ff */
[-CC-:B------:R-:W-:Y:S01]  /*03a0*/  IMAD R24, R16, R55.reuse, R0.reuse ;  /* 0x0000003710187224 */ /* 0x180fe200078e0200 */
[----:B------:R-:W-:Y:S01]  /*03b0*/  IADD3 R16, PT, PT, R57, R4, RZ ;  /* 0x0000000439107210 */ /* 0x000fe20007ffe0ff */
[-CC-:B------:R-:W-:Y:S01]  /*03c0*/  IMAD R26, R17, R55.reuse, R0.reuse ;  /* 0x00000037111a7224 */ /* 0x180fe200078e0200 */
[----:B------:R-:W-:Y:S01]  /*03d0*/  IADD3 R12, PT, PT, R57, R36, RZ ;  /* 0x00000024390c7210 */ /* 0x000fe20007ffe0ff */
[-CC-:B------:R-:W-:Y:S01]  /*03e0*/  IMAD R28, R19, R55.reuse, R0.reuse ;  /* 0x00000037131c7224 */ /* 0x180fe200078e0200 */
[----:B------:R-:W-:Y:S01]  /*03f0*/  IADD3 R19, PT, PT, -R27, RZ, RZ ;  /* 0x000000ff1b137210 */ /* 0x000fe20007ffe1ff */
[-CC-:B------:R-:W-:Y:S01]  /*0400*/  IMAD R30, R21, R55.reuse, R0.reuse ;  /* 0x00000037151e7224 */ /* 0x180fe200078e0200 */
[----:B------:R-:W-:Y:S01]  /*0410*/  IADD3 R10, PT, PT, R57, R20, RZ ;  /* 0x00000014390a7210 */ /* 0x000fe20007ffe0ff */
[-CC-:B------:R-:W-:Y:S01]  /*0420*/  IMAD R32, R23, R55.reuse, R0.reuse ;  /* 0x0000003717207224 */ /* 0x180fe200078e0200 */
[----:B------:R-:W-:Y:S01]  /*0430*/  IADD3 R11, PT, PT, R57, R22, RZ ;  /* 0x00000016390b7210 */ /* 0x000fe20007ffe0ff */
[-CC-:B------:R-:W-:Y:S01]  /*0440*/  IMAD R34, R25, R55.reuse, R0.reuse ;  /* 0x0000003719227224 */ /* 0x180fe200078e0200 */
[C---:B------:R-:W-:Y:S01]  /*0450*/  IADD3 R18, PT, PT, R57.reuse, R24, RZ ;  /* 0x0000001839127210 */ /* 0x040fe20007ffe0ff */
[----:B------:R-:W-:Y:S01]  /*0460*/  IMAD R0, R2, R55, R0 ;  /* 0x0000003702007224 */ /* 0x000fe200078e0200 */
[----:B------:R-:W-:-:S02]  /*0470*/  IADD3 R13, PT, PT, R57, R26, RZ ;  /* 0x0000001a390d7210 */ /* 0x000fc40007ffe0ff */
[C---:B------:R-:W-:Y:S02]  /*0480*/  IADD3 R14, PT, PT, R57.reuse, R28, RZ ;  /* 0x0000001c390e7210 */ /* 0x040fe40007ffe0ff */
[C---:B------:R-:W-:Y:S02]  /*0490*/  IADD3 R15, PT, PT, R57.reuse, R30, RZ ;  /* 0x0000001e390f7210 */ /* 0x040fe40007ffe0ff */
[C---:B------:R-:W-:Y:S02]  /*04a0*/  IADD3 R4, PT, PT, R57.reuse, R32, RZ ;  /* 0x0000002039047210 */ /* 0x040fe40007ffe0ff */
[C---:B------:R-:W-:Y:S02]  /*04b0*/  IADD3 R17, PT, PT, R57.reuse, R34, RZ ;  /* 0x0000002239117210 */ /* 0x040fe40007ffe0ff */
[----:B------:R-:W-:-:S07]  /*04c0*/  IADD3 R0, PT, PT, R57, R0, RZ ;  /* 0x0000000039007210 */ /* 0x000fce0007ffe0ff */
.L_x_308:
        /* <DEDUP_REMOVED lines=118> */
.L_x_307:
[----:B------:R-:W-:Y:S05]  /*0c30*/  BSYNC.RECONVERGENT B1 ;  /* 0x0000000000017941 */ /* 0x000fea0003800200 */
.L_x_306:
        /* <DEDUP_REMOVED lines=9> */
[----:B------:R-:W0:Y:S08]  /*0cd0*/  LDC R32, c[0x0][0x388] ;  /* 0x0000e200ff207b82 */ /* 0x000e300000000800 */
[----:B------:R-:W1:Y:S08]  /*0ce0*/  LDC.64 R6, c[0x0][0x448] ;  /* 0x00011200ff067b82 */ /* 0x000e700000000a00 */
[----:B------:R-:W2:Y:S01]  /*0cf0*/  LDC.64 R8, c[0x0][0x440] ;  /* 0x00011000ff087b82 */ /* 0x000ea20000000a00 */
[----:B0-----:R-:W-:-:S05]  /*0d00*/  IMAD R13, R2, R32, R11 ;  /* 0x00000020020d7224 */ /* 0x001fca00078e020b */
[CC--:B------:R-:W-:Y:S02]  /*0d10*/  LEA R21, R32.reuse, R13.reuse, 0x5 ;  /* 0x0000000d20157211 */ /* 0x0c0fe400078e28ff */
[CC--:B------:R-:W-:Y:S01]  /*0d20*/  LEA R23, R32.reuse, R13.reuse, 0x6 ;  /* 0x0000000d20177211 */ /* 0x0c0fe200078e30ff */
[----:B-1----:R-:W-:Y:S01]  /*0d30*/  IMAD.WIDE.U32 R14, R13, 0x4, R6 ;  /* 0x000000040d0e7825 */ /* 0x002fe200078e0006 */
[----:B------:R-:W-:-:S03]  /*0d40*/  LEA R29, R32, R13, 0x7 ;  /* 0x0000000d201d7211 */ /* 0x000fc600078e38ff */
[--C-:B--2---:R-:W-:Y:S02]  /*0d50*/  IMAD.WIDE.U32 R16, R13, 0x4, R8.reuse ;  /* 0x000000040d107825 */ /* 0x104fe400078e0008 */
[----:B------:R0:W2:Y:S02]  /*0d60*/  LDG.E R14, desc[UR6][R14.64] ;  /* 0x000000060e0e7981 */ /* 0x0000a4000c1e1900 */
[C---:B------:R-:W-:Y:S02]  /*0d70*/  IMAD.WIDE.U32 R18, R21.reuse, 0x4, R8 ;  /* 0x0000000415127825 */ /* 0x040fe400078e0008 */
[----:B------:R1:W3:Y:S01]  /*0d80*/  LDG.E R0, desc[UR6][R16.64] ;  /* 0x0000000610007981 */ /* 0x0002e2000c1e1900 */
[----:B------:R-:W-:Y:S01]  /*0d90*/  LEA R27, R32, R23, 0x5 ;  /* 0x00000017201b7211 */ /* 0x000fe200078e28ff */
[----:B------:R-:W-:Y:S02]  /*0da0*/  IMAD.WIDE.U32 R20, R21, 0x4, R6 ;  /* 0x0000000415147825 */ /* 0x000fe400078e0006 */
[----:B------:R4:W5:Y:S02]  /*0db0*/  LDG.E R4, desc[UR6][R18.64] ;  /* 0x0000000612047981 */ /* 0x000964000c1e1900 */
[----:B------:R-:W-:-:S02]  /*0dc0*/  IMAD.WIDE.U32 R12, R23, 0x4, R8 ;  /* 0x00000004170c7825 */ /* 0x000fc400078e0008 */
[----:B------:R-:W5:Y:S02]  /*0dd0*/  LDG.E R31, desc[UR6][R20.64] ;  /* 0x00000006141f7981 */ /* 0x000f64000c1e1900 */
[----:B------:R-:W-:Y:S01]  /*0de0*/  IMAD.WIDE.U32 R22, R23, 0x4, R6 ;  /* 0x0000000417167825 */ /* 0x000fe200078e0006 */
[----:B0-----:R-:W-:Y:S01]  /*0df0*/  LEA R15, R32, R29, 0x5 ;  /* 0x0000001d200f7211 */ /* 0x001fe200078e28ff */
[----:B------:R0:W5:Y:S02]  /*0e00*/  LDG.E R12, desc[UR6][R12.64] ;  /* 0x000000060c0c7981 */ /* 0x000164000c1e1900 */
[C---:B-1----:R-:W-:Y:S02]  /*0e10*/  IMAD.WIDE.U32 R16, R27.reuse, 0x4, R8 ;  /* 0x000000041b107825 */ /* 0x042fe400078e0008 */
[----:B------:R1:W5:Y:S02]  /*0e20*/  LDG.E R33, desc[UR6][R22.64] ;  /* 0x0000000616217981 */ /* 0x000364000c1e1900 */
[----:B----4-:R-:W-:-:S02]  /*0e30*/  IMAD.WIDE.U32 R18, R27, 0x4, R6 ;  /* 0x000000041b127825 */ /* 0x010fc400078e0006 */
[----:B------:R-:W4:Y:S02]  /*0e40*/  LDG.E R17, desc[UR6][R16.64] ;  /* 0x0000000610117981 */ /* 0x000f24000c1e1900 */
[C---:B------:R-:W-:Y:S01]  /*0e50*/  IMAD.WIDE.U32 R26, R29.reuse, 0x4, R6 ;  /* 0x000000041d1a7825 */ /* 0x040fe200078e0006 */
[----:B0-----:R-:W-:Y:S01]  /*0e60*/  LEA R13, R32, R29, 0x6 ;  /* 0x0000001d200d7211 */ /* 0x001fe200078e30ff */
[----:B------:R-:W4:Y:S02]  /*0e70*/  LDG.E R19, desc[UR6][R18.64] ;  /* 0x0000000612137981 */ /* 0x000f24000c1e1900 */
[--C-:B------:R-:W-:Y:S02]  /*0e80*/  IMAD.WIDE.U32 R24, R29, 0x4, R8.reuse ;  /* 0x000000041d187825 */ /* 0x100fe400078e0008 */
[----:B------:R-:W4:Y:S02]  /*0e90*/  LDG.E R27, desc[UR6][R26.64] ;  /* 0x000000061a1b7981 */ /* 0x000f24000c1e1900 */
[----:B------:R-:W-:-:S02]  /*0ea0*/  IMAD.WIDE.U32 R28, R15, 0x4, R8 ;  /* 0x000000040f1c7825 */ /* 0x000fc400078e0008 */
[----:B------:R0:W4:Y:S02]  /*0eb0*/  LDG.E R10, desc[UR6][R24.64] ;  /* 0x00000006180a7981 */ /* 0x000124000c1e1900 */
[--C-:B------:R-:W-:Y:S01]  /*0ec0*/  IMAD.WIDE.U32 R20, R15, 0x4, R6.reuse ;  /* 0x000000040f147825 */ /* 0x100fe200078e0006 */
[----:B------:R-:W-:Y:S01]  /*0ed0*/  LEA R15, R32, R13, 0x5 ;  /* 0x0000000d200f7211 */ /* 0x000fe200078e28ff */
[----:B------:R-:W4:Y:S02]  /*0ee0*/  LDG.E R29, desc[UR6][R28.64] ;  /* 0x000000061c1d7981 */ /* 0x000f24000c1e1900 */
[C---:B-1----:R-:W-:Y:S02]  /*0ef0*/  IMAD.WIDE.U32 R22, R13.reuse, 0x4, R6 ;  /* 0x000000040d167825 */ /* 0x042fe400078e0006 */
[----:B------:R-:W4:Y:S02]  /*0f00*/  LDG.E R21, desc[UR6][R20.64] ;  /* 0x0000000614157981 */ /* 0x000f24000c1e1900 */
[----:B0-----:R-:W-:-:S02]  /*0f10*/  IMAD.WIDE.U32 R24, R13, 0x4, R8 ;  /* 0x000000040d187825 */ /* 0x001fc400078e0008 */
[----:B------:R-:W4:Y:S02]  /*0f20*/  LDG.E R23, desc[UR6][R22.64] ;  /* 0x0000000616177981 */ /* 0x000f24000c1e1900 */
[C---:B------:R-:W-:Y:S02]  /*0f30*/  IMAD.WIDE.U32 R8, R15.reuse, 0x4, R8 ;  /* 0x000000040f087825 */ /* 0x040fe400078e0008 */
[----:B------:R-:W4:Y:S02]  /*0f40*/  LDG.E R25, desc[UR6][R24.64] ;  /* 0x0000000618197981 */ /* 0x000f24000c1e1900 */
[----:B------:R-:W-:Y:S02]  /*0f50*/  IMAD.WIDE.U32 R6, R15, 0x4, R6 ;  /* 0x000000040f067825 */ /* 0x000fe400078e0006 */
[----:B------:R-:W4:Y:S04]  /*0f60*/  LDG.E R9, desc[UR6][R8.64] ;  /* 0x0000000608097981 */ /* 0x000f28000c1e1900 */
[----:B------:R-:W4:Y:S01]  /*0f70*/  LDG.E R7, desc[UR6][R6.64] ;  /* 0x0000000606077981 */ /* 0x000f22000c1e1900 */
[----:B------:R-:W-:Y:S01]  /*0f80*/  IADD3 R2, PT, PT, R2, 0x100, RZ ;  /* 0x0000010002027810 */ /* 0x000fe20007ffe0ff */
[----:B--2---:R-:W-:Y:S01]  /*0f90*/  FADD.FTZ R14, R3, R14 ;  /* 0x0000000e030e7221 */ /* 0x004fe20000010000 */
[----:B---3--:R-:W-:-:S04]  /*0fa0*/  FADD.FTZ R43, R43, R0 ;  /* 0x000000002b2b7221 */ /* 0x008fc80000010000 */
[----:B-----5:R-:W-:Y:S01]  /*0fb0*/  FADD.FTZ R43, R43, R4 ;  /* 0x000000042b2b7221 */ /* 0x020fe20000010000 */
[----:B------:R-:W-:-:S03]  /*0fc0*/  FADD.FTZ R14, R14, R31 ;  /* 0x0000001f0e0e7221 */ /* 0x000fc60000010000 */
[----:B------:R-:W-:Y:S01]  /*0fd0*/  FADD.FTZ R12, R43, R12 ;  /* 0x0000000c2b0c7221 */ /* 0x000fe20000010000 */
[----:B------:R-:W-:-:S03]  /*0fe0*/  FADD.FTZ R14, R14, R33 ;  /* 0x000000210e0e7221 */ /* 0x000fc60000010000 */
[----:B----4-:R-:W-:Y:S01]  /*0ff0*/  FADD.FTZ R17, R12, R17 ;  /* 0x000000110c117221 */ /* 0x010fe20000010000 */
[----:B------:R-:W-:-:S04]  /*1000*/  FADD.FTZ R14, R14, R19 ;  /* 0x000000130e0e7221 */ /* 0x000fc80000010000 */
[----:B------:R-:W-:Y:S01]  /*1010*/  FADD.FTZ R14, R14, R27 ;  /* 0x0000001b0e0e7221 */ /* 0x000fe20000010000 */
[----:B------:R-:W-:-:S04]  /*1020*/  FADD.FTZ R10, R17, R10 ;  /* 0x0000000a110a7221 */ /* 0x000fc80000010000 */
[----:B------:R-:W-:Y:S01]  /*1030*/  FADD.FTZ R10, R10, R29 ;  /* 0x0000001d0a0a7221 */ /* 0x000fe20000010000 */
[----:B------:R-:W-:-:S04]  /*1040*/  FADD.FTZ R14, R14, R21 ;  /* 0x000000150e0e7221 */ /* 0x000fc80000010000 */
[----:B------:R-:W-:Y:S01]  /*1050*/  FADD.FTZ R14, R14, R23 ;  /* 0x000000170e0e7221 */ /* 0x000fe20000010000 */
[----:B------:R-:W-:-:S04]  /*1060*/  FADD.FTZ R10, R10, R25 ;  /* 0x000000190a0a7221 */ /* 0x000fc80000010000 */
[----:B------:R-:W-:Y:S01]  /*1070*/  FADD.FTZ R43, R10, R9 ;  /* 0x000000090a2b7221 */ /* 0x000fe20000010000 */
[----:B------:R-:W-:-:S07]  /*1080*/  FADD.FTZ R3, R14, R7 ;  /* 0x000000070e037221 */ /* 0x000fce0000010000 */
.L_x_310:
[----:B------:R-:W-:Y:S05]  /*1090*/  BSYNC.RECONVERGENT B1 ;  /* 0x0000000000017941 */ /* 0x000fea0003800200 */
.L_x_309:
[----:B------:R-:W-:Y:S05]  /*10a0*/  @!P1 BRA `(.L_x_305) ;  /* 0x0000000000dc9947 */ /* 0x000fea0003800000 */
[----:B------:R-:W-:Y:S01]  /*10b0*/  ISETP.GE.U32.AND P0, PT, R30, 0x4, PT ;  /* 0x000000041e00780c */ /* 0x000fe20003f06070 */
[----:B------:R-:W-:Y:S01]  /*10c0*/  BSSY.RECONVERGENT B1, `(.L_x_311) ;  /* 0x0000024000017945 */ /* 0x000fe20003800200 */
[----:B------:R-:W-:-:S04]  /*10d0*/  LOP3.LUT R0, R54, 0x3, RZ, 0xc0, !PT ;  /* 0x0000000336007812 */ /* 0x000fc800078ec0ff */
[----:B------:R-:W-:-:S07]  /*10e0*/  ISETP.NE.AND P1, PT, R0, RZ, PT ;  /* 0x000000ff0000720c */ /* 0x000fce0003f25270 */
[----:B------:R-:W-:Y:S06]  /*10f0*/  @!P0 BRA `(.L_x_312) ;  /* 0x0000000000808947 */ /* 0x000fec0003800000 */
[----:B------:R-:W0:Y:S08]  /*1100*/  LDC R4, c[0x0][0x388] ;  /* 0x0000e200ff047b82 */ /* 0x000e300000000800 */
[----:B------:R-:W1:Y:S08]  /*1110*/  LDC.64 R6, c[0x0][0x440] ;  /* 0x00011000ff067b82 */ /* 0x000e700000000a00 */
[----:B------:R-:W2:Y:S01]  /*1120*/  LDC.64 R12, c[0x0][0x448] ;  /* 0x00011200ff0c7b82 */ /* 0x000ea20000000a00 */
[----:B0-----:R-:W-:-:S05]  /*1130*/  IMAD R15, R2, R4, R11 ;  /* 0x00000004020f7224 */ /* 0x001fca00078e020b */
[CC--:B------:R-:W-:Y:S01]  /*1140*/  LEA R17, R4.reuse, R15.reuse, 0x5 ;  /* 0x0000000f04117211 */ /* 0x0c0fe200078e28ff */
[----:B-1----:R-:W-:Y:S01]  /*1150*/  IMAD.WIDE.U32 R8, R15, 0x4, R6 ;  /* 0x000000040f087825 */ /* 0x002fe200078e0006 */
[----:B------:R-:W-:-:S03]  /*1160*/  LEA R21, R4, R15, 0x6 ;  /* 0x0000000f04157211 */ /* 0x000fc600078e30ff */
[----:B--2---:R-:W-:Y:S02]  /*1170*/  IMAD.WIDE.U32 R10, R15, 0x4, R12 ;  /* 0x000000040f0a7825 */ /* 0x004fe400078e000c */
[----:B------:R-:W2:Y:S02]  /*1180*/  LDG.E R8, desc[UR6][R8.64] ;  /* 0x0000000608087981 */ /* 0x000ea4000c1e1900 */
[C---:B------:R-:W-:Y:S01]  /*1190*/  IMAD.WIDE.U32 R14, R17.reuse, 0x4, R6 ;  /* 0x00000004110e7825 */ /* 0x040fe200078e0006 */
[----:B------:R-:W-:Y:S01]  /*11a0*/  LEA R23, R4, R21, 0x5 ;  /* 0x0000001504177211 */ /* 0x000fe200078e28ff */
        /* <DEDUP_REMOVED lines=21> */
.L_x_312:
[----:B------:R-:W-:Y:S05]  /*1300*/  BSYNC.RECONVERGENT B1 ;  /* 0x0000000000017941 */ /* 0x000fea0003800200 */
.L_x_311:
[----:B------:R-:W-:Y:S05]  /*1310*/  @!P1 BRA `(.L_x_305) ;  /* 0x0000000000409947 */ /* 0x000fea0003800000 */
[----:B------:R-:W0:Y:S01]  /*1320*/  LDC R12, c[0x0][0x388] ;  /* 0x0000e200ff0c7b82 */ /* 0x000e220000000800 */
[----:B------:R-:W-:-:S07]  /*1330*/  IADD3 R0, PT, PT, -R0, RZ, RZ ;  /* 0x000000ff00007210 */ /* 0x000fce0007ffe1ff */
[----:B------:R-:W1:Y:S08]  /*1340*/  LDC.64 R8, c[0x0][0x440] ;  /* 0x00011000ff087b82 */ /* 0x000e700000000a00 */
[----:B------:R-:W2:Y:S01]  /*1350*/  LDC.64 R10, c[0x0][0x448] ;  /* 0x00011200ff0a7b82 */ /* 0x000ea20000000a00 */
[----:B0-----:R-:W-:-:S05]  /*1360*/  IMAD R2, R2, R12, R5 ;  /* 0x0000000c02027224 */ /* 0x001fca00078e0205 */
[----:B------:R-:W-:-:S07]  /*1370*/  IADD3 R13, PT, PT, R57, R2, RZ ;  /* 0x00000002390d7210 */ /* 0x000fce0007ffe0ff */
.L_x_313:
[----:B-1----:R-:W-:-:S04]  /*1380*/  IMAD.WIDE.U32 R4, R13, 0x4, R8 ;  /* 0x000000040d047825 */ /* 0x002fc800078e0008 */
[----:B--2---:R-:W-:Y:S02]  /*1390*/  IMAD.WIDE.U32 R6, R13, 0x4, R10 ;  /* 0x000000040d067825 */ /* 0x004fe400078e000a */
        /* <DEDUP_REMOVED lines=8> */
.L_x_305:
[----:B------:R-:W-:Y:S05]  /*1420*/  BSYNC.RECONVERGENT B0 ;  /* 0x0000000000007941 */ /* 0x000fea0003800200 */
.L_x_304:
[----:B------:R-:W0:Y:S01]  /*1430*/  S2R R5, SR_TID.X ;  /* 0x0000000000057919 */ /* 0x000e220000002100 */
[----:B------:R-:W1:Y:S01]  /*1440*/  S2UR UR5, SR_CgaCtaId ;  /* 0x00000000000579c3 */ /* 0x000e620000008800 */
[----:B------:R-:W-:Y:S01]  /*1450*/  UMOV UR4, 0x400 ;  /* 0x0000040000047882 */ /* 0x000fe20000000000 */
[C---:B------:R-:W-:Y:S02]  /*1460*/  ISETP.NE.AND P1, PT, R57.reuse, RZ, PT ;  /* 0x000000ff3900720c */ /* 0x040fe40003f25270 */
[----:B------:R-:W-:Y:S01]  /*1470*/  ISETP.GT.U32.AND P0, PT, R57, 0xf, PT ;  /* 0x0000000f3900780c */ /* 0x000fe20003f04070 */
[----:B-1----:R-:W-:Y:S01]  /*1480*/  ULEA UR4, UR5, UR4, 0x18 ;  /* 0x0000000405047291 */ /* 0x002fe2000f8ec0ff */
[----:B0-----:R-:W-:-:S04]  /*1490*/  SHF.R.U32.HI R12, RZ, 0x5, R5 ;  /* 0x00000005ff0c7819 */ /* 0x001fc80000011605 */
[C-C-:B------:R-:W-:Y:S02]  /*14a0*/  LOP3.LUT R0, R12.reuse, 0x1f, R5.reuse, 0x78, !PT ;  /* 0x0000001f0c007812 */ /* 0x140fe400078e7805 */
[----:B------:R-:W-:Y:S02]  /*14b0*/  ISETP.NE.OR P0, PT, R12, 0x1f, P0 ;  /* 0x0000001f0c00780c */ /* 0x000fe40000705670 */
        /* <DEDUP_REMOVED lines=22> */
[----:B------:R-:W0:Y:S01]  /*1620*/  SHFL.BFLY PT, R5, R10, 0x8, 0x1f ;  /* 0x0d001f000a057f89 */ /* 0x000e2200000e0000 */
[----:B------:R-:W-:-:S03]  /*1630*/  @!P1 LEA R7, R12, UR4, 0x2 ;  /* 0x000000040c079c11 */ /* 0x000fc6000f8e10ff */
[----:B------:R-:W1:Y:S01]  /*1640*/  SHFL.BFLY PT, R3, R2, 0x8, 0x1f ;  /* 0x0d001f0002037f89 */ /* 0x000e6200000e0000 */
        /* <DEDUP_REMOVED lines=10> */
[----:B0-----:R-:W-:Y:S01]  /*16f0*/  LEA R0, R57, UR4, 0x3 ;  /* 0x0000000439007c11 */ /* 0x001fe2000f8e18ff */
[----:B------:R-:W0:Y:S01]  /*1700*/  LDC.64 R2, c[0x0][0x488] ;  /* 0x00012200ff027b82 */ /* 0x000e220000000a00 */
[----:B------:R-:W-:-:S03]  /*1710*/  SHF.L.U32 R58, R58, 0x4, RZ ;  /* 0x000000043a3a7819 */ /* 0x000fc600000006ff */
[----:B------:R-:W1:Y:S01]  /*1720*/  LDS.64 R6, [R0+0x2000] ;  /* 0x0020000000067984 */ /* 0x000e620000000a00 */
[----:B------:R-:W-:-:S03]  /*1730*/  LOP3.LUT R58, R58, 0x7ffffff0, RZ, 0xc0, !PT ;  /* 0x7ffffff03a3a7812 */ /* 0x000fc600078ec0ff */
[----:B------:R-:W2:Y:S01]  /*1740*/  LDS.64 R8, [R0+0x2080] ;  /* 0x0020800000087984 */ /* 0x000ea20000000a00 */
[----:B------:R-:W3:Y:S01]  /*1750*/  LDC.64 R4, c[0x0][0x480] ;  /* 0x00012000ff047b82 */ /* 0x000ee20000000a00 */
[----:B------:R-:W-:-:S05]  /*1760*/  IADD3 R57, PT, PT, R57, R58, RZ ;  /* 0x0000003a39397210 */ /* 0x000fca0007ffe0ff */
[----:B0-----:R-:W-:-:S04]  /*1770*/  IMAD.WIDE.U32 R2, R57, 0x4, R2 ;  /* 0x0000000439027825 */ /* 0x001fc800078e0002 */
[----:B---3--:R-:W-:Y:S01]  /*1780*/  IMAD.WIDE.U32 R4, R57, 0x4, R4 ;  /* 0x0000000439047825 */ /* 0x008fe200078e0004 */
[----:B-1----:R-:W-:Y:S02]  /*1790*/  F2FP.BF16.F32.PACK_AB R7, R7, R6 ;  /* 0x000000060707723e */ /* 0x002fe400000010ff */
[----:B--2---:R-:W-:-:S03]  /*17a0*/  F2FP.BF16.F32.PACK_AB R9, R9, R8 ;  /* 0x000000080909723e */ /* 0x004fc600000010ff */
[----:B------:R-:W-:Y:S04]  /*17b0*/  STG.E desc[UR6][R2.64], R7 ;  /* 0x0000000702007986 */ /* 0x000fe8000c101906 */
[----:B------:R-:W-:Y:S01]  /*17c0*/  STG.E desc[UR6][R4.64], R9 ;  /* 0x0000000904007986 */ /* 0x000fe2000c101906 */
[----:B------:R-:W-:Y:S05]  /*17d0*/  EXIT ;  /* 0x000000000000794d */ /* 0x000fea0003800000 */
.L_x_314:
        /* <DEDUP_REMOVED lines=10> */
.L_x_3895:


//--------------------- .text._ZN10layer_norm40ln_parallel_residual_bwd_finalize_kernelINS_22Kernel_traits_finalizeILj512E13__nv_bfloat16S2_S2_S2_fjLb0ELj1024ELj4ENS_18Kernel_traits_baseILj512ES2_S2_S2_S2_fjLj1024EEEEELb1EEEvNS_9BwdParamsE --------------------------
	.section	.text._ZN10layer_norm40ln_parallel_residual_bwd_finalize_kernelINS_22Kernel_traits_finalizeILj512E13__nv_bfloat16S2_S2_S2_fjLb0ELj1024ELj4ENS_18Kernel_traits_baseILj512ES2_S2_S2_S2_fjLj1024EEEEELb1EEEvNS_9BwdParamsE,"ax",@progbits
	.align	128
        .global         _ZN10layer_norm40ln_parallel_residual_bwd_finalize_kernelINS_22Kernel_traits_finalizeILj512E13__nv_bfloat16S2_S2_S2_fjLb0ELj1024ELj4ENS_18Kernel_traits_baseILj512ES2_S2_S2_S2_fjLj1024EEEEELb1EEEvNS_9BwdParamsE
        .type           _ZN10layer_norm40ln_parallel_residual_bwd_finalize_kernelINS_22Kernel_traits_finalizeILj512E13__nv_bfloat16S2_S2_S2_fjLb0ELj1024ELj4ENS_18Kernel_traits_baseILj512ES2_S2_S2_S2_fjLj1024EEEEELb1EEEvNS_9BwdParamsE,@function
        .size           _ZN10layer_norm40ln_parallel_residual_bwd_finalize_kernelINS_22Kernel_traits_finalizeILj512E13__nv_bfloat16S2_S2_S2_fjLb0ELj1024ELj4ENS_18Kernel_traits_baseILj512ES2_S2_S2_S2_fjLj1024EEEEELb1EEEvNS_9BwdParamsE,(.L_x_3896 - _ZN10layer_norm40ln_parallel_residual_bwd_finalize_kernelINS_22Kernel_traits_finalizeILj512E13__nv_bfloat16S2_S2_S2_fjLb0ELj1024ELj4ENS_18Kernel_traits_baseILj512ES2_S2_S2_S2_fjLj1024EEEEELb1EEEvNS_9BwdParamsE)
        .other          _ZN10layer_norm40ln_parallel_residual_bwd_finalize_kernelINS_22Kernel_traits_finalizeILj512E13__nv_bfloat16S2_S2_S2_fjLb0ELj1024ELj4ENS_18Kernel_traits_baseILj512ES2_S2_S2_S2_fjLj1024EEEEELb1EEEvNS_9BwdParamsE,@"STO_CUDA_ENTRY STV_DEFAULT"
_ZN10layer_norm40ln_parallel_residual_bwd_finalize_kernelINS_22Kernel_traits_finalizeILj512E13__nv_bfloat16S2_S2_S2_fjLb0ELj1024ELj4ENS_18Kernel_traits_baseILj512ES2_S2_S2_S2_fjLj1024EEEEELb1EEEvNS_9BwdParamsE:
.text._ZN10layer_norm40ln_parallel_residual_bwd_finalize_kernelINS_22Kernel_traits_finalizeILj512E13__nv_bfloat16S2_S2_S2_fjLb0ELj1024ELj4ENS_18Kernel_traits_baseILj512ES2_S2_S2_S2_fjLj1024EEEEELb1EEEvNS_9BwdParamsE:
        /* <DEDUP_REMOVED lines=12> */
[----:B------:R-:W-:Y:S01]  /*00c0*/  MOV R6, R3 ;  /* 0x0000000300067202 */ /* 0x000fe20000000f00 */
[----:B------:R-:W-:Y:S01]  /*00d0*/  HFMA2 R22, -RZ, RZ, 0, 0 ;  /* 0x00000000ff167431 */ /* 0x000fe200000001ff */
[----:B------:R-:W-:Y:S02]  /*00e0*/  LOP3.LUT R5, R2, 0x1f, RZ, 0xc0, !PT ;  /* 0x0000001f02057812 */ /* 0x000fe400078ec0ff */
[----:B------:R-:W-:Y:S02]  /*00f0*/  MOV R10, RZ ;  /* 0x000000ff000a7202 */ /* 0x000fe40000000f00 */
[----:B------:R-:W-:-:S02]  /*0100*/  MOV R7, RZ ;  /* 0x000000ff00077202 */ /* 0x000fc40000000f00 */
[----:B0-----:R-:W-:-:S13]  /*0110*/  ISETP.GE.U32.AND P0, PT, R6, UR8, PT ;  /* 0x0000000806007c0c */ /* 0x001fda000bf06070 */
[----:B-1----:R-:W-:Y:S05]  /*0120*/  @P0 BRA `(.L_x_316) ;  /* 0x0000001000500947 */ /* 0x002fea0003800000 */
        /* <DEDUP_REMOVED lines=20> */
[----:B------:R-:W-:-:S04]  /*0270*/  LOP3.LUT R8, R8, 0xffffff8, RZ, 0xc0, !PT ;  /* 0x0ffffff808087812 */ /* 0x000fc800078ec0ff */
[----:B------:R-:W-:Y:S01]  /*0280*/  IADD3 R8, PT, PT, -R8, RZ, RZ ;  /* 0x000000ff08087210 */ /* 0x000fe20007ffe1ff */
[-CC-:B0-----:R-:W-:Y:S02]  /*0290*/  IMAD R28, R28, R11.reuse, R4.reuse ;  /* 0x0000000b1c1c7224 */ /* 0x181fe400078e0204 */
[-CC-:B------:R-:W-:Y:S02]  /*02a0*/  IMAD R12, R12, R11.reuse, R4.reuse ;  /* 0x0000000b0c0c7224 */ /* 0x180fe400078e0204 */
[-CC-:B------:R-:W-:Y:S01]  /*02b0*/  IMAD R14, R13, R11.reuse, R4.reuse ;  /* 0x0000000b0d0e7224 */ /* 0x180fe200078e0204 */
[----:B------:R-:W-:Y:S01]  /*02c0*/  IADD3 R23, PT, PT, R5, R28, RZ ;  /* 0x0000001c05177210 */ /* 0x000fe20007ffe0ff */
[-CC-:B------:R-:W-:Y:S01]  /*02d0*/  IMAD R16, R15, R11.reuse, R4.reuse ;  /* 0x0000000b0f107224 */ /* 0x180fe200078e0204 */
[----:B------:R-:W-:Y:S01]  /*02e0*/  IADD3 R27, PT, PT, R5, R12, RZ ;  /* 0x0000000c051b7210 */ /* 0x000fe20007ffe0ff */
        /* <DEDUP_REMOVED lines=9> */
[----:B------:R-:W-:-:S07]  /*0380*/  IADD3 R4, PT, PT, R5, R4, RZ ;  /* 0x0000000405047210 */ /* 0x000fce0007ffe0ff */
.L_x_319:
        /* <DEDUP_REMOVED lines=51> */
[----:B0-----:R-:W-:-:S04]  /*06c0*/  IMAD.WIDE.U32 R14, R23, 0x4, R16 ;  /* 0x00000004170e7825 */ /* 0x001fc800078e0010 */
[----:B-----5:R-:W-:Y:S01]  /*06d0*/  FADD.FTZ R22, R22, R28 ;  /* 0x0000001c16167221 */ /* 0x020fe20000010000 */
[----:B------:R-:W4:Y:S01]  /*06e0*/  LDG.E R26, desc[UR6][R14.64] ;  /* 0x000000060e1a7981 */ /* 0x000f22000c1e1900 */
[----:B------:R-:W-:-:S04]  /*06f0*/  IMAD.WIDE.U32 R28, R12, 0x4, R16 ;  /* 0x000000040c1c7825 */ /* 0x000fc800078e0010 */
[----:B---3--:R-:W-:Y:S02]  /*0700*/  FADD.FTZ R18, R18, R10 ;  /* 0x0000000a12127221 */ /* 0x008fe40000010000 */
[----:B------:R0:W3:Y:S02]  /*0710*/  LDG.E R10, desc[UR6][R28.64] ;  /* 0x000000061c0a7981 */ /* 0x0000e4000c1e1900 */
[----:B0-----:R-:W-:-:S04]  /*0720*/  IMAD.WIDE.U32 R28, R25, 0x4, R16 ;  /* 0x00000004191c7825 */ /* 0x001fc800078e0010 */
[----:B----4-:R-:W-:Y:S02]  /*0730*/  FADD.FTZ R18, R18, R26 ;  /* 0x0000001a12127221 */ /* 0x010fe40000010000 */
[----:B------:R0:W4:Y:S02]  /*0740*/  LDG.E R26, desc[UR6][R28.64] ;  /* 0x000000061c1a7981 */ /* 0x000124000c1e1900 */
[----:B0-----:R-:W-:-:S04]  /*0750*/  IMAD.WIDE.U32 R28, R27, 0x4, R16 ;  /* 0x000000041b1c7825 */ /* 0x001fc800078e0010 */
[----:B---3--:R-:W-:Y:S02]  /*0760*/  FADD.FTZ R10, R18, R10 ;  /* 0x0000000a120a7221 */ /* 0x008fe40000010000 */
[----:B------:R-:W3:Y:S01]  /*0770*/  LDG.E R18, desc[UR6][R28.64] ;  /* 0x000000061c127981 */ /* 0x000ee2000c1e1900 */
[----:B------:R-:W-:-:S04]  /*0780*/  IMAD.WIDE.U32 R14, R13, 0x4, R16 ;  /* 0x000000040d0e7825 */ /* 0x000fc800078e0010 */
[----:B----4-:R-:W-:Y:S02]  /*0790*/  FADD.FTZ R10, R10, R26 ;  /* 0x0000001a0a0a7221 */ /* 0x010fe40000010000 */
[----:B------:R0:W4:Y:S02]  /*07a0*/  LDG.E R26, desc[UR6][R14.64] ;  /* 0x000000060e1a7981 */ /* 0x000124000c1e1900 */
[----:B0-----:R-:W-:-:S04]  /*07b0*/  IMAD.WIDE.U32 R14, R19, 0x4, R16 ;  /* 0x00000004130e7825 */ /* 0x001fc800078e0010 */
[----:B------:R-:W-:-:S04]  /*07c0*/  IMAD.WIDE.U32 R28, R21, 0x4, R16 ;  /* 0x00000004151c7825 */ /* 0x000fc800078e0010 */
[----:B---3--:R-:W-:Y:S02]  /*07d0*/  FADD.FTZ R10, R10, R18 ;  /* 0x000000120a0a7221 */ /* 0x008fe40000010000 */
[----:B------:R0:W3:Y:S02]  /*07e0*/  LDG.E R18, desc[UR6][R14.64] ;  /* 0x000000060e127981 */ /* 0x0000e4000c1e1900 */
[----:B0-----:R-:W0:Y:S02]  /*07f0*/  LDC.64 R14, c[0x0][0x458] ;  /* 0x00011600ff0e7b82 */ /* 0x001e240000000a00 */
[----:B0-----:R-:W-:-:S06]  /*0800*/  IMAD.WIDE.U32 R16, R4, 0x4, R14 ;  /* 0x0000000404107825 */ /* 0x001fcc00078e000e */
[----:B------:R-:W5:Y:S01]  /*0810*/  LDG.E R17, desc[UR6][R16.64] ;  /* 0x0000000610117981 */ /* 0x000f62000c1e1900 */
[----:B----4-:R-:W-:-:S03]  /*0820*/  FADD.FTZ R26, R10, R26 ;  /* 0x0000001a0a1a7221 */ /* 0x010fc60000010000 */
[----:B------:R3:W4:Y:S02]  /*0830*/  LDG.E R10, desc[UR6][R28.64] ;  /* 0x000000061c0a7981 */ /* 0x000724000c1e1900 */
[----:B---3--:R-:W-:Y:S01]  /*0840*/  FADD.FTZ R29, R26, R18 ;  /* 0x000000121a1d7221 */ /* 0x008fe20000010000 */
[----:B-----5:R-:W-:Y:S01]  /*0850*/  FADD.FTZ R20, R17, R20 ;  /* 0x0000001411147221 */ /* 0x020fe20000010000 */
[----:B------:R-:W-:-:S05]  /*0860*/  IMAD.WIDE.U32 R16, R23, 0x4, R14 ;  /* 0x0000000417107825 */ /* 0x000fca00078e000e */
[----:B------:R0:W3:Y:S02]  /*0870*/  LDG.E R18, desc[UR6][R16.64] ;  /* 0x0000000610127981 */ /* 0x0000e4000c1e1900 */
[----:B0-----:R-:W-:-:S04]  /*0880*/  IMAD.WIDE.U32 R16, R12, 0x4, R14 ;  /* 0x000000040c107825 */ /* 0x001fc800078e000e */
[----:B---3--:R-:W-:Y:S02]  /*0890*/  FADD.FTZ R18, R20, R18 ;  /* 0x0000001214127221 */ /* 0x008fe40000010000 */
        /* <DEDUP_REMOVED lines=11> */
[----:B------:R-:W-:-:S06]  /*0950*/  IMAD.WIDE.U32 R14, R21, 0x4, R14 ;  /* 0x00000004150e7825 */ /* 0x000fcc00078e000e */
[----:B------:R-:W5:Y:S01]  /*0960*/  LDG.E R15, desc[UR6][R14.64] ;  /* 0x000000060e0f7981 */ /* 0x000f62000c1e1900 */
[----:B---3--:R-:W-:-:S03]  /*0970*/  FADD.FTZ R18, R18, R20 ;  /* 0x0000001412127221 */ /* 0x008fc60000010000 */
[----:B------:R-:W3:Y:S01]  /*0980*/  LDG.E R20, desc[UR6][R16.64] ;  /* 0x0000000610147981 */ /* 0x000ee2000c1e1900 */
[----:B------:R-:W-:-:S04]  /*0990*/  IADD3 R8, PT, PT, R8, 0x8, RZ ;  /* 0x0000000808087810 */ /* 0x000fc80007ffe0ff */
[----:B------:R-:W-:Y:S01]  /*09a0*/  ISETP.NE.AND P0, PT, R8, RZ, PT ;  /* 0x000000ff0800720c */ /* 0x000fe20003f05270 */
[----:B--2---:R-:W-:Y:S01]  /*09b0*/  FADD.FTZ R22, R22, R24 ;  /* 0x0000001816167221 */ /* 0x004fe20000010000 */
[----:B----4-:R-:W-:Y:S01]  /*09c0*/  FADD.FTZ R10, R29, R10 ;  /* 0x0000000a1d0a7221 */ /* 0x010fe20000010000 */
[----:B------:R-:W-:Y:S02]  /*09d0*/  IADD3 R6, PT, PT, R6, 0x100, RZ ;  /* 0x0000010006067810 */ /* 0x000fe40007ffe0ff */
[C---:B------:R-:W-:Y:S02]  /*09e0*/  LEA R4, R11.reuse, R4, 0x8 ;  /* 0x000000040b047211 */ /* 0x040fe400078e40ff */
[C---:B------:R-:W-:Y:S02]  /*09f0*/  LEA R23, R11.reuse, R23, 0x8 ;  /* 0x000000170b177211 */ /* 0x040fe400078e40ff */
[C---:B------:R-:W-:Y:S02]  /*0a00*/  LEA R12, R11.reuse, R12, 0x8 ;  /* 0x0000000c0b0c7211 */ /* 0x040fe400078e40ff */
[----:B------:R-:W-:-:S02]  /*0a10*/  LEA R25, R11, R25, 0x8 ;  /* 0x000000190b197211 */ /* 0x000fc400078e40ff */
[C---:B------:R-:W-:Y:S02]  /*0a20*/  LEA R27, R11.reuse, R27, 0x8 ;  /* 0x0000001b0b1b7211 */ /* 0x040fe400078e40ff */
[C---:B------:R-:W-:Y:S02]  /*0a30*/  LEA R13, R11.reuse, R13, 0x8 ;  /* 0x0000000d0b0d7211 */ /* 0x040fe400078e40ff */
[C---:B------:R-:W-:Y:S02]  /*0a40*/  LEA R19, R11.reuse, R19, 0x8 ;  /* 0x000000130b137211 */ /* 0x040fe400078e40ff */
[----:B------:R-:W-:Y:S01]  /*0a50*/  LEA R21, R11, R21, 0x8 ;  /* 0x000000150b157211 */ /* 0x000fe200078e40ff */
[----:B---3--:R-:W-:-:S04]  /*0a60*/  FADD.FTZ R20, R18, R20 ;  /* 0x0000001412147221 */ /* 0x008fc80000010000 */
[----:B-----5:R-:W-:Y:S01]  /*0a70*/  FADD.FTZ R20, R20, R15 ;  /* 0x0000000f14147221 */ /* 0x020fe20000010000 */
[----:B------:R-:W-:Y:S06]  /*0a80*/  @P0 BRA `(.L_x_319) ;  /* 0xfffffff800400947 */ /* 0x000fec000383ffff */
.L_x_318:
[----:B------:R-:W-:Y:S05]  /*0a90*/  BSYNC.RECONVERGENT B1 ;  /* 0x0000000000017941 */ /* 0x000fea0003800200 */
.L_x_317:
        /* <DEDUP_REMOVED lines=9> */
[----:B------:R-:W0:Y:S08]  /*0b30*/  LDC R8, c[0x0][0x388] ;  /* 0x0000e200ff087b82 */ /* 0x000e300000000800 */
[----:B------:R-:W1:Y:S08]  /*0b40*/  LDC.64 R12, c[0x0][0x440] ;  /* 0x00011000ff0c7b82 */ /* 0x000e700000000a00 */
[----:B------:R-:W2:Y:S01]  /*0b50*/  LDC.64 R18, c[0x0][0x458] ;  /* 0x00011600ff127b82 */ /* 0x000ea20000000a00 */
[----:B0-----:R-:W-:-:S07]  /*0b60*/  IMAD R21, R6, R8, R11 ;  /* 0x0000000806157224 */ /* 0x001fce00078e020b */
[----:B------:R-:W0:Y:S01]  /*0b70*/  LDC.64 R16, c[0x0][0x450] ;  /* 0x00011400ff107b82 */ /* 0x000e220000000a00 */
[----:B-1----:R-:W-:-:S05]  /*0b80*/  IMAD.WIDE.U32 R14, R21, 0x4, R12 ;  /* 0x00000004150e7825 */ /* 0x002fca00078e000c */
[----:B------:R1:W3:Y:S02]  /*0b90*/  LDG.E R26, desc[UR6][R14.64] ;  /* 0x000000060e1a7981 */ /* 0x0002e4000c1e1900 */
[----:B-1----:R-:W1:Y:S02]  /*0ba0*/  LDC.64 R14, c[0x0][0x448] ;  /* 0x00011200ff0e7b82 */ /* 0x002e640000000a00 */
[----:B-1----:R-:W-:-:S06]  /*0bb0*/  IMAD.WIDE.U32 R28, R21, 0x4, R14 ;  /* 0x00000004151c7825 */ /* 0x002fcc00078e000e */
[----:B------:R-:W4:Y:S01]  /*0bc0*/  LDG.E R29, desc[UR6][R28.64] ;  /* 0x000000061c1d7981 */ /* 0x000f22000c1e1900 */
[----:B0-----:R-:W-:-:S06]  /*0bd0*/  IMAD.WIDE.U32 R24, R21, 0x4, R16 ;  /* 0x0000000415187825 */ /* 0x001fcc00078e0010 */
[----:B------:R-:W5:Y:S01]  /*0be0*/  LDG.E R25, desc[UR6][R24.64] ;  /* 0x0000000618197981 */ /* 0x000f62000c1e1900 */
[----:B---3--:R-:W-:Y:S01]  /*0bf0*/  FADD.FTZ R7, R7, R26 ;  /* 0x0000001a07077221 */ /* 0x008fe20000010000 */
[----:B--2---:R-:W-:-:S06]  /*0c00*/  IMAD.WIDE.U32 R26, R21, 0x4, R18 ;  /* 0x00000004151a7825 */ /* 0x004fcc00078e0012 */
[----:B------:R0:W2:Y:S02]  /*0c10*/  LDG.E R26, desc[UR6][R26.64] ;  /* 0x000000061a1a7981 */ /* 0x0000a4000c1e1900 */
[----:B0-----:R-:W-:Y:S01]  /*0c20*/  LEA R27, R8, R21, 0x5 ;  /* 0x00000015081b7211 */ /* 0x001fe200078e28ff */
[----:B----4-:R-:W-:-:S04]  /*0c30*/  FADD.FTZ R24, R22, R29 ;  /* 0x0000001d16187221 */ /* 0x010fc80000010000 */
[----:B------:R-:W-:-:S04]  /*0c40*/  IMAD.WIDE.U32 R28, R27, 0x4, R14 ;  /* 0x000000041b1c7825 */ /* 0x000fc800078e000e */
[C---:B------:R-:W-:Y:S02]  /*0c50*/  IMAD.WIDE.U32 R22, R27.reuse, 0x4, R12 ;  /* 0x000000041b167825 */ /* 0x040fe400078e000c */
[----:B------:R-:W3:Y:S04]  /*0c60*/  LDG.E R29, desc[UR6][R28.64] ;  /* 0x000000061c1d7981 */ /* 0x000ee8000c1e1900 */
[----:B------:R-:W4:Y:S01]  /*0c70*/  LDG.E R22, desc[UR6][R22.64] ;  /* 0x0000000616167981 */ /* 0x000f22000c1e1900 */
[----:B------:R-:W-:Y:S01]  /*0c80*/  LEA R21, R8, R21, 0x6 ;  /* 0x0000001508157211 */ /* 0x000fe200078e30ff */
[----:B-----5:R-:W-:Y:S01]  /*0c90*/  FADD.FTZ R10, R10, R25 ;  /* 0x000000190a0a7221 */ /* 0x020fe20000010000 */
[----:B--2---:R-:W-:Y:S01]  /*0ca0*/  FADD.FTZ R20, R20, R26 ;  /* 0x0000001a14147221 */ /* 0x004fe20000010000 */
[----:B---3--:R-:W-:Y:S01]  /*0cb0*/  FADD.FTZ R24, R24, R29 ;  /* 0x0000001d18187221 */ /* 0x008fe20000010000 */
[----:B------:R-:W-:-:S04]  /*0cc0*/  IMAD.WIDE.U32 R28, R27, 0x4, R16 ;  /* 0x000000041b1c7825 */ /* 0x000fc800078e0010 */
[----:B------:R-:W-:-:S04]  /*0cd0*/  IMAD.WIDE.U32 R26, R27, 0x4, R18 ;  /* 0x000000041b1a7825 */ /* 0x000fc800078e0012 */
[----:B----4-:R-:W-:Y:S01]  /*0ce0*/  FADD.FTZ R7, R7, R22 ;  /* 0x0000001607077221 */ /* 0x010fe20000010000 */
[----:B------:R-:W2:Y:S04]  /*0cf0*/  LDG.E R25, desc[UR6][R28.64] ;  /* 0x000000061c197981 */ /* 0x000ea8000c1e1900 */
[----:B------:R0:W3:Y:S02]  /*0d00*/  LDG.E R22, desc[UR6][R26.64] ;  /* 0x000000061a167981 */ /* 0x0000e4000c1e1900 */
[----:B0-----:R-:W-:-:S06]  /*0d10*/  IMAD.WIDE.U32 R26, R21, 0x4, R12 ;  /* 0x00000004151a7825 */ /* 0x001fcc00078e000c */
[----:B------:R-:W4:Y:S01]  /*0d20*/  LDG.E R26, desc[UR6][R26.64] ;  /* 0x000000061a1a7981 */ /* 0x000f22000c1e1900 */
[----:B------:R-:W-:-:S04]  /*0d30*/  IMAD.WIDE.U32 R28, R21, 0x4, R14 ;  /* 0x00000004151c7825 */ /* 0x000fc800078e000e */
[----:B--2---:R-:W-:Y:S01]  /*0d40*/  FADD.FTZ R23, R10, R25 ;  /* 0x000000190a177221 */ /* 0x004fe20000010000 */
[----:B------:R-:W-:Y:S01]  /*0d50*/  LEA R25, R8, R21, 0x5 ;  /* 0x0000001508197211 */ /* 0x000fe200078e28ff */
[----:B---3--:R-:W-:-:S04]  /*0d60*/  FADD.FTZ R22, R20, R22 ;  /* 0x0000001614167221 */ /* 0x008fc80000010000 */
[----:B------:R-:W-:-:S04]  /*0d70*/  IMAD.WIDE.U32 R12, R25, 0x4, R12 ;  /* 0x00000004190c7825 */ /* 0x000fc800078e000c */
[----:B------:R-:W-:Y:S02]  /*0d80*/  IMAD.WIDE.U32 R14, R25, 0x4, R14 ;  /* 0x00000004190e7825 */ /* 0x000fe400078e000e */
[----:B------:R-:W2:Y:S04]  /*0d90*/  LDG.E R13, desc[UR6][R12.64] ;  /* 0x000000060c0d7981 */ /* 0x000ea8000c1e1900 */
[----:B------:R-:W3:Y:S01]  /*0da0*/  LDG.E R15, desc[UR6][R14.64] ;  /* 0x000000060e0f7981 */ /* 0x000ee2000c1e1900 */
[----:B----4-:R-:W-:Y:S01]  /*0db0*/  FADD.FTZ R10, R7, R26 ;  /* 0x0000001a070a7221 */ /* 0x010fe20000010000 */
[C---:B------:R-:W-:Y:S02]  /*0dc0*/  IMAD.WIDE.U32 R26, R21.reuse, 0x4, R16 ;  /* 0x00000004151a7825 */ /* 0x040fe400078e0010 */
[----:B------:R-:W4:Y:S02]  /*0dd0*/  LDG.E R7, desc[UR6][R28.64] ;  /* 0x000000061c077981 */ /* 0x000f24000c1e1900 */
[----:B------:R-:W-:-:S02]  /*0de0*/  IMAD.WIDE.U32 R20, R21, 0x4, R18 ;  /* 0x0000000415147825 */ /* 0x000fc400078e0012 */
[----:B------:R-:W5:Y:S02]  /*0df0*/  LDG.E R8, desc[UR6][R26.64] ;  /* 0x000000061a087981 */ /* 0x000f64000c1e1900 */
[C---:B------:R-:W-:Y:S02]  /*0e00*/  IMAD.WIDE.U32 R16, R25.reuse, 0x4, R16 ;  /* 0x0000000419107825 */ /* 0x040fe400078e0010 */
[----:B------:R-:W3:Y:S02]  /*0e10*/  LDG.E R21, desc[UR6][R20.64] ;  /* 0x0000000614157981 */ /* 0x000ee4000c1e1900 */
[----:B------:R-:W-:Y:S02]  /*0e20*/  IMAD.WIDE.U32 R18, R25, 0x4, R18 ;  /* 0x0000000419127825 */ /* 0x000fe400078e0012 */
[----:B------:R-:W3:Y:S04]  /*0e30*/  LDG.E R16, desc[UR6][R16.64] ;  /* 0x0000000610107981 */ /* 0x000ee8000c1e1900 */
[----:B------:R-:W3:Y:S01]  /*0e40*/  LDG.E R19, desc[UR6][R18.64] ;  /* 0x0000000612137981 */ /* 0x000ee2000c1e1900 */
[----:B------:R-:W-:Y:S01]  /*0e50*/  IADD3 R6, PT, PT, R6, 0x80, RZ ;  /* 0x0000008006067810 */ /* 0x000fe20007ffe0ff */
[----:B----4-:R-:W-:Y:S01]  /*0e60*/  FADD.FTZ R24, R24, R7 ;  /* 0x0000000718187221 */ /* 0x010fe20000010000 */
[----:B-----5:R-:W-:Y:S01]  /*0e70*/  FADD.FTZ R23, R23, R8 ;  /* 0x0000000817177221 */ /* 0x020fe20000010000 */
[----:B--2---:R-:W-:Y:S01]  /*0e80*/  FADD.FTZ R7, R10, R13 ;  /* 0x0000000d0a077221 */ /* 0x004fe20000010000 */
[----:B---3--:R-:W-:Y:S01]  /*0e90*/  FADD.FTZ R8, R22, R21 ;  /* 0x0000001516087221 */ /* 0x008fe20000010000 */
[----:B------:R-:W-:Y:S01]  /*0ea0*/  FADD.FTZ R22, R24, R15 ;  /* 0x0000000f18167221 */ /* 0x000fe20000010000 */
[----:B------:R-:W-:-:S02]  /*0eb0*/  FADD.FTZ R10, R23, R16 ;  /* 0x00000010170a7221 */ /* 0x000fc40000010000 */
[----:B------:R-:W-:-:S07]  /*0ec0*/  FADD.FTZ R20, R8, R19 ;  /* 0x0000001308147221 */ /* 0x000fce0000010000 */
.L_x_321:
[----:B------:R-:W-:Y:S05]  /*0ed0*/  BSYNC.RECONVERGENT B1 ;  /* 0x0000000000017941 */ /* 0x000fea0003800200 */
.L_x_320:
[----:B------:R-:W-:Y:S05]  /*0ee0*/  @!P1 BRA `(.L_x_316) ;  /* 0x0000000000e09947 */ /* 0x000fea0003800000 */
[----:B------:R-:W-:Y:S01]  /*0ef0*/  ISETP.NE.AND P1, PT, R4, 0x1, PT ;  /* 0x000000010400780c */ /* 0x000fe20003f25270 */
[----:B------:R-:W-:Y:S01]  /*0f00*/  BSSY.RECONVERGENT B1, `(.L_x_322) ;  /* 0x0000023000017945 */ /* 0x000fe20003800200 */
[----:B------:R-:W-:-:S11]  /*0f10*/  LOP3.LUT P0, RZ, R9, 0x20, RZ, 0xc0, !PT ;  /* 0x0000002009ff7812 */ /* 0x000fd6000780c0ff */
[----:B------:R-:W-:Y:S05]  /*0f20*/  @!P1 BRA `(.L_x_323) ;  /* 0x0000000000809947 */ /* 0x000fea0003800000 */
[----:B------:R-:W0:Y:S08]  /*0f30*/  LDC R8, c[0x0][0x388] ;  /* 0x0000e200ff087b82 */ /* 0x000e300000000800 */
[----:B------:R-:W1:Y:S08]  /*0f40*/  LDC.64 R12, c[0x0][0x440] ;  /* 0x00011000ff0c7b82 */ /* 0x000e700000000a00 */
[----:B------:R-:W2:Y:S08]  /*0f50*/  LDC.64 R14, c[0x0][0x448] ;  /* 0x00011200ff0e7b82 */ /* 0x000eb00000000a00 */
[----:B------:R-:W3:Y:S01]  /*0f60*/  LDC.64 R16, c[0x0][0x450] ;  /* 0x00011400ff107b82 */ /* 0x000ee20000000a00 */
[----:B0-----:R-:W-:-:S07]  /*0f70*/  IMAD R9, R6, R8, R11 ;  /* 0x0000000806097224 */ /* 0x001fce00078e020b */
[----:B------:R-:W0:Y:S01]  /*0f80*/  LDC.64 R18, c[0x0][0x458] ;  /* 0x00011600ff127b82 */ /* 0x000e220000000a00 */
[----:B-1----:R-:W-:Y:S01]  /*0f90*/  IMAD.WIDE.U32 R28, R9, 0x4, R12 ;  /* 0x00000004091c7825 */ /* 0x002fe200078e000c */
[----:B------:R-:W-:-:S04]  /*0fa0*/  LEA R21, R8, R9, 0x5 ;  /* 0x0000000908157211 */ /* 0x000fc800078e28ff */
[----:B------:R-:W4:Y:S01]  /*0fb0*/  LDG.E R4, desc[UR6][R28.64] ;  /* 0x000000061c047981 */ /* 0x000f22000c1e1900 */
[----:B--2---:R-:W-:-:S04]  /*0fc0*/  IMAD.WIDE.U32 R26, R9, 0x4, R14 ;  /* 0x00000004091a7825 */ /* 0x004fc800078e000e */
[----:B---3--:R-:W-:Y:S01]  /*0fd0*/  IMAD.WIDE.U32 R24, R9, 0x4, R16 ;  /* 0x0000000409187825 */ /* 0x008fe200078e0010 */
[----:B------:R-:W2:Y:S03]  /*0fe0*/  LDG.E R23, desc[UR6][R26.64] ;  /* 0x000000061a177981 */ /* 0x000ea6000c1e1900 */
[----:B------:R-:W-:Y:S02]  /*0ff0*/  IMAD.WIDE.U32 R12, R21, 0x4, R12 ;  /* 0x00000004150c7825 */ /* 0x000fe400078e000c */
[----:B------:R-:W3:Y:S02]  /*1000*/  LDG.E R25, desc[UR6][R24.64] ;  /* 0x0000000618197981 */ /* 0x000ee4000c1e1900 */
[----:B0-----:R-:W-:Y:S02]  /*1010*/  IMAD.WIDE.U32 R8, R9, 0x4, R18 ;  /* 0x0000000409087825 */ /* 0x001fe400078e0012 */
[----:B------:R-:W5:Y:S02]  /*1020*/  LDG.E R13, desc[UR6][R12.64] ;  /* 0x000000060c0d7981 */ /* 0x000f64000c1e1900 */
[----:B------:R-:W-:-:S02]  /*1030*/  IMAD.WIDE.U32 R14, R21, 0x4, R14 ;  /* 0x00000004150e7825 */ /* 0x000fc400078e000e */
[----:B------:R-:W5:Y:S02]  /*1040*/  LDG.E R9, desc[UR6][R8.64] ;  /* 0x0000000608097981 */ /* 0x000f64000c1e1900 */
[C---:B------:R-:W-:Y:S02]  /*1050*/  IMAD.WIDE.U32 R16, R21.reuse, 0x4, R16 ;  /* 0x0000000415107825 */ /* 0x040fe400078e0010 */
[----:B------:R-:W5:Y:S02]  /*1060*/  LDG.E R15, desc[UR6][R14.64] ;  /* 0x000000060e0f7981 */ /* 0x000f64000c1e1900 */
[----:B------:R-:W-:Y:S02]  /*1070*/  IMAD.WIDE.U32 R18, R21, 0x4, R18 ;  /* 0x0000000415127825 */ /* 0x000fe400078e0012 */
[----:B------:R-:W5:Y:S04]  /*1080*/  LDG.E R17, desc[UR6][R16.64] ;  /* 0x0000000610117981 */ /* 0x000f68000c1e1900 */
[----:B------:R-:W5:Y:S01]  /*1090*/  LDG.E R19, desc[UR6][R18.64] ;  /* 0x0000000612137981 */ /* 0x000f62000c1e1900 */
[----:B------:R-:W-:Y:S01]  /*10a0*/  IADD3 R6, PT, PT, R6, 0x40, RZ ;  /* 0x0000004006067810 */ /* 0x000fe20007ffe0ff */
[----:B----4-:R-:W-:Y:S01]  /*10b0*/  FADD.FTZ R4, R7, R4 ;  /* 0x0000000407047221 */ /* 0x010fe20000010000 */
[----:B--2---:R-:W-:Y:S01]  /*10c0*/  FADD.FTZ R22, R22, R23 ;  /* 0x0000001716167221 */ /* 0x004fe20000010000 */
[----:B---3--:R-:W-:-:S02]  /*10d0*/  FADD.FTZ R10, R10, R25 ;  /* 0x000000190a0a7221 */ /* 0x008fc40000010000 */
[----:B-----5:R-:W-:Y:S01]  /*10e0*/  FADD.FTZ R7, R4, R13 ;  /* 0x0000000d04077221 */ /* 0x020fe20000010000 */
[----:B------:R-:W-:Y:S01]  /*10f0*/  FADD.FTZ R20, R20, R9 ;  /* 0x0000000914147221 */ /* 0x000fe20000010000 */
[----:B------:R-:W-:Y:S01]  /*1100*/  FADD.FTZ R22, R22, R15 ;  /* 0x0000000f16167221 */ /* 0x000fe20000010000 */
[----:B------:R-:W-:Y:S02]  /*1110*/  FADD.FTZ R10, R10, R17 ;  /* 0x000000110a0a7221 */ /* 0x000fe40000010000 */
[----:B------:R-:W-:-:S07]  /*1120*/  FADD.FTZ R20, R20, R19 ;  /* 0x0000001314147221 */ /* 0x000fce0000010000 */
.L_x_323:
[----:B------:R-:W-:Y:S05]  /*1130*/  BSYNC.RECONVERGENT B1 ;  /* 0x0000000000017941 */ /* 0x000fea0003800200 */
.L_x_322:
[----:B------:R-:W-:Y:S05]  /*1140*/  @P0 BRA `(.L_x_316) ;  /* 0x0000000000480947 */ /* 0x000fea0003800000 */
[----:B------:R-:W0:Y:S01]  /*1150*/  LDC.64 R16, c[0x0][0x440] ;  /* 0x00011000ff107b82 */ /* 0x000e220000000a00 */
[----:B------:R-:W1:Y:S07]  /*1160*/  LDCU UR4, c[0x0][0x388] ;  /* 0x00007100ff0477ac */ /* 0x000e6e0008000800 */
[----:B------:R-:W2:Y:S08]  /*1170*/  LDC.64 R8, c[0x0][0x448] ;  /* 0x00011200ff087b82 */ /* 0x000eb00000000a00 */
[----:B------:R-:W3:Y:S01]  /*1180*/  LDC.64 R12, c[0x0][0x450] ;  /* 0x00011400ff0c7b82 */ /* 0x000ee20000000a00 */
[----:B-1----:R-:W-:-:S07]  /*1190*/  IMAD R11, R6, UR4, R11 ;  /* 0x00000004060b7c24 */ /* 0x002fce000f8e020b */
[----:B------:R-:W1:Y:S01]  /*11a0*/  LDC.64 R14, c[0x0][0x458] ;  /* 0x00011600ff0e7b82 */ /* 0x000e620000000a00 */
[----:B0-----:R-:W-:-:S06]  /*11b0*/  IMAD.WIDE.U32 R16, R11, 0x4, R16 ;  /* 0x000000040b107825 */ /* 0x001fcc00078e0010 */
[----:B------:R-:W4:Y:S01]  /*11c0*/  LDG.E R16, desc[UR6][R16.64] ;  /* 0x0000000610107981 */ /* 0x000f22000c1e1900 */
[----:B--2---:R-:W-:-:S06]  /*11d0*/  IMAD.WIDE.U32 R8, R11, 0x4, R8 ;  /* 0x000000040b087825 */ /* 0x004fcc00078e0008 */
[----:B------:R-:W2:Y:S01]  /*11e0*/  LDG.E R9, desc[UR6][R8.64] ;  /* 0x0000000608097981 */ /* 0x000ea2000c1e1900 */
[----:B---3--:R-:W-:-:S06]  /*11f0*/  IMAD.WIDE.U32 R12, R11, 0x4, R12 ;  /* 0x000000040b0c7825 */ /* 0x008fcc00078e000c */
[----:B------:R-:W3:Y:S01]  /*1200*/  LDG.E R13, desc[UR6][R12.64] ;  /* 0x000000060c0d7981 */ /* 0x000ee2000c1e1900 */
[----:B-1----:R-:W-:-:S06]  /*1210*/  IMAD.WIDE.U32 R14, R11, 0x4, R14 ;  /* 0x000000040b0e7825 */ /* 0x002fcc00078e000e */
[----:B------:R-:W5:Y:S01]  /*1220*/  LDG.E R15, desc[UR6][R14.64] ;  /* 0x000000060e0f7981 */ /* 0x000f62000c1e1900 */
[----:B----4-:R-:W-:Y:S01]  /*1230*/  FADD.FTZ R7, R7, R16 ;  /* 0x0000001007077221 */ /* 0x010fe20000010000 */
[----:B--2---:R-:W-:Y:S01]  /*1240*/  FADD.FTZ R22, R22, R9 ;  /* 0x0000000916167221 */ /* 0x004fe20000010000 */
[----:B---3--:R-:W-:Y:S01]  /*1250*/  FADD.FTZ R10, R10, R13 ;  /* 0x0000000d0a0a7221 */ /* 0x008fe20000010000 */
[----:B-----5:R-:W-:-:S07]  /*1260*/  FADD.FTZ R20, R20, R15 ;  /* 0x0000000f14147221 */ /* 0x020fce0000010000 */
.L_x_316:
[----:B------:R-:W-:Y:S05]  /*1270*/  BSYNC.RECONVERGENT B0 ;  /* 0x0000000000007941 */ /* 0x000fea0003800200 */
.L_x_315:
[----:B------:R-:W0:Y:S01]  /*1280*/  S2UR UR5, SR_CgaCtaId ;  /* 0x00000000000579c3 */ /* 0x000e220000008800 */
[----:B------:R-:W-:Y:S01]  /*1290*/  UMOV UR4, 0x400 ;  /* 0x0000040000047882 */ /* 0x000fe20000000000 */
[--C-:B------:R-:W-:Y:S02]  /*12a0*/  LOP3.LUT R9, R3, 0x1f, R2.reuse, 0x78, !PT ;  /* 0x0000001f03097812 */ /* 0x100fe400078e7802 */
[----:B------:R-:W-:Y:S02]  /*12b0*/  SHF.L.U32 R11, R5, 0x7, RZ ;  /* 0x00000007050b7819 */ /* 0x000fe400000006ff */
[C---:B------:R-:W-:Y:S02]  /*12c0*/  LOP3.LUT R2, R9.reuse, 0x3e0, R2, 0xf8, !PT ;  /* 0x000003e009027812 */ /* 0x040fe400078ef802 */
[----:B------:R-:W-:Y:S02]  /*12d0*/  SHF.L.U32 R4, R9, 0x2, RZ ;  /* 0x0000000209047819 */ /* 0x000fe400000006ff */
[----:B------:R-:W-:-:S02]  /*12e0*/  ISETP.NE.AND P1, PT, R5, RZ, PT ;  /* 0x000000ff0500720c */ /* 0x000fc40003f25270 */
[----:B------:R-:W-:Y:S02]  /*12f0*/  LOP3.LUT R4, R11, R4, RZ, 0xfc, !PT ;  /* 0x000000040b047212 */ /* 0x000fe400078efcff */
[----:B------:R-:W-:-:S04]  /*1300*/  ISETP.GT.U32.AND P0, PT, R5, 0xf, PT ;  /* 0x0000000f0500780c */ /* 0x000fc80003f04070 */
[----:B------:R-:W-:Y:S01]  /*1310*/  ISETP.NE.OR P0, PT, R3, 0x1f, P0 ;  /* 0x0000001f0300780c */ /* 0x000fe20000705670 */
[----:B0-----:R-:W-:-:S06]  /*1320*/  ULEA UR4, UR5, UR4, 0x18 ;  /* 0x0000000405047291 */ /* 0x001fcc000f8ec0ff */
[----:B------:R-:W-:Y:S02]  /*1330*/  LEA R9, R2, UR4, 0x2 ;  /* 0x0000000402097c11 */ /* 0x000fe4000f8e10ff */
[----:B------:R-:W-:-:S03]  /*1340*/  @!P1 LEA R3, R3, UR4, 0x2 ;  /* 0x0000000403039c11 */ /* 0x000fc6000f8e10ff */
        /* <DEDUP_REMOVED lines=14> */
[----:B-1----:R-:W-:Y:S01]  /*1430*/  FADD.FTZ R13, R2, R13 ;  /* 0x0000000d020d7221 */ /* 0x002fe20000010000 */
[----:B--2---:R-:W-:-:S04]  /*1440*/  FADD.FTZ R15, R6, R15 ;  /* 0x0000000f060f7221 */ /* 0x004fc80000010000 */
[----:B------:R-:W0:Y:S01]  /*1450*/  SHFL.BFLY PT, R10, R13, 0x2, 0x1f ;  /* 0x0c401f000d0a7f89 */ /* 0x000e2200000e0000 */
[----:B---3--:R-:W-:-:S03]  /*1460*/  FADD.FTZ R14, R8, R7 ;  /* 0x00000007080e7221 */ /* 0x008fc60000010000 */
[----:B------:R-:W1:Y:S04]  /*1470*/  SHFL.BFLY PT, R4, R15, 0x2, 0x1f ;  /* 0x0c401f000f047f89 */ /* 0x000e6800000e0000 */
[----:B------:R-:W2:Y:S04]  /*1480*/  SHFL.BFLY PT, R7, R12, 0x2, 0x1f ;  /* 0x0c401f000c077f89 */ /* 0x000ea800000e0000 */
[----:B------:R-:W3:Y:S01]  /*1490*/  SHFL.BFLY PT, R9, R14, 0x2, 0x1f ;  /* 0x0c401f000e097f89 */ /* 0x000ee200000e0000 */
        /* <DEDUP_REMOVED lines=9> */
[----:B-1----:R-:W-:-:S04]  /*1530*/  FADD.FTZ R2, R7, R2 ;  /* 0x0000000207027221 */ /* 0x002fc80000010000 */
[----:B------:R-:W0:Y:S01]  /*1540*/  SHFL.BFLY PT, R13, R12, 0x8, 0x1f ;  /* 0x0d001f000c0d7f89 */ /* 0x000e2200000e0000 */
[----:B--2---:R-:W-:-:S03]  /*1550*/  FADD.FTZ R6, R10, R9 ;  /* 0x000000090a067221 */ /* 0x004fc60000010000 */
[----:B------:R-:W1:Y:S01]  /*1560*/  SHFL.BFLY PT, R9, R2, 0x8, 0x1f ;  /* 0x0d001f0002097f89 */ /* 0x000e6200000e0000 */
[----:B---3--:R-:W-:-:S03]  /*1570*/  FADD.FTZ R17, R8, R17 ;  /* 0x0000001108117221 */ /* 0x008fc60000010000 */
        /* <DEDUP_REMOVED lines=12> */
[----:B------:R0:W-:Y:S01]  /*1640*/  @!P1 STS [R3+0x4180], R2 ;  /* 0x0041800203009388 */ /* 0x0001e20000000800 */
[----:B--2---:R-:W-:-:S03]  /*1650*/  FADD.FTZ R8, R11, R8 ;  /* 0x000000080b087221 */ /* 0x004fc60000010000 */
[----:B------:R0:W-:Y:S01]  /*1660*/  @!P1 STS [R3+0x4080], R4 ;  /* 0x0040800403009388 */ /* 0x0001e20000000800 */
[----:B---3--:R-:W-:-:S03]  /*1670*/  FADD.FTZ R7, R14, R7 ;  /* 0x000000070e077221 */ /* 0x008fc60000010000 */
        /* <DEDUP_REMOVED lines=11> */
[----:B------:R-:W-:Y:S02]  /*1730*/  IADD3 R5, PT, PT, R5, R0, RZ ;  /* 0x0000000005057210 */ /* 0x000fe40007ffe0ff */
[----:B------:R-:W4:Y:S04]  /*1740*/  LDS.64 R10, [R4+0x4100] ;  /* 0x00410000040a7984 */ /* 0x000f280000000a00 */
[----:B------:R-:W5:Y:S01]  /*1750*/  LDS.64 R16, [R4+0x4180] ;  /* 0x0041800004107984 */ /* 0x000f620000000a00 */
[----:B------:R-:W1:Y:S01]  /*1760*/  LDC.64 R6, c[0x0][0x498] ;  /* 0x00012600ff067b82 */ /* 0x000e620000000a00 */
[----:B0-----:R-:W-:-:S07]  /*1770*/  IMAD.WIDE.U32 R14, R5, 0x4, R14 ;  /* 0x00000004050e7825 */ /* 0x001fce00078e000e */
[----:B------:R-:W0:Y:S01]  /*1780*/  LDC.64 R2, c[0x0][0x490] ;  /* 0x00012400ff027b82 */ /* 0x000e220000000a00 */
[----:B---3--:R-:W-:-:S04]  /*1790*/  IMAD.WIDE.U32 R8, R5, 0x4, R8 ;  /* 0x0000000405087825 */ /* 0x008fc800078e0008 */
[----:B-1----:R-:W-:Y:S01]  /*17a0*/  IMAD.WIDE.U32 R6, R5, 0x4, R6 ;  /* 0x0000000405067825 */ /* 0x002fe200078e0006 */
        /* <DEDUP_REMOVED lines=10> */
.L_x_324:
        /* <DEDUP_REMOVED lines=11> */
.L_x_3896:


//--------------------- .text._ZN10layer_norm31ln_parallel_residual_bwd_kernelINS_13Kernel_traitsI13__nv_bfloat16S2_S2_S2_fjLj512ELj1ELj4ELj1ELj16ENS_18Kernel_traits_baseILj512ES2_S2_S2_S2_fjLj128EEEEELb1ELb1ELb1EEEvNS_9BwdParamsE --------------------------
	.section	.text._ZN10layer_norm31ln_parallel_residual_bwd_kernelINS_13Kernel_traitsI13__nv_bfloat16S2_S2_S2_fjLj512ELj1ELj4ELj1ELj16ENS_18Kernel_traits_baseILj512ES2_S2_S2_S2_fjLj128EEEEELb1ELb1ELb1EEEvNS_9BwdParamsE,"ax",@progbits
	.align	128
        .global         _ZN10layer_norm31ln_parallel_residual_bwd_kernelINS_13Kernel_traitsI13__nv_bfloat16S2_S2_S2_fjLj512ELj1ELj4ELj1ELj16ENS_18Kernel_traits_baseILj512ES2_S2_S2_S2_fjLj128EEEEELb1ELb1ELb1EEEvNS_9BwdParamsE
        .type           _ZN10layer_norm31ln_parallel_residual_bwd_kernelINS_13Kernel_traitsI13__nv_bfloat16S2_S2_S2_fjLj512ELj1ELj4ELj1ELj16ENS_18Kernel_traits_baseILj512ES2_S2_S2_S2_fjLj128EEEEELb1ELb1ELb1EEEvNS_9BwdParamsE,@function
        .size           _ZN10layer_norm31ln_parallel_residual_bwd_kernelINS_13Kernel_traitsI13__nv_bfloat16S2_S2_S2_fjLj512ELj1ELj4ELj1ELj16ENS_18Kernel_traits_baseILj512ES2_S2_S2_S2_fjLj128EEEEELb1ELb1ELb1EEEvNS_9BwdParamsE,(.L_x_3897 - _ZN10layer_norm31ln_parallel_residual_bwd_kernelINS_13Kernel_traitsI13__nv_bfloat16S2_S2_S2_fjLj512ELj1ELj4ELj1ELj16ENS_18Kernel_traits_baseILj512ES2_S2_S2_S2_fjLj128EEEEELb1ELb1ELb1EEEvNS_9BwdParamsE)
        .other          _ZN10layer_norm31ln_parallel_residual_bwd_kernelINS_13Kernel_traitsI13__nv_bfloat16S2_S2_S2_fjLj512ELj1ELj4ELj1ELj16ENS_18Kernel_traits_baseILj512ES2_S2_S2_S2_fjLj128EEEEELb1ELb1ELb1EEEvNS_9BwdParamsE,@"STO_CUDA_ENTRY STV_DEFAULT"
_ZN10layer_norm31ln_parallel_residual_bwd_kernelINS_13Kernel_traitsI13__nv_bfloat16S2_S2_S2_fjLj512ELj1ELj4ELj1ELj16ENS_18Kernel_traits_baseILj512ES2_S2_S2_S2_fjLj128EEEEELb1ELb1ELb1EEEvNS_9BwdParamsE:
.text._ZN10layer_norm31ln_parallel_residual_bwd_kernelINS_13Kernel_traitsI13__nv_bfloat16S2_S2_S2_fjLj512ELj1ELj4ELj1ELj16ENS_18Kernel_traits_baseILj512ES2_S2_S2_S2_fjLj128EEEEELb1ELb1ELb1EEEvNS_9BwdParamsE:
        /* <DEDUP_REMOVED lines=28> */
[----:B0-----:R-:W-:Y:S01]  /*01c0*/  SHF.R.U32.HI R0, RZ, 0x5, R64 ;  /* 0x00000005ff007819 */ /* 0x001fe20000011640 */
[----:B------:R-:W0:Y:S03]  /*01d0*/  LDCU.64 UR18, c[0x0][0x470] ;  /* 0x00008e00ff1277ac */ /* 0x000e260008000a00 */
[----:B------:R-:W-:-:S04]  /*01e0*/  LOP3.LUT R89, R0, UR7, RZ, 0xfc, !PT ;  /* 0x0000000700597c12 */ /* 0x000fc8000f8efcff */
[----:B--2---:R-:W-:-:S13]  /*01f0*/  ISETP.GE.AND P0, PT, R89, UR8, PT ;  /* 0x0000000859007c0c */ /* 0x004fda000bf06270 */
[----:B01-34-:R-:W-:Y:S05]  /*0200*/  @P0 BRA `(.L_x_326) ;  /* 0x0000005c00f00947 */ /* 0x01bfea0003800000 */
[----:B------:R-:W0:Y:S01]  /*0210*/  LDC.64 R2, c[0x0][0x3d0] ;  /* 0x0000f400ff027b82 */ /* 0x000e220000000a00 */
[----:B------:R-:W-:Y:S01]  /*0220*/  LOP3.LUT R64, R64, 0x1f, RZ, 0xc0, !PT ;  /* 0x0000001f40407812 */ /* 0x000fe200078ec0ff */
[----:B------:R-:W1:Y:S06]  /*0230*/  LDCU.64 UR14, c[0x0][0x438] ;  /* 0x00008700ff0e77ac */ /* 0x000e6c0008000a00 */
[----:B------:R-:W2:Y:S01]  /*0240*/  LDC.U8 R90, c[0x0][0x410] ;  /* 0x00010400ff5a7b82 */ /* 0x000ea20000000000 */
[----:B0-----:R-:W-:-:S05]  /*0250*/  IMAD.WIDE.U32 R2, R64, 0x10, R2 ;  /* 0x0000001040027825 */ /* 0x001fca00078e0002 */
[----:B------:R-:W3:Y:S04]  /*0260*/  LDG.E.128 R8, desc[UR12][R2.64] ;  /* 0x0000000c02087981 */ /* 0x000ee8000c1e1d00 */
[----:B------:R0:W4:Y:S01]  /*0270*/  LDG.E.128 R4, desc[UR12][R2.64+0x200] ;  /* 0x0002000c02047981 */ /* 0x000122000c1e1d00 */
[----:B-1----:R-:W-:Y:S01]  /*0280*/  UISETP.NE.U32.AND UP0, UPT, UR14, URZ, UPT ;  /* 0x000000ff0e00728c */ /* 0x002fe2000bf05070 */
[----:B------:R-:W-:Y:S01]  /*0290*/  HFMA2 R0, -RZ, RZ, 0, 0 ;  /* 0x00000000ff007431 */ /* 0x000fe200000001ff */
[----:B------:R-:W-:Y:S01]  /*02a0*/  BSSY B1, `(.L_x_327) ;  /* 0x00005d2000017945 */ /* 0x000fe20003800000 */
        /* <DEDUP_REMOVED lines=11> */
[----:B0-----:R-:W-:Y:S01]  /*0360*/  CS2R R2, SRZ ;  /* 0x0000000000027805 */ /* 0x001fe2000001ff00 */
[----:B------:R-:W-:Y:S01]  /*0370*/  IMAD.MOV.U32 R91, RZ, RZ, RZ ;  /* 0x000000ffff5b7224 */ /* 0x000fe200078e00ff */
[----:B--2---:R-:W-:Y:S02]  /*0380*/  ISETP.NE.AND P3, PT, R90, RZ, PT ;  /* 0x000000ff5a00720c */ /* 0x004fe40003f65270 */
[----:B------:R-:W-:Y:S02]  /*0390*/  PLOP3.LUT P5, PT, PT, PT, UP0, 0x80, 0x8 ;  /* 0x000000000008781c */ /* 0x000fe40003faf008 */
[C---:B---3--:R-:W-:Y:S01]  /*03a0*/  PRMT R93, R9.reuse, 0x7632, R93 ;  /* 0x00007632095d7816 */ /* 0x048fe2000000005d */
[----:B------:R-:W-:Y:S01]  /*03b0*/  IMAD.U32 R66, R9, 0x10000, RZ ;  /* 0x0001000009427824 */ /* 0x000fe200078e00ff */
[C---:B------:R-:W-:Y:S01]  /*03c0*/  PRMT R95, R11.reuse, 0x7632, R95 ;  /* 0x000076320b5f7816 */ /* 0x040fe2000000005f */
[----:B------:R-:W-:Y:S01]  /*03d0*/  IMAD.U32 R68, R11, 0x10000, RZ ;  /* 0x000100000b447824 */ /* 0x000fe200078e00ff */
[C---:B----4-:R-:W-:Y:S01]  /*03e0*/  PRMT R97, R5.reuse, 0x7632, R97 ;  /* 0x0000763205617816 */ /* 0x050fe20000000061 */
[----:B------:R-:W-:Y:S01]  /*03f0*/  IMAD.U32 R70, R5, 0x10000, RZ ;  /* 0x0001000005467824 */ /* 0x000fe200078e00ff */
[C---:B------:R-:W-:Y:S01]  /*0400*/  PRMT R99, R7.reuse, 0x7632, R99 ;  /* 0x0000763207637816 */ /* 0x040fe20000000063 */
[----:B------:R-:W-:Y:S01]  /*0410*/  IMAD.U32 R88, R7, 0x10000, RZ ;  /* 0x0001000007587824 */ /* 0x000fe200078e00ff */
[----:B------:R-:W-:Y:S01]  /*0420*/  PRMT R92, R8, 0x7632, R92 ;  /* 0x00007632085c7816 */ /* 0x000fe2000000005c */
[----:B------:R-:W-:Y:S01]  /*0430*/  IMAD.U32 R93, R93, 0x10000, RZ ;  /* 0x000100005d5d7824 */ /* 0x000fe200078e00ff */
[----:B------:R-:W-:Y:S01]  /*0440*/  PRMT R94, R10, 0x7632, R94 ;  /* 0x000076320a5e7816 */ /* 0x000fe2000000005e */
[----:B------:R-:W-:Y:S01]  /*0450*/  IMAD.U32 R95, R95, 0x10000, RZ ;  /* 0x000100005f5f7824 */ /* 0x000fe200078e00ff */
[----:B------:R-:W-:Y:S01]  /*0460*/  PRMT R96, R4, 0x7632, R96 ;  /* 0x0000763204607816 */ /* 0x000fe20000000060 */
[----:B------:R-:W-:Y:S01]  /*0470*/  IMAD.U32 R97, R97, 0x10000, RZ ;  /* 0x0001000061617824 */ /* 0x000fe200078e00ff */
[----:B------:R-:W-:Y:S01]  /*0480*/  PRMT R98, R6, 0x7632, R98 ;  /* 0x0000763206627816 */ /* 0x000fe20000000062 */
[----:B------:R-:W-:Y:S01]  /*0490*/  IMAD.U32 R99, R99, 0x10000, RZ ;  /* 0x0001000063637824 */ /* 0x000fe200078e00ff */
[----:B------:R-:W-:-:S02]  /*04a0*/  SHF.L.U32 R65, R8, 0x10, RZ ;  /* 0x0000001008417819 */ /* 0x000fc400000006ff */
[----:B------:R-:W-:Y:S02]  /*04b0*/  CS2R R8, SRZ ;  /* 0x0000000000087805 */ /* 0x000fe4000001ff00 */
[----:B------:R-:W-:Y:S02]  /*04c0*/  SHF.L.U32 R67, R10, 0x10, RZ ;  /* 0x000000100a437819 */ /* 0x000fe400000006ff */
[----:B------:R-:W-:Y:S02]  /*04d0*/  CS2R R10, SRZ ;  /* 0x00000000000a7805 */ /* 0x000fe4000001ff00 */
[----:B------:R-:W-:Y:S02]  /*04e0*/  SHF.L.U32 R69, R4, 0x10, RZ ;  /* 0x0000001004457819 */ /* 0x000fe400000006ff */
[----:B------:R-:W-:Y:S02]  /*04f0*/  CS2R R4, SRZ ;  /* 0x0000000000047805 */ /* 0x000fe4000001ff00 */
[----:B------:R-:W-:-:S02]  /*0500*/  SHF.L.U32 R71, R6, 0x10, RZ ;  /* 0x0000001006477819 */ /* 0x000fc400000006ff */
[----:B------:R-:W-:Y:S02]  /*0510*/  CS2R R6, SRZ ;  /* 0x0000000000067805 */ /* 0x000fe4000001ff00 */
[----:B------:R-:W-:Y:S02]  /*0520*/  SHF.L.U32 R92, R92, 0x10, RZ ;  /* 0x000000105c5c7819 */ /* 0x000fe400000006ff */
[----:B------:R-:W-:Y:S02]  /*0530*/  SHF.L.U32 R94, R94, 0x10, RZ ;  /* 0x000000105e5e7819 */ /* 0x000fe400000006ff */
[----:B------:R-:W-:Y:S02]  /*0540*/  SHF.L.U32 R96, R96, 0x10, RZ ;  /* 0x0000001060607819 */ /* 0x000fe400000006ff */
[----:B------:R-:W-:-:S07]  /*0550*/  SHF.L.U32 R98, R98, 0x10, RZ ;  /* 0x0000001062627819 */ /* 0x000fce00000006ff */
.L_x_345:
[----:B------:R-:W0:Y:S01]  /*0560*/  LDC.64 R48, c[0x0][0x3a8] ;  /* 0x0000ea00ff307b82 */ /* 0x000e220000000a00 */
[----:B------:R-:W-:-:S05]  /*0570*/  IMAD R40, R89, UR16, RZ ;  /* 0x0000001059287c24 */ /* 0x000fca000f8e02ff */
[----:B------:R-:W-:Y:S02]  /*0580*/  SHF.R.S32.HI R41, RZ, 0x1f, R40 ;  /* 0x0000001fff297819 */ /* 0x000fe40000011428 */
[----:B------:R-:W1:Y:S02]  /*0590*/  LDC.64 R80, c[0x0][0x3c0] ;  /* 0x0000f000ff507b82 */ /* 0x000e640000000a00 */
[----:B------:R-:W-:-:S04]  /*05a0*/  LEA.HI R41, R41, R40, RZ, 0x3 ;  /* 0x0000002829297211 */ /* 0x000fc800078f18ff */
[----:B------:R-:W-:Y:S02]  /*05b0*/  LEA.HI.SX32 R105, R41, R64, 0x1d ;  /* 0x0000004029697211 */ /* 0x000fe400078feaff */
[----:B------:R-:W2:Y:S08]  /*05c0*/  LDC.64 R52, c[0x0][0x428] ;  /* 0x00010a00ff347b82 */ /* 0x000eb00000000a00 */
[----:B------:R-:W3:Y:S01]  /*05d0*/  LDC.64 R76, c[0x0][0x3c8] ;  /* 0x0000f200ff4c7b82 */ /* 0x000ee20000000a00 */
[C---:B------:R-:W-:Y:S01]  /*05e0*/  IADD3 R101, PT, PT, R105.reuse, 0x20, RZ ;  /* 0x0000002069657810 */ /* 0x040fe20007ffe0ff */
[----:B0-----:R-:W-:-:S04]  /*05f0*/  IMAD.WIDE.U32 R40, R105, 0x10, R48 ;  /* 0x0000001069287825 */ /* 0x001fc800078e0030 */
[----:B------:R-:W-:Y:S02]  /*0600*/  IMAD.WIDE.U32 R48, R101, 0x10, R48 ;  /* 0x0000001065307825 */ /* 0x000fe400078e0030 */
[----:B------:R-:W4:Y:S01]  /*0610*/  LDG.E.128 R40, desc[UR12][R40.64] ;  /* 0x0000000c28287981 */ /* 0x000f22000c1e1d00 */
[----:B------:R-:W-:Y:S01]  /*0620*/  ISETP.NE.U32.AND P0, PT, RZ, UR18, PT ;  /* 0x00000012ff007c0c */ /* 0x000fe2000bf05070 */
[----:B-1----:R-:W-:Y:S01]  /*0630*/  IMAD.WIDE R80, R89, 0x4, R80 ;  /* 0x0000000459507825 */ /* 0x002fe200078e0250 */
[----:B------:R-:W0:Y:S01]  /*0640*/  @P5 LDC.64 R84, c[0x0][0x438] ;  /* 0x00010e00ff545b82 */ /* 0x000e220000000a00 */
[----:B------:R-:W4:Y:S02]  /*0650*/  LDG.E.128 R48, desc[UR12][R48.64] ;  /* 0x0000000c30307981 */ /* 0x000f24000c1e1d00 */
[--C-:B--2---:R-:W-:Y:S02]  /*0660*/  IMAD.WIDE.U32 R44, R105, 0x10, R52.reuse ;  /* 0x00000010692c7825 */ /* 0x104fe400078e0034 */
[----:B------:R1:W2:Y:S02]  /*0670*/  LDG.E R100, desc[UR12][R80.64] ;  /* 0x0000000c50647981 */ /* 0x0002a4000c1e1900 */
[----:B------:R-:W-:-:S02]  /*0680*/  IMAD.WIDE.U32 R52, R101, 0x10, R52 ;  /* 0x0000001065347825 */ /* 0x000fc400078e0034 */
[----:B------:R-:W2:Y:S02]  /*0690*/  LDG.E.128 R44, desc[UR12][R44.64] ;  /* 0x0000000c2c2c7981 */ /* 0x000ea4000c1e1d00 */
[----:B---3--:R-:W-:Y:S02]  /*06a0*/  IMAD.WIDE R102, R89, 0x4, R76 ;  /* 0x0000000459667825 */ /* 0x008fe400078e024c */
[----:B------:R-:W3:Y:S01]  /*06b0*/  LDG.E.128 R52, desc[UR12][R52.64] ;  /* 0x0000000c34347981 */ /* 0x000ee2000c1e1d00 */
[----:B------:R-:W-:Y:S01]  /*06c0*/  ISETP.NE.AND.EX P0, PT, RZ, UR19, PT, P0 ;  /* 0x00000013ff007c0c */ /* 0x000fe2000bf05300 */
[----:B------:R-:W0:Y:S02]  /*06d0*/  LDC.64 R76, c[0x0][0x3b0] ;  /* 0x0000ec00ff4c7b82 */ /* 0x000e240000000a00 */
[----:B------:R-:W3:Y:S06]  /*06e0*/  LDG.E R102, desc[UR12][R102.64] ;  /* 0x0000000c66667981 */ /* 0x000eec000c1e1900 */
[----:B-1----:R-:W1:Y:S08]  /*06f0*/  @P5 LDC.64 R80, c[0x0][0x438] ;  /* 0x00010e00ff505b82 */ /* 0x002e700000000a00 */
[----:B------:R-:W0:Y:S08]  /*0700*/  @P0 LDC.64 R82, c[0x0][0x3b8] ;  /* 0x0000ee00ff520b82 */ /* 0x000e300000000a00 */
[----:B------:R-:W1:Y:S01]  /*0710*/  @P0 LDC.64 R78, c[0x0][0x3b8] ;  /* 0x0000ee00ff4e0b82 */ /* 0x000e620000000a00 */
[----:B0-----:R-:W-:-:S04]  /*0720*/  @P0 IMAD.WIDE.U32 R86, R105, 0x8, R82 ;  /* 0x0000000869560825 */ /* 0x001fc800078e0052 */
[--C-:B------:R-:W-:Y:S01]  /*0730*/  IMAD.WIDE.U32 R82, R105, 0x8, R76.reuse ;  /* 0x0000000869527825 */ /* 0x100fe200078e004c */
[----:B------:R4:W5:Y:S03]  /*0740*/  @P0 LDG.E.64 R72, desc[UR12][R86.64] ;  /* 0x0000000c56480981 */ /* 0x000966000c1e1b00 */
[C---:B------:R-:W-:Y:S02]  /*0750*/  IMAD.WIDE.U32 R76, R101.reuse, 0x8, R76 ;  /* 0x00000008654c7825 */ /* 0x040fe400078e004c */
[----:B------:R-:W5:Y:S04]  /*0760*/  LDG.E.64 R82, desc[UR12][R82.64] ;  /* 0x0000000c52527981 */ /* 0x000f68000c1e1b00 */
[----:B------:R-:W5:Y:S01]  /*0770*/  LDG.E.64 R76, desc[UR12][R76.64] ;  /* 0x0000000c4c4c7981 */ /* 0x000f62000c1e1b00 */
[----:B------:R-:W-:-:S04]  /*0780*/  @P5 IMAD.WIDE.U32 R84, R101, 0x10, R84 ;  /* 0x0000001065545825 */ /* 0x000fc800078e0054 */
[----:B-1----:R-:W-:Y:S01]  /*0790*/  @P0 IMAD.WIDE.U32 R78, R101, 0x8, R78 ;  /* 0x00000008654e0825 */ /* 0x002fe200078e004e */
[----:B------:R0:W5:Y:S03]  /*07a0*/  @P5 LDG.E.128 R28, desc[UR12][R84.64] ;  /* 0x0000000c541c5981 */ /* 0x000166000c1e1d00 */
[----:B------:R-:W-:Y:S01]  /*07b0*/  @P5 IMAD.WIDE.U32 R80, R105, 0x10, R80 ;  /* 0x0000001069505825 */ /* 0x000fe200078e0050 */
[----:B------:R1:W5:Y:S04]  /*07c0*/  @P0 LDG.E.64 R74, desc[UR12][R78.64] ;  /* 0x0000000c4e4a0981 */ /* 0x000368000c1e1b00 */
[----:B------:R1:W5:Y:S01]  /*07d0*/  @P5 LDG.E.128 R24, desc[UR12][R80.64] ;  /* 0x0000000c50185981 */ /* 0x000362000c1e1d00 */
[----:B------:R-:W-:Y:S01]  /*07e0*/  UMOV UR7, 0xffffffff ;  /* 0xffffffff00077882 */ /* 0x000fe20000000000 */
[----:B------:R-:W-:-:S04]  /*07f0*/  ISETP.NE.U32.AND P1, PT, RZ, UR18, PT ;  /* 0x00000012ff007c0c */ /* 0x000fc8000bf25070 */
[----:B------:R-:W-:Y:S02]  /*0800*/  ISETP.NE.AND.EX P1, PT, RZ, UR19, PT, P1 ;  /* 0x00000013ff007c0c */ /* 0x000fe4000bf25310 */
[----:B----4-:R-:W-:Y:S01]  /*0810*/  PRMT R86, R40, 0x7632, R86 ;  /* 0x0000763228567816 */ /* 0x010fe20000000056 */
[C---:B------:R-:W-:Y:S01]  /*0820*/  IMAD.U32 R111, R42.reuse, 0x10000, RZ ;  /* 0x000100002a6f7824 */ /* 0x040fe200078e00ff */
[----:B------:R-:W-:Y:S02]  /*0830*/  SHF.L.U32 R113, R41, 0x10, RZ ;  /* 0x0000001029717819 */ /* 0x000fe400000006ff */
[----:B------:R-:W-:Y:S02]  /*0840*/  PRMT R103, R42, 0x7632, R103 ;  /* 0x000076322a677816 */ /* 0x000fe40000000067 */
[C---:B0-----:R-:W-:Y:S02]  /*0850*/  PRMT R84, R49.reuse, 0x7632, R84 ;  /* 0x0000763231547816 */ /* 0x041fe40000000054 */
[----:B------:R-:W-:-:S02]  /*0860*/  SHF.L.U32 R121, R49, 0x10, RZ ;  /* 0x0000001031797819 */ /* 0x000fc400000006ff */
[----:B--2---:R-:W-:Y:S01]  /*0870*/  FSEL R100, R100, RZ, !P3 ;  /* 0x000000ff64647208 */ /* 0x004fe20005800000 */
[----:B------:R-:W-:Y:S01]  /*0880*/  IMAD.U32 R49, R86, 0x10000, RZ ;  /* 0x0001000056317824 */ /* 0x000fe200078e00ff */
[C---:B-1----:R-:W-:Y:S02]  /*0890*/  PRMT R78, R43.reuse, 0x7632, R78 ;  /* 0x000076322b4e7816 */ /* 0x042fe4000000004e */
[----:B------:R-:W-:Y:S01]  /*08a0*/  SHF.L.U32 R43, R43, 0x10, RZ ;  /* 0x000000102b2b7819 */ /* 0x000fe200000006ff */
[----:B------:R-:W-:Y:S01]  /*08b0*/  FADD.FTZ R113, -R100, R113 ;  /* 0x0000007164717221 */ /* 0x000fe20000010100 */
[----:B------:R-:W-:Y:S01]  /*08c0*/  PRMT R108, R44, 0x7632, R108 ;  /* 0x000076322c6c7816 */ /* 0x000fe2000000006c */
[----:B------:R-:W-:Y:S01]  /*08d0*/  FADD.FTZ R111, -R100, R111 ;  /* 0x0000006f646f7221 */ /* 0x000fe20000010100 */
[----:B------:R-:W-:Y:S02]  /*08e0*/  IMAD.U32 R115, R40, 0x10000, RZ ;  /* 0x0001000028737824 */ /* 0x000fe400078e00ff */
[----:B------:R-:W-:Y:S01]  /*08f0*/  FADD.FTZ R49, -R100, R49 ;  /* 0x0000003164317221 */ /* 0x000fe20000010100 */
[----:B------:R-:W-:Y:S01]  /*0900*/  IMAD.U32 R103, R103, 0x10000, RZ ;  /* 0x0001000067677824 */ /* 0x000fe200078e00ff */
[----:B------:R-:W-:Y:S01]  /*0910*/  PRMT R104, R45, 0x7632, R104 ;  /* 0x000076322d687816 */ /* 0x000fe20000000068 */
[----:B------:R-:W-:Y:S01]  /*0920*/  IMAD.U32 R110, R44, 0x10000, RZ ;  /* 0x000100002c6e7824 */ /* 0x000fe200078e00ff */
[C---:B------:R-:W-:Y:S01]  /*0930*/  PRMT R80, R48.reuse, 0x7632, R80 ;  /* 0x0000763230507816 */ /* 0x040fe20000000050 */
[----:B------:R-:W-:Y:S01]  /*0940*/  IMAD.U32 R123, R48, 0x10000, RZ ;  /* 0x00010000307b7824 */ /* 0x000fe200078e00ff */
[----:B------:R-:W-:Y:S01]  /*0950*/  PRMT R87, R41, 0x7632, R87 ;  /* 0x0000763229577816 */ /* 0x000fe20000000057 */
[C---:B---3--:R-:W-:Y:S01]  /*0960*/  FMUL.FTZ R113, R102.reuse, R113 ;  /* 0x0000007166717220 */ /* 0x048fe20000410000 */
[----:B------:R-:W-:Y:S01]  /*0970*/  SHF.L.U32 R45, R45, 0x10, RZ ;  /* 0x000000102d2d7819 */ /* 0x000fe200000006ff */
[----:B------:R-:W-:Y:S01]  /*0980*/  FMUL.FTZ R111, R102, R111 ;  /* 0x0000006f666f7220 */ /* 0x000fe20000410000 */
[C---:B------:R-:W-:Y:S01]  /*0990*/  PRMT R44, R46.reuse, 0x7632, R44 ;  /* 0x000076322e2c7816 */ /* 0x040fe2000000002c */
[----:B------:R-:W-:Y:S01]  /*09a0*/  IMAD.U32 R46, R46, 0x10000, RZ ;  /* 0x000100002e2e7824 */ /* 0x000fe200078e00ff */
[----:B------:R-:W-:-:S02]  /*09b0*/  PRMT R40, R50, 0x7632, R40 ;  /* 0x0000763232287816 */ /* 0x000fc40000000028 */
[C---:B------:R-:W-:Y:S02]  /*09c0*/  PRMT R48, R51.reuse, 0x7632, R48 ;  /* 0x0000763233307816 */ /* 0x040fe40000000030 */
[----:B------:R-:W-:Y:S01]  /*09d0*/  SHF.L.U32 R117, R51, 0x10, RZ ;  /* 0x0000001033757819 */ /* 0x000fe200000006ff */
[----:B------:R-:W-:Y:S01]  /*09e0*/  FADD.FTZ R51, -R100, R43 ;  /* 0x0000002b64337221 */ /* 0x000fe20000010100 */
[----:B------:R-:W-:Y:S01]  /*09f0*/  SHF.L.U32 R85, R84, 0x10, RZ ;  /* 0x0000001054557819 */ /* 0x000fe200000006ff */
[----:B------:R-:W-:Y:S01]  /*0a00*/  IMAD.U32 R84, R52, 0x10000, RZ ;  /* 0x0001000034547824 */ /* 0x000fe200078e00ff */
[----:B------:R-:W-:Y:S01]  /*0a10*/  SHF.L.U32 R79, R78, 0x10, RZ ;  /* 0x000000104e4f7819 */ /* 0x000fe200000006ff */
[----:B------:R-:W-:Y:S01]  /*0a20*/  FADD.FTZ R115, -R100, R115 ;  /* 0x0000007364737221 */ /* 0x000fe20000010100 */
[----:B------:R-:W-:Y:S01]  /*0a30*/  PRMT R119, R52, 0x7632, R119 ;  /* 0x0000763234777816 */ /* 0x000fe20000000077 */
[----:B------:R-:W-:Y:S01]  /*0a40*/  FADD.FTZ R125, -R100, R103 ;  /* 0x00000067647d7221 */ /* 0x000fe20000010100 */
[----:B------:R-:W-:-:S02]  /*0a50*/  IMAD.U32 R52, R108, 0x10000, RZ ;  /* 0x000100006c347824 */ /* 0x000fc400078e00ff */
[----:B------:R-:W-:Y:S01]  /*0a60*/  FMUL.FTZ R49, R102, R49 ;  /* 0x0000003166317220 */ /* 0x000fe20000410000 */
[C---:B------:R-:W-:Y:S01]  /*0a70*/  PRMT R41, R47.reuse, 0x7632, R41 ;  /* 0x000076322f297816 */ /* 0x040fe20000000029 */
[----:B------:R-:W-:Y:S01]  /*0a80*/  IMAD.U32 R107, R50, 0x10000, RZ ;  /* 0x00010000326b7824 */ /* 0x000fe200078e00ff */
[----:B------:R-:W-:Y:S01]  /*0a90*/  SHF.L.U32 R42, R47, 0x10, RZ ;  /* 0x000000102f2a7819 */ /* 0x000fe200000006ff */
[----:B------:R-:W-:Y:S01]  /*0aa0*/  FADD.FTZ R123, -R100, R123 ;  /* 0x0000007b647b7221 */ /* 0x000fe20000010100 */
[----:B------:R-:W-:Y:S01]  /*0ab0*/  SHF.L.U32 R47, R87, 0x10, RZ ;  /* 0x00000010572f7819 */ /* 0x000fe200000006ff */
[----:B------:R-:W-:Y:S01]  /*0ac0*/  IMAD.U32 R87, R40, 0x10000, RZ ;  /* 0x0001000028577824 */ /* 0x000fe200078e00ff */
[----:B------:R-:W-:Y:S01]  /*0ad0*/  PRMT R86, R53, 0x7632, R86 ;  /* 0x0000763235567816 */ /* 0x000fe20000000056 */
[----:B------:R-:W-:Y:S01]  /*0ae0*/  FADD.FTZ R59, R45, R59 ;  /* 0x0000003b2d3b7221 */ /* 0x000fe20000010000 */
[----:B------:R-:W-:Y:S01]  /*0af0*/  SHF.L.U32 R78, R53, 0x10, RZ ;  /* 0x00000010354e7819 */ /* 0x000fe200000006ff */
[-C--:B------:R-:W-:Y:S01]  /*0b00*/  FFMA.FTZ R60, R113, R45.reuse, R60 ;  /* 0x0000002d713c7223 */ /* 0x080fe2000001003c */
[----:B------:R-:W-:Y:S01]  /*0b10*/  FMUL.FTZ R108, R66, R45 ;  /* 0x0000002d426c7220 */ /* 0x000fe20000410000 */
[----:B------:R-:W-:Y:S01]  /*0b20*/  FADD.FTZ R13, R46, R13 ;  /* 0x0000000d2e0d7221 */ /* 0x000fe20000010000 */
[-C--:B------:R-:W-:Y:S01]  /*0b30*/  FFMA.FTZ R0, R111, R46.reuse, R0 ;  /* 0x0000002e6f007223 */ /* 0x080fe20000010000 */
[----:B------:R-:W-:Y:S01]  /*0b40*/  FMUL.FTZ R50, R67, R46 ;  /* 0x0000002e43327220 */ /* 0x000fe20000410000 */
[----:B------:R-:W-:Y:S01]  /*0b50*/  FMUL.FTZ R51, R102, R51 ;  /* 0x0000003366337220 */ /* 0x000fe20000410000 */
[----:B------:R-:W-:Y:S01]  /*0b60*/  FADD.FTZ R43, -R100, R79 ;  /* 0x0000004f642b7221 */ /* 0x000fe20000010100 */
[----:B------:R-:W-:Y:S01]  /*0b70*/  FMUL.FTZ R40, R102, R115 ;  /* 0x0000007366287220 */ /* 0x000fe20000410000 */
[----:B------:R-:W-:-:S02]  /*0b80*/  IMAD.U32 R53, R44, 0x10000, RZ ;  /* 0x000100002c357824 */ /* 0x000fc400078e00ff */
[----:B------:R-:W-:Y:S01]  /*0b90*/  FADD.FTZ R61, R52, R61 ;  /* 0x0000003d343d7221 */ /* 0x000fe20000010000 */
[-C--:B------:R-:W-:Y:S01]  /*0ba0*/  FFMA.FTZ R62, R49, R52.reuse, R62 ;  /* 0x00000034313e7223 */ /* 0x080fe2000001003e */
[----:B------:R-:W-:Y:S01]  /*0bb0*/  FMUL.FTZ R46, R92, R52 ;  /* 0x000000345c2e7220 */ /* 0x000fe20000410000 */
[----:B------:R-:W-:Y:S01]  /*0bc0*/  FMUL.FTZ R45, R102, R125 ;  /* 0x0000007d662d7220 */ /* 0x000fe20000410000 */
[----:B------:R-:W-:Y:S01]  /*0bd0*/  FADD.FTZ R79, -R100, R107 ;  /* 0x0000006b644f7221 */ /* 0x000fe20000010100 */
[----:B------:R-:W-:Y:S01]  /*0be0*/  FMUL.FTZ R115, R65, R110 ;  /* 0x0000006e41737220 */ /* 0x000fe20000410000 */
[----:B------:R-:W-:Y:S01]  /*0bf0*/  FMUL.FTZ R52, R102, R123 ;  /* 0x0000007b66347220 */ /* 0x000fe20000410000 */
[----:B------:R-:W-:Y:S01]  /*0c00*/  SHF.L.U32 R107, R48, 0x10, RZ ;  /* 0x00000010306b7819 */ /* 0x000fe200000006ff */
[----:B------:R-:W-:Y:S01]  /*0c10*/  FADD.FTZ R15, R42, R15 ;  /* 0x0000000f2a0f7221 */ /* 0x000fe20000010000 */
[-C--:B------:R-:W-:Y:S01]  /*0c20*/  FFMA.FTZ R3, R51, R42.reuse, R3 ;  /* 0x0000002a33037223 */ /* 0x080fe20000010003 */
[----:B------:R-:W-:Y:S01]  /*0c30*/  FMUL.FTZ R48, R68, R42 ;  /* 0x0000002a44307220 */ /* 0x000fe20000410000 */
[----:B------:R-:W-:Y:S01]  /*0c40*/  FADD.FTZ R121, -R100, R121 ;  /* 0x0000007964797221 */ /* 0x000fe20000010100 */
[----:B------:R-:W-:Y:S01]  /*0c50*/  PRMT R106, R55, 0x7632, R106 ;  /* 0x00007632376a7816 */ /* 0x000fe2000000006a */
[----:B------:R-:W-:Y:S01]  /*0c60*/  FADD.FTZ R14, R53, R14 ;  /* 0x0000000e350e7221 */ /* 0x000fe20000010000 */
[----:B------:R-:W-:Y:S01]  /*0c70*/  SHF.L.U32 R103, R55, 0x10, RZ ;  /* 0x0000001037677819 */ /* 0x000fe200000006ff */
[-C--:B------:R-:W-:Y:S01]  /*0c80*/  FFMA.FTZ R2, R45, R53.reuse, R2 ;  /* 0x000000352d027223 */ /* 0x080fe20000010002 */
[----:B------:R-:W-:Y:S01]  /*0c90*/  FMUL.FTZ R42, R94, R53 ;  /* 0x000000355e2a7220 */ /* 0x000fe20000410000 */
[----:B------:R-:W-:Y:S01]  /*0ca0*/  FADD.FTZ R55, RZ, R115 ;  /* 0x00000073ff377221 */ /* 0x000fe20000010000 */
[----:B------:R-:W-:Y:S01]  /*0cb0*/  FADD.FTZ R17, R84, R17 ;  /* 0x0000001154117221 */ /* 0x000fe20000010000 */
[-C--:B------:R-:W-:Y:S01]  /*0cc0*/  FFMA.FTZ R5, R52, R84.reuse, R5 ;  /* 0x0000005434057223 */ /* 0x080fe20000010005 */
[----:B------:R-:W-:Y:S01]  /*0cd0*/  FMUL.FTZ R53, R69, R84 ;  /* 0x0000005445357220 */ /* 0x000fe20000410000 */
[----:B------:R-:W-:-:S02]  /*0ce0*/  IMAD.U32 R81, R80, 0x10000, RZ ;  /* 0x0001000050517824 */ /* 0x000fc400078e00ff */
[----:B------:R-:W-:Y:S01]  /*0cf0*/  FFMA.FTZ R84, R40, R115, RZ ;  /* 0x0000007328547223 */ /* 0x000fe200000100ff */
[C---:B------:R-:W-:Y:S01]  /*0d00*/  PRMT R109, R54.reuse, 0x7632, R109 ;  /* 0x00007632366d7816 */ /* 0x040fe2000000006d */
[----:B------:R-:W-:Y:S01]  /*0d10*/  IMAD.U32 R80, R54, 0x10000, RZ ;  /* 0x0001000036507824 */ /* 0x000fe200078e00ff */
[----:B------:R-:W-:Y:S01]  /*0d20*/  SHF.L.U32 R104, R104, 0x10, RZ ;  /* 0x0000001068687819 */ /* 0x000fe200000006ff */
[----:B------:R-:W-:Y:S01]  /*0d30*/  FMUL.FTZ R54, R102, R121 ;  /* 0x0000007966367220 */ /* 0x000fe20000410000 */
[----:B------:R-:W-:Y:S01]  /*0d40*/  FADD.FTZ R121, R55, R46 ;  /* 0x0000002e37797221 */ /* 0x000fe20000010000 */
[----:B------:R-:W-:Y:S01]  /*0d50*/  FADD.FTZ R47, -R100, R47 ;  /* 0x0000002f642f7221 */ /* 0x000fe20000010100 */
[----:B------:R-:W-:Y:S01]  /*0d60*/  FFMA.FTZ R84, R49, R46, R84 ;  /* 0x0000002e31547223 */ /* 0x000fe20000010054 */
[----:B------:R-:W-:Y:S01]  /*0d70*/  FMUL.FTZ R44, R93, R104 ;  /* 0x000000685d2c7220 */ /* 0x000fe20000410000 */
[----:B------:R-:W-:Y:S01]  /*0d80*/  FADD.FTZ R121, R121, R108 ;  /* 0x0000006c79797221 */ /* 0x000fe20000010000 */
[----:B------:R-:W-:Y:S01]  /*0d90*/  FMUL.FTZ R47, R102, R47 ;  /* 0x0000002f662f7220 */ /* 0x000fe20000410000 */
[----:B------:R-:W-:-:S02]  /*0da0*/  FFMA.FTZ R84, R113, R108, R84 ;  /* 0x0000006c71547223 */ /* 0x000fc40000010054 */
[----:B------:R-:W-:Y:S02]  /*0db0*/  FADD.FTZ R121, R121, R44 ;  /* 0x0000002c79797221 */ /* 0x000fe40000010000 */
[----:B------:R-:W-:Y:S02]  /*0dc0*/  FFMA.FTZ R84, R47, R44, R84 ;  /* 0x0000002c2f547223 */ /* 0x000fe40000010054 */
[----:B------:R-:W-:Y:S01]  /*0dd0*/  FADD.FTZ R121, R121, R50 ;  /* 0x0000003279797221 */ /* 0x000fe20000010000 */
[----:B------:R-:W-:Y:S01]  /*0de0*/  SHF.L.U32 R41, R41, 0x10, RZ ;  /* 0x0000001029297819 */ /* 0x000fe200000006ff */
[----:B------:R-:W-:Y:S01]  /*0df0*/  FFMA.FTZ R84, R111, R50, R84 ;  /* 0x000000326f547223 */ /* 0x000fe20000010054 */
[----:B------:R-:W-:Y:S01]  /*0e00*/  FMUL.FTZ R43, R102, R43 ;  /* 0x0000002b662b7220 */ /* 0x000fe20000410000 */
[----:B------:R-:W-:Y:S02]  /*0e10*/  FADD.FTZ R121, R121, R42 ;  /* 0x0000002a79797221 */ /* 0x000fe40000010000 */
[----:B------:R-:W-:Y:S01]  /*0e20*/  FFMA.FTZ R84, R45, R42, R84 ;  /* 0x0000002a2d547223 */ /* 0x000fe20000010054 */
[C---:B------:R-:W-:Y:S01]  /*0e30*/  FADD.FTZ R117, -R100.reuse, R117 ;  /* 0x0000007564757221 */ /* 0x040fe20000010100 */
[C---:B------:R-:W-:Y:S01]  /*0e40*/  FADD.FTZ R81, -R100.reuse, R81 ;  /* 0x0000005164517221 */ /* 0x040fe20000010100 */
[C---:B------:R-:W-:Y:S01]  /*0e50*/  FADD.FTZ R85, -R100.reuse, R85 ;  /* 0x0000005564557221 */ /* 0x040fe20000010100 */
[C---:B------:R-:W-:Y:S01]  /*0e60*/  FADD.FTZ R87, -R100.reuse, R87 ;  /* 0x0000005764577221 */ /* 0x040fe20000010100 */
[----:B------:R-:W-:Y:S01]  /*0e70*/  FADD.FTZ R107, -R100, R107 ;  /* 0x0000006b646b7221 */ /* 0x000fe20000010100 */
[----:B------:R-:W-:Y:S01]  /*0e80*/  FADD.FTZ R16, R41, R16 ;  /* 0x0000001029107221 */ /* 0x000fe20000010000 */
[-C--:B------:R-:W-:Y:S01]  /*0e90*/  FFMA.FTZ R4, R43, R41.reuse, R4 ;  /* 0x000000292b047223 */ /* 0x080fe20000010004 */
[----:B------:R-:W-:Y:S01]  /*0ea0*/  FMUL.FTZ R41, R95, R41 ;  /* 0x000000295f297220 */ /* 0x000fe20000410000 */
[----:B------:R-:W-:Y:S01]  /*0eb0*/  FADD.FTZ R100, R121, R48 ;  /* 0x0000003079647221 */ /* 0x000fe20000010000 */
[----:B------:R-:W-:Y:S01]  /*0ec0*/  FADD.FTZ R19, R78, R19 ;  /* 0x000000134e137221 */ /* 0x000fe20000010000 */
[-C--:B------:R-:W-:Y:S01]  /*0ed0*/  FFMA.FTZ R7, R54, R78.reuse, R7 ;  /* 0x0000004e36077223 */ /* 0x080fe20000010007 */
[----:B------:R-:W-:Y:S01]  /*0ee0*/  FMUL.FTZ R55, R70, R78 ;  /* 0x0000004e46377220 */ /* 0x000fe20000410000 */
[----:B------:R-:W-:Y:S01]  /*0ef0*/  FFMA.FTZ R84, R51, R48, R84 ;  /* 0x0000003033547223 */ /* 0x000fe20000010054 */
[----:B------:R-:W-:Y:S01]  /*0f00*/  FMUL.FTZ R78, R102, R79 ;  /* 0x0000004f664e7220 */ /* 0x000fe20000410000 */
[----:B------:R-:W-:-:S02]  /*0f10*/  IMAD.U32 R119, R119, 0x10000, RZ ;  /* 0x0001000077777824 */ /* 0x000fc400078e00ff */
[----:B------:R-:W-:Y:S01]  /*0f20*/  FADD.FTZ R100, R100, R41 ;  /* 0x0000002964647221 */ /* 0x000fe20000010000 */
[----:B------:R-:W-:Y:S01]  /*0f30*/  FFMA.FTZ R121, R43, R41, R84 ;  /* 0x000000292b797223 */ /* 0x000fe20000010054 */
[----:B------:R-:W-:Y:S01]  /*0f40*/  FADD.FTZ R21, R80, R21 ;  /* 0x0000001550157221 */ /* 0x000fe20000010000 */
[-C--:B------:R-:W-:Y:S01]  /*0f50*/  FFMA.FTZ R9, R78, R80.reuse, R9 ;  /* 0x000000504e097223 */ /* 0x080fe20000010009 */
[----:B------:R-:W-:Y:S01]  /*0f60*/  FMUL.FTZ R79, R71, R80 ;  /* 0x00000050474f7220 */ /* 0x000fe20000410000 */
[----:B------:R-:W-:Y:S01]  /*0f70*/  FMUL.FTZ R80, R102, R117 ;  /* 0x0000007566507220 */ /* 0x000fe20000410000 */
[----:B------:R-:W-:Y:S01]  /*0f80*/  FMUL.FTZ R84, R96, R119 ;  /* 0x0000007760547220 */ /* 0x000fe20000410000 */
[----:B------:R-:W-:Y:S01]  /*0f90*/  FADD.FTZ R117, R100, R53 ;  /* 0x0000003564757221 */ /* 0x000fe20000010000 */
[----:B------:R-:W-:Y:S01]  /*0fa0*/  FMUL.FTZ R81, R102, R81 ;  /* 0x0000005166517220 */ /* 0x000fe20000410000 */
[----:B------:R-:W-:Y:S01]  /*0fb0*/  FFMA.FTZ R100, R52, R53, R121 ;  /* 0x0000003534647223 */ /* 0x000fe20000010079 */
[----:B------:R-:W-:Y:S01]  /*0fc0*/  SHF.L.U32 R86, R86, 0x10, RZ ;  /* 0x0000001056567819 */ /* 0x000fe200000006ff */
        /* <DEDUP_REMOVED lines=8> */
[-C--:B------:R-:W-:Y:S01]  /*1050*/  FFMA.FTZ R8, R85, R86.reuse, R8 ;  /* 0x0000005655087223 */ /* 0x080fe20000010008 */
[----:B------:R-:W-:Y:S01]  /*1060*/  FMUL.FTZ R86, R97, R86 ;  /* 0x0000005661567220 */ /* 0x000fe20000410000 */
[----:B------:R-:W-:Y:S01]  /*1070*/  FADD.FTZ R119, R104, R55 ;  /* 0x0000003768777221 */ /* 0x000fe20000010000 */
[----:B------:R-:W-:Y:S01]  /*1080*/  FFMA.FTZ R100, R54, R55, R117 ;  /* 0x0000003736647223 */ /* 0x000fe20000010075 */
[----:B------:R-:W-:-:S02]  /*1090*/  IMAD.U32 R109, R109, 0x10000, RZ ;  /* 0x000100006d6d7824 */ /* 0x000fc400078e00ff */
[----:B------:R-:W-:Y:S01]  /*10a0*/  FMUL.FTZ R87, R102, R87 ;  /* 0x0000005766577220 */ /* 0x000fe20000410000 */
[----:B------:R-:W-:Y:S01]  /*10b0*/  FADD.FTZ R104, R119, R86 ;  /* 0x0000005677687221 */ /* 0x000fe20000010000 */
[----:B------:R-:W-:Y:S01]  /*10c0*/  FFMA.FTZ R117, R85, R86, R100 ;  /* 0x0000005655757223 */ /* 0x000fe20000010064 */
[----:B------:R-:W-:Y:S01]  /*10d0*/  FADD.FTZ R22, R109, R22 ;  /* 0x000000166d167221 */ /* 0x000fe20000010000 */
[-C--:B------:R-:W-:Y:S01]  /*10e0*/  FFMA.FTZ R10, R87, R109.reuse, R10 ;  /* 0x0000006d570a7223 */ /* 0x080fe2000001000a */
[----:B------:R-:W-:Y:S01]  /*10f0*/  FMUL.FTZ R100, R98, R109 ;  /* 0x0000006d62647220 */ /* 0x000fe20000410000 */
[----:B------:R-:W-:Y:S01]  /*1100*/  FADD.FTZ R109, R104, R79 ;  /* 0x0000004f686d7221 */ /* 0x000fe20000010000 */
[----:B------:R-:W-:Y:S01]  /*1110*/  FFMA.FTZ R104, R78, R79, R117 ;  /* 0x0000004f4e687223 */ /* 0x000fe20000010075 */
[----:B------:R-:W-:Y:S01]  /*1120*/  FADD.FTZ R63, R110, R63 ;  /* 0x0000003f6e3f7221 */ /* 0x000fe20000010000 */
[----:B------:R-:W-:Y:S01]  /*1130*/  FFMA.FTZ R91, R40, R110, R91 ;  /* 0x0000006e285b7223 */ /* 0x000fe2000001005b */
[----:B------:R-:W-:Y:S01]  /*1140*/  SHF.L.U32 R106, R106, 0x10, RZ ;  /* 0x000000106a6a7819 */ /* 0x000fe200000006ff */
[----:B------:R-:W-:Y:S01]  /*1150*/  FADD.FTZ R23, R103, R23 ;  /* 0x0000001767177221 */ /* 0x000fe20000010000 */
[-C--:B------:R-:W-:Y:S01]  /*1160*/  FFMA.FTZ R11, R80, R103.reuse, R11 ;  /* 0x00000067500b7223 */ /* 0x080fe2000001000b */
[----:B------:R-:W-:Y:S01]  /*1170*/  FADD.FTZ R110, R109, R100 ;  /* 0x000000646d6e7221 */ /* 0x000fe20000010000 */
[----:B------:R-:W-:Y:S01]  /*1180*/  FMUL.FTZ R103, R88, R103 ;  /* 0x0000006758677220 */ /* 0x000fe20000410000 */
[----:B------:R-:W-:Y:S01]  /*1190*/  FFMA.FTZ R109, R87, R100, R104 ;  /* 0x00000064576d7223 */ /* 0x000fe20000010068 */
[-C--:B------:R-:W-:Y:S01]  /*11a0*/  FMUL.FTZ R104, R99, R106.reuse ;  /* 0x0000006a63687220 */ /* 0x080fe20000410000 */
[----:B------:R-:W-:Y:S01]  /*11b0*/  FMUL.FTZ R107, R102, R107 ;  /* 0x0000006b666b7220 */ /* 0x000fe20000410000 */
[----:B------:R-:W-:Y:S01]  /*11c0*/  FADD.FTZ R117, R110, R103 ;  /* 0x000000676e757221 */ /* 0x000fe20000010000 */
[----:B------:R-:W-:Y:S01]  /*11d0*/  FFMA.FTZ R109, R80, R103, R109 ;  /* 0x00000067506d7223 */ /* 0x000fe2000001006d */
[----:B------:R-:W-:Y:S01]  /*11e0*/  ISETP.NE.AND P3, PT, R90, RZ, PT ;  /* 0x000000ff5a00720c */ /* 0x000fe20003f65270 */
[----:B------:R-:W-:Y:S01]  /*11f0*/  FADD.FTZ R56, R106, R56 ;  /* 0x000000386a387221 */ /* 0x000fe20000010000 */
[----:B------:R-:W-:Y:S01]  /*1200*/  FFMA.FTZ R12, R107, R106, R12 ;  /* 0x0000006a6b0c7223 */ /* 0x000fe2000001000c */
[----:B------:R-:W-:Y:S01]  /*1210*/  FADD.FTZ R117, R117, R104 ;  /* 0x0000006875757221 */ /* 0x000fe20000010000 */
[----:B------:R-:W-:Y:S01]  /*1220*/  FFMA.FTZ R109, R107, R104, R109 ;  /* 0x000000686b6d7223 */ /* 0x000fe2000001006d */
[----:B------:R-:W-:Y:S08]  /*1230*/  BRA.DIV UR7, `(.L_x_328) ;  /* 0x0000005607907947 */ /* 0x000ff0000b800000 */
        /* <DEDUP_REMOVED lines=18> */
.L_x_357:
[----:B-1----:R-:W-:Y:S01]  /*1360*/  FADD.FTZ R117, R106, R117 ;  /* 0x000000756a757221 */ /* 0x002fe20000010000 */
[----:B0-2---:R-:W-:-:S03]  /*1370*/  FADD.FTZ R109, R109, R110 ;  /* 0x0000006e6d6d7221 */ /* 0x005fc60000010000 */
        /* <DEDUP_REMOVED lines=26> */
[----:B------:R-:W-:Y:S01]  /*1520*/  FADD.FTZ R45, R42, -R45 ;  /* 0x8000002d2a2d7221 */ /* 0x000fe20000010000 */
[----:B-----5:R-:W-:Y:S01]  /*1530*/  ISETP.GE.U32.AND P1, PT, R82, RZ, PT ;  /* 0x000000ff5200720c */ /* 0x020fe20003f26070 */
[----:B------:R-:W-:Y:S01]  /*1540*/  FADD.FTZ R49, R46, -R49 ;  /* 0x800000312e317221 */ /* 0x000fe20000010000 */
[----:B------:R-:W-:Y:S01]  /*1550*/  FADD.FTZ R113, R108, -R113 ;  /* 0x800000716c717221 */ /* 0x000fe20000010000 */
[----:B------:R-:W-:Y:S01]  /*1560*/  FADD.FTZ R47, R44, -R47 ;  /* 0x8000002f2c2f7221 */ /* 0x000fe20000010000 */
[----:B------:R-:W-:Y:S01]  /*1570*/  FADD.FTZ R115, R115, -R40 ;  /* 0x8000002873737221 */ /* 0x000fe20000010000 */
[----:B------:R-:W-:Y:S01]  /*1580*/  FMUL.FTZ R43, R41, UR6 ;  /* 0x00000006292b7c20 */ /* 0x000fe20008410000 */
[----:B------:R-:W-:Y:S01]  /*1590*/  FMUL.FTZ R48, R51, UR6 ;  /* 0x0000000633307c20 */ /* 0x000fe20008410000 */
[----:B------:R-:W-:Y:S01]  /*15a0*/  FMUL.FTZ R41, R111, UR6 ;  /* 0x000000066f297c20 */ /* 0x000fe20008410000 */
[C---:B------:R-:W-:Y:S01]  /*15b0*/  FMUL.FTZ R45, R102.reuse, R45 ;  /* 0x0000002d662d7220 */ /* 0x040fe20000410000 */
[C---:B------:R-:W-:Y:S01]  /*15c0*/  LOP3.LUT P5, RZ, R83.reuse, 0xff0000, RZ, 0xc0, !PT ;  /* 0x00ff000053ff7812 */ /* 0x040fe200078ac0ff */
[C---:B------:R-:W-:Y:S01]  /*15d0*/  FMUL.FTZ R49, R102.reuse, R49 ;  /* 0x0000003166317220 */ /* 0x040fe20000410000 */
[C---:B------:R-:W-:Y:S01]  /*15e0*/  LOP3.LUT P4, RZ, R83.reuse, 0xff, RZ, 0xc0, !PT ;  /* 0x000000ff53ff7812 */ /* 0x040fe2000788c0ff */
[C---:B------:R-:W-:Y:S01]  /*15f0*/  FMUL.FTZ R113, R102.reuse, R113 ;  /* 0x0000007166717220 */ /* 0x040fe20000410000 */
[----:B------:R-:W-:Y:S01]  /*1600*/  ISETP.GE.U32.AND.EX P1, PT, R83, 0x1000000, PT, P1 ;  /* 0x010000005300780c */ /* 0x000fe20003f26110 */
[C---:B------:R-:W-:Y:S01]  /*1610*/  FMUL.FTZ R47, R102.reuse, R47 ;  /* 0x0000002f662f7220 */ /* 0x040fe20000410000 */
[----:B------:R-:W-:Y:S01]  /*1620*/  FMUL.FTZ R115, R102, R115 ;  /* 0x0000007366737220 */ /* 0x000fe20000410000 */
[----:B------:R-:W-:Y:S01]  /*1630*/  FMUL.FTZ R45, R45, UR6 ;  /* 0x000000062d2d7c20 */ /* 0x000fe20008410000 */
[----:B------:R-:W-:Y:S01]  /*1640*/  LOP3.LUT P2, RZ, R83, 0xff00, RZ, 0xc0, !PT ;  /* 0x0000ff0053ff7812 */ /* 0x000fe2000784c0ff */
[----:B------:R-:W-:Y:S01]  /*1650*/  FMUL.FTZ R113, R113, UR6 ;  /* 0x0000000671717c20 */ /* 0x000fe20008410000 */
[----:B------:R-:W-:Y:S01]  /*1660*/  FSEL R43, R43, RZ, P1 ;  /* 0x000000ff2b2b7208 */ /* 0x000fe20000800000 */
[----:B------:R-:W-:Y:S01]  /*1670*/  FMUL.FTZ R47, R47, UR6 ;  /* 0x000000062f2f7c20 */ /* 0x000fe20008410000 */
[----:B------:R-:W-:Y:S01]  /*1680*/  FSEL R48, R48, RZ, P5 ;  /* 0x000000ff30307208 */ /* 0x000fe20002800000 */
[----:B------:R-:W-:Y:S01]  /*1690*/  FMUL.FTZ R115, R115, UR6 ;  /* 0x0000000673737c20 */ /* 0x000fe20008410000 */
[----:B------:R-:W-:Y:S01]  /*16a0*/  FSEL R41, R41, RZ, P4 ;  /* 0x000000ff29297208 */ /* 0x000fe20002000000 */
        /* <DEDUP_REMOVED lines=15> */
.L_x_331:
[-CC-:B------:R-:W-:Y:S01]  /*17a0*/  FFMA.FTZ R51, R51, R109.reuse, R106.reuse ;  /* 0x0000006d33337223 */ /* 0x180fe2000001006a */
[-CC-:B------:R-:W-:Y:S01]  /*17b0*/  FFMA.FTZ R32, R43, R109.reuse, R106.reuse ;  /* 0x0000006d2b207223 */ /* 0x180fe2000001006a */
        /* <DEDUP_REMOVED lines=9> */
[----:B------:R-:W-:Y:S01]  /*1850*/  FADD.FTZ R45, R42, -R45 ;  /* 0x8000002d2a2d7221 */ /* 0x000fe20000010000 */
[C---:B------:R-:W-:Y:S01]  /*1860*/  FMUL.FTZ R32, R102.reuse, R41 ;  /* 0x0000002966207220 */ /* 0x040fe20000410000 */
[----:B------:R-:W-:Y:S01]  /*1870*/  FMUL.FTZ R35, R102, R51 ;  /* 0x0000003366237220 */ /* 0x000fe20000410000 */
[----:B------:R-:W-:Y:S01]  /*1880*/  FADD.FTZ R113, R108, -R113 ;  /* 0x800000716c717221 */ /* 0x000fe20000010000 */
[----:B------:R-:W-:Y:S01]  /*1890*/  FADD.FTZ R47, R44, -R47 ;  /* 0x8000002f2c2f7221 */ /* 0x000fe20000010000 */
[----:B------:R-:W-:Y:S01]  /*18a0*/  FADD.FTZ R49, R46, -R49 ;  /* 0x800000312e317221 */ /* 0x000fe20000010000 */
[----:B------:R-:W-:Y:S01]  /*18b0*/  FADD.FTZ R115, R115, -R40 ;  /* 0x8000002873737221 */ /* 0x000fe20000010000 */
[C---:B------:R-:W-:Y:S01]  /*18c0*/  FMUL.FTZ R34, R102.reuse, R111 ;  /* 0x0000006f66227220 */ /* 0x040fe20000410000 */
[----:B------:R-:W-:Y:S01]  /*18d0*/  FMUL.FTZ R45, R102, R45 ;  /* 0x0000002d662d7220 */ /* 0x000fe20000410000 */
[----:B-----5:R-:W-:Y:S01]  /*18e0*/  ISETP.GE.U32.AND P1, PT, R82, RZ, PT ;  /* 0x000000ff5200720c */ /* 0x020fe20003f26070 */
[----:B------:R-:W-:Y:S01]  /*18f0*/  FMUL.FTZ R48, R35, UR6 ;  /* 0x0000000623307c20 */ /* 0x000fe20008410000 */
[C---:B------:R-:W-:Y:S01]  /*1900*/  FMUL.FTZ R33, R102.reuse, R113 ;  /* 0x0000007166217220 */ /* 0x040fe20000410000 */
[----:B------:R-:W-:Y:S01]  /*1910*/  FMUL.FTZ R40, R102, R47 ;  /* 0x0000002f66287220 */ /* 0x000fe20000410000 */
[C---:B------:R-:W-:Y:S01]  /*1920*/  FMUL.FTZ R43, R32.reuse, UR6 ;  /* 0x00000006202b7c20 */ /* 0x040fe20008410000 */
[----:B------:R-:W-:Y:S01]  /*1930*/  F2FP.BF16.F32.PACK_AB R35, R32, R35 ;  /* 0x000000232023723e */ /* 0x000fe200000010ff */
[C---:B------:R-:W-:Y:S01]  /*1940*/  FMUL.FTZ R49, R102.reuse, R49 ;  /* 0x0000003166317220 */ /* 0x040fe20000410000 */
[----:B------:R-:W-:Y:S01]  /*1950*/  FMUL.FTZ R32, R102, R115 ;  /* 0x0000007366207220 */ /* 0x000fe20000410000 */
[----:B------:R-:W-:Y:S01]  /*1960*/  FMUL.FTZ R41, R34, UR6 ;  /* 0x0000000622297c20 */ /* 0x000fe20008410000 */
[----:B------:R-:W-:Y:S01]  /*1970*/  LOP3.LUT P5, RZ, R83, 0xff0000, RZ, 0xc0, !PT ;  /* 0x00ff000053ff7812 */ /* 0x000fe200078ac0ff */
[----:B------:R-:W-:Y:S01]  /*1980*/  FMUL.FTZ R44, R45, UR6 ;  /* 0x000000062d2c7c20 */ /* 0x000fe20008410000 */
[----:B------:R-:W-:Y:S01]  /*1990*/  LOP3.LUT P4, RZ, R83, 0xff, RZ, 0xc0, !PT ;  /* 0x000000ff53ff7812 */ /* 0x000fe2000788c0ff */
[----:B------:R-:W-:Y:S01]  /*19a0*/  FMUL.FTZ R42, R33, UR6 ;  /* 0x00000006212a7c20 */ /* 0x000fe20008410000 */
[----:B------:R-:W-:-:S02]  /*19b0*/  ISETP.GE.U32.AND.EX P1, PT, R83, 0x1000000, PT, P1 ;  /* 0x010000005300780c */ /* 0x000fc40003f26110 */
[----:B------:R-:W-:Y:S01]  /*19c0*/  F2FP.BF16.F32.PACK_AB R34, R45, R34 ;  /* 0x000000222d22723e */ /* 0x000fe200000010ff */
[C---:B------:R-:W-:Y:S01]  /*19d0*/  FMUL.FTZ R45, R40.reuse, UR6 ;  /* 0x00000006282d7c20 */ /* 0x040fe20008410000 */
[----:B------:R-:W-:Y:S01]  /*19e0*/  F2FP.BF16.F32.PACK_AB R33, R40, R33 ;  /* 0x000000212821723e */ /* 0x000fe200000010ff */
[----:B------:R-:W-:Y:S01]  /*19f0*/  FMUL.FTZ R40, R32, UR6 ;  /* 0x0000000620287c20 */ /* 0x000fe20008410000 */
[C---:B------:R-:W-:Y:S01]  /*1a00*/  F2FP.BF16.F32.PACK_AB R32, R49.reuse, R32 ;  /* 0x000000203120723e */ /* 0x040fe200000010ff */
[----:B------:R-:W-:Y:S01]  /*1a10*/  FMUL.FTZ R49, R49, UR6 ;  /* 0x0000000631317c20 */ /* 0x000fe20008410000 */
[----:B------:R-:W-:Y:S02]  /*1a20*/  LOP3.LUT P2, RZ, R83, 0xff00, RZ, 0xc0, !PT ;  /* 0x0000ff0053ff7812 */ /* 0x000fe4000784c0ff */
[----:B------:R-:W-:Y:S02]  /*1a30*/  FSEL R43, R43, RZ, P1 ;  /* 0x000000ff2b2b7208 */ /* 0x000fe40000800000 */
        /* <DEDUP_REMOVED lines=16> */
.L_x_330:
[----:B------:R-:W-:-:S04]  /*1b40*/  UISETP.NE.U32.AND UP0, UPT, UR4, URZ, UPT ;  /* 0x000000ff0400728c */ /* 0x000fc8000bf05070 */
[----:B------:R-:W-:-:S09]  /*1b50*/  UISETP.NE.AND.EX UP0, UPT, UR5, URZ, UPT, UP0 ;  /* 0x000000ff0500728c */ /* 0x000fd2000bf05300 */
[----:B------:R-:W-:Y:S05]  /*1b60*/  BRA.U UP0, `(.L_x_333) ;  /* 0x0000000500087547 */ /* 0x000fea000b800000 */
[-CC-:B------:R-:W-:Y:S01]  /*1b70*/  FFMA.FTZ R110, R43, R109.reuse, R106.reuse ;  /* 0x0000006d2b6e7223 */ /* 0x180fe2000001006a */
[-CC-:B------:R-:W-:Y:S01]  /*1b80*/  FFMA.FTZ R51, R51, R109.reuse, R106.reuse ;  /* 0x0000006d33337223 */ /* 0x180fe2000001006a */
[----:B-----5:R-:W-:Y:S01]  /*1b90*/  PRMT R43, R27, 0x7632, R43 ;  /* 0x000076321b2b7816 */ /* 0x020fe2000000002b */
[-C--:B------:R-:W-:Y:S01]  /*1ba0*/  FFMA.FTZ R111, R111, R109.reuse, R106 ;  /* 0x0000006d6f6f7223 */ /* 0x080fe2000001006a */
[----:B------:R-:W-:Y:S01]  /*1bb0*/  FADD.FTZ R110, R41, -R110 ;  /* 0x8000006e296e7221 */ /* 0x000fe20000010000 */
[----:B------:R-:W-:Y:S01]  /*1bc0*/  FADD.FTZ R48, R48, -R51 ;  /* 0x8000003330307221 */ /* 0x000fe20000010000 */
[----:B------:R-:W-:Y:S02]  /*1bd0*/  IMAD.U32 R41, R26, 0x10000, RZ ;  /* 0x000100001a297824 */ /* 0x000fe400078e00ff */
[----:B------:R-:W-:Y:S01]  /*1be0*/  FADD.FTZ R50, R50, -R111 ;  /* 0x8000006f32327221 */ /* 0x000fe20000010000 */
[----:B------:R-:W-:Y:S01]  /*1bf0*/  IMAD.U32 R51, R43, 0x10000, RZ ;  /* 0x000100002b337824 */ /* 0x000fe200078e00ff */
[----:B------:R-:W-:Y:S01]  /*1c00*/  SHF.L.U32 R43, R27, 0x10, RZ ;  /* 0x000000101b2b7819 */ /* 0x000fe200000006ff */
[-CC-:B------:R-:W-:Y:S01]  /*1c10*/  FFMA.FTZ R49, R49, R109.reuse, R106.reuse ;  /* 0x0000006d31317223 */ /* 0x180fe2000001006a */
[C---:B------:R-:W-:Y:S01]  /*1c20*/  FFMA.FTZ R41, R102.reuse, R50, R41 ;  /* 0x0000003266297223 */ /* 0x040fe20000010029 */
[----:B------:R-:W-:Y:S01]  /*1c30*/  FFMA.FTZ R51, R102, R110, R51 ;  /* 0x0000006e66337223 */ /* 0x000fe20000010033 */
[----:B------:R-:W-:Y:S01]  /*1c40*/  ISETP.GE.U32.AND P1, PT, R82, RZ, PT ;  /* 0x000000ff5200720c */ /* 0x000fe20003f26070 */
[----:B------:R-:W-:Y:S01]  /*1c50*/  FFMA.FTZ R43, R102, R48, R43 ;  /* 0x00000030662b7223 */ /* 0x000fe2000001002b */
[----:B------:R-:W-:Y:S01]  /*1c60*/  FMUL.FTZ R41, R41, UR6 ;  /* 0x0000000629297c20 */ /* 0x000fe20008410000 */
[----:B------:R-:W-:Y:S01]  /*1c70*/  FMUL.FTZ R51, R51, UR6 ;  /* 0x0000000633337c20 */ /* 0x000fe20008410000 */
[----:B------:R-:W-:Y:S01]  /*1c80*/  LOP3.LUT P5, RZ, R83, 0xff0000, RZ, 0xc0, !PT ;  /* 0x00ff000053ff7812 */ /* 0x000fe200078ac0ff */
[----:B------:R-:W-:Y:S01]  /*1c90*/  FMUL.FTZ R48, R43, UR6 ;  /* 0x000000062b307c20 */ /* 0x000fe20008410000 */
[----:B------:R-:W-:Y:S01]  /*1ca0*/  LOP3.LUT P4, RZ, R83, 0xff, RZ, 0xc0, !PT ;  /* 0x000000ff53ff7812 */ /* 0x000fe2000788c0ff */
[-CC-:B------:R-:W-:Y:S01]  /*1cb0*/  FFMA.FTZ R47, R47, R109.reuse, R106.reuse ;  /* 0x0000006d2f2f7223 */ /* 0x180fe2000001006a */
[----:B------:R-:W-:Y:S01]  /*1cc0*/  ISETP.GE.U32.AND.EX P1, PT, R83, 0x1000000, PT, P1 ;  /* 0x010000005300780c */ /* 0x000fe20003f26110 */
[-CC-:B------:R-:W-:Y:S01]  /*1cd0*/  FFMA.FTZ R45, R45, R109.reuse, R106.reuse ;  /* 0x0000006d2d2d7223 */ /* 0x180fe2000001006a */
[-C--:B------:R-:W-:Y:S01]  /*1ce0*/  FFMA.FTZ R40, R40, R109.reuse, R106 ;  /* 0x0000006d28287223 */ /* 0x080fe2000001006a */
[----:B------:R-:W-:Y:S01]  /*1cf0*/  FSEL R48, R48, RZ, P5 ;  /* 0x000000ff30307208 */ /* 0x000fe20002800000 */
[----:B------:R-:W-:Y:S01]  /*1d00*/  FADD.FTZ R50, R46, -R49 ;  /* 0x800000312e327221 */ /* 0x000fe20000010000 */
[----:B------:R-:W-:Y:S01]  /*1d10*/  FSEL R43, R51, RZ, P1 ;  /* 0x000000ff332b7208 */ /* 0x000fe20000800000 */
[----:B------:R-:W-:Y:S01]  /*1d20*/  FADD.FTZ R110, R42, -R45 ;  /* 0x8000002d2a6e7221 */ /* 0x000fe20000010000 */
[----:B------:R-:W-:Y:S01]  /*1d30*/  FSEL R41, R41, RZ, P4 ;  /* 0x000000ff29297208 */ /* 0x000fe20002000000 */
[----:B------:R-:W-:Y:S01]  /*1d40*/  FADD.FTZ R46, R115, -R40 ;  /* 0x80000028732e7221 */ /* 0x000fe20000010000 */
[C---:B------:R-:W-:Y:S01]  /*1d50*/  LOP3.LUT P6, RZ, R82.reuse, 0xff0000, RZ, 0xc0, !PT ;  /* 0x00ff000052ff7812 */ /* 0x040fe200078cc0ff */
[----:B------:R-:W-:Y:S01]  /*1d60*/  FFMA.FTZ R113, R113, R109, R106 ;  /* 0x0000006d71717223 */ /* 0x000fe2000001006a */
[C---:B------:R-:W-:Y:S01]  /*1d70*/  LOP3.LUT P1, RZ, R82.reuse, 0xff000000, RZ, 0xc0, !PT ;  /* 0xff00000052ff7812 */ /* 0x040fe2000782c0ff */
[C---:B------:R-:W-:Y:S01]  /*1d80*/  IMAD.U32 R49, R25.reuse, 0x10000, RZ ;  /* 0x0001000019317824 */ /* 0x040fe200078e00ff */
[----:B------:R-:W-:Y:S01]  /*1d90*/  LOP3.LUT P5, RZ, R82, 0xff, RZ, 0xc0, !PT ;  /* 0x000000ff52ff7812 */ /* 0x000fe200078ac0ff */
[----:B------:R-:W-:Y:S01]  /*1da0*/  FADD.FTZ R108, R108, -R113 ;  /* 0x800000716c6c7221 */ /* 0x000fe20000010000 */
[----:B------:R-:W-:Y:S01]  /*1db0*/  LOP3.LUT P4, RZ, R82, 0xff00, RZ, 0xc0, !PT ;  /* 0x0000ff0052ff7812 */ /* 0x000fe2000788c0ff */
[----:B------:R-:W-:Y:S01]  /*1dc0*/  FADD.FTZ R82, R44, -R47 ;  /* 0x8000002f2c527221 */ /* 0x000fe20000010000 */
[----:B------:R-:W-:Y:S01]  /*1dd0*/  PRMT R44, R26, 0x7632, R44 ;  /* 0x000076321a2c7816 */ /* 0x000fe2000000002c */
[----:B------:R-:W-:Y:S01]  /*1de0*/  FFMA.FTZ R49, R102, R108, R49 ;  /* 0x0000006c66317223 */ /* 0x000fe20000010031 */
[----:B------:R-:W-:-:S02]  /*1df0*/  PRMT R42, R25, 0x7632, R42 ;  /* 0x00007632192a7816 */ /* 0x000fc4000000002a */
[----:B------:R-:W-:Y:S01]  /*1e00*/  PRMT R40, R24, 0x7632, R40 ;  /* 0x0000763218287816 */ /* 0x000fe20000000028 */
[----:B------:R-:W-:Y:S01]  /*1e10*/  FMUL.FTZ R49, R49, UR6 ;  /* 0x0000000631317c20 */ /* 0x000fe20008410000 */
[----:B------:R-:W-:Y:S02]  /*1e20*/  LOP3.LUT P2, RZ, R83, 0xff00, RZ, 0xc0, !PT ;  /* 0x0000ff0053ff7812 */ /* 0x000fe4000784c0ff */
[----:B------:R-:W-:Y:S01]  /*1e30*/  SHF.L.U32 R83, R44, 0x10, RZ ;  /* 0x000000102c537819 */ /* 0x000fe200000006ff */
[----:B------:R-:W-:Y:S01]  /*1e40*/  IMAD.U32 R47, R40, 0x10000, RZ ;  /* 0x00010000282f7824 */ /* 0x000fe200078e00ff */
[----:B------:R-:W-:Y:S02]  /*1e50*/  SHF.L.U32 R51, R42, 0x10, RZ ;  /* 0x000000102a337819 */ /* 0x000fe400000006ff */
[----:B------:R-:W-:Y:S01]  /*1e60*/  SHF.L.U32 R45, R24, 0x10, RZ ;  /* 0x00000010182d7819 */ /* 0x000fe200000006ff */
[C---:B------:R-:W-:Y:S01]  /*1e70*/  FFMA.FTZ R83, R102.reuse, R110, R83 ;  /* 0x0000006e66537223 */ /* 0x040fe20000010053 */
[C---:B------:R-:W-:Y:S01]  /*1e80*/  FFMA.FTZ R47, R102.reuse, R50, R47 ;  /* 0x00000032662f7223 */ /* 0x040fe2000001002f */
[C---:B------:R-:W-:Y:S01]  /*1e90*/  FFMA.FTZ R51, R102.reuse, R82, R51 ;  /* 0x0000005266337223 */ /* 0x040fe20000010033 */
[----:B------:R-:W-:Y:S01]  /*1ea0*/  FSEL R49, R49, RZ, P6 ;  /* 0x000000ff31317208 */ /* 0x000fe20003000000 */
[----:B------:R-:W-:Y:S01]  /*1eb0*/  FFMA.FTZ R45, R102, R46, R45 ;  /* 0x0000002e662d7223 */ /* 0x000fe2000001002d */
[----:B------:R-:W-:Y:S01]  /*1ec0*/  FMUL.FTZ R83, R83, UR6 ;  /* 0x0000000653537c20 */ /* 0x000fe20008410000 */
[----:B------:R-:W-:Y:S01]  /*1ed0*/  FMUL.FTZ R51, R51, UR6 ;  /* 0x0000000633337c20 */ /* 0x000fe20008410000 */
[----:B------:R-:W-:Y:S01]  /*1ee0*/  FMUL.FTZ R47, R47, UR6 ;  /* 0x000000062f2f7c20 */ /* 0x000fe20008410000 */
[----:B------:R-:W-:Y:S01]  /*1ef0*/  FMUL.FTZ R45, R45, UR6 ;  /* 0x000000062d2d7c20 */ /* 0x000fe20008410000 */
[----:B------:R-:W-:-:S02]  /*1f00*/  F2FP.BF16.F32.PACK_AB R43, R43, R48 ;  /* 0x000000302b2b723e */ /* 0x000fc400000010ff */
[----:B------:R-:W-:Y:S02]  /*1f10*/  FSEL R42, R83, RZ, P2 ;  /* 0x000000ff532a7208 */ /* 0x000fe40001000000 */
[----:B------:R-:W-:Y:S02]  /*1f20*/  FSEL R44, R51, RZ, P1 ;  /* 0x000000ff332c7208 */ /* 0x000fe40000800000 */
[----:B------:R-:W-:Y:S02]  /*1f30*/  FSEL R40, R45, RZ, P5 ;  /* 0x000000ff2d287208 */ /* 0x000fe40002800000 */
[----:B------:R-:W-:Y:S02]  /*1f40*/  FSEL R47, R47, RZ, P4 ;  /* 0x000000ff2f2f7208 */ /* 0x000fe40002000000 */
[----:B------:R-:W-:Y:S02]  /*1f50*/  F2FP.BF16.F32.PACK_AB R42, R42, R41 ;  /* 0x000000292a2a723e */ /* 0x000fe400000010ff */
[----:B------:R-:W-:-:S02]  /*1f60*/  F2FP.BF16.F32.PACK_AB R41, R44, R49 ;  /* 0x000000312c29723e */ /* 0x000fc400000010ff */
[----:B------:R-:W-:Y:S01]  /*1f70*/  F2FP.BF16.F32.PACK_AB R40, R47, R40 ;  /* 0x000000282f28723e */ /* 0x000fe200000010ff */
[----:B------:R-:W-:Y:S06]  /*1f80*/  BRA `(.L_x_332) ;  /* 0x0000001800707947 */ /* 0x000fec0003800000 */
.L_x_333:
[-CC-:B------:R-:W-:Y:S01]  /*1f90*/  FFMA.FTZ R51, R51, R109.reuse, R106.reuse ;  /* 0x0000006d33337223 */ /* 0x180fe2000001006a */
[-C--:B------:R-:W-:Y:S01]  /*1fa0*/  FFMA.FTZ R40, R40, R109.reuse, R106 ;  /* 0x0000006d28287223 */ /* 0x080fe2000001006a */
[----:B-----5:R-:W-:Y:S01]  /*1fb0*/  PRMT R32, R27, 0x7632, R32 ;  /* 0x000076321b207816 */ /* 0x020fe20000000020 */
[-CC-:B------:R-:W-:Y:S01]  /*1fc0*/  FFMA.FTZ R45, R45, R109.reuse, R106.reuse ;  /* 0x0000006d2d2d7223 */ /* 0x180fe2000001006a */
[----:B------:R-:W-:Y:S01]  /*1fd0*/  SHF.L.U32 R33, R27, 0x10, RZ ;  /* 0x000000101b217819 */ /* 0x000fe200000006ff */
[----:B------:R-:W-:Y:S01]  /*1fe0*/  FADD.FTZ R51, R48, -R51 ;  /* 0x8000003330337221 */ /* 0x000fe20000010000 */
[-C--:B------:R-:W-:Y:S01]  /*1ff0*/  FFMA.FTZ R34, R43, R109.reuse, R106 ;  /* 0x0000006d2b227223 */ /* 0x080fe2000001006a */
[----:B------:R-:W-:Y:S01]  /*2000*/  FADD.FTZ R115, R115, -R40 ;  /* 0x8000002873737221 */ /* 0x000fe20000010000 */
[-CC-:B------:R-:W-:Y:S01]  /*2010*/  FFMA.FTZ R111, R111, R109.reuse, R106.reuse ;  /* 0x0000006d6f6f7223 */ /* 0x180fe2000001006a */
[----:B------:R-:W-:Y:S01]  /*2020*/  SHF.L.U32 R48, R32, 0x10, RZ ;  /* 0x0000001020307819 */ /* 0x000fe200000006ff */
[----:B------:R-:W-:Y:S01]  /*2030*/  FFMA.FTZ R49, R49, R109, R106 ;  /* 0x0000006d31317223 */ /* 0x000fe2000001006a */
[----:B------:R-:W-:Y:S01]  /*2040*/  FADD.FTZ R45, R42, -R45 ;  /* 0x8000002d2a2d7221 */ /* 0x000fe20000010000 */
[----:B------:R-:W-:Y:S01]  /*2050*/  PRMT R40, R25, 0x7632, R40 ;  /* 0x0000763219287816 */ /* 0x000fe20000000028 */
[--C-:B------:R-:W-:Y:S01]  /*2060*/  FFMA.FTZ R32, R102, R51, R33.reuse ;  /* 0x0000003366207223 */ /* 0x100fe20000010021 */
[-C--:B------:R-:W-:Y:S01]  /*2070*/  FFMA.FTZ R47, R47, R109.reuse, R106 ;  /* 0x0000006d2f2f7223 */ /* 0x080fe2000001006a */
[----:B------:R-:W-:Y:S01]  /*2080*/  PRMT R42, R26, 0x7632, R42 ;  /* 0x000076321a2a7816 */ /* 0x000fe2000000002a */
[----:B------:R-:W-:Y:S01]  /*2090*/  FADD.FTZ R35, R41, -R34 ;  /* 0x8000002229237221 */ /* 0x000fe20000010000 */
[----:B------:R-:W-:Y:S01]  /*20a0*/  PRMT R33, R24, 0x7632, R33 ;  /* 0x0000763218217816 */ /* 0x000fe20000000021 */
[----:B------:R-:W-:Y:S01]  /*20b0*/  FFMA.FTZ R113, R113, R109, R106 ;  /* 0x0000006d71717223 */ /* 0x000fe2000001006a */
[----:B------:R-:W-:-:S02]  /*20c0*/  IMAD.U32 R34, R26, 0x10000, RZ ;  /* 0x000100001a227824 */ /* 0x000fc400078e00ff */
[----:B------:R-:W-:Y:S01]  /*20d0*/  FADD.FTZ R111, R50, -R111 ;  /* 0x8000006f326f7221 */ /* 0x000fe20000010000 */
[----:B------:R-:W-:Y:S01]  /*20e0*/  FADD.FTZ R49, R46, -R49 ;  /* 0x800000312e317221 */ /* 0x000fe20000010000 */
[----:B------:R-:W-:Y:S01]  /*20f0*/  FADD.FTZ R47, R44, -R47 ;  /* 0x8000002f2c2f7221 */ /* 0x000fe20000010000 */
[----:B------:R-:W-:Y:S01]  /*2100*/  SHF.L.U32 R51, R42, 0x10, RZ ;  /* 0x000000102a337819 */ /* 0x000fe200000006ff */
[----:B------:R-:W-:Y:S01]  /*2110*/  IMAD.U32 R46, R40, 0x10000, RZ ;  /* 0x00010000282e7824 */ /* 0x000fe200078e00ff */
[----:B------:R-:W-:Y:S01]  /*2120*/  SHF.L.U32 R44, R25, 0x10, RZ ;  /* 0x00000010192c7819 */ /* 0x000fe200000006ff */
[----:B------:R-:W-:Y:S01]  /*2130*/  FADD.FTZ R113, R108, -R113 ;  /* 0x800000716c717221 */ /* 0x000fe20000010000 */
[----:B------:R-:W-:Y:S01]  /*2140*/  SHF.L.U32 R40, R24, 0x10, RZ ;  /* 0x0000001018287819 */ /* 0x000fe200000006ff */
[C---:B------:R-:W-:Y:S01]  /*2150*/  FFMA.FTZ R35, R102.reuse, R35, R48 ;  /* 0x0000002366237223 */ /* 0x040fe20000010030 */
[----:B------:R-:W-:Y:S01]  /*2160*/  SHF.L.U32 R42, R33, 0x10, RZ ;  /* 0x00000010212a7819 */ /* 0x000fe200000006ff */
[----:B------:R-:W-:Y:S01]  /*2170*/  FFMA.FTZ R34, R102, R111, R34 ;  /* 0x0000006f66227223 */ /* 0x000fe20000010022 */
[----:B------:R-:W-:Y:S01]  /*2180*/  ISETP.GE.U32.AND P1, PT, R82, RZ, PT ;  /* 0x000000ff5200720c */ /* 0x000fe20003f26070 */
[C---:B------:R-:W-:Y:S01]  /*2190*/  FFMA.FTZ R45, R102.reuse, R45, R51 ;  /* 0x0000002d662d7223 */ /* 0x040fe20000010033 */
[C---:B------:R-:W-:Y:S01]  /*21a0*/  FFMA.FTZ R33, R102.reuse, R113, R44 ;  /* 0x0000007166217223 */ /* 0x040fe2000001002c */
[C---:B------:R-:W-:Y:S01]  /*21b0*/  FFMA.FTZ R46, R102.reuse, R47, R46 ;  /* 0x0000002f662e7223 */ /* 0x040fe2000001002e */
[C---:B------:R-:W-:Y:S01]  /*21c0*/  FFMA.FTZ R40, R102.reuse, R115, R40 ;  /* 0x0000007366287223 */ /* 0x040fe20000010028 */
[----:B------:R-:W-:Y:S01]  /*21d0*/  FFMA.FTZ R49, R102, R49, R42 ;  /* 0x0000003166317223 */ /* 0x000fe2000001002a */
[----:B------:R-:W-:Y:S01]  /*21e0*/  FMUL.FTZ R43, R35, UR6 ;  /* 0x00000006232b7c20 */ /* 0x000fe20008410000 */
[----:B------:R-:W-:Y:S01]  /*21f0*/  FMUL.FTZ R48, R32, UR6 ;  /* 0x0000000620307c20 */ /* 0x000fe20008410000 */
[----:B------:R-:W-:Y:S01]  /*2200*/  FMUL.FTZ R41, R34, UR6 ;  /* 0x0000000622297c20 */ /* 0x000fe20008410000 */
[----:B------:R-:W-:Y:S01]  /*2210*/  LOP3.LUT P5, RZ, R83, 0xff0000, RZ, 0xc0, !PT ;  /* 0x00ff000053ff7812 */ /* 0x000fe200078ac0ff */
[----:B------:R-:W-:Y:S01]  /*2220*/  FMUL.FTZ R44, R33, UR6 ;  /* 0x00000006212c7c20 */ /* 0x000fe20008410000 */
[C---:B------:R-:W-:Y:S01]  /*2230*/  LOP3.LUT P4, RZ, R83.reuse, 0xff, RZ, 0xc0, !PT ;  /* 0x000000ff53ff7812 */ /* 0x040fe2000788c0ff */
[----:B------:R-:W-:Y:S01]  /*2240*/  FMUL.FTZ R42, R40, UR6 ;  /* 0x00000006282a7c20 */ /* 0x000fe20008410000 */
[----:B------:R-:W-:-:S02]  /*2250*/  ISETP.GE.U32.AND.EX P1, PT, R83, 0x1000000, PT, P1 ;  /* 0x010000005300780c */ /* 0x000fc40003f26110 */
[----:B------:R-:W-:Y:S02]  /*2260*/  F2FP.BF16.F32.PACK_AB R35, R35, R32 ;  /* 0x000000202323723e */ /* 0x000fe400000010ff */
[C---:B------:R-:W-:Y:S01]  /*2270*/  F2FP.BF16.F32.PACK_AB R34, R45.reuse, R34 ;  /* 0x000000222d22723e */ /* 0x040fe200000010ff */
[----:B------:R-:W-:Y:S01]  /*2280*/  FMUL.FTZ R45, R45, UR6 ;  /* 0x000000062d2d7c20 */ /* 0x000fe20008410000 */
[C---:B------:R-:W-:Y:S01]  /*2290*/  F2FP.BF16.F32.PACK_AB R33, R46.reuse, R33 ;  /* 0x000000212e21723e */ /* 0x040fe200000010ff */
[----:B------:R-:W-:Y:S01]  /*22a0*/  FMUL.FTZ R46, R46, UR6 ;  /* 0x000000062e2e7c20 */ /* 0x000fe20008410000 */
[C---:B------:R-:W-:Y:S01]  /*22b0*/  F2FP.BF16.F32.PACK_AB R32, R49.reuse, R40 ;  /* 0x000000283120723e */ /* 0x040fe200000010ff */
[----:B------:R-:W-:Y:S01]  /*22c0*/  FMUL.FTZ R49, R49, UR6 ;  /* 0x0000000631317c20 */ /* 0x000fe20008410000 */
[----:B------:R-:W-:Y:S02]  /*22d0*/  LOP3.LUT P2, RZ, R83, 0xff00, RZ, 0xc0, !PT ;  /* 0x0000ff0053ff7812 */ /* 0x000fe4000784c0ff */
[----:B------:R-:W-:-:S02]  /*22e0*/  FSEL R43, R43, RZ, P1 ;  /* 0x000000ff2b2b7208 */ /* 0x000fc40000800000 */
[----:B------:R-:W-:Y:S02]  /*22f0*/  FSEL R48, R48, RZ, P5 ;  /* 0x000000ff30307208 */ /* 0x000fe40002800000 */
[----:B------:R-:W-:Y:S02]  /*2300*/  FSEL R41, R41, RZ, P4 ;  /* 0x000000ff29297208 */ /* 0x000fe40002000000 */
[C---:B------:R-:W-:Y:S02]  /*2310*/  LOP3.LUT P6, RZ, R82.reuse, 0xff0000, RZ, 0xc0, !PT ;  /* 0x00ff000052ff7812 */ /* 0x040fe400078cc0ff */
[C---:B------:R-:W-:Y:S02]  /*2320*/  LOP3.LUT P1, RZ, R82.reuse, 0xff000000, RZ, 0xc0, !PT ;  /* 0xff00000052ff7812 */ /* 0x040fe4000782c0ff */
[C---:B------:R-:W-:Y:S02]  /*2330*/  LOP3.LUT P5, RZ, R82.reuse, 0xff, RZ, 0xc0, !PT ;  /* 0x000000ff52ff7812 */ /* 0x040fe400078ac0ff */
[----:B------:R-:W-:-:S02]  /*2340*/  LOP3.LUT P4, RZ, R82, 0xff00, RZ, 0xc0, !PT ;  /* 0x0000ff0052ff7812 */ /* 0x000fc4000788c0ff */
[----:B------:R-:W-:Y:S02]  /*2350*/  FSEL R50, R45, RZ, P2 ;  /* 0x000000ff2d327208 */ /* 0x000fe40001000000 */
        /* <DEDUP_REMOVED lines=9> */
.L_x_329:
        /* <DEDUP_REMOVED lines=11> */
[----:B-----5:R-:W-:Y:S01]  /*24a0*/  ISETP.GE.U32.AND P1, PT, R82, RZ, PT ;  /* 0x000000ff5200720c */ /* 0x020fe20003f26070 */
[----:B------:R-:W-:Y:S01]  /*24b0*/  FADD.FTZ R51, R48, -R51 ;  /* 0x8000003330337221 */ /* 0x000fe20000010000 */
[----:B------:R-:W-:Y:S01]  /*24c0*/  FADD.FTZ R41, R41, -R36 ;  /* 0x8000002429297221 */ /* 0x000fe20000010000 */
[--C-:B------:R-:W-:Y:S01]  /*24d0*/  FFMA.FTZ R111, R111, R109, R106.reuse ;  /* 0x0000006d6f6f7223 */ /* 0x100fe2000001006a */
[----:B------:R-:W-:Y:S01]  /*24e0*/  FADD.FTZ R45, R42, -R45 ;  /* 0x8000002d2a2d7221 */ /* 0x000fe20000010000 */
[C---:B------:R-:W-:Y:S01]  /*24f0*/  FMUL.FTZ R51, R102.reuse, R51 ;  /* 0x0000003366337220 */ /* 0x040fe20000410000 */
[----:B------:R-:W-:Y:S01]  /*2500*/  FMUL.FTZ R41, R102, R41 ;  /* 0x0000002966297220 */ /* 0x000fe20000410000 */
[----:B------:R-:W-:Y:S01]  /*2510*/  ISETP.GE.U32.AND.EX P5, PT, R83, 0x1000000, PT, P1 ;  /* 0x010000005300780c */ /* 0x000fe20003fa6110 */
[----:B------:R-:W-:Y:S01]  /*2520*/  FADD.FTZ R111, R50, -R111 ;  /* 0x8000006f326f7221 */ /* 0x000fe20000010000 */
[----:B------:R-:W-:Y:S01]  /*2530*/  FMUL.FTZ R51, R51, UR6 ;  /* 0x0000000633337c20 */ /* 0x000fe20008410000 */
[----:B------:R-:W-:Y:S01]  /*2540*/  LOP3.LUT P2, RZ, R83, 0xff0000, RZ, 0xc0, !PT ;  /* 0x00ff000053ff7812 */ /* 0x000fe2000784c0ff */
[----:B------:R-:W-:Y:S01]  /*2550*/  FMUL.FTZ R45, R102, R45 ;  /* 0x0000002d662d7220 */ /* 0x000fe20000410000 */
[----:B------:R-:W-:Y:S01]  /*2560*/  ISETP.GE.U32.AND P1, PT, R72, RZ, PT ;  /* 0x000000ff4800720c */ /* 0x000fe20003f26070 */
[-CC-:B------:R-:W-:Y:S01]  /*2570*/  FFMA.FTZ R113, R113, R109.reuse, R106.reuse ;  /* 0x0000006d71717223 */ /* 0x180fe2000001006a */
[--C-:B------:R-:W-:Y:S01]  /*2580*/  FFMA.FTZ R47, R47, R109, R106.reuse ;  /* 0x0000006d2f2f7223 */ /* 0x100fe2000001006a */
[----:B------:R-:W-:Y:S01]  /*2590*/  FMUL.FTZ R41, R41, UR6 ;  /* 0x0000000629297c20 */ /* 0x000fe20008410000 */
[----:B------:R-:W-:Y:S01]  /*25a0*/  FMUL.FTZ R111, R102, R111 ;  /* 0x0000006f666f7220 */ /* 0x000fe20000410000 */
[----:B------:R-:W-:Y:S01]  /*25b0*/  FSEL R43, R51, RZ, P2 ;  /* 0x000000ff332b7208 */ /* 0x000fe20001000000 */
[----:B------:R-:W-:Y:S01]  /*25c0*/  FMUL.FTZ R45, R45, UR6 ;  /* 0x000000062d2d7c20 */ /* 0x000fe20008410000 */
[----:B------:R-:W-:Y:S01]  /*25d0*/  ISETP.GE.U32.AND.EX P1, PT, R73, 0x1000000, PT, P1 ;  /* 0x010000004900780c */ /* 0x000fe20003f26110 */
[----:B------:R-:W-:Y:S01]  /*25e0*/  FADD.FTZ R113, R108, -R113 ;  /* 0x800000716c717221 */ /* 0x000fe20000010000 */
[----:B------:R-:W-:Y:S01]  /*25f0*/  LOP3.LUT P2, RZ, R83, 0xff00, RZ, 0xc0, !PT ;  /* 0x0000ff0053ff7812 */ /* 0x000fe2000784c0ff */
        /* <DEDUP_REMOVED lines=11> */
[----:B------:R-:W-:Y:S01]  /*26b0*/  FSEL R41, R45, RZ, P2 ;  /* 0x000000ff2d297208 */ /* 0x000fe20001000000 */
[----:B------:R-:W-:Y:S01]  /*26c0*/  FADD.FTZ R49, R46, -R49 ;  /* 0x800000312e317221 */ /* 0x000fe20000010000 */
[----:B------:R-:W-:Y:S01]  /*26d0*/  LOP3.LUT P5, RZ, R73, 0xff, RZ, 0xc0, !PT ;  /* 0x000000ff49ff7812 */ /* 0x000fe200078ac0ff */
[----:B------:R-:W-:Y:S01]  /*26e0*/  FMUL.FTZ R113, R113, UR6 ;  /* 0x0000000671717c20 */ /* 0x000fe20008410000 */
[----:B------:R-:W-:Y:S01]  /*26f0*/  LOP3.LUT P2, RZ, R73, 0xff00, RZ, 0xc0, !PT ;  /* 0x0000ff0049ff7812 */ /* 0x000fe2000784c0ff */
[----:B------:R-:W-:Y:S01]  /*2700*/  FMUL.FTZ R47, R47, UR6 ;  /* 0x000000062f2f7c20 */ /* 0x000fe20008410000 */
[----:B------:R-:W-:Y:S01]  /*2710*/  FSEL R39, R51, RZ, P6 ;  /* 0x000000ff33277208 */ /* 0x000fe20003000000 */
[C---:B------:R-:W-:Y:S01]  /*2720*/  FMUL.FTZ R115, R102.reuse, R115 ;  /* 0x0000007366737220 */ /* 0x040fe20000410000 */
[----:B------:R-:W-:Y:S01]  /*2730*/  FSEL R42, R111, RZ, P4 ;  /* 0x000000ff6f2a7208 */ /* 0x000fe20002000000 */
[----:B------:R-:W-:Y:S01]  /*2740*/  FMUL.FTZ R49, R102, R49 ;  /* 0x0000003166317220 */ /* 0x000fe20000410000 */
[C---:B------:R-:W-:Y:S01]  /*2750*/  LOP3.LUT P6, RZ, R82.reuse, 0xff0000, RZ, 0xc0, !PT ;  /* 0x00ff000052ff7812 */ /* 0x040fe200078cc0ff */
[----:B------:R-:W-:Y:S01]  /*2760*/  FMUL.FTZ R115, R115, UR6 ;  /* 0x0000000673737c20 */ /* 0x000fe20008410000 */
[----:B------:R-:W-:Y:S01]  /*2770*/  LOP3.LUT P1, RZ, R82, 0xff000000, RZ, 0xc0, !PT ;  /* 0xff00000052ff7812 */ /* 0x000fe2000782c0ff */
[----:B------:R-:W-:Y:S01]  /*2780*/  FMUL.FTZ R49, R49, UR6 ;  /* 0x0000000631317c20 */ /* 0x000fe20008410000 */
[----:B------:R-:W-:-:S02]  /*2790*/  FSEL R38, R111, RZ, P5 ;  /* 0x000000ff6f267208 */ /* 0x000fc40002800000 */
[----:B------:R-:W-:Y:S02]  /*27a0*/  FSEL R37, R45, RZ, P2 ;  /* 0x000000ff2d257208 */ /* 0x000fe40001000000 */
[----:B------:R-:W-:Y:S02]  /*27b0*/  LOP3.LUT P2, RZ, R72, 0xff0000, RZ, 0xc0, !PT ;  /* 0x00ff000048ff7812 */ /* 0x000fe4000784c0ff */
[----:B------:R-:W-:Y:S02]  /*27c0*/  F2FP.BF16.F32.PACK_AB R42, R41, R42 ;  /* 0x0000002a292a723e */ /* 0x000fe400000010ff */
[----:B------:R-:W-:Y:S02]  /*27d0*/  F2FP.BF16.F32.PACK_AB R38, R37, R38 ;  /* 0x000000262526723e */ /* 0x000fe400000010ff */
[----:B------:R-:W-:Y:S02]  /*27e0*/  FSEL R41, R113, RZ, P6 ;  /* 0x000000ff71297208 */ /* 0x000fe40003000000 */
[----:B------:R-:W-:-:S02]  /*27f0*/  FSEL R46, R47, RZ, P1 ;  /* 0x000000ff2f2e7208 */ /* 0x000fc40000800000 */
[C---:B------:R-:W-:Y:S02]  /*2800*/  LOP3.LUT P6, RZ, R72.reuse, 0xff000000, RZ, 0xc0, !PT ;  /* 0xff00000048ff7812 */ /* 0x040fe400078cc0ff */
[----:B------:R-:W-:Y:S02]  /*2810*/  FSEL R37, R113, RZ, P2 ;  /* 0x000000ff71257208 */ /* 0x000fe40001000000 */
[----:B------:R-:W-:Y:S02]  /*2820*/  LOP3.LUT P1, RZ, R72, 0xff, RZ, 0xc0, !PT ;  /* 0x000000ff48ff7812 */ /* 0x000fe4000782c0ff */
[C---:B------:R-:W-:Y:S02]  /*2830*/  LOP3.LUT P4, RZ, R82.reuse, 0xff00, RZ, 0xc0, !PT ;  /* 0x0000ff0052ff7812 */ /* 0x040fe4000788c0ff */
[----:B------:R-:W-:Y:S02]  /*2840*/  LOP3.LUT P5, RZ, R82, 0xff, RZ, 0xc0, !PT ;  /* 0x000000ff52ff7812 */ /* 0x000fe400078ac0ff */
[----:B------:R-:W-:-:S02]  /*2850*/  LOP3.LUT P2, RZ, R72, 0xff00, RZ, 0xc0, !PT ;  /* 0x0000ff0048ff7812 */ /* 0x000fc4000784c0ff */
[----:B------:R-:W-:Y:S02]  /*2860*/  F2FP.BF16.F32.PACK_AB R39, R36, R39 ;  /* 0x000000272427723e */ /* 0x000fe400000010ff */
[----:B------:R-:W-:Y:S02]  /*2870*/  FSEL R40, R47, RZ, P6 ;  /* 0x000000ff2f287208 */ /* 0x000fe40003000000 */
[----:B------:R-:W-:Y:S02]  /*2880*/  FSEL R36, R115, RZ, P1 ;  /* 0x000000ff73247208 */ /* 0x000fe40000800000 */
[C---:B------:R-:W-:Y:S02]  /*2890*/  FSEL R44, R49.reuse, RZ, P4 ;  /* 0x000000ff312c7208 */ /* 0x040fe40002000000 */
        /* <DEDUP_REMOVED lines=8> */
.L_x_335:
[-CC-:B------:R-:W-:Y:S01]  /*2920*/  FFMA.FTZ R51, R51, R109.reuse, R106.reuse ;  /* 0x0000006d33337223 */ /* 0x180fe2000001006a */
[-CC-:B------:R-:W-:Y:S01]  /*2930*/  FFMA.FTZ R111, R111, R109.reuse, R106.reuse ;  /* 0x0000006d6f6f7223 */ /* 0x180fe2000001006a */
[-CC-:B------:R-:W-:Y:S01]  /*2940*/  FFMA.FTZ R32, R43, R109.reuse, R106.reuse ;  /* 0x0000006d2b207223 */ /* 0x180fe2000001006a */
[----:B------:R-:W-:Y:S01]  /*2950*/  FFMA.FTZ R45, R45, R109, R106 ;  /* 0x0000006d2d2d7223 */ /* 0x000fe2000001006a */
[----:B------:R-:W-:Y:S01]  /*2960*/  FADD.FTZ R51, R48, -R51 ;  /* 0x8000003330337221 */ /* 0x000fe20000010000 */
[----:B------:R-:W-:Y:S01]  /*2970*/  FADD.FTZ R111, R50, -R111 ;  /* 0x8000006f326f7221 */ /* 0x000fe20000010000 */
[----:B------:R-:W-:Y:S01]  /*2980*/  FADD.FTZ R41, R41, -R32 ;  /* 0x8000002029297221 */ /* 0x000fe20000010000 */
[----:B-----5:R-:W-:Y:S01]  /*2990*/  LOP3.LUT P6, RZ, R83, 0xff0000, RZ, 0xc0, !PT ;  /* 0x00ff000053ff7812 */ /* 0x020fe200078cc0ff */
[C---:B------:R-:W-:Y:S01]  /*29a0*/  FMUL.FTZ R35, R102.reuse, R51 ;  /* 0x0000003366237220 */ /* 0x040fe20000410000 */
[----:B------:R-:W-:Y:S01]  /*29b0*/  LOP3.LUT P4, RZ, R73, 0xff0000, RZ, 0xc0, !PT ;  /* 0x00ff000049ff7812 */ /* 0x000fe2000788c0ff */
[----:B------:R-:W-:Y:S01]  /*29c0*/  FMUL.FTZ R34, R102, R111 ;  /* 0x0000006f66227220 */ /* 0x000fe20000410000 */
[----:B------:R-:W-:Y:S01]  /*29d0*/  FADD.FTZ R45, R42, -R45 ;  /* 0x8000002d2a2d7221 */ /* 0x000fe20000010000 */
[----:B------:R-:W-:Y:S01]  /*29e0*/  FMUL.FTZ R32, R35, UR6 ;  /* 0x0000000623207c20 */ /* 0x000fe20008410000 */
[----:B------:R-:W-:Y:S01]  /*29f0*/  LOP3.LUT P5, RZ, R83, 0xff, RZ, 0xc0, !PT ;  /* 0x000000ff53ff7812 */ /* 0x000fe200078ac0ff */
[C---:B------:R-:W-:Y:S01]  /*2a00*/  FMUL.FTZ R36, R102.reuse, R41 ;  /* 0x0000002966247220 */ /* 0x040fe20000410000 */
[----:B------:R-:W-:Y:S01]  /*2a10*/  FMUL.FTZ R45, R102, R45 ;  /* 0x0000002d662d7220 */ /* 0x000fe20000410000 */
[----:B------:R-:W-:Y:S01]  /*2a20*/  ISETP.GE.U32.AND P1, PT, R82, RZ, PT ;  /* 0x000000ff5200720c */ /* 0x000fe20003f26070 */
[-CC-:B------:R-:W-:Y:S01]  /*2a30*/  FFMA.FTZ R113, R113, R109.reuse, R106.reuse ;  /* 0x0000006d71717223 */ /* 0x180fe2000001006a */
[C---:B------:R-:W-:Y:S01]  /*2a40*/  FSEL R43, R32.reuse, RZ, P6 ;  /* 0x000000ff202b7208 */ /* 0x040fe20003000000 */
[-CC-:B------:R-:W-:Y:S01]  /*2a50*/  FFMA.FTZ R47, R47, R109.reuse, R106.reuse ;  /* 0x0000006d2f2f7223 */ /* 0x180fe2000001006a */
[----:B------:R-:W-:Y:S01]  /*2a60*/  FSEL R39, R32, RZ, P4 ;  /* 0x000000ff20277208 */ /* 0x000fe20002000000 */
[----:B------:R-:W-:Y:S01]  /*2a70*/  FMUL.FTZ R32, R34, UR6 ;  /* 0x0000000622207c20 */ /* 0x000fe20008410000 */
[----:B------:R-:W-:Y:S01]  /*2a80*/  LOP3.LUT P6, RZ, R73, 0xff, RZ, 0xc0, !PT ;  /* 0x000000ff49ff7812 */ /* 0x000fe200078cc0ff */
[----:B------:R-:W-:Y:S01]  /*2a90*/  FMUL.FTZ R33, R36, UR6 ;  /* 0x0000000624217c20 */ /* 0x000fe20008410000 */
[----:B------:R-:W-:Y:S01]  /*2aa0*/  ISETP.GE.U32.AND P2, PT, R72, RZ, PT ;  /* 0x000000ff4800720c */ /* 0x000fe20003f46070 */
[-CC-:B------:R-:W-:Y:S01]  /*2ab0*/  FFMA.FTZ R40, R40, R109.reuse, R106.reuse ;  /* 0x0000006d28287223 */ /* 0x180fe2000001006a */
[----:B------:R-:W-:Y:S01]  /*2ac0*/  FSEL R42, R32, RZ, P5 ;  /* 0x000000ff202a7208 */ /* 0x000fe20002800000 */
[----:B------:R-:W-:Y:S01]  /*2ad0*/  FADD.FTZ R113, R108, -R113 ;  /* 0x800000716c717221 */ /* 0x000fe20000010000 */
[----:B------:R-:W-:Y:S01]  /*2ae0*/  FSEL R38, R32, RZ, P6 ;  /* 0x000000ff20267208 */ /* 0x000fe20003000000 */
[----:B------:R-:W-:Y:S01]  /*2af0*/  FMUL.FTZ R32, R45, UR6 ;  /* 0x000000062d207c20 */ /* 0x000fe20008410000 */
[C---:B------:R-:W-:Y:S01]  /*2b00*/  ISETP.GE.U32.AND.EX P1, PT, R83.reuse, 0x1000000, PT, P1 ;  /* 0x010000005300780c */ /* 0x040fe20003f26110 */
[----:B------:R-:W-:Y:S01]  /*2b10*/  FADD.FTZ R47, R44, -R47 ;  /* 0x8000002f2c2f7221 */ /* 0x000fe20000010000 */
[----:B------:R-:W-:Y:S01]  /*2b20*/  LOP3.LUT P4, RZ, R83, 0xff00, RZ, 0xc0, !PT ;  /* 0x0000ff0053ff7812 */ /* 0x000fe2000788c0ff */
[----:B------:R-:W-:Y:S01]  /*2b30*/  FFMA.FTZ R49, R49, R109, R106 ;  /* 0x0000006d31317223 */ /* 0x000fe2000001006a */
[----:B------:R-:W-:Y:S01]  /*2b40*/  ISETP.GE.U32.AND.EX P2, PT, R73, 0x1000000, PT, P2 ;  /* 0x010000004900780c */ /* 0x000fe20003f46120 */
[----:B------:R-:W-:Y:S01]  /*2b50*/  FADD.FTZ R115, R115, -R40 ;  /* 0x8000002873737221 */ /* 0x000fe20000010000 */
[C---:B------:R-:W-:Y:S01]  /*2b60*/  FSEL R48, R33.reuse, RZ, P1 ;  /* 0x000000ff21307208 */ /* 0x040fe20000800000 */
[C---:B------:R-:W-:Y:S01]  /*2b70*/  FMUL.FTZ R40, R102.reuse, R47 ;  /* 0x0000002f66287220 */ /* 0x040fe20000410000 */
[----:B------:R-:W-:Y:S01]  /*2b80*/  FSEL R50, R33, RZ, P2 ;  /* 0x000000ff21327208 */ /* 0x000fe20001000000 */
[----:B------:R-:W-:Y:S01]  /*2b90*/  FMUL.FTZ R33, R102, R113 ;  /* 0x0000007166217220 */ /* 0x000fe20000410000 */
[----:B------:R-:W-:Y:S01]  /*2ba0*/  FSEL R37, R32, RZ, P4 ;  /* 0x000000ff20257208 */ /* 0x000fe20002000000 */
[----:B------:R-:W-:Y:S01]  /*2bb0*/  FADD.FTZ R49, R46, -R49 ;  /* 0x800000312e317221 */ /* 0x000fe20000010000 */
[----:B------:R-:W-:Y:S01]  /*2bc0*/  LOP3.LUT P4, RZ, R73, 0xff00, RZ, 0xc0, !PT ;  /* 0x0000ff0049ff7812 */ /* 0x000fe2000788c0ff */
[----:B------:R-:W-:Y:S01]  /*2bd0*/  FMUL.FTZ R115, R102, R115 ;  /* 0x0000007366737220 */ /* 0x000fe20000410000 */
[----:B------:R-:W-:Y:S01]  /*2be0*/  F2FP.BF16.F32.PACK_AB R35, R36, R35 ;  /* 0x000000232423723e */ /* 0x000fe200000010ff */
[----:B------:R-:W-:Y:S01]  /*2bf0*/  FMUL.FTZ R36, R33, UR6 ;  /* 0x0000000621247c20 */ /* 0x000fe20008410000 */
[----:B------:R-:W-:Y:S01]  /*2c00*/  FSEL R41, R32, RZ, P4 ;  /* 0x000000ff20297208 */ /* 0x000fe20002000000 */
[----:B------:R-:W-:Y:S01]  /*2c10*/  FMUL.FTZ R32, R102, R49 ;  /* 0x0000003166207220 */ /* 0x000fe20000410000 */
[----:B------:R-:W-:-:S02]  /*2c20*/  LOP3.LUT P1, RZ, R82, 0xff0000, RZ, 0xc0, !PT ;  /* 0x00ff000052ff7812 */ /* 0x000fc4000782c0ff */
[----:B------:R-:W-:Y:S02]  /*2c30*/  LOP3.LUT P4, RZ, R72, 0xff0000, RZ, 0xc0, !PT ;  /* 0x00ff000048ff7812 */ /* 0x000fe4000788c0ff */
[C---:B------:R-:W-:Y:S01]  /*2c40*/  F2FP.BF16.F32.PACK_AB R33, R40.reuse, R33 ;  /* 0x000000212821723e */ /* 0x040fe200000010ff */
[----:B------:R-:W-:Y:S01]  /*2c50*/  FMUL.FTZ R40, R40, UR6 ;  /* 0x0000000628287c20 */ /* 0x000fe20008410000 */
[----:B------:R-:W-:Y:S02]  /*2c60*/  LOP3.LUT P2, RZ, R82, 0xff000000, RZ, 0xc0, !PT ;  /* 0xff00000052ff7812 */ /* 0x000fe4000784c0ff */
[----:B------:R-:W-:Y:S02]  /*2c70*/  F2FP.BF16.F32.PACK_AB R38, R41, R38 ;  /* 0x000000262926723e */ /* 0x000fe400000010ff */
[----:B------:R-:W-:Y:S02]  /*2c80*/  F2FP.BF16.F32.PACK_AB R42, R37, R42 ;  /* 0x0000002a252a723e */ /* 0x000fe400000010ff */
[----:B------:R-:W-:-:S02]  /*2c90*/  FSEL R41, R36, RZ, P1 ;  /* 0x000000ff24297208 */ /* 0x000fc40000800000 */
[----:B------:R-:W-:Y:S01]  /*2ca0*/  FSEL R37, R36, RZ, P4 ;  /* 0x000000ff24257208 */ /* 0x000fe20002000000 */
[C---:B------:R-:W-:Y:S01]  /*2cb0*/  FMUL.FTZ R36, R32.reuse, UR6 ;  /* 0x0000000620247c20 */ /* 0x040fe20008410000 */
[----:B------:R-:W-:Y:S01]  /*2cc0*/  F2FP.BF16.F32.PACK_AB R32, R32, R115 ;  /* 0x000000732020723e */ /* 0x000fe200000010ff */
[----:B------:R-:W-:Y:S01]  /*2cd0*/  FMUL.FTZ R115, R115, UR6 ;  /* 0x0000000673737c20 */ /* 0x000fe20008410000 */
[----:B------:R-:W-:Y:S02]  /*2ce0*/  LOP3.LUT P5, RZ, R82, 0xff00, RZ, 0xc0, !PT ;  /* 0x0000ff0052ff7812 */ /* 0x000fe400078ac0ff */
[C---:B------:R-:W-:Y:S02]  /*2cf0*/  LOP3.LUT P1, RZ, R72.reuse, 0xff000000, RZ, 0xc0, !PT ;  /* 0xff00000048ff7812 */ /* 0x040fe4000782c0ff */
[----:B------:R-:W-:Y:S02]  /*2d00*/  LOP3.LUT P4, RZ, R72, 0xff00, RZ, 0xc0, !PT ;  /* 0x0000ff0048ff7812 */ /* 0x000fe4000788c0ff */
[----:B------:R-:W-:-:S02]  /*2d10*/  FSEL R44, R40, RZ, P2 ;  /* 0x000000ff282c7208 */ /* 0x000fc40001000000 */
[----:B------:R-:W-:Y:S02]  /*2d20*/  LOP3.LUT P6, RZ, R82, 0xff, RZ, 0xc0, !PT ;  /* 0x000000ff52ff7812 */ /* 0x000fe400078cc0ff */
[----:B------:R-:W-:Y:S02]  /*2d30*/  LOP3.LUT P2, RZ, R72, 0xff, RZ, 0xc0, !PT ;  /* 0x000000ff48ff7812 */ /* 0x000fe4000784c0ff */
[----:B------:R-:W-:Y:S02]  /*2d40*/  F2FP.BF16.F32.PACK_AB R34, R45, R34 ;  /* 0x000000222d22723e */ /* 0x000fe400000010ff */
[----:B------:R-:W-:Y:S02]  /*2d50*/  FSEL R46, R40, RZ, P1 ;  /* 0x000000ff282e7208 */ /* 0x000fe40000800000 */
[C---:B------:R-:W-:Y:S02]  /*2d60*/  FSEL R45, R36.reuse, RZ, P5 ;  /* 0x000000ff242d7208 */ /* 0x040fe40002800000 */
[----:B------:R-:W-:-:S02]  /*2d70*/  FSEL R47, R36, RZ, P4 ;  /* 0x000000ff242f7208 */ /* 0x000fc40002000000 */
[C---:B------:R-:W-:Y:S02]  /*2d80*/  FSEL R36, R115.reuse, RZ, P2 ;  /* 0x000000ff73247208 */ /* 0x040fe40001000000 */
[----:B------:R-:W-:Y:S02]  /*2d90*/  FSEL R40, R115, RZ, P6 ;  /* 0x000000ff73287208 */ /* 0x000fe40003000000 */
[----:B------:R-:W-:Y:S02]  /*2da0*/  F2FP.BF16.F32.PACK_AB R39, R50, R39 ;  /* 0x000000273227723e */ /* 0x000fe400000010ff */
[----:B------:R-:W-:Y:S02]  /*2db0*/  F2FP.BF16.F32.PACK_AB R43, R48, R43 ;  /* 0x0000002b302b723e */ /* 0x000fe400000010ff */
[----:B------:R-:W-:Y:S02]  /*2dc0*/  F2FP.BF16.F32.PACK_AB R37, R46, R37 ;  /* 0x000000252e25723e */ /* 0x000fe400000010ff */
[----:B------:R-:W-:-:S02]  /*2dd0*/  F2FP.BF16.F32.PACK_AB R41, R44, R41 ;  /* 0x000000292c29723e */ /* 0x000fc400000010ff */
[----:B------:R-:W-:Y:S02]  /*2de0*/  F2FP.BF16.F32.PACK_AB R36, R47, R36 ;  /* 0x000000242f24723e */ /* 0x000fe400000010ff */
[----:B------:R-:W-:Y:S01]  /*2df0*/  F2FP.BF16.F32.PACK_AB R40, R45, R40 ;  /* 0x000000282d28723e */ /* 0x000fe200000010ff */
[----:B------:R-:W-:Y:S06]  /*2e00*/  BRA `(.L_x_332) ;  /* 0x0000000800d07947 */ /* 0x000fec0003800000 */
.L_x_334:
[----:B------:R-:W-:-:S04]  /*2e10*/  UISETP.NE.U32.AND UP0, UPT, UR4, URZ, UPT ;  /* 0x000000ff0400728c */ /* 0x000fc8000bf05070 */
[----:B------:R-:W-:-:S09]  /*2e20*/  UISETP.NE.AND.EX UP0, UPT, UR5, URZ, UPT, UP0 ;  /* 0x000000ff0500728c */ /* 0x000fd2000bf05300 */
[----:B------:R-:W-:Y:S05]  /*2e30*/  BRA.U UP0, `(.L_x_336) ;  /* 0x00000005005c7547 */ /* 0x000fea000b800000 */
[-C--:B------:R-:W-:Y:S01]  /*2e40*/  FFMA.FTZ R38, R43, R109.reuse, R106 ;  /* 0x0000006d2b267223 */ /* 0x080fe2000001006a */
[----:B-----5:R-:W-:Y:S01]  /*2e50*/  PRMT R36, R27, 0x7632, R36 ;  /* 0x000076321b247816 */ /* 0x020fe20000000024 */
[-C--:B------:R-:W-:Y:S01]  /*2e60*/  FFMA.FTZ R51, R51, R109.reuse, R106 ;  /* 0x0000006d33337223 */ /* 0x080fe2000001006a */
[----:B------:R-:W-:Y:S02]  /*2e70*/  IMAD.U32 R37, R27, 0x10000, RZ ;  /* 0x000100001b257824 */ /* 0x000fe400078e00ff */
[----:B------:R-:W-:Y:S01]  /*2e80*/  FADD.FTZ R41, R41, -R38 ;  /* 0x8000002629297221 */ /* 0x000fe20000010000 */
[----:B------:R-:W-:Y:S01]  /*2e90*/  SHF.L.U32 R38, R36, 0x10, RZ ;  /* 0x0000001024267819 */ /* 0x000fe200000006ff */
[----:B------:R-:W-:Y:S01]  /*2ea0*/  FADD.FTZ R51, R48, -R51 ;  /* 0x8000003330337221 */ /* 0x000fe20000010000 */
[-CC-:B------:R-:W-:Y:S01]  /*2eb0*/  FFMA.FTZ R45, R45, R109.reuse, R106.reuse ;  /* 0x0000006d2d2d7223 */ /* 0x180fe2000001006a */
[----:B------:R-:W-:Y:S01]  /*2ec0*/  FFMA.FTZ R111, R111, R109, R106 ;  /* 0x0000006d6f6f7223 */ /* 0x000fe2000001006a */
[----:B------:R-:W-:Y:S01]  /*2ed0*/  SHF.L.U32 R36, R26, 0x10, RZ ;  /* 0x000000101a247819 */ /* 0x000fe200000006ff */
[----:B------:R-:W-:Y:S01]  /*2ee0*/  FFMA.FTZ R38, R102, R41, R38 ;  /* 0x0000002966267223 */ /* 0x000fe20000010026 */
[----:B------:R-:W-:Y:S01]  /*2ef0*/  PRMT R41, R26, 0x7632, R41 ;  /* 0x000076321a297816 */ /* 0x000fe20000000029 */
[----:B------:R-:W-:Y:S01]  /*2f00*/  FFMA.FTZ R51, R102, R51, R37 ;  /* 0x0000003366337223 */ /* 0x000fe20000010025 */
[----:B------:R-:W-:Y:S01]  /*2f10*/  FADD.FTZ R45, R42, -R45 ;  /* 0x8000002d2a2d7221 */ /* 0x000fe20000010000 */
[-CC-:B------:R-:W-:Y:S01]  /*2f20*/  FFMA.FTZ R47, R47, R109.reuse, R106.reuse ;  /* 0x0000006d2f2f7223 */ /* 0x180fe2000001006a */
[----:B------:R-:W-:Y:S01]  /*2f30*/  FFMA.FTZ R40, R40, R109, R106 ;  /* 0x0000006d28287223 */ /* 0x000fe2000001006a */
[----:B------:R-:W-:-:S02]  /*2f40*/  IMAD.U32 R41, R41, 0x10000, RZ ;  /* 0x0001000029297824 */ /* 0x000fc400078e00ff */
[----:B------:R-:W-:Y:S01]  /*2f50*/  FMUL.FTZ R51, R51, UR6 ;  /* 0x0000000633337c20 */ /* 0x000fe20008410000 */
[----:B------:R-:W-:Y:S01]  /*2f60*/  FADD.FTZ R111, R50, -R111 ;  /* 0x8000006f326f7221 */ /* 0x000fe20000010000 */
[----:B------:R-:W-:Y:S01]  /*2f70*/  LOP3.LUT P4, RZ, R73, 0xff0000, RZ, 0xc0, !PT ;  /* 0x00ff000049ff7812 */ /* 0x000fe2000788c0ff */
[--C-:B------:R-:W-:Y:S01]  /*2f80*/  FFMA.FTZ R42, R102, R45, R41.reuse ;  /* 0x0000002d662a7223 */ /* 0x100fe20000010029 */
[----:B------:R-:W-:Y:S01]  /*2f90*/  FFMA.FTZ R113, R113, R109, R106 ;  /* 0x0000006d71717223 */ /* 0x000fe2000001006a */
[----:B------:R-:W-:Y:S01]  /*2fa0*/  PRMT R41, R25, 0x7632, R41 ;  /* 0x0000763219297816 */ /* 0x000fe20000000029 */
[----:B------:R-:W-:Y:S01]  /*2fb0*/  FADD.FTZ R47, R44, -R47 ;  /* 0x8000002f2c2f7221 */ /* 0x000fe20000010000 */
[----:B------:R-:W-:Y:S01]  /*2fc0*/  FADD.FTZ R115, R115, -R40 ;  /* 0x8000002873737221 */ /* 0x000fe20000010000 */
[----:B------:R-:W-:Y:S01]  /*2fd0*/  FFMA.FTZ R36, R102, R111, R36 ;  /* 0x0000006f66247223 */ /* 0x000fe20000010024 */
[----:B------:R-:W-:Y:S01]  /*2fe0*/  FSEL R50, R51, RZ, P4 ;  /* 0x000000ff33327208 */ /* 0x000fe20002000000 */
[----:B------:R-:W-:Y:S01]  /*2ff0*/  FMUL.FTZ R44, R42, UR6 ;  /* 0x000000062a2c7c20 */ /* 0x000fe20008410000 */
[----:B------:R-:W-:Y:S01]  /*3000*/  PRMT R40, R24, 0x7632, R40 ;  /* 0x0000763218287816 */ /* 0x000fe20000000028 */
[----:B------:R-:W-:Y:S01]  /*3010*/  FFMA.FTZ R37, R49, R109, R106 ;  /* 0x0000006d31257223 */ /* 0x000fe2000001006a */
[C---:B------:R-:W-:Y:S01]  /*3020*/  LOP3.LUT P6, RZ, R83.reuse, 0xff0000, RZ, 0xc0, !PT ;  /* 0x00ff000053ff7812 */ /* 0x040fe200078cc0ff */
[----:B------:R-:W-:Y:S01]  /*3030*/  FADD.FTZ R113, R108, -R113 ;  /* 0x800000716c717221 */ /* 0x000fe20000010000 */
[----:B------:R-:W-:Y:S01]  /*3040*/  LOP3.LUT P4, RZ, R83, 0xff00, RZ, 0xc0, !PT ;  /* 0x0000ff0053ff7812 */ /* 0x000fe2000788c0ff */
[----:B------:R-:W-:Y:S01]  /*3050*/  FMUL.FTZ R39, R38, UR6 ;  /* 0x0000000626277c20 */ /* 0x000fe20008410000 */
[----:B------:R-:W-:Y:S01]  /*3060*/  SHF.L.U32 R45, R25, 0x10, RZ ;  /* 0x00000010192d7819 */ /* 0x000fe200000006ff */
[----:B------:R-:W-:Y:S01]  /*3070*/  FMUL.FTZ R38, R36, UR6 ;  /* 0x0000000624267c20 */ /* 0x000fe20008410000 */
[----:B------:R-:W-:Y:S01]  /*3080*/  ISETP.GE.U32.AND P1, PT, R82, RZ, PT ;  /* 0x000000ff5200720c */ /* 0x000fe20003f26070 */
[----:B------:R-:W-:Y:S01]  /*3090*/  FADD.FTZ R37, R46, -R37 ;  /* 0x800000252e257221 */ /* 0x000fe20000010000 */
[----:B------:R-:W-:Y:S01]  /*30a0*/  SHF.L.U32 R41, R41, 0x10, RZ ;  /* 0x0000001029297819 */ /* 0x000fe200000006ff */
[----:B------:R-:W-:Y:S01]  /*30b0*/  FFMA.FTZ R45, R102, R113, R45 ;  /* 0x00000071662d7223 */ /* 0x000fe2000001002d */
[----:B------:R-:W-:Y:S01]  /*30c0*/  ISETP.GE.U32.AND P2, PT, R72, RZ, PT ;  /* 0x000000ff4800720c */ /* 0x000fe20003f46070 */
[----:B------:R-:W-:Y:S01]  /*30d0*/  IMAD.U32 R42, R24, 0x10000, RZ ;  /* 0x00010000182a7824 */ /* 0x000fe200078e00ff */
[----:B------:R-:W-:Y:S01]  /*30e0*/  SHF.L.U32 R40, R40, 0x10, RZ ;  /* 0x0000001028287819 */ /* 0x000fe200000006ff */
[C---:B------:R-:W-:Y:S01]  /*30f0*/  FFMA.FTZ R47, R102.reuse, R47, R41 ;  /* 0x0000002f662f7223 */ /* 0x040fe20000010029 */
[----:B------:R-:W-:Y:S01]  /*3100*/  LOP3.LUT P5, RZ, R83, 0xff, RZ, 0xc0, !PT ;  /* 0x000000ff53ff7812 */ /* 0x000fe200078ac0ff */
[----:B------:R-:W-:Y:S01]  /*3110*/  FMUL.FTZ R45, R45, UR6 ;  /* 0x000000062d2d7c20 */ /* 0x000fe20008410000 */
[----:B------:R-:W-:Y:S01]  /*3120*/  FSEL R48, R51, RZ, P6 ;  /* 0x000000ff33307208 */ /* 0x000fe20003000000 */
[----:B------:R-:W-:Y:S01]  /*3130*/  FFMA.FTZ R40, R102, R37, R40 ;  /* 0x0000002566287223 */ /* 0x000fe20000010028 */
[----:B------:R-:W-:Y:S01]  /*3140*/  FSEL R49, R44, RZ, P4 ;  /* 0x000000ff2c317208 */ /* 0x000fe20002000000 */
[----:B------:R-:W-:Y:S01]  /*3150*/  FMUL.FTZ R47, R47, UR6 ;  /* 0x000000062f2f7c20 */ /* 0x000fe20008410000 */
[----:B------:R-:W-:Y:S01]  /*3160*/  LOP3.LUT P6, RZ, R73, 0xff, RZ, 0xc0, !PT ;  /* 0x000000ff49ff7812 */ /* 0x000fe200078cc0ff */
[----:B------:R-:W-:Y:S01]  /*3170*/  FFMA.FTZ R115, R102, R115, R42 ;  /* 0x0000007366737223 */ /* 0x000fe2000001002a */
[----:B------:R-:W-:-:S02]  /*3180*/  ISETP.GE.U32.AND.EX P1, PT, R83, 0x1000000, PT, P1 ;  /* 0x010000005300780c */ /* 0x000fc40003f26110 */
[----:B------:R-:W-:Y:S01]  /*3190*/  LOP3.LUT P4, RZ, R73, 0xff00, RZ, 0xc0, !PT ;  /* 0x0000ff0049ff7812 */ /* 0x000fe2000788c0ff */
[----:B------:R-:W-:Y:S01]  /*31a0*/  FMUL.FTZ R115, R115, UR6 ;  /* 0x0000000673737c20 */ /* 0x000fe20008410000 */
[----:B------:R-:W-:Y:S02]  /*31b0*/  ISETP.GE.U32.AND.EX P2, PT, R73, 0x1000000, PT, P2 ;  /* 0x010000004900780c */ /* 0x000fe40003f46120 */
[C---:B------:R-:W-:Y:S02]  /*31c0*/  FSEL R36, R38.reuse, RZ, P5 ;  /* 0x000000ff26247208 */ /* 0x040fe40002800000 */
[----:B------:R-:W-:Y:S02]  /*31d0*/  FSEL R43, R39, RZ, P1 ;  /* 0x000000ff272b7208 */ /* 0x000fe40000800000 */
[----:B------:R-:W-:Y:S02]  /*31e0*/  FSEL R38, R38, RZ, P6 ;  /* 0x000000ff26267208 */ /* 0x000fe40003000000 */
[----:B------:R-:W-:-:S02]  /*31f0*/  FSEL R37, R44, RZ, P4 ;  /* 0x000000ff2c257208 */ /* 0x000fc40002000000 */
[----:B------:R-:W-:Y:S02]  /*3200*/  LOP3.LUT P1, RZ, R82, 0xff0000, RZ, 0xc0, !PT ;  /* 0x00ff000052ff7812 */ /* 0x000fe4000782c0ff */
[----:B------:R-:W-:Y:S02]  /*3210*/  FSEL R39, R39, RZ, P2 ;  /* 0x000000ff27277208 */ /* 0x000fe40001000000 */
[----:B------:R-:W-:Y:S02]  /*3220*/  LOP3.LUT P4, RZ, R72, 0xff0000, RZ, 0xc0, !PT ;  /* 0x00ff000048ff7812 */ /* 0x000fe4000788c0ff */
[----:B------:R-:W-:Y:S02]  /*3230*/  LOP3.LUT P2, RZ, R82, 0xff000000, RZ, 0xc0, !PT ;  /* 0xff00000052ff7812 */ /* 0x000fe4000784c0ff */
[----:B------:R-:W-:Y:S02]  /*3240*/  F2FP.BF16.F32.PACK_AB R38, R37, R38 ;  /* 0x000000262526723e */ /* 0x000fe400000010ff */
[----:B------:R-:W-:-:S02]  /*3250*/  FSEL R41, R45, RZ, P1 ;  /* 0x000000ff2d297208 */ /* 0x000fc40000800000 */
[----:B------:R-:W-:Y:S01]  /*3260*/  FSEL R37, R45, RZ, P4 ;  /* 0x000000ff2d257208 */ /* 0x000fe20002000000 */
[----:B------:R-:W-:Y:S01]  /*3270*/  FMUL.FTZ R45, R40, UR6 ;  /* 0x00000006282d7c20 */ /* 0x000fe20008410000 */
[----:B------:R-:W-:Y:S02]  /*3280*/  FSEL R46, R47, RZ, P2 ;  /* 0x000000ff2f2e7208 */ /* 0x000fe40001000000 */
[----:B------:R-:W-:Y:S02]  /*3290*/  LOP3.LUT P5, RZ, R82, 0xff00, RZ, 0xc0, !PT ;  /* 0x0000ff0052ff7812 */ /* 0x000fe400078ac0ff */
[C---:B------:R-:W-:Y:S02]  /*32a0*/  LOP3.LUT P1, RZ, R72.reuse, 0xff000000, RZ, 0xc0, !PT ;  /* 0xff00000048ff7812 */ /* 0x040fe4000782c0ff */
[----:B------:R-:W-:Y:S02]  /*32b0*/  LOP3.LUT P2, RZ, R72, 0xff, RZ, 0xc0, !PT ;  /* 0x000000ff48ff7812 */ /* 0x000fe4000784c0ff */
[----:B------:R-:W-:-:S02]  /*32c0*/  LOP3.LUT P6, RZ, R82, 0xff, RZ, 0xc0, !PT ;  /* 0x000000ff52ff7812 */ /* 0x000fc400078cc0ff */
[----:B------:R-:W-:Y:S02]  /*32d0*/  LOP3.LUT P4, RZ, R72, 0xff00, RZ, 0xc0, !PT ;  /* 0x0000ff0048ff7812 */ /* 0x000fe4000788c0ff */
[----:B------:R-:W-:Y:S02]  /*32e0*/  F2FP.BF16.F32.PACK_AB R42, R49, R36 ;  /* 0x00000024312a723e */ /* 0x000fe400000010ff */
        /* <DEDUP_REMOVED lines=8> */
[----:B------:R-:W-:Y:S02]  /*3370*/  F2FP.BF16.F32.PACK_AB R41, R46, R41 ;  /* 0x000000292e29723e */ /* 0x000fe400000010ff */
[----:B------:R-:W-:-:S02]  /*3380*/  F2FP.BF16.F32.PACK_AB R36, R45, R36 ;  /* 0x000000242d24723e */ /* 0x000fc400000010ff */
[----:B------:R-:W-:Y:S01]  /*3390*/  F2FP.BF16.F32.PACK_AB R40, R44, R115 ;  /* 0x000000732c28723e */ /* 0x000fe200000010ff */
[----:B------:R-:W-:Y:S06]  /*33a0*/  BRA `(.L_x_332) ;  /* 0x0000000400687947 */ /* 0x000fec0003800000 */
.L_x_336:
[-CC-:B------:R-:W-:Y:S01]  /*33b0*/  FFMA.FTZ R51, R51, R109.reuse, R106.reuse ;  /* 0x0000006d33337223 */ /* 0x180fe2000001006a */
[----:B-----5:R-:W-:Y:S01]  /*33c0*/  SHF.L.U32 R33, R27, 0x10, RZ ;  /* 0x000000101b217819 */ /* 0x020fe200000006ff */
[-CC-:B------:R-:W-:Y:S01]  /*33d0*/  FFMA.FTZ R34, R43, R109.reuse, R106.reuse ;  /* 0x0000006d2b227223 */ /* 0x180fe2000001006a */
[-CC-:B------:R-:W-:Y:S01]  /*33e0*/  FFMA.FTZ R45, R45, R109.reuse, R106.reuse ;  /* 0x0000006d2d2d7223 */ /* 0x180fe2000001006a */
[----:B------:R-:W-:Y:S01]  /*33f0*/  FADD.FTZ R35, R48, -R51 ;  /* 0x8000003330237221 */ /* 0x000fe20000010000 */
[----:B------:R-:W-:Y:S01]  /*3400*/  FFMA.FTZ R111, R111, R109, R106 ;  /* 0x0000006d6f6f7223 */ /* 0x000fe2000001006a */
[----:B------:R-:W-:Y:S01]  /*3410*/  FADD.FTZ R41, R41, -R34 ;  /* 0x8000002229297221 */ /* 0x000fe20000010000 */
[----:B------:R-:W-:Y:S01]  /*3420*/  FADD.FTZ R45, R42, -R45 ;  /* 0x8000002d2a2d7221 */ /* 0x000fe20000010000 */
[--C-:B------:R-:W-:Y:S01]  /*3430*/  FFMA.FTZ R35, R102, R35, R33.reuse ;  /* 0x0000002366237223 */ /* 0x100fe20000010021 */
[----:B------:R-:W-:Y:S01]  /*3440*/  PRMT R33, R26, 0x7632, R33 ;  /* 0x000076321a217816 */ /* 0x000fe20000000021 */
[----:B------:R-:W-:Y:S01]  /*3450*/  FADD.FTZ R111, R50, -R111 ;  /* 0x8000006f326f7221 */ /* 0x000fe20000010000 */
[----:B------:R-:W-:Y:S01]  /*3460*/  PRMT R32, R27, 0x7632, R32 ;  /* 0x000076321b207816 */ /* 0x000fe20000000020 */
[----:B------:R-:W-:Y:S01]  /*3470*/  FMUL.FTZ R50, R35, UR6 ;  /* 0x0000000623327c20 */ /* 0x000fe20008410000 */
[----:B------:R-:W-:Y:S01]  /*3480*/  SHF.L.U32 R33, R33, 0x10, RZ ;  /* 0x0000001021217819 */ /* 0x000fe200000006ff */
[----:B------:R-:W-:Y:S01]  /*3490*/  FFMA.FTZ R47, R47, R109, R106 ;  /* 0x0000006d2f2f7223 */ /* 0x000fe2000001006a */
[----:B------:R-:W-:Y:S01]  /*34a0*/  SHF.L.U32 R34, R26, 0x10, RZ ;  /* 0x000000101a227819 */ /* 0x000fe200000006ff */
[----:B------:R-:W-:Y:S01]  /*34b0*/  IMAD.U32 R32, R32, 0x10000, RZ ;  /* 0x0001000020207824 */ /* 0x000fe200078e00ff */
[----:B------:R-:W-:Y:S01]  /*34c0*/  LOP3.LUT P6, RZ, R83, 0xff0000, RZ, 0xc0, !PT ;  /* 0x00ff000053ff7812 */ /* 0x000fe200078cc0ff */
[C---:B------:R-:W-:Y:S01]  /*34d0*/  FFMA.FTZ R45, R102.reuse, R45, R33 ;  /* 0x0000002d662d7223 */ /* 0x040fe20000010021 */
[----:B------:R-:W-:Y:S01]  /*34e0*/  PRMT R37, R25, 0x7632, R37 ;  /* 0x0000763219257816 */ /* 0x000fe20000000025 */
[----:B------:R-:W-:Y:S01]  /*34f0*/  FFMA.FTZ R34, R102, R111, R34 ;  /* 0x0000006f66227223 */ /* 0x000fe20000010022 */
[----:B------:R-:W-:Y:S01]  /*3500*/  LOP3.LUT P4, RZ, R73, 0xff0000, RZ, 0xc0, !PT ;  /* 0x00ff000049ff7812 */ /* 0x000fe2000788c0ff */
[----:B------:R-:W-:Y:S01]  /*3510*/  FADD.FTZ R47, R44, -R47 ;  /* 0x8000002f2c2f7221 */ /* 0x000fe20000010000 */
[----:B------:R-:W-:Y:S01]  /*3520*/  FFMA.FTZ R113, R113, R109, R106 ;  /* 0x0000006d71717223 */ /* 0x000fe2000001006a */
[----:B------:R-:W-:Y:S01]  /*3530*/  FSEL R36, R50, RZ, P6 ;  /* 0x000000ff32247208 */ /* 0x000fe20003000000 */
[----:B------:R-:W-:Y:S01]  /*3540*/  FFMA.FTZ R48, R102, R41, R32 ;  /* 0x0000002966307223 */ /* 0x000fe20000010020 */
[----:B------:R-:W-:Y:S01]  /*3550*/  PRMT R33, R24, 0x7632, R33 ;  /* 0x0000763218217816 */ /* 0x000fe20000000021 */
[-CC-:B------:R-:W-:Y:S01]  /*3560*/  FFMA.FTZ R49, R49, R109.reuse, R106.reuse ;  /* 0x0000006d31317223 */ /* 0x180fe2000001006a */
[----:B------:R-:W-:Y:S01]  /*3570*/  SHF.L.U32 R44, R37, 0x10, RZ ;  /* 0x00000010252c7819 */ /* 0x000fe200000006ff */
[----:B------:R-:W-:Y:S01]  /*3580*/  FMUL.FTZ R37, R45, UR6 ;  /* 0x000000062d257c20 */ /* 0x000fe20008410000 */
[----:B------:R-:W-:Y:S01]  /*3590*/  FSEL R50, R50, RZ, P4 ;  /* 0x000000ff32327208 */ /* 0x000fe20002000000 */
[----:B------:R-:W-:Y:S01]  /*35a0*/  FMUL.FTZ R38, R34, UR6 ;  /* 0x0000000622267c20 */ /* 0x000fe20008410000 */
[C---:B------:R-:W-:Y:S01]  /*35b0*/  LOP3.LUT P4, RZ, R83.reuse, 0xff00, RZ, 0xc0, !PT ;  /* 0x0000ff0053ff7812 */ /* 0x040fe2000788c0ff */
[----:B------:R-:W-:Y:S01]  /*35c0*/  FFMA.FTZ R40, R40, R109, R106 ;  /* 0x0000006d28287223 */ /* 0x000fe2000001006a */
[----:B------:R-:W-:Y:S01]  /*35d0*/  ISETP.GE.U32.AND P1, PT, R82, RZ, PT ;  /* 0x000000ff5200720c */ /* 0x000fe20003f26070 */
[----:B------:R-:W-:Y:S01]  /*35e0*/  FADD.FTZ R113, R108, -R113 ;  /* 0x800000716c717221 */ /* 0x000fe20000010000 */
[----:B------:R-:W-:Y:S01]  /*35f0*/  LOP3.LUT P5, RZ, R83, 0xff, RZ, 0xc0, !PT ;  /* 0x000000ff53ff7812 */ /* 0x000fe200078ac0ff */
[----:B------:R-:W-:Y:S01]  /*3600*/  IMAD.U32 R41, R25, 0x10000, RZ ;  /* 0x0001000019297824 */ /* 0x000fe200078e00ff */
[----:B------:R-:W-:Y:S01]  /*3610*/  ISETP.GE.U32.AND P2, PT, R72, RZ, PT ;  /* 0x000000ff4800720c */ /* 0x000fe20003f46070 */
[----:B------:R-:W-:Y:S01]  /*3620*/  IMAD.U32 R42, R33, 0x10000, RZ ;  /* 0x00010000212a7824 */ /* 0x000fe200078e00ff */
[----:B------:R-:W-:Y:S01]  /*3630*/  FSEL R33, R37, RZ, P4 ;  /* 0x000000ff25217208 */ /* 0x000fe20002000000 */
[----:B------:R-:W-:Y:S01]  /*3640*/  FMUL.FTZ R39, R48, UR6 ;  /* 0x0000000630277c20 */ /* 0x000fe20008410000 */
[----:B------:R-:W-:Y:S01]  /*3650*/  FADD.FTZ R49, R46, -R49 ;  /* 0x800000312e317221 */ /* 0x000fe20000010000 */
[----:B------:R-:W-:Y:S01]  /*3660*/  FADD.FTZ R115, R115, -R40 ;  /* 0x8000002873737221 */ /* 0x000fe20000010000 */
[----:B------:R-:W-:Y:S01]  /*3670*/  LOP3.LUT P4, RZ, R73, 0xff00, RZ, 0xc0, !PT ;  /* 0x0000ff0049ff7812 */ /* 0x000fe2000788c0ff */
[C---:B------:R-:W-:Y:S01]  /*3680*/  FFMA.FTZ R41, R102.reuse, R113, R41 ;  /* 0x0000007166297223 */ /* 0x040fe20000010029 */
[----:B------:R-:W-:Y:S01]  /*3690*/  ISETP.GE.U32.AND.EX P1, PT, R83, 0x1000000, PT, P1 ;  /* 0x010000005300780c */ /* 0x000fe20003f26110 */
[----:B------:R-:W-:Y:S01]  /*36a0*/  FFMA.FTZ R46, R102, R47, R44 ;  /* 0x0000002f662e7223 */ /* 0x000fe2000001002c */
[----:B------:R-:W-:Y:S01]  /*36b0*/  FSEL R32, R38, RZ, P5 ;  /* 0x000000ff26207208 */ /* 0x000fe20002800000 */
[----:B------:R-:W-:Y:S01]  /*36c0*/  FFMA.FTZ R49, R102, R49, R42 ;  /* 0x0000003166317223 */ /* 0x000fe2000001002a */
[----:B------:R-:W-:-:S02]  /*36d0*/  SHF.L.U32 R40, R24, 0x10, RZ ;  /* 0x0000001018287819 */ /* 0x000fc400000006ff */
[----:B------:R-:W-:Y:S02]  /*36e0*/  ISETP.GE.U32.AND.EX P2, PT, R73, 0x1000000, PT, P2 ;  /* 0x010000004900780c */ /* 0x000fe40003f46120 */
[----:B------:R-:W-:Y:S01]  /*36f0*/  F2FP.BF16.F32.PACK_AB R34, R45, R34 ;  /* 0x000000222d22723e */ /* 0x000fe200000010ff */
[----:B------:R-:W-:Y:S01]  /*3700*/  FFMA.FTZ R40, R102, R115, R40 ;  /* 0x0000007366287223 */ /* 0x000fe20000010028 */
[----:B------:R-:W-:Y:S01]  /*3710*/  FSEL R45, R37, RZ, P4 ;  /* 0x000000ff252d7208 */ /* 0x000fe20002000000 */
[----:B------:R-:W-:Y:S01]  /*3720*/  FMUL.FTZ R37, R41, UR6 ;  /* 0x0000000629257c20 */ /* 0x000fe20008410000 */
[----:B------:R-:W-:Y:S02]  /*3730*/  FSEL R43, R39, RZ, P1 ;  /* 0x000000ff272b7208 */ /* 0x000fe40000800000 */
[----:B------:R-:W-:Y:S02]  /*3740*/  F2FP.BF16.F32.PACK_AB R42, R33, R32 ;  /* 0x00000020212a723e */ /* 0x000fe400000010ff */
[----:B------:R-:W-:-:S02]  /*3750*/  LOP3.LUT P1, RZ, R82, 0xff0000, RZ, 0xc0, !PT ;  /* 0x00ff000052ff7812 */ /* 0x000fc4000782c0ff */
[C---:B------:R-:W-:Y:S01]  /*3760*/  F2FP.BF16.F32.PACK_AB R33, R46.reuse, R41 ;  /* 0x000000292e21723e */ /* 0x040fe200000010ff */
[----:B------:R-:W-:Y:S01]  /*3770*/  FMUL.FTZ R46, R46, UR6 ;  /* 0x000000062e2e7c20 */ /* 0x000fe20008410000 */
[----:B------:R-:W-:Y:S02]  /*3780*/  LOP3.LUT P6, RZ, R73, 0xff, RZ, 0xc0, !PT ;  /* 0x000000ff49ff7812 */ /* 0x000fe400078cc0ff */
[----:B------:R-:W-:Y:S02]  /*3790*/  FSEL R39, R39, RZ, P2 ;  /* 0x000000ff27277208 */ /* 0x000fe40001000000 */
[----:B------:R-:W-:Y:S02]  /*37a0*/  LOP3.LUT P4, RZ, R72, 0xff0000, RZ, 0xc0, !PT ;  /* 0x00ff000048ff7812 */ /* 0x000fe4000788c0ff */
[----:B------:R-:W-:Y:S02]  /*37b0*/  LOP3.LUT P2, RZ, R82, 0xff000000, RZ, 0xc0, !PT ;  /* 0xff00000052ff7812 */ /* 0x000fe4000784c0ff */
[----:B------:R-:W-:Y:S01]  /*37c0*/  F2FP.BF16.F32.PACK_AB R43, R43, R36 ;  /* 0x000000242b2b723e */ /* 0x000fe200000010ff */
[----:B------:R-:W-:Y:S01]  /*37d0*/  FMUL.FTZ R36, R49, UR6 ;  /* 0x0000000631247c20 */ /* 0x000fe20008410000 */
[----:B------:R-:W-:-:S02]  /*37e0*/  FSEL R44, R37, RZ, P1 ;  /* 0x000000ff252c7208 */ /* 0x000fc40000800000 */
[----:B------:R-:W-:Y:S02]  /*37f0*/  FSEL R38, R38, RZ, P6 ;  /* 0x000000ff26267208 */ /* 0x000fe40003000000 */
[----:B------:R-:W-:Y:S02]  /*3800*/  FSEL R37, R37, RZ, P4 ;  /* 0x000000ff25257208 */ /* 0x000fe40002000000 */
[----:B------:R-:W-:Y:S01]  /*3810*/  F2FP.BF16.F32.PACK_AB R32, R49, R40 ;  /* 0x000000283120723e */ /* 0x000fe200000010ff */
[----:B------:R-:W-:Y:S01]  /*3820*/  FMUL.FTZ R40, R40, UR6 ;  /* 0x0000000628287c20 */ /* 0x000fe20008410000 */
[----:B------:R-:W-:Y:S02]  /*3830*/  LOP3.LUT P5, RZ, R82, 0xff00, RZ, 0xc0, !PT ;  /* 0x0000ff0052ff7812 */ /* 0x000fe400078ac0ff */
[----:B------:R-:W-:Y:S02]  /*3840*/  LOP3.LUT P4, RZ, R72, 0xff00, RZ, 0xc0, !PT ;  /* 0x0000ff0048ff7812 */ /* 0x000fe4000788c0ff */
[----:B------:R-:W-:-:S02]  /*3850*/  FSEL R41, R46, RZ, P2 ;  /* 0x000000ff2e297208 */ /* 0x000fc40001000000 */
[----:B------:R-:W-:Y:S02]  /*3860*/  LOP3.LUT P2, RZ, R72, 0xff, RZ, 0xc0, !PT ;  /* 0x000000ff48ff7812 */ /* 0x000fe4000784c0ff */
[----:B------:R-:W-:Y:S02]  /*3870*/  LOP3.LUT P6, RZ, R82, 0xff, RZ, 0xc0, !PT ;  /* 0x000000ff52ff7812 */ /* 0x000fe400078cc0ff */
[----:B------:R-:W-:Y:S02]  /*3880*/  LOP3.LUT P1, RZ, R72, 0xff000000, RZ, 0xc0, !PT ;  /* 0xff00000048ff7812 */ /* 0x000fe4000782c0ff */
[----:B------:R-:W-:Y:S02]  /*3890*/  F2FP.BF16.F32.PACK_AB R38, R45, R38 ;  /* 0x000000262d26723e */ /* 0x000fe400000010ff */
[C---:B------:R-:W-:Y:S02]  /*38a0*/  FSEL R45, R36.reuse, RZ, P5 ;  /* 0x000000ff242d7208 */ /* 0x040fe40002800000 */
        /* <DEDUP_REMOVED lines=8> */
[----:B------:R-:W-:Y:S02]  /*3930*/  F2FP.BF16.F32.PACK_AB R36, R47, R36 ;  /* 0x000000242f24723e */ /* 0x000fe400000010ff */
[----:B------:R-:W-:-:S07]  /*3940*/  F2FP.BF16.F32.PACK_AB R40, R45, R40 ;  /* 0x000000282d28723e */ /* 0x000fce00000010ff */
.L_x_332:
[----:B------:R-:W-:Y:S01]  /*3950*/  ISETP.NE.U32.AND P1, PT, RZ, UR4, PT ;  /* 0x00000004ff007c0c */ /* 0x000fe2000bf25070 */
[----:B------:R-:W0:Y:S03]  /*3960*/  LDC.64 R46, c[0x0][0x468] ;  /* 0x00011a00ff2e7b82 */ /* 0x000e260000000a00 */
[----:B------:R-:W-:-:S05]  /*3970*/  ISETP.NE.AND.EX P1, PT, RZ, UR5, PT, P1 ;  /* 0x00000005ff007c0c */ /* 0x000fca000bf25310 */
[----:B------:R-:W1:Y:S08]  /*3980*/  @P0 LDC.64 R44, c[0x0][0x470] ;  /* 0x00011c00ff2c0b82 */ /* 0x000e700000000a00 */
[----:B------:R-:W2:Y:S01]  /*3990*/  @P1 LDC.64 R50, c[0x0][0x478] ;  /* 0x00011e00ff321b82 */ /* 0x000ea20000000a00 */
[----:B0-----:R-:W-:-:S04]  /*39a0*/  IMAD.WIDE.U32 R48, R105, 0x10, R46 ;  /* 0x0000001069307825 */ /* 0x001fc800078e002e */
[----:B-1----:R-:W-:-:S04]  /*39b0*/  @P0 IMAD.WIDE.U32 R44, R105, 0x10, R44 ;  /* 0x00000010692c0825 */ /* 0x002fc800078e002c */
[----:B--2---:R-:W-:-:S05]  /*39c0*/  @P1 IMAD.WIDE.U32 R50, R105, 0x10, R50 ;  /* 0x0000001069321825 */ /* 0x004fca00078e0032 */
[----:B------:R0:W-:Y:S04]  /*39d0*/  @P1 STG.E.128 desc[UR12][R50.64], R32 ;  /* 0x0000002032001986 */ /* 0x0001e8000c101d0c */
[----:B------:R0:W-:Y:S04]  /*39e0*/  STG.E.128 desc[UR12][R48.64], R40 ;  /* 0x0000002830007986 */ /* 0x0001e8000c101d0c */
[----:B------:R0:W-:Y:S01]  /*39f0*/  @P0 STG.E.128 desc[UR12][R44.64], R36 ;  /* 0x000000242c000986 */ /* 0x0001e2000c101d0c */
[----:B------:R-:W-:Y:S05]  /*3a00*/  @!P0 BRA `(.L_x_337) ;  /* 0x0000001400488947 */ /* 0x000fea0003800000 */
[----:B------:R-:W-:-:S04]  /*3a10*/  UISETP.NE.U32.AND UP0, UPT, UR7, URZ, UPT ;  /* 0x000000ff0700728c */ /* 0x000fc8000bf05070 */
[----:B------:R-:W-:-:S06]  /*3a20*/  UISETP.NE.AND.EX UP0, UPT, UR8, URZ, UPT, UP0 ;  /* 0x000000ff0800728c */ /* 0x000fcc000bf05300 */
[----:B------:R-:W-:-:S13]  /*3a30*/  PLOP3.LUT P5, PT, PT, PT, UP0, 0x80, 0x8 ;  /* 0x000000000008781c */ /* 0x000fda0003faf008 */
[----:B------:R-:W-:Y:S05]  /*3a40*/  @!P5 BRA `(.L_x_338) ;  /* 0x0000000800ccd947 */ /* 0x000fea0003800000 */
[----:B------:R-:W-:Y:S05]  /*3a50*/  @!P1 BRA `(.L_x_339) ;  /* 0x00000004006c9947 */ /* 0x000fea0003800000 */
[----:B0-----:R-:W-:Y:S01]  /*3a60*/  PRMT R32, R31, 0x7632, R32 ;  /* 0x000076321f207816 */ /* 0x001fe20000000020 */
[-CC-:B------:R-:W-:Y:S01]  /*3a70*/  FFMA.FTZ R107, R107, R109.reuse, R106.reuse ;  /* 0x0000006d6b6b7223 */ /* 0x180fe2000001006a */
[-C--:B------:R-:W-:Y:S01]  /*3a80*/  FFMA.FTZ R80, R80, R109.reuse, R106 ;  /* 0x0000006d50507223 */ /* 0x080fe2000001006a */
[----:B------:R-:W-:Y:S01]  /*3a90*/  PRMT R34, R30, 0x7632, R34 ;  /* 0x000076321e227816 */ /* 0x000fe20000000022 */
[----:B------:R-:W-:Y:S01]  /*3aa0*/  FFMA.FTZ R54, R54, R109, R106 ;  /* 0x0000006d36367223 */ /* 0x000fe2000001006a */
[----:B------:R-:W-:Y:S01]  /*3ab0*/  SHF.L.U32 R35, R32, 0x10, RZ ;  /* 0x0000001020237819 */ /* 0x000fe200000006ff */
[----:B------:R-:W-:Y:S01]  /*3ac0*/  FADD.FTZ R107, R104, -R107 ;  /* 0x8000006b686b7221 */ /* 0x000fe20000010000 */
[----:B------:R-:W-:Y:S01]  /*3ad0*/  FADD.FTZ R103, R103, -R80 ;  /* 0x8000005067677221 */ /* 0x000fe20000010000 */
[----:B------:R-:W-:Y:S01]  /*3ae0*/  SHF.L.U32 R38, R34, 0x10, RZ ;  /* 0x0000001022267819 */ /* 0x000fe200000006ff */
[----:B------:R-:W-:Y:S01]  /*3af0*/  FADD.FTZ R55, R55, -R54 ;  /* 0x8000003637377221 */ /* 0x000fe20000010000 */
[----:B------:R-:W-:Y:S01]  /*3b00*/  FFMA.FTZ R48, R102, R107, R35 ;  /* 0x0000006b66307223 */ /* 0x000fe20000010023 */
[----:B------:R-:W-:Y:S01]  /*3b10*/  SHF.L.U32 R35, R31, 0x10, RZ ;  /* 0x000000101f237819 */ /* 0x000fe200000006ff */
[-CC-:B------:R-:W-:Y:S01]  /*3b20*/  FFMA.FTZ R78, R78, R109.reuse, R106.reuse ;  /* 0x0000006d4e4e7223 */ /* 0x180fe2000001006a */
[----:B------:R-:W-:Y:S01]  /*3b30*/  SHF.L.U32 R34, R29, 0x10, RZ ;  /* 0x000000101d227819 */ /* 0x000fe200000006ff */
[----:B------:R-:W-:Y:S01]  /*3b40*/  FFMA.FTZ R85, R85, R109, R106 ;  /* 0x0000006d55557223 */ /* 0x000fe2000001006a */
[----:B------:R-:W-:Y:S01]  /*3b50*/  PRMT R32, R29, 0x7632, R32 ;  /* 0x000076321d207816 */ /* 0x000fe20000000020 */
[C---:B------:R-:W-:Y:S01]  /*3b60*/  FFMA.FTZ R103, R102.reuse, R103, R35 ;  /* 0x0000006766677223 */ /* 0x040fe20000010023 */
[----:B------:R-:W-:Y:S01]  /*3b70*/  FADD.FTZ R79, R79, -R78 ;  /* 0x8000004e4f4f7221 */ /* 0x000fe20000010000 */
[----:B------:R-:W-:Y:S01]  /*3b80*/  FFMA.FTZ R55, R102, R55, R34 ;  /* 0x0000003766377223 */ /* 0x000fe20000010022 */
[----:B------:R-:W-:-:S02]  /*3b90*/  IMAD.U32 R36, R30, 0x10000, RZ ;  /* 0x000100001e247824 */ /* 0x000fc400078e00ff */
[----:B------:R-:W-:Y:S01]  /*3ba0*/  FMUL.FTZ R34, R103, UR6 ;  /* 0x0000000667227c20 */ /* 0x000fe20008410000 */
[----:B------:R-:W-:Y:S01]  /*3bb0*/  LOP3.LUT P4, RZ, R77, 0xff0000, RZ, 0xc0, !PT ;  /* 0x00ff00004dff7812 */ /* 0x000fe2000788c0ff */
[----:B------:R-:W-:Y:S01]  /*3bc0*/  FFMA.FTZ R87, R87, R109, R106 ;  /* 0x0000006d57577223 */ /* 0x000fe2000001006a */
[----:B------:R-:W-:Y:S01]  /*3bd0*/  ISETP.GE.U32.AND P2, PT, R76, RZ, PT ;  /* 0x000000ff4c00720c */ /* 0x000fe20003f46070 */
[----:B------:R-:W-:Y:S01]  /*3be0*/  FADD.FTZ R85, R86, -R85 ;  /* 0x8000005556557221 */ /* 0x000fe20000010000 */
[----:B------:R-:W-:Y:S02]  /*3bf0*/  IMAD.U32 R32, R32, 0x10000, RZ ;  /* 0x0001000020207824 */ /* 0x000fe400078e00ff */
[----:B------:R-:W-:Y:S01]  /*3c00*/  FMUL.FTZ R35, R48, UR6 ;  /* 0x0000000630237c20 */ /* 0x000fe20008410000 */
[----:B------:R-:W-:Y:S01]  /*3c10*/  FFMA.FTZ R79, R102, R79, R36 ;  /* 0x0000004f664f7223 */ /* 0x000fe20000010024 */
[----:B------:R-:W-:Y:S01]  /*3c20*/  LOP3.LUT P6, RZ, R75, 0xff0000, RZ, 0xc0, !PT ;  /* 0x00ff00004bff7812 */ /* 0x000fe200078cc0ff */
[----:B------:R-:W-:Y:S01]  /*3c30*/  FADD.FTZ R87, R100, -R87 ;  /* 0x8000005764577221 */ /* 0x000fe20000010000 */
[----:B------:R-:W-:Y:S01]  /*3c40*/  FSEL R43, R34, RZ, P4 ;  /* 0x000000ff222b7208 */ /* 0x000fe20002000000 */
[----:B------:R-:W-:Y:S01]  /*3c50*/  FFMA.FTZ R36, R102, R85, R32 ;  /* 0x0000005566247223 */ /* 0x000fe20000010020 */
[----:B------:R-:W-:Y:S01]  /*3c60*/  ISETP.GE.U32.AND.EX P2, PT, R77, 0x1000000, PT, P2 ;  /* 0x010000004d00780c */ /* 0x000fe20003f46120 */
[----:B------:R-:W-:Y:S01]  /*3c70*/  FFMA.FTZ R52, R52, R109, R106 ;  /* 0x0000006d34347223 */ /* 0x000fe2000001006a */
[----:B------:R-:W-:Y:S01]  /*3c80*/  ISETP.GE.U32.AND P4, PT, R74, RZ, PT ;  /* 0x000000ff4a00720c */ /* 0x000fe20003f86070 */
[----:B------:R-:W-:Y:S01]  /*3c90*/  FMUL.FTZ R32, R79, UR6 ;  /* 0x000000064f207c20 */ /* 0x000fe20008410000 */
[----:B------:R-:W-:Y:S01]  /*3ca0*/  FSEL R39, R34, RZ, P6 ;  /* 0x000000ff22277208 */ /* 0x000fe20003000000 */
[----:B------:R-:W-:Y:S01]  /*3cb0*/  FFMA.FTZ R44, R102, R87, R38 ;  /* 0x00000057662c7223 */ /* 0x000fe20000010026 */
[----:B------:R-:W-:Y:S01]  /*3cc0*/  FSEL R50, R35, RZ, P2 ;  /* 0x000000ff23327208 */ /* 0x000fe20001000000 */
[----:B------:R-:W-:Y:S01]  /*3cd0*/  FADD.FTZ R53, R53, -R52 ;  /* 0x8000003435357221 */ /* 0x000fe20000010000 */
[----:B------:R-:W-:Y:S01]  /*3ce0*/  LOP3.LUT P6, RZ, R77, 0xff, RZ, 0xc0, !PT ;  /* 0x000000ff4dff7812 */ /* 0x000fe200078cc0ff */
[----:B------:R-:W-:Y:S01]  /*3cf0*/  FFMA.FTZ R33, R81, R109, R106 ;  /* 0x0000006d51217223 */ /* 0x000fe2000001006a */
[----:B------:R-:W-:Y:S01]  /*3d00*/  ISETP.GE.U32.AND.EX P4, PT, R75, 0x1000000, PT, P4 ;  /* 0x010000004b00780c */ /* 0x000fe20003f86140 */
[----:B------:R-:W-:Y:S01]  /*3d10*/  FMUL.FTZ R34, R55, UR6 ;  /* 0x0000000637227c20 */ /* 0x000fe20008410000 */
[----:B------:R-:W-:Y:S01]  /*3d20*/  LOP3.LUT P2, RZ, R75, 0xff, RZ, 0xc0, !PT ;  /* 0x000000ff4bff7812 */ /* 0x000fe2000784c0ff */
[----:B------:R-:W-:Y:S01]  /*3d30*/  FADD.FTZ R33, R84, -R33 ;  /* 0x8000002154217221 */ /* 0x000fe20000010000 */
[----:B------:R-:W-:Y:S01]  /*3d40*/  FSEL R52, R35, RZ, P4 ;  /* 0x000000ff23347208 */ /* 0x000fe20002000000 */
[----:B------:R-:W-:Y:S01]  /*3d50*/  FMUL.FTZ R35, R44, UR6 ;  /* 0x000000062c237c20 */ /* 0x000fe20008410000 */
[----:B------:R-:W-:Y:S01]  /*3d60*/  FSEL R42, R32, RZ, P6 ;  /* 0x000000ff202a7208 */ /* 0x000fe20003000000 */
[----:B------:R-:W-:Y:S01]  /*3d70*/  FMUL.FTZ R38, R36, UR6 ;  /* 0x0000000624267c20 */ /* 0x000fe20008410000 */
[----:B------:R-:W-:-:S02]  /*3d80*/  FSEL R40, R32, RZ, P2 ;  /* 0x000000ff20287208 */ /* 0x000fc40001000000 */
[----:B------:R-:W-:Y:S02]  /*3d90*/  PRMT R32, R28, 0x7632, R32 ;  /* 0x000076321c207816 */ /* 0x000fe40000000020 */
[----:B------:R-:W-:Y:S02]  /*3da0*/  LOP3.LUT P4, RZ, R77, 0xff00, RZ, 0xc0, !PT ;  /* 0x0000ff004dff7812 */ /* 0x000fe4000788c0ff */
[----:B------:R-:W-:Y:S02]  /*3db0*/  LOP3.LUT P6, RZ, R75, 0xff00, RZ, 0xc0, !PT ;  /* 0x0000ff004bff7812 */ /* 0x000fe400078cc0ff */
[----:B------:R-:W-:Y:S02]  /*3dc0*/  SHF.L.U32 R32, R32, 0x10, RZ ;  /* 0x0000001020207819 */ /* 0x000fe400000006ff */
[----:B------:R-:W-:Y:S02]  /*3dd0*/  FSEL R49, R35, RZ, P4 ;  /* 0x000000ff23317208 */ /* 0x000fe40002000000 */
[----:B------:R-:W-:Y:S01]  /*3de0*/  LOP3.LUT P2, RZ, R76, 0xff0000, RZ, 0xc0, !PT ;  /* 0x00ff00004cff7812 */ /* 0x000fe2000784c0ff */
[----:B------:R-:W-:Y:S01]  /*3df0*/  FFMA.FTZ R32, R102, R33, R32 ;  /* 0x0000002166207223 */ /* 0x000fe20000010020 */
[----:B------:R-:W-:-:S02]  /*3e00*/  LOP3.LUT P4, RZ, R74, 0xff0000, RZ, 0xc0, !PT ;  /* 0x00ff00004aff7812 */ /* 0x000fc4000788c0ff */
[----:B------:R-:W-:Y:S02]  /*3e10*/  FSEL R51, R35, RZ, P6 ;  /* 0x000000ff23337208 */ /* 0x000fe40003000000 */
[----:B------:R-:W-:Y:S02]  /*3e20*/  SHF.L.U32 R35, R28, 0x10, RZ ;  /* 0x000000101c237819 */ /* 0x000fe400000006ff */
[----:B------:R-:W-:Y:S02]  /*3e30*/  LOP3.LUT P6, RZ, R76, 0xff000000, RZ, 0xc0, !PT ;  /* 0xff0000004cff7812 */ /* 0x000fe400078cc0ff */
[----:B------:R-:W-:Y:S01]  /*3e40*/  FSEL R41, R34, RZ, P2 ;  /* 0x000000ff22297208 */ /* 0x000fe20001000000 */
[----:B------:R-:W-:Y:S01]  /*3e50*/  FFMA.FTZ R53, R102, R53, R35 ;  /* 0x0000003566357223 */ /* 0x000fe20000010023 */
[----:B------:R-:W-:Y:S02]  /*3e60*/  FSEL R37, R34, RZ, P4 ;  /* 0x000000ff22257208 */ /* 0x000fe40002000000 */
[----:B------:R-:W-:-:S02]  /*3e70*/  F2FP.BF16.F32.PACK_AB R34, R44, R79 ;  /* 0x0000004f2c22723e */ /* 0x000fc400000010ff */
[----:B------:R-:W-:Y:S01]  /*3e80*/  F2FP.BF16.F32.PACK_AB R33, R36, R55 ;  /* 0x000000372421723e */ /* 0x000fe200000010ff */
[----:B------:R-:W-:Y:S01]  /*3e90*/  FMUL.FTZ R36, R32, UR6 ;  /* 0x0000000620247c20 */ /* 0x000fe20008410000 */
[----:B------:R-:W-:Y:S02]  /*3ea0*/  FSEL R44, R38, RZ, P6 ;  /* 0x000000ff262c7208 */ /* 0x000fe40003000000 */
[----:B------:R-:W-:Y:S02]  /*3eb0*/  LOP3.LUT P6, RZ, R74, 0xff000000, RZ, 0xc0, !PT ;  /* 0xff0000004aff7812 */ /* 0x000fe400078cc0ff */
[----:B------:R-:W-:Y:S02]  /*3ec0*/  LOP3.LUT P2, RZ, R76, 0xff00, RZ, 0xc0, !PT ;  /* 0x0000ff004cff7812 */ /* 0x000fe4000784c0ff */
[----:B------:R-:W-:Y:S02]  /*3ed0*/  F2FP.BF16.F32.PACK_AB R35, R48, R103 ;  /* 0x000000673023723e */ /* 0x000fe400000010ff */
[----:B------:R-:W-:-:S02]  /*3ee0*/  FSEL R48, R38, RZ, P6 ;  /* 0x000000ff26307208 */ /* 0x000fc40003000000 */
[----:B------:R-:W-:Y:S01]  /*3ef0*/  F2FP.BF16.F32.PACK_AB R32, R32, R53 ;  /* 0x000000352020723e */ /* 0x000fe200000010ff */
[----:B------:R-:W-:Y:S01]  /*3f00*/  FMUL.FTZ R53, R53, UR6 ;  /* 0x0000000635357c20 */ /* 0x000fe20008410000 */
        /* <DEDUP_REMOVED lines=13> */
[----:B------:R-:W-:Y:S02]  /*3fe0*/  F2FP.BF16.F32.PACK_AB R36, R49, R36 ;  /* 0x000000243124723e */ /* 0x000fe400000010ff */
[----:B------:R-:W-:Y:S01]  /*3ff0*/  F2FP.BF16.F32.PACK_AB R40, R45, R40 ;  /* 0x000000282d28723e */ /* 0x000fe200000010ff */
[----:B------:R-:W-:Y:S06]  /*4000*/  BRA `(.L_x_340) ;  /* 0x0000001c00bc7947 */ /* 0x000fec0003800000 */
.L_x_339:
[-CC-:B------:R-:W-:Y:S01]  /*4010*/  FFMA.FTZ R80, R80, R109.reuse, R106.reuse ;  /* 0x0000006d50507223 */ /* 0x180fe2000001006a */
[C---:B0-----:R-:W-:Y:S01]  /*4020*/  SHF.L.U32 R39, R31.reuse, 0x10, RZ ;  /* 0x000000101f277819 */ /* 0x041fe200000006ff */
[-C--:B------:R-:W-:Y:S01]  /*4030*/  FFMA.FTZ R78, R78, R109.reuse, R106 ;  /* 0x0000006d4e4e7223 */ /* 0x080fe2000001006a */
[----:B------:R-:W-:Y:S01]  /*4040*/  PRMT R36, R31, 0x7632, R36 ;  /* 0x000076321f247816 */ /* 0x000fe20000000024 */
[----:B------:R-:W-:Y:S01]  /*4050*/  FADD.FTZ R103, R103, -R80 ;  /* 0x8000005067677221 */ /* 0x000fe20000010000 */
[-C--:B------:R-:W-:Y:S01]  /*4060*/  FFMA.FTZ R107, R107, R109.reuse, R106 ;  /* 0x0000006d6b6b7223 */ /* 0x080fe2000001006a */
[C---:B------:R-:W-:Y:S01]  /*4070*/  PRMT R38, R30.reuse, 0x7632, R38 ;  /* 0x000076321e267816 */ /* 0x040fe20000000026 */
[----:B------:R-:W-:Y:S01]  /*4080*/  FFMA.FTZ R87, R87, R109, R106 ;  /* 0x0000006d57577223 */ /* 0x000fe2000001006a */
[----:B------:R-:W-:Y:S01]  /*4090*/  SHF.L.U32 R40, R30, 0x10, RZ ;  /* 0x000000101e287819 */ /* 0x000fe200000006ff */
[----:B------:R-:W-:Y:S01]  /*40a0*/  FFMA.FTZ R39, R102, R103, R39 ;  /* 0x0000006766277223 */ /* 0x000fe20000010027 */
[----:B------:R-:W-:Y:S01]  /*40b0*/  FADD.FTZ R79, R79, -R78 ;  /* 0x8000004e4f4f7221 */ /* 0x000fe20000010000 */
[----:B------:R-:W-:-:S02]  /*40c0*/  IMAD.U32 R41, R36, 0x10000, RZ ;  /* 0x0001000024297824 */ /* 0x000fc400078e00ff */
[----:B------:R-:W-:Y:S01]  /*40d0*/  FADD.FTZ R107, R104, -R107 ;  /* 0x8000006b686b7221 */ /* 0x000fe20000010000 */
[----:B------:R-:W-:Y:S01]  /*40e0*/  ISETP.GE.U32.AND P2, PT, R76, RZ, PT ;  /* 0x000000ff4c00720c */ /* 0x000fe20003f46070 */
[----:B------:R-:W-:Y:S01]  /*40f0*/  FFMA.FTZ R85, R85, R109, R106 ;  /* 0x0000006d55557223 */ /* 0x000fe2000001006a */
[----:B------:R-:W-:Y:S01]  /*4100*/  PRMT R36, R29, 0x7632, R36 ;  /* 0x000076321d247816 */ /* 0x000fe20000000024 */
[----:B------:R-:W-:Y:S01]  /*4110*/  FMUL.FTZ R39, R39, UR6 ;  /* 0x0000000627277c20 */ /* 0x000fe20008410000 */
[----:B------:R-:W-:Y:S01]  /*4120*/  FADD.FTZ R87, R100, -R87 ;  /* 0x8000005764577221 */ /* 0x000fe20000010000 */
[----:B------:R-:W-:Y:S01]  /*4130*/  FFMA.FTZ R41, R102, R107, R41 ;  /* 0x0000006b66297223 */ /* 0x000fe20000010029 */
[----:B------:R-:W-:Y:S02]  /*4140*/  IMAD.U32 R42, R38, 0x10000, RZ ;  /* 0x00010000262a7824 */ /* 0x000fe400078e00ff */
[----:B------:R-:W-:Y:S01]  /*4150*/  FFMA.FTZ R40, R102, R79, R40 ;  /* 0x0000004f66287223 */ /* 0x000fe20000010028 */
[C---:B------:R-:W-:Y:S01]  /*4160*/  ISETP.GE.U32.AND.EX P6, PT, R77.reuse, 0x1000000, PT, P2 ;  /* 0x010000004d00780c */ /* 0x040fe20003fc6120 */
[----:B------:R-:W-:Y:S01]  /*4170*/  FADD.FTZ R85, R86, -R85 ;  /* 0x8000005556557221 */ /* 0x000fe20000010000 */
[----:B------:R-:W-:Y:S01]  /*4180*/  LOP3.LUT P4, RZ, R77, 0xff0000, RZ, 0xc0, !PT ;  /* 0x00ff00004dff7812 */ /* 0x000fe2000788c0ff */
[----:B------:R-:W-:Y:S01]  /*4190*/  FFMA.FTZ R52, R52, R109, R106 ;  /* 0x0000006d34347223 */ /* 0x000fe2000001006a */
[----:B------:R-:W-:Y:S01]  /*41a0*/  ISETP.GE.U32.AND P2, PT, R74, RZ, PT ;  /* 0x000000ff4a00720c */ /* 0x000fe20003f46070 */
[----:B------:R-:W-:Y:S01]  /*41b0*/  FFMA.FTZ R42, R102, R87, R42 ;  /* 0x00000057662a7223 */ /* 0x000fe2000001002a */
[----:B------:R-:W-:Y:S01]  /*41c0*/  SHF.L.U32 R36, R36, 0x10, RZ ;  /* 0x0000001024247819 */ /* 0x000fe200000006ff */
[----:B------:R-:W-:Y:S01]  /*41d0*/  FMUL.FTZ R41, R41, UR6 ;  /* 0x0000000629297c20 */ /* 0x000fe20008410000 */
[----:B------:R-:W-:Y:S01]  /*41e0*/  FSEL R43, R39, RZ, P4 ;  /* 0x000000ff272b7208 */ /* 0x000fe20002000000 */
[----:B------:R-:W-:Y:S01]  /*41f0*/  FMUL.FTZ R40, R40, UR6 ;  /* 0x0000000628287c20 */ /* 0x000fe20008410000 */
[----:B------:R-:W-:Y:S01]  /*4200*/  LOP3.LUT P4, RZ, R77, 0xff, RZ, 0xc0, !PT ;  /* 0x000000ff4dff7812 */ /* 0x000fe2000788c0ff */
[----:B------:R-:W-:Y:S01]  /*4210*/  FFMA.FTZ R85, R102, R85, R36 ;  /* 0x0000005566557223 */ /* 0x000fe20000010024 */
[----:B------:R-:W-:Y:S01]  /*4220*/  ISETP.GE.U32.AND.EX P2, PT, R75, 0x1000000, PT, P2 ;  /* 0x010000004b00780c */ /* 0x000fe20003f46120 */
[----:B------:R-:W-:Y:S01]  /*4230*/  FADD.FTZ R53, R53, -R52 ;  /* 0x8000003435357221 */ /* 0x000fe20000010000 */
[----:B------:R-:W-:Y:S01]  /*4240*/  FMUL.FTZ R36, R42, UR6 ;  /* 0x000000062a247c20 */ /* 0x000fe20008410000 */
[----:B------:R-:W-:Y:S01]  /*4250*/  FSEL R42, R40, RZ, P4 ;  /* 0x000000ff282a7208 */ /* 0x000fe20002000000 */
[-CC-:B------:R-:W-:Y:S01]  /*4260*/  FFMA.FTZ R54, R54, R109.reuse, R106.reuse ;  /* 0x0000006d36367223 */ /* 0x180fe2000001006a */
[----:B------:R-:W-:Y:S01]  /*4270*/  FSEL R52, R41, RZ, P2 ;  /* 0x000000ff29347208 */ /* 0x000fe20001000000 */
[----:B------:R-:W-:Y:S01]  /*4280*/  FFMA.FTZ R37, R81, R109, R106 ;  /* 0x0000006d51257223 */ /* 0x000fe2000001006a */
[----:B------:R-:W-:Y:S01]  /*4290*/  LOP3.LUT P2, RZ, R77, 0xff00, RZ, 0xc0, !PT ;  /* 0x0000ff004dff7812 */ /* 0x000fe2000784c0ff */
[----:B------:R-:W-:Y:S01]  /*42a0*/  FADD.FTZ R55, R55, -R54 ;  /* 0x8000003637377221 */ /* 0x000fe20000010000 */
[----:B------:R-:W-:Y:S01]  /*42b0*/  LOP3.LUT P4, RZ, R75, 0xff00, RZ, 0xc0, !PT ;  /* 0x0000ff004bff7812 */ /* 0x000fe2000788c0ff */
[----:B------:R-:W-:Y:S01]  /*42c0*/  FADD.FTZ R37, R84, -R37 ;  /* 0x8000002554257221 */ /* 0x000fe20000010000 */
[----:B------:R-:W-:Y:S01]  /*42d0*/  FSEL R50, R41, RZ, P6 ;  /* 0x000000ff29327208 */ /* 0x000fe20003000000 */
[----:B------:R-:W-:Y:S01]  /*42e0*/  FMUL.FTZ R85, R85, UR6 ;  /* 0x0000000655557c20 */ /* 0x000fe20008410000 */
[----:B------:R-:W-:-:S02]  /*42f0*/  SHF.L.U32 R38, R29, 0x10, RZ ;  /* 0x000000101d267819 */ /* 0x000fc400000006ff */
[----:B------:R-:W-:Y:S02]  /*4300*/  LOP3.LUT P6, RZ, R75, 0xff0000, RZ, 0xc0, !PT ;  /* 0x00ff00004bff7812 */ /* 0x000fe400078cc0ff */
[----:B------:R-:W-:Y:S01]  /*4310*/  FSEL R49, R36, RZ, P2 ;  /* 0x000000ff24317208 */ /* 0x000fe20001000000 */
[----:B------:R-:W-:Y:S01]  /*4320*/  FFMA.FTZ R38, R102, R55, R38 ;  /* 0x0000003766267223 */ /* 0x000fe20000010026 */
[----:B------:R-:W-:Y:S02]  /*4330*/  FSEL R51, R36, RZ, P4 ;  /* 0x000000ff24337208 */ /* 0x000fe40002000000 */
[----:B------:R-:W-:Y:S01]  /*4340*/  PRMT R36, R28, 0x7632, R36 ;  /* 0x000076321c247816 */ /* 0x000fe20000000024 */
[----:B------:R-:W-:Y:S01]  /*4350*/  FMUL.FTZ R38, R38, UR6 ;  /* 0x0000000626267c20 */ /* 0x000fe20008410000 */
[----:B------:R-:W-:Y:S01]  /*4360*/  FSEL R45, R39, RZ, P6 ;  /* 0x000000ff272d7208 */ /* 0x000fe20003000000 */
[----:B------:R-:W-:Y:S01]  /*4370*/  IMAD.U32 R39, R28, 0x10000, RZ ;  /* 0x000100001c277824 */ /* 0x000fe200078e00ff */
[----:B------:R-:W-:-:S02]  /*4380*/  LOP3.LUT P6, RZ, R75, 0xff, RZ, 0xc0, !PT ;  /* 0x000000ff4bff7812 */ /* 0x000fc400078cc0ff */
[----:B------:R-:W-:Y:S01]  /*4390*/  SHF.L.U32 R36, R36, 0x10, RZ ;  /* 0x0000001024247819 */ /* 0x000fe200000006ff */
[----:B------:R-:W-:Y:S01]  /*43a0*/  FFMA.FTZ R53, R102, R53, R39 ;  /* 0x0000003566357223 */ /* 0x000fe20000010027 */
[----:B------:R-:W-:Y:S02]  /*43b0*/  FSEL R40, R40, RZ, P6 ;  /* 0x000000ff28287208 */ /* 0x000fe40003000000 */
[----:B------:R-:W-:Y:S01]  /*43c0*/  LOP3.LUT P4, RZ, R76, 0xff000000, RZ, 0xc0, !PT ;  /* 0xff0000004cff7812 */ /* 0x000fe2000788c0ff */
[----:B------:R-:W-:Y:S01]  /*43d0*/  FFMA.FTZ R36, R102, R37, R36 ;  /* 0x0000002566247223 */ /* 0x000fe20000010024 */
[----:B------:R-:W-:Y:S01]  /*43e0*/  LOP3.LUT P6, RZ, R76, 0xff0000, RZ, 0xc0, !PT ;  /* 0x00ff00004cff7812 */ /* 0x000fe200078cc0ff */
        /* <DEDUP_REMOVED lines=8> */
[----:B------:R-:W-:Y:S02]  /*4470*/  FSEL R37, R85, RZ, P4 ;  /* 0x000000ff55257208 */ /* 0x000fe40002000000 */
[----:B------:R-:W-:-:S02]  /*4480*/  FSEL R44, R38, RZ, P2 ;  /* 0x000000ff262c7208 */ /* 0x000fc40001000000 */
[----:B------:R-:W-:Y:S02]  /*4490*/  LOP3.LUT P4, RZ, R74, 0xff00, RZ, 0xc0, !PT ;  /* 0x0000ff004aff7812 */ /* 0x000fe4000788c0ff */
[----:B------:R-:W-:Y:S02]  /*44a0*/  FSEL R45, R36, RZ, P6 ;  /* 0x000000ff242d7208 */ /* 0x000fe40003000000 */
[----:B------:R-:W-:Y:S02]  /*44b0*/  LOP3.LUT P2, RZ, R76, 0xff, RZ, 0xc0, !PT ;  /* 0x000000ff4cff7812 */ /* 0x000fe4000784c0ff */
[----:B------:R-:W-:Y:S02]  /*44c0*/  LOP3.LUT P6, RZ, R74, 0xff, RZ, 0xc0, !PT ;  /* 0x000000ff4aff7812 */ /* 0x000fe400078cc0ff */
[----:B------:R-:W-:Y:S02]  /*44d0*/  F2FP.BF16.F32.PACK_AB R42, R49, R42 ;  /* 0x0000002a312a723e */ /* 0x000fe400000010ff */
        /* <DEDUP_REMOVED lines=10> */
.L_x_338:
[----:B------:R-:W-:Y:S05]  /*4580*/  @!P1 BRA `(.L_x_341) ;  /* 0x00000004003c9947 */ /* 0x000fea0003800000 */
[-CC-:B------:R-:W-:Y:S01]  /*4590*/  FFMA.FTZ R80, R80, R109.reuse, R106.reuse ;  /* 0x0000006d50507223 */ /* 0x180fe2000001006a */
[-CC-:B------:R-:W-:Y:S01]  /*45a0*/  FFMA.FTZ R107, R107, R109.reuse, R106.reuse ;  /* 0x0000006d6b6b7223 */ /* 0x180fe2000001006a */
[----:B------:R-:W-:Y:S01]  /*45b0*/  LOP3.LUT P4, RZ, R77, 0xff0000, RZ, 0xc0, !PT ;  /* 0x00ff00004dff7812 */ /* 0x000fe2000788c0ff */
[-C--:B------:R-:W-:Y:S01]  /*45c0*/  FFMA.FTZ R78, R78, R109.reuse, R106 ;  /* 0x0000006d4e4e7223 */ /* 0x080fe2000001006a */
[----:B------:R-:W-:Y:S01]  /*45d0*/  FADD.FTZ R103, R103, -R80 ;  /* 0x8000005067677221 */ /* 0x000fe20000010000 */
[----:B0-----:R-:W-:Y:S01]  /*45e0*/  FADD.FTZ R51, R104, -R107 ;  /* 0x8000006b68337221 */ /* 0x001fe20000010000 */
[--C-:B------:R-:W-:Y:S01]  /*45f0*/  FFMA.FTZ R87, R87, R109, R106.reuse ;  /* 0x0000006d57577223 */ /* 0x100fe2000001006a */
[----:B------:R-:W-:Y:S01]  /*4600*/  ISETP.GE.U32.AND P2, PT, R76, RZ, PT ;  /* 0x000000ff4c00720c */ /* 0x000fe20003f46070 */
[C---:B------:R-:W-:Y:S01]  /*4610*/  FMUL.FTZ R40, R102.reuse, R103 ;  /* 0x0000006766287220 */ /* 0x040fe20000410000 */
[----:B------:R-:W-:Y:S01]  /*4620*/  FMUL.FTZ R51, R102, R51 ;  /* 0x0000003366337220 */ /* 0x000fe20000410000 */
[-C--:B------:R-:W-:Y:S01]  /*4630*/  FFMA.FTZ R54, R54, R109.reuse, R106 ;  /* 0x0000006d36367223 */ /* 0x080fe2000001006a */
[----:B------:R-:W-:Y:S01]  /*4640*/  FADD.FTZ R79, R79, -R78 ;  /* 0x8000004e4f4f7221 */ /* 0x000fe20000010000 */
[----:B------:R-:W-:Y:S01]  /*4650*/  FMUL.FTZ R32, R40, UR6 ;  /* 0x0000000628207c20 */ /* 0x000fe20008410000 */
[----:B------:R-:W-:Y:S01]  /*4660*/  FADD.FTZ R39, R100, -R87 ;  /* 0x8000005764277221 */ /* 0x000fe20000010000 */
[----:B------:R-:W-:Y:S01]  /*4670*/  FFMA.FTZ R52, R52, R109, R106 ;  /* 0x0000006d34347223 */ /* 0x000fe2000001006a */
[----:B------:R-:W-:Y:S01]  /*4680*/  FMUL.FTZ R33, R51, UR6 ;  /* 0x0000000633217c20 */ /* 0x000fe20008410000 */
[----:B------:R-:W-:Y:S01]  /*4690*/  LOP3.LUT P6, RZ, R75, 0xff0000, RZ, 0xc0, !PT ;  /* 0x00ff00004bff7812 */ /* 0x000fe200078cc0ff */
[----:B------:R-:W-:Y:S01]  /*46a0*/  FADD.FTZ R35, R55, -R54 ;  /* 0x8000003637237221 */ /* 0x000fe20000010000 */
[----:B------:R-:W-:Y:S01]  /*46b0*/  FSEL R43, R32, RZ, P4 ;  /* 0x000000ff202b7208 */ /* 0x000fe20002000000 */
[----:B------:R-:W-:Y:S01]  /*46c0*/  FMUL.FTZ R34, R102, R79 ;  /* 0x0000004f66227220 */ /* 0x000fe20000410000 */
[----:B------:R-:W-:Y:S01]  /*46d0*/  ISETP.GE.U32.AND P4, PT, R74, RZ, PT ;  /* 0x000000ff4a00720c */ /* 0x000fe20003f86070 */
[----:B------:R-:W-:Y:S01]  /*46e0*/  FMUL.FTZ R39, R102, R39 ;  /* 0x0000002766277220 */ /* 0x000fe20000410000 */
[----:B------:R-:W-:Y:S01]  /*46f0*/  ISETP.GE.U32.AND.EX P2, PT, R77, 0x1000000, PT, P2 ;  /* 0x010000004d00780c */ /* 0x000fe20003f46120 */
[----:B------:R-:W-:Y:S01]  /*4700*/  FADD.FTZ R55, R53, -R52 ;  /* 0x8000003435377221 */ /* 0x000fe20000010000 */
[----:B------:R-:W-:Y:S01]  /*4710*/  ISETP.GE.U32.AND.EX P4, PT, R75, 0x1000000, PT, P4 ;  /* 0x010000004b00780c */ /* 0x000fe20003f86140 */
[--C-:B------:R-:W-:Y:S01]  /*4720*/  FFMA.FTZ R85, R85, R109, R106.reuse ;  /* 0x0000006d55557223 */ /* 0x100fe2000001006a */
[----:B------:R-:W-:Y:S01]  /*4730*/  FSEL R45, R32, RZ, P6 ;  /* 0x000000ff202d7208 */ /* 0x000fe20003000000 */
[----:B------:R-:W-:Y:S01]  /*4740*/  FMUL.FTZ R32, R34, UR6 ;  /* 0x0000000622207c20 */ /* 0x000fe20008410000 */
[C---:B------:R-:W-:Y:S01]  /*4750*/  FSEL R50, R33.reuse, RZ, P2 ;  /* 0x000000ff21327208 */ /* 0x040fe20001000000 */
[----:B------:R-:W-:Y:S01]  /*4760*/  FADD.FTZ R85, R86, -R85 ;  /* 0x8000005556557221 */ /* 0x000fe20000010000 */
[----:B------:R-:W-:Y:S01]  /*4770*/  FSEL R52, R33, RZ, P4 ;  /* 0x000000ff21347208 */ /* 0x000fe20002000000 */
[C---:B------:R-:W-:Y:S01]  /*4780*/  FMUL.FTZ R33, R102.reuse, R35 ;  /* 0x0000002366217220 */ /* 0x040fe20000410000 */
[----:B------:R-:W-:Y:S01]  /*4790*/  LOP3.LUT P6, RZ, R77, 0xff, RZ, 0xc0, !PT ;  /* 0x000000ff4dff7812 */ /* 0x000fe200078cc0ff */
[----:B------:R-:W-:Y:S01]  /*47a0*/  FMUL.FTZ R35, R39, UR6 ;  /* 0x0000000627237c20 */ /* 0x000fe20008410000 */
[----:B------:R-:W-:Y:S01]  /*47b0*/  LOP3.LUT P2, RZ, R75, 0xff, RZ, 0xc0, !PT ;  /* 0x000000ff4bff7812 */ /* 0x000fe2000784c0ff */
[----:B------:R-:W-:Y:S01]  /*47c0*/  FFMA.FTZ R81, R81, R109, R106 ;  /* 0x0000006d51517223 */ /* 0x000fe2000001006a */
[----:B------:R-:W-:Y:S01]  /*47d0*/  LOP3.LUT P4, RZ, R77, 0xff00, RZ, 0xc0, !PT ;  /* 0x0000ff004dff7812 */ /* 0x000fe2000788c0ff */
[----:B------:R-:W-:Y:S01]  /*47e0*/  FMUL.FTZ R36, R102, R85 ;  /* 0x0000005566247220 */ /* 0x000fe20000410000 */
[----:B------:R-:W-:Y:S01]  /*47f0*/  FSEL R42, R32, RZ, P6 ;  /* 0x000000ff202a7208 */ /* 0x000fe20003000000 */
[----:B------:R-:W-:Y:S01]  /*4800*/  FADD.FTZ R37, R84, -R81 ;  /* 0x8000005154257221 */ /* 0x000fe20000010000 */
[----:B------:R-:W-:Y:S01]  /*4810*/  FSEL R38, R32, RZ, P2 ;  /* 0x000000ff20267208 */ /* 0x000fe20001000000 */
[----:B------:R-:W-:Y:S01]  /*4820*/  FMUL.FTZ R32, R33, UR6 ;  /* 0x0000000621207c20 */ /* 0x000fe20008410000 */
[----:B------:R-:W-:Y:S01]  /*4830*/  FSEL R49, R35, RZ, P4 ;  /* 0x000000ff23317208 */ /* 0x000fe20002000000 */
[----:B------:R-:W-:Y:S01]  /*4840*/  FMUL.FTZ R37, R102, R37 ;  /* 0x0000002566257220 */ /* 0x000fe20000410000 */
[----:B------:R-:W-:Y:S01]  /*4850*/  LOP3.LUT P2, RZ, R76, 0xff0000, RZ, 0xc0, !PT ;  /* 0x00ff00004cff7812 */ /* 0x000fe2000784c0ff */
[----:B------:R-:W-:Y:S01]  /*4860*/  FMUL.FTZ R102, R102, R55 ;  /* 0x0000003766667220 */ /* 0x000fe20000410000 */
[----:B------:R-:W-:-:S02]  /*4870*/  LOP3.LUT P4, RZ, R74, 0xff0000, RZ, 0xc0, !PT ;  /* 0x00ff00004aff7812 */ /* 0x000fc4000788c0ff */
[----:B------:R-:W-:Y:S02]  /*4880*/  LOP3.LUT P6, RZ, R75, 0xff00, RZ, 0xc0, !PT ;  /* 0x0000ff004bff7812 */ /* 0x000fe400078cc0ff */
[C---:B------:R-:W-:Y:S02]  /*4890*/  FSEL R41, R32.reuse, RZ, P2 ;  /* 0x000000ff20297208 */ /* 0x040fe40001000000 */
[----:B------:R-:W-:Y:S01]  /*48a0*/  FSEL R44, R32, RZ, P4 ;  /* 0x000000ff202c7208 */ /* 0x000fe20002000000 */
[----:B------:R-:W-:Y:S01]  /*48b0*/  FMUL.FTZ R32, R36, UR6 ;  /* 0x0000000624207c20 */ /* 0x000fe20008410000 */
[----:B------:R-:W-:Y:S02]  /*48c0*/  FSEL R53, R35, RZ, P6 ;  /* 0x000000ff23357208 */ /* 0x000fe40003000000 */
[----:B------:R-:W-:Y:S02]  /*48d0*/  LOP3.LUT P6, RZ, R76, 0xff000000, RZ, 0xc0, !PT ;  /* 0xff0000004cff7812 */ /* 0x000fe400078cc0ff */
[----:B------:R-:W-:Y:S01]  /*48e0*/  F2FP.BF16.F32.PACK_AB R33, R36, R33 ;  /* 0x000000212421723e */ /* 0x000fe200000010ff */
[----:B------:R-:W-:Y:S01]  /*48f0*/  FMUL.FTZ R36, R37, UR6 ;  /* 0x0000000625247c20 */ /* 0x000fe20008410000 */
[----:B------:R-:W-:-:S02]  /*4900*/  FSEL R48, R32, RZ, P6 ;  /* 0x000000ff20307208 */ /* 0x000fc40003000000 */
[----:B------:R-:W-:Y:S02]  /*4910*/  LOP3.LUT P6, RZ, R74, 0xff000000, RZ, 0xc0, !PT ;  /* 0xff0000004aff7812 */ /* 0x000fe400078cc0ff */
[----:B------:R-:W-:Y:S02]  /*4920*/  LOP3.LUT P2, RZ, R76, 0xff00, RZ, 0xc0, !PT ;  /* 0x0000ff004cff7812 */ /* 0x000fe4000784c0ff */
[----:B------:R-:W-:Y:S02]  /*4930*/  F2FP.BF16.F32.PACK_AB R35, R51, R40 ;  /* 0x000000283323723e */ /* 0x000fe400000010ff */
[----:B------:R-:W-:Y:S02]  /*4940*/  F2FP.BF16.F32.PACK_AB R34, R39, R34 ;  /* 0x000000222722723e */ /* 0x000fe400000010ff */
[----:B------:R-:W-:Y:S02]  /*4950*/  FSEL R51, R32, RZ, P6 ;  /* 0x000000ff20337208 */ /* 0x000fe40003000000 */
[----:B------:R-:W-:-:S02]  /*4960*/  F2FP.BF16.F32.PACK_AB R39, R52, R45 ;  /* 0x0000002d3427723e */ /* 0x000fc400000010ff */
[----:B------:R-:W-:Y:S01]  /*4970*/  F2FP.BF16.F32.PACK_AB R32, R37, R102 ;  /* 0x000000662520723e */ /* 0x000fe200000010ff */
[----:B------:R-:W-:Y:S01]  /*4980*/  FMUL.FTZ R102, R102, UR6 ;  /* 0x0000000666667c20 */ /* 0x000fe20008410000 */
[----:B------:R-:W-:Y:S02]  /*4990*/  LOP3.LUT P6, RZ, R74, 0xff00, RZ, 0xc0, !PT ;  /* 0x0000ff004aff7812 */ /* 0x000fe400078cc0ff */
[----:B------:R-:W-:Y:S02]  /*49a0*/  FSEL R45, R36, RZ, P2 ;  /* 0x000000ff242d7208 */ /* 0x000fe40001000000 */
        /* <DEDUP_REMOVED lines=13> */
.L_x_341:
[-CC-:B------:R-:W-:Y:S01]  /*4a80*/  FFMA.FTZ R80, R80, R109.reuse, R106.reuse ;  /* 0x0000006d50507223 */ /* 0x180fe2000001006a */
[-CC-:B------:R-:W-:Y:S01]  /*4a90*/  FFMA.FTZ R107, R107, R109.reuse, R106.reuse ;  /* 0x0000006d6b6b7223 */ /* 0x180fe2000001006a */
[-C--:B------:R-:W-:Y:S01]  /*4aa0*/  FFMA.FTZ R78, R78, R109.reuse, R106 ;  /* 0x0000006d4e4e7223 */ /* 0x080fe2000001006a */
[----:B------:R-:W-:Y:S01]  /*4ab0*/  ISETP.GE.U32.AND P2, PT, R76, RZ, PT ;  /* 0x000000ff4c00720c */ /* 0x000fe20003f46070 */
[----:B------:R-:W-:Y:S01]  /*4ac0*/  FADD.FTZ R103, R103, -R80 ;  /* 0x8000005067677221 */ /* 0x000fe20000010000 */
[----:B------:R-:W-:Y:S01]  /*4ad0*/  FADD.FTZ R107, R104, -R107 ;  /* 0x8000006b686b7221 */ /* 0x000fe20000010000 */
[----:B------:R-:W-:Y:S01]  /*4ae0*/  FFMA.FTZ R87, R87, R109, R106 ;  /* 0x0000006d57577223 */ /* 0x000fe2000001006a */
[----:B------:R-:W-:Y:S01]  /*4af0*/  FADD.FTZ R79, R79, -R78 ;  /* 0x8000004e4f4f7221 */ /* 0x000fe20000010000 */
[C---:B------:R-:W-:Y:S01]  /*4b00*/  FMUL.FTZ R103, R102.reuse, R103 ;  /* 0x0000006766677220 */ /* 0x040fe20000410000 */
[----:B------:R-:W-:Y:S01]  /*4b10*/  FMUL.FTZ R107, R102, R107 ;  /* 0x0000006b666b7220 */ /* 0x000fe20000410000 */
[----:B------:R-:W-:Y:S01]  /*4b20*/  ISETP.GE.U32.AND.EX P6, PT, R77, 0x1000000, PT, P2 ;  /* 0x010000004d00780c */ /* 0x000fe20003fc6120 */
[----:B------:R-:W-:Y:S01]  /*4b30*/  FADD.FTZ R87, R100, -R87 ;  /* 0x8000005764577221 */ /* 0x000fe20000010000 */
[----:B------:R-:W-:Y:S01]  /*4b40*/  FMUL.FTZ R103, R103, UR6 ;  /* 0x0000000667677c20 */ /* 0x000fe20008410000 */
[----:B------:R-:W-:Y:S01]  /*4b50*/  FMUL.FTZ R107, R107, UR6 ;  /* 0x000000066b6b7c20 */ /* 0x000fe20008410000 */
[----:B------:R-:W-:Y:S01]  /*4b60*/  LOP3.LUT P4, RZ, R77, 0xff0000, RZ, 0xc0, !PT ;  /* 0x00ff00004dff7812 */ /* 0x000fe2000788c0ff */
[----:B------:R-:W-:Y:S01]  /*4b70*/  FMUL.FTZ R79, R102, R79 ;  /* 0x0000004f664f7220 */ /* 0x000fe20000410000 */
[----:B------:R-:W-:Y:S01]  /*4b80*/  ISETP.GE.U32.AND P2, PT, R74, RZ, PT ;  /* 0x000000ff4a00720c */ /* 0x000fe20003f46070 */
[-CC-:B------:R-:W-:Y:S01]  /*4b90*/  FFMA.FTZ R54, R54, R109.reuse, R106.reuse ;  /* 0x0000006d36367223 */ /* 0x180fe2000001006a */
[----:B------:R-:W-:Y:S01]  /*4ba0*/  FFMA.FTZ R85, R85, R109, R106 ;  /* 0x0000006d55557223 */ /* 0x000fe2000001006a */
[----:B0-----:R-:W-:Y:S01]  /*4bb0*/  FSEL R36, R107, RZ, P6 ;  /* 0x000000ff6b247208 */ /* 0x001fe20003000000 */
[----:B------:R-:W-:Y:S01]  /*4bc0*/  FMUL.FTZ R87, R102, R87 ;  /* 0x0000005766577220 */ /* 0x000fe20000410000 */
[----:B------:R-:W-:Y:S01]  /*4bd0*/  FSEL R43, R103, RZ, P4 ;  /* 0x000000ff672b7208 */ /* 0x000fe20002000000 */
[----:B------:R-:W-:Y:S01]  /*4be0*/  FMUL.FTZ R79, R79, UR6 ;  /* 0x000000064f4f7c20 */ /* 0x000fe20008410000 */
[----:B------:R-:W-:Y:S01]  /*4bf0*/  ISETP.GE.U32.AND.EX P2, PT, R75, 0x1000000, PT, P2 ;  /* 0x010000004b00780c */ /* 0x000fe20003f46120 */
[----:B------:R-:W-:Y:S01]  /*4c00*/  FADD.FTZ R55, R55, -R54 ;  /* 0x8000003637377221 */ /* 0x000fe20000010000 */
[----:B------:R-:W-:Y:S01]  /*4c10*/  LOP3.LUT P6, RZ, R75, 0xff0000, RZ, 0xc0, !PT ;  /* 0x00ff00004bff7812 */ /* 0x000fe200078cc0ff */
[----:B------:R-:W-:Y:S01]  /*4c20*/  FADD.FTZ R85, R86, -R85 ;  /* 0x8000005556557221 */ /* 0x000fe20000010000 */
[----:B------:R-:W-:Y:S01]  /*4c30*/  LOP3.LUT P4, RZ, R77, 0xff, RZ, 0xc0, !PT ;  /* 0x000000ff4dff7812 */ /* 0x000fe2000788c0ff */
[--C-:B------:R-:W-:Y:S01]  /*4c40*/  FFMA.FTZ R81, R81, R109, R106.reuse ;  /* 0x0000006d51517223 */ /* 0x100fe2000001006a */
[----:B------:R-:W-:Y:S01]  /*4c50*/  FSEL R40, R107, RZ, P2 ;  /* 0x000000ff6b287208 */ /* 0x000fe20001000000 */
[----:B------:R-:W-:Y:S01]  /*4c60*/  FMUL.FTZ R87, R87, UR6 ;  /* 0x0000000657577c20 */ /* 0x000fe20008410000 */
[----:B------:R-:W-:Y:S01]  /*4c70*/  FSEL R39, R103, RZ, P6 ;  /* 0x000000ff67277208 */ /* 0x000fe20003000000 */
[C---:B------:R-:W-:Y:S01]  /*4c80*/  FMUL.FTZ R55, R102.reuse, R55 ;  /* 0x0000003766377220 */ /* 0x040fe20000410000 */
[----:B------:R-:W-:Y:S01]  /*4c90*/  LOP3.LUT P2, RZ, R77, 0xff00, RZ, 0xc0, !PT ;  /* 0x0000ff004dff7812 */ /* 0x000fe2000784c0ff */
[----:B------:R-:W-:Y:S01]  /*4ca0*/  FMUL.FTZ R85, R102, R85 ;  /* 0x0000005566557220 */ /* 0x000fe20000410000 */
[----:B------:R-:W-:Y:S01]  /*4cb0*/  FSEL R42, R79, RZ, P4 ;  /* 0x000000ff4f2a7208 */ /* 0x000fe20002000000 */
[----:B------:R-:W-:Y:S01]  /*4cc0*/  FADD.FTZ R81, R84, -R81 ;  /* 0x8000005154517221 */ /* 0x000fe20000010000 */
[C---:B------:R-:W-:Y:S01]  /*4cd0*/  LOP3.LUT P6, RZ, R75.reuse, 0xff, RZ, 0xc0, !PT ;  /* 0x000000ff4bff7812 */ /* 0x040fe200078cc0ff */
[----:B------:R-:W-:Y:S01]  /*4ce0*/  FFMA.FTZ R52, R52, R109, R106 ;  /* 0x0000006d34347223 */ /* 0x000fe2000001006a */
[----:B------:R-:W-:Y:S01]  /*4cf0*/  LOP3.LUT P4, RZ, R75, 0xff00, RZ, 0xc0, !PT ;  /* 0x0000ff004bff7812 */ /* 0x000fe2000788c0ff */
[----:B------:R-:W-:Y:S01]  /*4d00*/  FMUL.FTZ R55, R55, UR6 ;  /* 0x0000000637377c20 */ /* 0x000fe20008410000 */
[----:B------:R-:W-:Y:S01]  /*4d10*/  FSEL R49, R87, RZ, P2 ;  /* 0x000000ff57317208 */ /* 0x000fe20001000000 */
[----:B------:R-:W-:Y:S01]  /*4d20*/  FMUL.FTZ R85, R85, UR6 ;  /* 0x0000000655557c20 */ /* 0x000fe20008410000 */
[----:B------:R-:W-:Y:S01]  /*4d30*/  FSEL R38, R79, RZ, P6 ;  /* 0x000000ff4f267208 */ /* 0x000fe20003000000 */
[----:B------:R-:W-:Y:S01]  /*4d40*/  FMUL.FTZ R81, R102, R81 ;  /* 0x0000005166517220 */ /* 0x000fe20000410000 */
[----:B------:R-:W-:Y:S01]  /*4d50*/  FSEL R87, R87, RZ, P4 ;  /* 0x000000ff57577208 */ /* 0x000fe20002000000 */
[----:B------:R-:W-:Y:S01]  /*4d60*/  FADD.FTZ R53, R53, -R52 ;  /* 0x8000003435357221 */ /* 0x000fe20000010000 */
[C---:B------:R-:W-:Y:S01]  /*4d70*/  LOP3.LUT P6, RZ, R76.reuse, 0xff0000, RZ, 0xc0, !PT ;  /* 0x00ff00004cff7812 */ /* 0x040fe200078cc0ff */
[----:B------:R-:W-:Y:S01]  /*4d80*/  FMUL.FTZ R81, R81, UR6 ;  /* 0x0000000651517c20 */ /* 0x000fe20008410000 */
[----:B------:R-:W-:Y:S01]  /*4d90*/  LOP3.LUT P4, RZ, R76, 0xff000000, RZ, 0xc0, !PT ;  /* 0xff0000004cff7812 */ /* 0x000fe2000788c0ff */
[----:B------:R-:W-:Y:S01]  /*4da0*/  FMUL.FTZ R53, R102, R53 ;  /* 0x0000003566357220 */ /* 0x000fe20000410000 */
[----:B------:R-:W-:-:S02]  /*4db0*/  FSEL R41, R55, RZ, P6 ;  /* 0x000000ff37297208 */ /* 0x000fc40003000000 */
[----:B------:R-:W-:Y:S01]  /*4dc0*/  FSEL R44, R85, RZ, P4 ;  /* 0x000000ff552c7208 */ /* 0x000fe20002000000 */
[----:B------:R-:W-:Y:S01]  /*4dd0*/  FMUL.FTZ R53, R53, UR6 ;  /* 0x0000000635357c20 */ /* 0x000fe20008410000 */
[----:B------:R-:W-:Y:S02]  /*4de0*/  LOP3.LUT P2, RZ, R74, 0xff0000, RZ, 0xc0, !PT ;  /* 0x00ff00004aff7812 */ /* 0x000fe4000784c0ff */
[----:B------:R-:W-:Y:S02]  /*4df0*/  LOP3.LUT P6, RZ, R76, 0xff00, RZ, 0xc0, !PT ;  /* 0x0000ff004cff7812 */ /* 0x000fe400078cc0ff */
[----:B------:R-:W-:Y:S02]  /*4e00*/  LOP3.LUT P4, RZ, R74, 0xff000000, RZ, 0xc0, !PT ;  /* 0xff0000004aff7812 */ /* 0x000fe4000788c0ff */
[----:B------:R-:W-:Y:S02]  /*4e10*/  FSEL R37, R55, RZ, P2 ;  /* 0x000000ff37257208 */ /* 0x000fe40001000000 */
[----:B------:R-:W-:-:S02]  /*4e20*/  FSEL R48, R85, RZ, P4 ;  /* 0x000000ff55307208 */ /* 0x000fc40002000000 */
[----:B------:R-:W-:Y:S02]  /*4e30*/  FSEL R45, R81, RZ, P6 ;  /* 0x000000ff512d7208 */ /* 0x000fe40003000000 */
[----:B------:R-:W-:Y:S02]  /*4e40*/  LOP3.LUT P2, RZ, R76, 0xff, RZ, 0xc0, !PT ;  /* 0x000000ff4cff7812 */ /* 0x000fe4000784c0ff */
[C---:B------:R-:W-:Y:S02]  /*4e50*/  LOP3.LUT P4, RZ, R74.reuse, 0xff00, RZ, 0xc0, !PT ;  /* 0x0000ff004aff7812 */ /* 0x040fe4000788c0ff */
        /* <DEDUP_REMOVED lines=13> */
.L_x_337:
[----:B------:R-:W-:-:S04]  /*4f30*/  UISETP.NE.U32.AND UP0, UPT, UR7, URZ, UPT ;  /* 0x000000ff0700728c */ /* 0x000fc8000bf05070 */
[----:B------:R-:W-:-:S06]  /*4f40*/  UISETP.NE.AND.EX UP0, UPT, UR8, URZ, UPT, UP0 ;  /* 0x000000ff0800728c */ /* 0x000fcc000bf05300 */
[----:B------:R-:W-:-:S13]  /*4f50*/  PLOP3.LUT P5, PT, PT, PT, UP0, 0x80, 0x8 ;  /* 0x000000000008781c */ /* 0x000fda0003faf008 */
[----:B------:R-:W-:Y:S05]  /*4f60*/  @!P5 BRA `(.L_x_342) ;  /* 0x000000080024d947 */ /* 0x000fea0003800000 */
[----:B------:R-:W-:Y:S05]  /*4f70*/  @!P1 BRA `(.L_x_343) ;  /* 0x0000000400189947 */ /* 0x000fea0003800000 */
[----:B0-----:R-:W-:Y:S01]  /*4f80*/  PRMT R33, R31, 0x7632, R33 ;  /* 0x000076321f217816 */ /* 0x001fe20000000021 */
[-CC-:B------:R-:W-:Y:S01]  /*4f90*/  FFMA.FTZ R107, R107, R109.reuse, R106.reuse ;  /* 0x0000006d6b6b7223 */ /* 0x180fe2000001006a */
[-CC-:B------:R-:W-:Y:S01]  /*4fa0*/  FFMA.FTZ R78, R78, R109.reuse, R106.reuse ;  /* 0x0000006d4e4e7223 */ /* 0x180fe2000001006a */
[-CC-:B------:R-:W-:Y:S01]  /*4fb0*/  FFMA.FTZ R80, R80, R109.reuse, R106.reuse ;  /* 0x0000006d50507223 */ /* 0x180fe2000001006a */
[-C--:B------:R-:W-:Y:S01]  /*4fc0*/  FFMA.FTZ R54, R54, R109.reuse, R106 ;  /* 0x0000006d36367223 */ /* 0x080fe2000001006a */
[----:B------:R-:W-:Y:S01]  /*4fd0*/  SHF.L.U32 R33, R33, 0x10, RZ ;  /* 0x0000001021217819 */ /* 0x000fe200000006ff */
[----:B------:R-:W-:Y:S01]  /*4fe0*/  FADD.FTZ R107, R104, -R107 ;  /* 0x8000006b686b7221 */ /* 0x000fe20000010000 */
[C---:B------:R-:W-:Y:S01]  /*4ff0*/  PRMT R32, R30.reuse, 0x7632, R32 ;  /* 0x000076321e207816 */ /* 0x040fe20000000020 */
[----:B------:R-:W-:Y:S01]  /*5000*/  FFMA.FTZ R87, R87, R109, R106 ;  /* 0x0000006d57577223 */ /* 0x000fe2000001006a */
[----:B------:R-:W-:Y:S01]  /*5010*/  SHF.L.U32 R34, R30, 0x10, RZ ;  /* 0x000000101e227819 */ /* 0x000fe200000006ff */
[----:B------:R-:W-:Y:S01]  /*5020*/  FADD.FTZ R79, R79, -R78 ;  /* 0x8000004e4f4f7221 */ /* 0x000fe20000010000 */
[----:B------:R-:W-:Y:S01]  /*5030*/  FADD.FTZ R103, R103, -R80 ;  /* 0x8000005067677221 */ /* 0x000fe20000010000 */
[----:B------:R-:W-:-:S02]  /*5040*/  IMAD.U32 R42, R31, 0x10000, RZ ;  /* 0x000100001f2a7824 */ /* 0x000fc400078e00ff */
[----:B------:R-:W-:Y:S01]  /*5050*/  FADD.FTZ R55, R55, -R54 ;  /* 0x8000003637377221 */ /* 0x000fe20000010000 */
[----:B------:R-:W-:Y:S01]  /*5060*/  SHF.L.U32 R40, R32, 0x10, RZ ;  /* 0x0000001020287819 */ /* 0x000fe200000006ff */
[----:B------:R-:W-:Y:S01]  /*5070*/  FFMA.FTZ R54, R102, R107, R33 ;  /* 0x0000006b66367223 */ /* 0x000fe20000010021 */
[----:B------:R-:W-:Y:S01]  /*5080*/  IMAD.U32 R32, R29, 0x10000, RZ ;  /* 0x000100001d207824 */ /* 0x000fe200078e00ff */
[----:B------:R-:W-:Y:S01]  /*5090*/  ISETP.GE.U32.AND P2, PT, R76, RZ, PT ;  /* 0x000000ff4c00720c */ /* 0x000fe20003f46070 */
[----:B------:R-:W-:Y:S01]  /*50a0*/  FADD.FTZ R87, R100, -R87 ;  /* 0x8000005764577221 */ /* 0x000fe20000010000 */
[C---:B------:R-:W-:Y:S01]  /*50b0*/  FFMA.FTZ R103, R102.reuse, R103, R42 ;  /* 0x0000006766677223 */ /* 0x040fe2000001002a */
[----:B------:R-:W-:Y:S01]  /*50c0*/  FFMA.FTZ R79, R102, R79, R34 ;  /* 0x0000004f664f7223 */ /* 0x000fe20000010022 */
[----:B------:R-:W-:Y:S01]  /*50d0*/  FMUL.FTZ R34, R54, UR6 ;  /* 0x0000000636227c20 */ /* 0x000fe20008410000 */
[----:B------:R-:W-:Y:S01]  /*50e0*/  FFMA.FTZ R55, R102, R55, R32 ;  /* 0x0000003766377223 */ /* 0x000fe20000010020 */
[----:B------:R-:W-:Y:S01]  /*50f0*/  ISETP.GE.U32.AND.EX P2, PT, R77, 0x1000000, PT, P2 ;  /* 0x010000004d00780c */ /* 0x000fe20003f46120 */
[----:B------:R-:W-:Y:S01]  /*5100*/  FFMA.FTZ R52, R52, R109, R106 ;  /* 0x0000006d34347223 */ /* 0x000fe2000001006a */
[----:B------:R-:W-:Y:S01]  /*5110*/  FFMA.FTZ R50, R102, R87, R40 ;  /* 0x0000005766327223 */ /* 0x000fe20000010028 */
[----:B------:R-:W-:Y:S01]  /*5120*/  FMUL.FTZ R33, R103, UR6 ;  /* 0x0000000667217c20 */ /* 0x000fe20008410000 */
[----:B------:R-:W-:Y:S01]  /*5130*/  FMUL.FTZ R32, R79, UR6 ;  /* 0x000000064f207c20 */ /* 0x000fe20008410000 */
[----:B------:R-:W-:Y:S01]  /*5140*/  LOP3.LUT P4, RZ, R77, 0xff0000, RZ, 0xc0, !PT ;  /* 0x00ff00004dff7812 */ /* 0x000fe2000788c0ff */
[----:B------:R-:W-:Y:S01]  /*5150*/  FADD.FTZ R53, R53, -R52 ;  /* 0x8000003435357221 */ /* 0x000fe20000010000 */
[----:B------:R-:W-:Y:S01]  /*5160*/  LOP3.LUT P6, RZ, R77, 0xff, RZ, 0xc0, !PT ;  /* 0x000000ff4dff7812 */ /* 0x000fe200078cc0ff */
[-CC-:B------:R-:W-:Y:S01]  /*5170*/  FFMA.FTZ R81, R81, R109.reuse, R106.reuse ;  /* 0x0000006d51517223 */ /* 0x180fe2000001006a */
[----:B------:R-:W-:Y:S01]  /*5180*/  FSEL R83, R34, RZ, P2 ;  /* 0x000000ff22537208 */ /* 0x000fe20001000000 */
[----:B------:R-:W-:Y:S01]  /*5190*/  FMUL.FTZ R34, R50, UR6 ;  /* 0x0000000632227c20 */ /* 0x000fe20008410000 */
[----:B------:R-:W-:Y:S01]  /*51a0*/  LOP3.LUT P2, RZ, R77, 0xff00, RZ, 0xc0, !PT ;  /* 0x0000ff004dff7812 */ /* 0x000fe2000784c0ff */
[----:B------:R-:W-:Y:S01]  /*51b0*/  FFMA.FTZ R85, R85, R109, R106 ;  /* 0x0000006d55557223 */ /* 0x000fe2000001006a */
[----:B------:R-:W-:Y:S01]  /*51c0*/  FSEL R52, R33, RZ, P4 ;  /* 0x000000ff21347208 */ /* 0x000fe20002000000 */
[----:B------:R-:W-:Y:S01]  /*51d0*/  FADD.FTZ R81, R84, -R81 ;  /* 0x8000005154517221 */ /* 0x000fe20000010000 */
[----:B------:R-:W-:Y:S01]  /*51e0*/  FSEL R48, R32, RZ, P6 ;  /* 0x000000ff20307208 */ /* 0x000fe20003000000 */
[----:B------:R-:W-:Y:S01]  /*51f0*/  FADD.FTZ R85, R86, -R85 ;  /* 0x8000005556557221 */ /* 0x000fe20000010000 */
[----:B------:R-:W-:Y:S01]  /*5200*/  PRMT R33, R29, 0x7632, R33 ;  /* 0x000076321d217816 */ /* 0x000fe20000000021 */
[----:B------:R-:W-:Y:S01]  /*5210*/  FMUL.FTZ R35, R55, UR6 ;  /* 0x0000000637237c20 */ /* 0x000fe20008410000 */
[----:B------:R-:W-:-:S02]  /*5220*/  PRMT R32, R28, 0x7632, R32 ;  /* 0x000076321c207816 */ /* 0x000fc40000000020 */
[----:B------:R-:W-:Y:S02]  /*5230*/  FSEL R51, R34, RZ, P2 ;  /* 0x000000ff22337208 */ /* 0x000fe40001000000 */
[----:B------:R-:W-:Y:S01]  /*5240*/  SHF.L.U32 R33, R33, 0x10, RZ ;  /* 0x0000001021217819 */ /* 0x000fe200000006ff */
[----:B------:R-:W-:Y:S01]  /*5250*/  IMAD.U32 R40, R32, 0x10000, RZ ;  /* 0x0001000020287824 */ /* 0x000fe200078e00ff */
[----:B------:R-:W-:Y:S02]  /*5260*/  SHF.L.U32 R34, R28, 0x10, RZ ;  /* 0x000000101c227819 */ /* 0x000fe400000006ff */
[----:B------:R-:W-:Y:S01]  /*5270*/  LOP3.LUT P4, RZ, R76, 0xff0000, RZ, 0xc0, !PT ;  /* 0x00ff00004cff7812 */ /* 0x000fe2000788c0ff */
[C---:B------:R-:W-:Y:S01]  /*5280*/  FFMA.FTZ R42, R102.reuse, R85, R33 ;  /* 0x00000055662a7223 */ /* 0x040fe20000010021 */
[C---:B------:R-:W-:Y:S01]  /*5290*/  FFMA.FTZ R81, R102.reuse, R81, R40 ;  /* 0x0000005166517223 */ /* 0x040fe20000010028 */
[----:B------:R-:W-:Y:S01]  /*52a0*/  FFMA.FTZ R32, R102, R53, R34 ;  /* 0x0000003566207223 */ /* 0x000fe20000010022 */
[----:B------:R-:W-:Y:S01]  /*52b0*/  FSEL R44, R35, RZ, P4 ;  /* 0x000000ff232c7208 */ /* 0x000fe20002000000 */
[----:B------:R-:W-:Y:S01]  /*52c0*/  FMUL.FTZ R43, R42, UR6 ;  /* 0x000000062a2b7c20 */ /* 0x000fe20008410000 */
        /* <DEDUP_REMOVED lines=8> */
[----:B------:R-:W-:-:S02]  /*5350*/  F2FP.BF16.F32.PACK_AB R33, R42, R55 ;  /* 0x000000372a21723e */ /* 0x000fc400000010ff */
[----:B------:R-:W-:Y:S02]  /*5360*/  F2FP.BF16.F32.PACK_AB R35, R54, R103 ;  /* 0x000000673623723e */ /* 0x000fe400000010ff */
[----:B------:R-:W-:Y:S02]  /*5370*/  F2FP.BF16.F32.PACK_AB R34, R50, R79 ;  /* 0x0000004f3222723e */ /* 0x000fe400000010ff */
[----:B------:R-:W-:Y:S02]  /*5380*/  F2FP.BF16.F32.PACK_AB R32, R81, R32 ;  /* 0x000000205120723e */ /* 0x000fe400000010ff */
[----:B------:R-:W-:Y:S02]  /*5390*/  F2FP.BF16.F32.PACK_AB R43, R83, R52 ;  /* 0x00000034532b723e */ /* 0x000fe400000010ff */
[----:B------:R-:W-:Y:S02]  /*53a0*/  F2FP.BF16.F32.PACK_AB R42, R51, R48 ;  /* 0x00000030332a723e */ /* 0x000fe400000010ff */
[----:B------:R-:W-:-:S02]  /*53b0*/  F2FP.BF16.F32.PACK_AB R41, R49, R44 ;  /* 0x0000002c3129723e */ /* 0x000fc400000010ff */
[----:B------:R-:W-:Y:S01]  /*53c0*/  F2FP.BF16.F32.PACK_AB R40, R45, R40 ;  /* 0x000000282d28723e */ /* 0x000fe200000010ff */
[----:B------:R-:W-:Y:S06]  /*53d0*/  BRA `(.L_x_340) ;  /* 0x0000000800c87947 */ /* 0x000fec0003800000 */
.L_x_343:
[----:B0-----:R-:W-:Y:S01]  /*53e0*/  PRMT R40, R31, 0x7632, R40 ;  /* 0x000076321f287816 */ /* 0x001fe20000000028 */
[-CC-:B------:R-:W-:Y:S01]  /*53f0*/  FFMA.FTZ R80, R80, R109.reuse, R106.reuse ;  /* 0x0000006d50507223 */ /* 0x180fe2000001006a */
[-C--:B------:R-:W-:Y:S01]  /*5400*/  FFMA.FTZ R107, R107, R109.reuse, R106 ;  /* 0x0000006d6b6b7223 */ /* 0x080fe2000001006a */
[----:B------:R-:W-:Y:S01]  /*5410*/  PRMT R42, R30, 0x7632, R42 ;  /* 0x000076321e2a7816 */ /* 0x000fe2000000002a */
[-C--:B------:R-:W-:Y:S01]  /*5420*/  FFMA.FTZ R54, R54, R109.reuse, R106 ;  /* 0x0000006d36367223 */ /* 0x080fe2000001006a */
[----:B------:R-:W-:Y:S01]  /*5430*/  SHF.L.U32 R41, R40, 0x10, RZ ;  /* 0x0000001028297819 */ /* 0x000fe200000006ff */
[----:B------:R-:W-:Y:S01]  /*5440*/  FADD.FTZ R103, R103, -R80 ;  /* 0x8000005067677221 */ /* 0x000fe20000010000 */
[----:B------:R-:W-:Y:S01]  /*5450*/  SHF.L.U32 R40, R31, 0x10, RZ ;  /* 0x000000101f287819 */ /* 0x000fe200000006ff */
[----:B------:R-:W-:Y:S01]  /*5460*/  FADD.FTZ R107, R104, -R107 ;  /* 0x8000006b686b7221 */ /* 0x000fe20000010000 */
[-CC-:B------:R-:W-:Y:S01]  /*5470*/  FFMA.FTZ R78, R78, R109.reuse, R106.reuse ;  /* 0x0000006d4e4e7223 */ /* 0x180fe2000001006a */
[----:B------:R-:W-:Y:S01]  /*5480*/  FFMA.FTZ R87, R87, R109, R106 ;  /* 0x0000006d57577223 */ /* 0x000fe2000001006a */
[----:B------:R-:W-:Y:S01]  /*5490*/  SHF.L.U32 R45, R42, 0x10, RZ ;  /* 0x000000102a2d7819 */ /* 0x000fe200000006ff */
[C-C-:B------:R-:W-:Y:S01]  /*54a0*/  FFMA.FTZ R103, R102.reuse, R103, R40.reuse ;  /* 0x0000006766677223 */ /* 0x140fe20000010028 */
[----:B------:R-:W-:Y:S01]  /*54b0*/  FFMA.FTZ R107, R102, R107, R41 ;  /* 0x0000006b666b7223 */ /* 0x000fe20000010029 */
[----:B------:R-:W-:Y:S01]  /*54c0*/  PRMT R40, R28, 0x7632, R40 ;  /* 0x000076321c287816 */ /* 0x000fe20000000028 */
[----:B------:R-:W-:Y:S01]  /*54d0*/  FADD.FTZ R55, R55, -R54 ;  /* 0x8000003637377221 */ /* 0x000fe20000010000 */
[----:B------:R-:W-:Y:S01]  /*54e0*/  SHF.L.U32 R44, R29, 0x10, RZ ;  /* 0x000000101d2c7819 */ /* 0x000fe200000006ff */
[----:B------:R-:W-:Y:S01]  /*54f0*/  FADD.FTZ R79, R79, -R78 ;  /* 0x8000004e4f4f7221 */ /* 0x000fe20000010000 */
[----:B------:R-:W-:Y:S01]  /*5500*/  FADD.FTZ R87, R100, -R87 ;  /* 0x8000005764577221 */ /* 0x000fe20000010000 */
[----:B------:R-:W-:Y:S01]  /*5510*/  IMAD.U32 R43, R30, 0x10000, RZ ;  /* 0x000100001e2b7824 */ /* 0x000fe200078e00ff */
[----:B------:R-:W-:Y:S01]  /*5520*/  PRMT R41, R29, 0x7632, R41 ;  /* 0x000076321d297816 */ /* 0x000fe20000000029 */
[-CC-:B------:R-:W-:Y:S01]  /*5530*/  FFMA.FTZ R81, R81, R109.reuse, R106.reuse ;  /* 0x0000006d51517223 */ /* 0x180fe2000001006a */
[----:B------:R-:W-:Y:S01]  /*5540*/  ISETP.GE.U32.AND P2, PT, R76, RZ, PT ;  /* 0x000000ff4c00720c */ /* 0x000fe20003f46070 */
[-CC-:B------:R-:W-:Y:S01]  /*5550*/  FFMA.FTZ R85, R85, R109.reuse, R106.reuse ;  /* 0x0000006d55557223 */ /* 0x180fe2000001006a */
[----:B------:R-:W-:Y:S01]  /*5560*/  FFMA.FTZ R52, R52, R109, R106 ;  /* 0x0000006d34347223 */ /* 0x000fe2000001006a */
[----:B------:R-:W-:Y:S01]  /*5570*/  SHF.L.U32 R42, R40, 0x10, RZ ;  /* 0x00000010282a7819 */ /* 0x000fe200000006ff */
[----:B------:R-:W-:Y:S01]  /*5580*/  FMUL.FTZ R107, R107, UR6 ;  /* 0x000000066b6b7c20 */ /* 0x000fe20008410000 */
[----:B------:R-:W-:Y:S01]  /*5590*/  FMUL.FTZ R103, R103, UR6 ;  /* 0x0000000667677c20 */ /* 0x000fe20008410000 */
[C---:B------:R-:W-:Y:S01]  /*55a0*/  FFMA.FTZ R43, R102.reuse, R79, R43 ;  /* 0x0000004f662b7223 */ /* 0x040fe2000001002b */
[----:B------:R-:W-:Y:S01]  /*55b0*/  FFMA.FTZ R45, R102, R87, R45 ;  /* 0x00000057662d7223 */ /* 0x000fe2000001002d */
[----:B------:R-:W-:Y:S01]  /*55c0*/  SHF.L.U32 R40, R28, 0x10, RZ ;  /* 0x000000101c287819 */ /* 0x000fe200000006ff */
[----:B------:R-:W-:Y:S01]  /*55d0*/  FFMA.FTZ R44, R102, R55, R44 ;  /* 0x00000037662c7223 */ /* 0x000fe2000001002c */
[C---:B------:R-:W-:Y:S01]  /*55e0*/  LOP3.LUT P4, RZ, R77.reuse, 0xff0000, RZ, 0xc0, !PT ;  /* 0x00ff00004dff7812 */ /* 0x040fe2000788c0ff */
[----:B------:R-:W-:Y:S01]  /*55f0*/  FADD.FTZ R81, R84, -R81 ;  /* 0x8000005154517221 */ /* 0x000fe20000010000 */
[----:B------:R-:W-:Y:S01]  /*5600*/  ISETP.GE.U32.AND.EX P2, PT, R77, 0x1000000, PT, P2 ;  /* 0x010000004d00780c */ /* 0x000fe20003f46120 */
[----:B------:R-:W-:Y:S01]  /*5610*/  FADD.FTZ R85, R86, -R85 ;  /* 0x8000005556557221 */ /* 0x000fe20000010000 */
[----:B------:R-:W-:Y:S01]  /*5620*/  FADD.FTZ R53, R53, -R52 ;  /* 0x8000003435357221 */ /* 0x000fe20000010000 */
[----:B------:R-:W-:-:S02]  /*5630*/  IMAD.U32 R48, R41, 0x10000, RZ ;  /* 0x0001000029307824 */ /* 0x000fc400078e00ff */
[----:B------:R-:W-:Y:S01]  /*5640*/  FMUL.FTZ R43, R43, UR6 ;  /* 0x000000062b2b7c20 */ /* 0x000fe20008410000 */
[----:B------:R-:W-:Y:S01]  /*5650*/  FSEL R52, R107, RZ, P2 ;  /* 0x000000ff6b347208 */ /* 0x000fe20001000000 */
[----:B------:R-:W-:Y:S01]  /*5660*/  FMUL.FTZ R45, R45, UR6 ;  /* 0x000000062d2d7c20 */ /* 0x000fe20008410000 */
[----:B------:R-:W-:Y:S01]  /*5670*/  FSEL R103, R103, RZ, P4 ;  /* 0x000000ff67677208 */ /* 0x000fe20002000000 */
[----:B------:R-:W-:Y:S01]  /*5680*/  FMUL.FTZ R44, R44, UR6 ;  /* 0x000000062c2c7c20 */ /* 0x000fe20008410000 */
[C---:B------:R-:W-:Y:S01]  /*5690*/  FFMA.FTZ R48, R102.reuse, R85, R48 ;  /* 0x0000005566307223 */ /* 0x040fe20000010030 */
[C---:B------:R-:W-:Y:S01]  /*56a0*/  FFMA.FTZ R42, R102.reuse, R81, R42 ;  /* 0x00000051662a7223 */ /* 0x040fe2000001002a */
[----:B------:R-:W-:Y:S01]  /*56b0*/  FFMA.FTZ R40, R102, R53, R40 ;  /* 0x0000003566287223 */ /* 0x000fe20000010028 */
        /* <DEDUP_REMOVED lines=20> */
.L_x_342:
[----:B------:R-:W-:Y:S05]  /*5800*/  @!P1 BRA `(.L_x_344) ;  /* 0x0000000000e89947 */ /* 0x000fea0003800000 */
[-CC-:B------:R-:W-:Y:S01]  /*5810*/  FFMA.FTZ R107, R107, R109.reuse, R106.reuse ;  /* 0x0000006d6b6b7223 */ /* 0x180fe2000001006a */
[-CC-:B------:R-:W-:Y:S01]  /*5820*/  FFMA.FTZ R52, R52, R109.reuse, R106.reuse ;  /* 0x0000006d34347223 */ /* 0x180fe2000001006a */
[-CC-:B------:R-:W-:Y:S01]  /*5830*/  FFMA.FTZ R80, R80, R109.reuse, R106.reuse ;  /* 0x0000006d50507223 */ /* 0x180fe2000001006a */
[----:B------:R-:W-:Y:S01]  /*5840*/  FFMA.FTZ R78, R78, R109, R106 ;  /* 0x0000006d4e4e7223 */ /* 0x000fe2000001006a */
[----:B------:R-:W-:Y:S01]  /*5850*/  FADD.FTZ R107, R104, -R107 ;  /* 0x8000006b686b7221 */ /* 0x000fe20000010000 */
[----:B------:R-:W-:Y:S01]  /*5860*/  FADD.FTZ R53, R53, -R52 ;  /* 0x8000003435357221 */ /* 0x000fe20000010000 */
[----:B------:R-:W-:Y:S01]  /*5870*/  FADD.FTZ R103, R103, -R80 ;  /* 0x8000005067677221 */ /* 0x000fe20000010000 */
[----:B------:R-:W-:Y:S01]  /*5880*/  ISETP.GE.U32.AND P2, PT, R76, RZ, PT ;  /* 0x000000ff4c00720c */ /* 0x000fe20003f46070 */
[----:B------:R-:W-:Y:S01]  /*5890*/  FMUL.FTZ R52, R102, R107 ;  /* 0x0000006b66347220 */ /* 0x000fe20000410000 */
[----:B------:R-:W-:Y:S01]  /*58a0*/  FFMA.FTZ R54, R54, R109, R106 ;  /* 0x0000006d36367223 */ /* 0x000fe2000001006a */
[----:B------:R-:W-:Y:S01]  /*58b0*/  FADD.FTZ R79, R79, -R78 ;  /* 0x8000004e4f4f7221 */ /* 0x000fe20000010000 */
[----:B------:R-:W-:Y:S01]  /*58c0*/  FMUL.FTZ R103, R102, R103 ;  /* 0x0000006766677220 */ /* 0x000fe20000410000 */
[----:B0-----:R-:W-:Y:S01]  /*58d0*/  FMUL.FTZ R33, R52, UR6 ;  /* 0x0000000634217c20 */ /* 0x001fe20008410000 */
[----:B------:R-:W-:Y:S01]  /*58e0*/  ISETP.GE.U32.AND.EX P2, PT, R77, 0x1000000, PT, P2 ;  /* 0x010000004d00780c */ /* 0x000fe20003f46120 */
[----:B------:R-:W-:Y:S01]  /*58f0*/  FFMA.FTZ R87, R87, R109, R106 ;  /* 0x0000006d57577223 */ /* 0x000fe2000001006a */
[----:B------:R-:W-:Y:S01]  /*5900*/  FADD.FTZ R55, R55, -R54 ;  /* 0x8000003637377221 */ /* 0x000fe20000010000 */
[----:B------:R-:W-:Y:S01]  /*5910*/  FMUL.FTZ R34, R102, R79 ;  /* 0x0000004f66227220 */ /* 0x000fe20000410000 */
[----:B------:R-:W-:Y:S01]  /*5920*/  FMUL.FTZ R32, R103, UR6 ;  /* 0x0000000667207c20 */ /* 0x000fe20008410000 */
[----:B------:R-:W-:Y:S01]  /*5930*/  LOP3.LUT P4, RZ, R77, 0xff0000, RZ, 0xc0, !PT ;  /* 0x00ff00004dff7812 */ /* 0x000fe2000788c0ff */
[----:B------:R-:W-:Y:S01]  /*5940*/  FADD.FTZ R87, R100, -R87 ;  /* 0x8000005764577221 */ /* 0x000fe20000010000 */
[----:B------:R-:W-:Y:S01]  /*5950*/  FSEL R79, R33, RZ, P2 ;  /* 0x000000ff214f7208 */ /* 0x000fe20001000000 */
[----:B------:R-:W-:Y:S01]  /*5960*/  FMUL.FTZ R33, R102, R55 ;  /* 0x0000003766217220 */ /* 0x000fe20000410000 */
[-CC-:B------:R-:W-:Y:S01]  /*5970*/  FFMA.FTZ R81, R81, R109.reuse, R106.reuse ;  /* 0x0000006d51517223 */ /* 0x180fe2000001006a */
[----:B------:R-:W-:Y:S01]  /*5980*/  FFMA.FTZ R85, R85, R109, R106 ;  /* 0x0000006d55557223 */ /* 0x000fe2000001006a */
[----:B------:R-:W-:Y:S01]  /*5990*/  FSEL R50, R32, RZ, P4 ;  /* 0x000000ff20327208 */ /* 0x000fe20002000000 */
[----:B------:R-:W-:Y:S01]  /*59a0*/  FMUL.FTZ R87, R102, R87 ;  /* 0x0000005766577220 */ /* 0x000fe20000410000 */
[----:B------:R-:W-:Y:S01]  /*59b0*/  FMUL.FTZ R32, R33, UR6 ;  /* 0x0000000621207c20 */ /* 0x000fe20008410000 */
[----:B------:R-:W-:Y:S01]  /*59c0*/  LOP3.LUT P4, RZ, R76, 0xff0000, RZ, 0xc0, !PT ;  /* 0x00ff00004cff7812 */ /* 0x000fe2000788c0ff */
[----:B------:R-:W-:Y:S01]  /*59d0*/  FADD.FTZ R81, R84, -R81 ;  /* 0x8000005154517221 */ /* 0x000fe20000010000 */
[----:B------:R-:W-:Y:S01]  /*59e0*/  FADD.FTZ R85, R86, -R85 ;  /* 0x8000005556557221 */ /* 0x000fe20000010000 */
[----:B------:R-:W-:Y:S01]  /*59f0*/  FMUL.FTZ R40, R87, UR6 ;  /* 0x0000000657287c20 */ /* 0x000fe20008410000 */
[C---:B------:R-:W-:Y:S01]  /*5a00*/  LOP3.LUT P2, RZ, R77.reuse, 0xff00, RZ, 0xc0, !PT ;  /* 0x0000ff004dff7812 */ /* 0x040fe2000784c0ff */
[----:B------:R-:W-:Y:S01]  /*5a10*/  FMUL.FTZ R35, R34, UR6 ;  /* 0x0000000622237c20 */ /* 0x000fe20008410000 */
[----:B------:R-:W-:Y:S01]  /*5a20*/  FSEL R44, R32, RZ, P4 ;  /* 0x000000ff202c7208 */ /* 0x000fe20002000000 */
[C---:B------:R-:W-:Y:S01]  /*5a30*/  FMUL.FTZ R81, R102.reuse, R81 ;  /* 0x0000005166517220 */ /* 0x040fe20000410000 */
[----:B------:R-:W-:Y:S01]  /*5a40*/  LOP3.LUT P6, RZ, R77, 0xff, RZ, 0xc0, !PT ;  /* 0x000000ff4dff7812 */ /* 0x000fe200078cc0ff */
[C---:B------:R-:W-:Y:S01]  /*5a50*/  FMUL.FTZ R42, R102.reuse, R85 ;  /* 0x00000055662a7220 */ /* 0x040fe20000410000 */
[----:B------:R-:W-:Y:S01]  /*5a60*/  FMUL.FTZ R32, R102, R53 ;  /* 0x0000003566207220 */ /* 0x000fe20000410000 */
[----:B------:R-:W-:Y:S01]  /*5a70*/  FSEL R51, R40, RZ, P2 ;  /* 0x000000ff28337208 */ /* 0x000fe20001000000 */
[----:B------:R-:W-:Y:S01]  /*5a80*/  FMUL.FTZ R41, R81, UR6 ;  /* 0x0000000651297c20 */ /* 0x000fe20008410000 */
[----:B------:R-:W-:Y:S01]  /*5a90*/  FSEL R48, R35, RZ, P6 ;  /* 0x000000ff23307208 */ /* 0x000fe20003000000 */
        /* <DEDUP_REMOVED lines=17> */
.L_x_344:
[-CC-:B------:R-:W-:Y:S01]  /*5bb0*/  FFMA.FTZ R80, R80, R109.reuse, R106.reuse ;  /* 0x0000006d50507223 */ /* 0x180fe2000001006a */
[-CC-:B------:R-:W-:Y:S01]  /*5bc0*/  FFMA.FTZ R107, R107, R109.reuse, R106.reuse ;  /* 0x0000006d6b6b7223 */ /* 0x180fe2000001006a */
[-CC-:B------:R-:W-:Y:S01]  /*5bd0*/  FFMA.FTZ R54, R54, R109.reuse, R106.reuse ;  /* 0x0000006d36367223 */ /* 0x180fe2000001006a */
[-C--:B------:R-:W-:Y:S01]  /*5be0*/  FFMA.FTZ R78, R78, R109.reuse, R106 ;  /* 0x0000006d4e4e7223 */ /* 0x080fe2000001006a */
[----:B------:R-:W-:Y:S01]  /*5bf0*/  FADD.FTZ R103, R103, -R80 ;  /* 0x8000005067677221 */ /* 0x000fe20000010000 */
[----:B------:R-:W-:Y:S01]  /*5c00*/  FADD.FTZ R107, R104, -R107 ;  /* 0x8000006b686b7221 */ /* 0x000fe20000010000 */
[----:B------:R-:W-:Y:S01]  /*5c10*/  FFMA.FTZ R87, R87, R109, R106 ;  /* 0x0000006d57577223 */ /* 0x000fe2000001006a */
[----:B------:R-:W-:Y:S01]  /*5c20*/  FADD.FTZ R55, R55, -R54 ;  /* 0x8000003637377221 */ /* 0x000fe20000010000 */
[C---:B------:R-:W-:Y:S01]  /*5c30*/  FMUL.FTZ R103, R102.reuse, R103 ;  /* 0x0000006766677220 */ /* 0x040fe20000410000 */
[----:B------:R-:W-:Y:S01]  /*5c40*/  FMUL.FTZ R107, R102, R107 ;  /* 0x0000006b666b7220 */ /* 0x000fe20000410000 */
[----:B------:R-:W-:Y:S01]  /*5c50*/  FADD.FTZ R79, R79, -R78 ;  /* 0x8000004e4f4f7221 */ /* 0x000fe20000010000 */
[----:B------:R-:W-:Y:S01]  /*5c60*/  FADD.FTZ R87, R100, -R87 ;  /* 0x8000005764577221 */ /* 0x000fe20000010000 */
[----:B------:R-:W-:Y:S01]  /*5c70*/  ISETP.GE.U32.AND P2, PT, R76, RZ, PT ;  /* 0x000000ff4c00720c */ /* 0x000fe20003f46070 */
[-CC-:B------:R-:W-:Y:S01]  /*5c80*/  FFMA.FTZ R81, R81, R109.reuse, R106.reuse ;  /* 0x0000006d51517223 */ /* 0x180fe2000001006a */
[-CC-:B------:R-:W-:Y:S01]  /*5c90*/  FFMA.FTZ R85, R85, R109.reuse, R106.reuse ;  /* 0x0000006d55557223 */ /* 0x180fe2000001006a */
[----:B------:R-:W-:Y:S01]  /*5ca0*/  FFMA.FTZ R52, R52, R109, R106 ;  /* 0x0000006d34347223 */ /* 0x000fe2000001006a */
[----:B------:R-:W-:Y:S01]  /*5cb0*/  FMUL.FTZ R107, R107, UR6 ;  /* 0x000000066b6b7c20 */ /* 0x000fe20008410000 */
[----:B------:R-:W-:Y:S01]  /*5cc0*/  FMUL.FTZ R103, R103, UR6 ;  /* 0x0000000667677c20 */ /* 0x000fe20008410000 */
[C---:B------:R-:W-:Y:S01]  /*5cd0*/  FMUL.FTZ R55, R102.reuse, R55 ;  /* 0x0000003766377220 */ /* 0x040fe20000410000 */
[C---:B------:R-:W-:Y:S01]  /*5ce0*/  FMUL.FTZ R79, R102.reuse, R79 ;  /* 0x0000004f664f7220 */ /* 0x040fe20000410000 */
[----:B------:R-:W-:Y:S01]  /*5cf0*/  FMUL.FTZ R87, R102, R87 ;  /* 0x0000005766577220 */ /* 0x000fe20000410000 */
[C---:B------:R-:W-:Y:S01]  /*5d00*/  LOP3.LUT P4, RZ, R77.reuse, 0xff0000, RZ, 0xc0, !PT ;  /* 0x00ff00004dff7812 */ /* 0x040fe2000788c0ff */
[----:B------:R-:W-:Y:S01]  /*5d10*/  FADD.FTZ R81, R84, -R81 ;  /* 0x8000005154517221 */ /* 0x000fe20000010000 */
[----:B------:R-:W-:Y:S01]  /*5d20*/  ISETP.GE.U32.AND.EX P2, PT, R77, 0x1000000, PT, P2 ;  /* 0x010000004d00780c */ /* 0x000fe20003f46120 */
[----:B------:R-:W-:Y:S01]  /*5d30*/  FADD.FTZ R85, R86, -R85 ;  /* 0x8000005556557221 */ /* 0x000fe20000010000 */
[----:B------:R-:W-:Y:S01]  /*5d40*/  FADD.FTZ R53, R53, -R52 ;  /* 0x8000003435357221 */ /* 0x000fe20000010000 */
[----:B------:R-:W-:Y:S01]  /*5d50*/  FMUL.FTZ R79, R79, UR6 ;  /* 0x000000064f4f7c20 */ /* 0x000fe20008410000 */
[----:B0-----:R-:W-:Y:S01]  /*5d60*/  FSEL R48, R107, RZ, P2 ;  /* 0x000000ff6b307208 */ /* 0x001fe20001000000 */
[----:B------:R-:W-:Y:S01]  /*5d70*/  FMUL.FTZ R87, R87, UR6 ;  /* 0x0000000657577c20 */ /* 0x000fe20008410000 */
[----:B------:R-:W-:Y:S01]  /*5d80*/  FSEL R43, R103, RZ, P4 ;  /* 0x000000ff672b7208 */ /* 0x000fe20002000000 */
[----:B------:R-:W-:Y:S01]  /*5d90*/  FMUL.FTZ R55, R55, UR6 ;  /* 0x0000000637377c20 */ /* 0x000fe20008410000 */
[C---:B------:R-:W-:Y:S01]  /*5da0*/  FMUL.FTZ R81, R102.reuse, R81 ;  /* 0x0000005166517220 */ /* 0x040fe20000410000 */
[C---:B------:R-:W-:Y:S01]  /*5db0*/  FMUL.FTZ R85, R102.reuse, R85 ;  /* 0x0000005566557220 */ /* 0x040fe20000410000 */
[----:B------:R-:W-:Y:S01]  /*5dc0*/  FMUL.FTZ R53, R102, R53 ;  /* 0x0000003566357220 */ /* 0x000fe20000410000 */
        /* <DEDUP_REMOVED lines=19> */
.L_x_340:
        /* <DEDUP_REMOVED lines=9> */
[----:B--2---:R-:W-:-:S05]  /*5f90*/  IMAD R89, R44, 0x4, R89 ;  /* 0x000000042c597824 */ /* 0x004fca00078e0259 */
[----:B------:R-:W-:-:S13]  /*5fa0*/  ISETP.GE.AND P0, PT, R89, R45, PT ;  /* 0x0000002d5900720c */ /* 0x000fda0003f06270 */
[----:B0-----:R-:W-:Y:S05]  /*5fb0*/  @!P0 BRA `(.L_x_345) ;  /* 0xffffffa400688947 */ /* 0x001fea000383ffff */
[----:B------:R-:W-:Y:S05]  /*5fc0*/  BSYNC B1 ;  /* 0x0000000000017941 */ /* 0x000fea0003800000 */
.L_x_327:
        /* <DEDUP_REMOVED lines=32> */
.L_x_326:
[----:B------:R-:W-:Y:S05]  /*61d0*/  BSYNC B0 ;  /* 0x0000000000007941 */ /* 0x000fea0003800000 */
.L_x_325:
[----:B------:R-:W0:Y:S01]  /*61e0*/  S2R R40, SR_TID.X ;  /* 0x0000000000287919 */ /* 0x000e220000002100 */
[----:B------:R-:W-:Y:S01]  /*61f0*/  MOV R2, 0x400 ;  /* 0x0000040000027802 */ /* 0x000fe20000000f00 */
[----:B------:R-:W-:Y:S05]  /*6200*/  WARPSYNC.ALL ;  /* 0x0000000000007948 */ /* 0x000fea0003800000 */
[----:B------:R-:W1:Y:S01]  /*6210*/  S2R R3, SR_CgaCtaId ;  /* 0x0000000000037919 */ /* 0x000e620000008800 */
[----:B------:R-:W2:Y:S01]  /*6220*/  LDCU.128 UR20, c[0x0][0x440] ;  /* 0x00008800ff1477ac */ /* 0x000ea20008000c00 */
[----:B0-----:R-:W-:Y:S01]  /*6230*/  IMAD.SHL.U32 R0, R40, 0x20, RZ ;  /* 0x0000002028007824 */ /* 0x001fe200078e00ff */
[----:B------:R-:W-:-:S04]  /*6240*/  SHF.R.U32.HI R13, RZ, 0x5, R40 ;  /* 0x00000005ff0d7819 */ /* 0x000fc80000011628 */
[----:B------:R-:W-:Y:S02]  /*6250*/  LOP3.LUT R0, R0, 0x3e0, RZ, 0xc0, !PT ;  /* 0x000003e000007812 */ /* 0x000fe400078ec0ff */
[----:B-1----:R-:W-:Y:S02]  /*6260*/  LEA R3, R3, R2, 0x18 ;  /* 0x0000000203037211 */ /* 0x002fe400078ec0ff */
[----:B------:R-:W-:-:S04]  /*6270*/  LEA R0, R13, R0, 0xb ;  /* 0x000000000d007211 */ /* 0x000fc800078e58ff */
[----:B------:R-:W-:Y:S01]  /*6280*/  IADD3 R0, PT, PT, R0, R3, RZ ;  /* 0x0000000300007210 */ /* 0x000fe20007ffe0ff */
[----:B------:R-:W-:-:S04]  /*6290*/  IMAD R3, R40, 0x4, R3 ;  /* 0x0000000428037824 */ /* 0x000fc800078e0203 */
[----:B------:R-:W-:Y:S04]  /*62a0*/  STS.128 [R0], R28 ;  /* 0x0000001c00007388 */ /* 0x000fe80000000c00 */
[----:B------:R-:W-:Y:S04]  /*62b0*/  STS.128 [R0+0x10], R32 ;  /* 0x0000102000007388 */ /* 0x000fe80000000c00 */
[----:B------:R-:W-:Y:S04]  /*62c0*/  STS.128 [R0+0x400], R16 ;  /* 0x0004001000007388 */ /* 0x000fe80000000c00 */
[----:B------:R-:W-:Y:S01]  /*62d0*/  STS.128 [R0+0x410], R20 ;  /* 0x0004101400007388 */ /* 0x000fe20000000c00 */
[----:B------:R-:W-:Y:S06]  /*62e0*/  BAR.SYNC.DEFER_BLOCKING 0x0 ;  /* 0x0000000000007b1d */ /* 0x000fec0000010000 */
[----:B------:R-:W0:Y:S04]  /*62f0*/  LDS R2, [R3] ;  /* 0x0000000003027984 */ /* 0x000e280000000800 */
[----:B------:R-:W1:Y:S04]  /*6300*/  LDS R15, [R3+0x800] ;  /* 0x00080000030f7984 */ /* 0x000e680000000800 */
[----:B------:R-:W3:Y:S04]  /*6310*/  LDS R12, [R3+0x200] ;  /* 0x00020000030c7984 */ /* 0x000ee80000000800 */
[----:B------:R-:W4:Y:S04]  /*6320*/  LDS R41, [R3+0xa00] ;  /* 0x000a000003297984 */ /* 0x000f280000000800 */
[----:B------:R-:W5:Y:S04]  /*6330*/  LDS R13, [R3+0x400] ;  /* 0x00040000030d7984 */ /* 0x000f680000000800 */
        /* <DEDUP_REMOVED lines=10> */
[----:B---3--:R-:W-:-:S03]  /*63e0*/  FADD.FTZ R12, RZ, R12 ;  /* 0x0000000cff0c7221 */ /* 0x008fc60000010000 */
[----:B------:R-:W3:Y:S01]  /*63f0*/  LDS R31, [R3+0x1a00] ;  /* 0x001a0000031f7984 */ /* 0x000ee20000000800 */
[----:B----4-:R-:W-:-:S03]  /*6400*/  FADD.FTZ R12, R12, R41 ;  /* 0x000000290c0c7221 */ /* 0x010fc60000010000 */
[----:B------:R-:W4:Y:S01]  /*6410*/  LDS R18, [R3+0x1c00] ;  /* 0x001c000003127984 */ /* 0x000f220000000800 */
[----:B-----5:R-:W-:-:S03]  /*6420*/  FADD.FTZ R13, RZ, R13 ;  /* 0x0000000dff0d7221 */ /* 0x020fc60000010000 */
[----:B------:R-:W5:Y:S01]  /*6430*/  LDS R33, [R3+0x1e00] ;  /* 0x001e000003217984 */ /* 0x000f620000000800 */
        /* <DEDUP_REMOVED lines=11> */
[----:B---3--:R-:W-:-:S03]  /*64f0*/  FADD.FTZ R31, R12, R31 ;  /* 0x0000001f0c1f7221 */ /* 0x008fc60000010000 */
[----:B------:R0:W-:Y:S01]  /*6500*/  STS.128 [R0+0x400], R4 ;  /* 0x0004000400007388 */ /* 0x0001e20000000c00 */
[----:B----4-:R-:W-:-:S03]  /*6510*/  FADD.FTZ R13, R13, R18 ;  /* 0x000000120d0d7221 */ /* 0x010fc60000010000 */
[----:B------:R-:W-:Y:S01]  /*6520*/  STS.128 [R0+0x410], R8 ;  /* 0x0004100800007388 */ /* 0x000fe20000000c00 */
[----:B-----5:R-:W-:Y:S01]  /*6530*/  FADD.FTZ R33, R14, R33 ;  /* 0x000000210e217221 */ /* 0x020fe20000010000 */
[----:B------:R-:W-:Y:S08]  /*6540*/  BAR.SYNC.DEFER_BLOCKING 0x0 ;  /* 0x0000000000007b1d */ /* 0x000ff00000010000 */
[----:B0-----:R-:W0:Y:S01]  /*6550*/  LDC R4, c[0x0][0x388] ;  /* 0x0000e200ff047b82 */ /* 0x001e220000000800 */
[----:B------:R-:W1:Y:S04]  /*6560*/  LDS R20, [R3] ;  /* 0x0000000003147984 */ /* 0x000e680000000800 */
[----:B------:R-:W2:Y:S04]  /*6570*/  LDS R22, [R3+0x200] ;  /* 0x0002000003167984 */ /* 0x000ea80000000800 */
[----:B------:R-:W3:Y:S04]  /*6580*/  LDS R30, [R3+0x400] ;  /* 0x00040000031e7984 */ /* 0x000ee80000000800 */
[----:B------:R-:W4:Y:S04]  /*6590*/  LDS R35, [R3+0x800] ;  /* 0x0008000003237984 */ /* 0x000f280000000800 */
[----:B------:R-:W5:Y:S04]  /*65a0*/  LDS R43, [R3+0xa00] ;  /* 0x000a0000032b7984 */ /* 0x000f680000000800 */
        /* <DEDUP_REMOVED lines=14> */
[----:B-----5:R-:W-:-:S03]  /*6690*/  FADD.FTZ R22, R22, R43 ;  /* 0x0000002b16167221 */ /* 0x020fc60000010000 */
[----:B------:R5:W4:Y:S01]  /*66a0*/  LDS R15, [R3+0x1e00] ;  /* 0x001e0000030f7984 */ /* 0x000b220000000800 */
[----:B0-----:R-:W-:Y:S01]  /*66b0*/  FADD.FTZ R0, RZ, R0 ;  /* 0x00000000ff007221 */ /* 0x001fe20000010000 */
[----:B------:R-:W-:Y:S01]  /*66c0*/  FADD.FTZ R30, R30, R45 ;  /* 0x0000002d1e1e7221 */ /* 0x000fe20000010000 */
[----:B-----5:R-:W-:Y:S02]  /*66d0*/  IMAD R3, R4, UR9, RZ ;  /* 0x0000000904037c24 */ /* 0x020fe4000f8e02ff */
[----:B------:R-:W-:Y:S01]  /*66e0*/  FADD.FTZ R20, R20, R25 ;  /* 0x0000001914147221 */ /* 0x000fe20000010000 */
[----:B------:R-:W-:Y:S02]  /*66f0*/  FADD.FTZ R22, R22, R27 ;  /* 0x0000001b16167221 */ /* 0x000fe40000010000 */
[----:B------:R-:W-:Y:S01]  /*6700*/  IADD3 R8, P0, PT, R3, R40, RZ ;  /* 0x0000002803087210 */ /* 0x000fe20007f1e0ff */
[----:B------:R-:W-:-:S03]  /*6710*/  FADD.FTZ R0, R0, R5 ;  /* 0x0000000500007221 */ /* 0x000fc60000010000 */
[----:B------:R-:W-:Y:S02]  /*6720*/  IADD3.X R3, PT, PT, RZ, RZ, RZ, P0, !PT ;  /* 0x000000ffff037210 */ /* 0x000fe400007fe4ff */
[----:B------:R-:W-:Y:S01]  /*6730*/  SHF.L.U32 R4, R8, 0x2, RZ ;  /* 0x0000000208047819 */ /* 0x000fe200000006ff */
[----:B------:R-:W-:Y:S01]  /*6740*/  FADD.FTZ R7, R30, R7 ;  /* 0x000000071e077221 */ /* 0x000fe20000010000 */
[----:B------:R-:W-:Y:S02]  /*6750*/  SHF.L.U64.HI R8, R8, 0x2, R3 ;  /* 0x0000000208087819 */ /* 0x000fe40000010203 */
[----:B------:R-:W-:Y:S01]  /*6760*/  IADD3 R2, P0, PT, R4, UR22, RZ ;  /* 0x0000001604027c10 */ /* 0x000fe2000ff1e0ff */
[----:B-1----:R-:W-:Y:S01]  /*6770*/  FADD.FTZ R11, R20, R11 ;  /* 0x0000000b140b7221 */ /* 0x002fe20000010000 */
[----:B------:R-:W-:Y:S02]  /*6780*/  IADD3 R4, P1, PT, R4, UR20, RZ ;  /* 0x0000001404047c10 */ /* 0x000fe4000ff3e0ff */
[----:B------:R-:W-:Y:S01]  /*6790*/  IADD3.X R3, PT, PT, R8, UR23, RZ, P0, !PT ;  /* 0x0000001708037c10 */ /* 0x000fe200087fe4ff */
[----:B--2---:R-:W-:Y:S01]  /*67a0*/  FADD.FTZ R37, R22, R37 ;  /* 0x0000002516257221 */ /* 0x004fe20000010000 */
[----:B------:R-:W-:Y:S01]  /*67b0*/  IADD3.X R5, PT, PT, R8, UR21, RZ, P1, !PT ;  /* 0x0000001508057c10 */ /* 0x000fe20008ffe4ff */
[----:B---3--:R-:W-:-:S02]  /*67c0*/  FADD.FTZ R0, R0, R9 ;  /* 0x0000000900007221 */ /* 0x008fc40000010000 */
[----:B------:R-:W-:Y:S01]  /*67d0*/  STG.E desc[UR12][R2.64], R11 ;  /* 0x0000000b02007986 */ /* 0x000fe2000c10190c */
[----:B----4-:R-:W-:-:S03]  /*67e0*/  FADD.FTZ R7, R7, R6 ;  /* 0x0000000607077221 */ /* 0x010fc60000010000 */
[----:B------:R-:W-:Y:S01]  /*67f0*/  STG.E desc[UR12][R4.64], R29 ;  /* 0x0000001d04007986 */ /* 0x000fe2000c10190c */
[----:B------:R-:W-:-:S03]  /*6800*/  FADD.FTZ R15, R0, R15 ;  /* 0x0000000f000f7221 */ /* 0x000fc60000010000 */
[----:B------:R-:W-:Y:S04]  /*6810*/  STG.E desc[UR12][R2.64+0x200], R37 ;  /* 0x0002002502007986 */ /* 0x000fe8000c10190c */
[----:B------:R-:W-:Y:S04]  /*6820*/  STG.E desc[UR12][R4.64+0x200], R31 ;  /* 0x0002001f04007986 */ /* 0x000fe8000c10190c */
[----:B------:R-:W-:Y:S04]  /*6830*/  STG.E desc[UR12][R2.64+0x400], R7 ;  /* 0x0004000702007986 */ /* 0x000fe8000c10190c */
[----:B------:R-:W-:Y:S04]  /*6840*/  STG.E desc[UR12][R4.64+0x400], R13 ;  /* 0x0004000d04007986 */ /* 0x000fe8000c10190c */
[----:B------:R-:W-:Y:S04]  /*6850*/  STG.E desc[UR12][R2.64+0x600], R15 ;  /* 0x0006000f02007986 */ /* 0x000fe8000c10190c */
[----:B------:R-:W-:Y:S01]  /*6860*/  STG.E desc[UR12][R4.64+0x600], R33 ;  /* 0x0006002104007986 */ /* 0x000fe2000c10190c */
[----:B------:R-:W-:Y:S05]  /*6870*/  EXIT ;  /* 0x000000000000794d */ /* 0x000fea0003800000 */
.L_x_328:
        /* <DEDUP_REMOVED lines=8> */
.L_x_347:
[----:B------:R-:W-:Y:S05]  /*6900*/  BSYNC B2 ;  /* 0x0000000000027941 */ /* 0x000fea0003800000 */
.L_x_346:
        /* <DEDUP_REMOVED lines=8> */
.L_x_348:
[----:B------:R-:W-:Y:S01]  /*6990*/  FADD.FTZ R112, R117, R106 ;  /* 0x0000006a75707221 */ /* 0x000fe20000010000 */
[----:B------:R-:W-:-:S04]  /*69a0*/  HFMA2 R122, -RZ, RZ, 0, 1.1920928955078125e-07 ;  /* 0x00000002ff7a7431 */ /* 0x000fc800000001ff */
[----:B------:R-:W-:Y:S01]  /*69b0*/  MOV R123, R112 ;  /* 0x00000070007b7202 */ /* 0x000fe20000000f00 */
[----:B------:R-:W-:-:S07]  /*69c0*/  IMAD.MOV.U32 R110, RZ, RZ, R120 ;  /* 0x000000ffff6e7224 */ /* 0x000fce00078e0078 */
[----:B------:R-:W-:Y:S05]  /*69d0*/  WARPSYNC.COLLECTIVE R118, `(.L_x_349) ;  /* 0x0000000076087348 */ /* 0x000fea0003c00000 */
[----:B------:R0:W1:Y:S02]  /*69e0*/  SHFL.BFLY P2, R120, R123, R122, R125 ;  /* 0x0c00007a7b787389 */ /* 0x000064000004007d */
[----:B01----:R-:W-:Y:S05]  /*69f0*/  ENDCOLLECTIVE ;  /* 0x000000000000791b */ /* 0x003fea0003800000 */
.L_x_349:
[----:B------:R-:W-:-:S05]  /*6a00*/  FADD.FTZ R110, R109, R110 ;  /* 0x0000006e6d6e7221 */ /* 0x000fca0000010000 */
[----:B------:R-:W-:Y:S01]  /*6a10*/  MOV R123, R110 ;  /* 0x0000006e007b7202 */ /* 0x000fe20000000f00 */
[----:B------:R-:W-:-:S07]  /*6a20*/  IMAD.MOV.U32 R119, RZ, RZ, R120 ;  /* 0x000000ffff777224 */ /* 0x000fce00078e0078 */
[----:B------:R-:W-:Y:S05]  /*6a30*/  WARPSYNC.COLLECTIVE R118, `(.L_x_350) ;  /* 0x0000000076087348 */ /* 0x000fea0003c00000 */
[----:B------:R0:W1:Y:S02]  /*6a40*/  SHFL.BFLY P2, R120, R123, R122, R125 ;  /* 0x0c00007a7b787389 */ /* 0x000064000004007d */
[----:B01----:R-:W-:Y:S05]  /*6a50*/  ENDCOLLECTIVE ;  /* 0x000000000000791b */ /* 0x003fea0003800000 */
.L_x_350:
[----:B------:R-:W-:Y:S01]  /*6a60*/  FADD.FTZ R119, R112, R119 ;  /* 0x0000007770777221 */ /* 0x000fe20000010000 */
[----:B------:R-:W-:-:S03]  /*6a70*/  HFMA2 R122, -RZ, RZ, 0, 2.384185791015625e-07 ;  /* 0x00000004ff7a7431 */ /* 0x000fc600000001ff */
[----:B------:R-:W-:Y:S01]  /*6a80*/  IMAD.MOV.U32 R123, RZ, RZ, R119 ;  /* 0x000000ffff7b7224 */ /* 0x000fe200078e0077 */
[----:B------:R-:W-:-:S07]  /*6a90*/  MOV R121, R120 ;  /* 0x0000007800797202 */ /* 0x000fce0000000f00 */
[----:B------:R-:W-:Y:S05]  /*6aa0*/  WARPSYNC.COLLECTIVE R118, `(.L_x_351) ;  /* 0x0000000076087348 */ /* 0x000fea0003c00000 */
[----:B------:R0:W1:Y:S02]  /*6ab0*/  SHFL.BFLY P2, R120, R123, R122, R125 ;  /* 0x0c00007a7b787389 */ /* 0x000064000004007d */
[----:B01----:R-:W-:Y:S05]  /*6ac0*/  ENDCOLLECTIVE ;  /* 0x000000000000791b */ /* 0x003fea0003800000 */
.L_x_351:
[----:B------:R-:W-:-:S04]  /*6ad0*/  FADD.FTZ R121, R110, R121 ;  /* 0x000000796e797221 */ /* 0x000fc80000010000 */
[----:B------:R-:W-:Y:S01]  /*6ae0*/  IMAD.MOV.U32 R123, RZ, RZ, R121 ;  /* 0x000000ffff7b7224 */ /* 0x000fe200078e0079 */
[----:B------:R-:W-:-:S07]  /*6af0*/  MOV R106, R120 ;  /* 0x00000078006a7202 */ /* 0x000fce0000000f00 */
[----:B------:R-:W-:Y:S05]  /*6b00*/  WARPSYNC.COLLECTIVE R118, `(.L_x_352) ;  /* 0x0000000076087348 */ /* 0x000fea0003c00000 */
[----:B------:R0:W1:Y:S02]  /*6b10*/  SHFL.BFLY P2, R120, R123, R122, R125 ;  /* 0x0c00007a7b787389 */ /* 0x000064000004007d */
[----:B01----:R-:W-:Y:S05]  /*6b20*/  ENDCOLLECTIVE ;  /* 0x000000000000791b */ /* 0x003fea0003800000 */
.L_x_352:
[----:B------:R-:W-:-:S05]  /*6b30*/  FADD.FTZ R116, R119, R106 ;  /* 0x0000006a77747221 */ /* 0x000fca0000010000 */
[----:B------:R-:W-:Y:S01]  /*6b40*/  MOV R123, R116 ;  /* 0x00000074007b7202 */ /* 0x000fe20000000f00 */
[----:B------:R-:W-:Y:S01]  /*6b50*/  IMAD.MOV.U32 R122, RZ, RZ, 0x8 ;  /* 0x00000008ff7a7424 */ /* 0x000fe200078e00ff */
[----:B------:R-:W-:-:S07]  /*6b60*/  MOV R114, R120 ;  /* 0x0000007800727202 */ /* 0x000fce0000000f00 */
[----:B------:R-:W-:Y:S05]  /*6b70*/  WARPSYNC.COLLECTIVE R118, `(.L_x_353) ;  /* 0x0000000076087348 */ /* 0x000fea0003c00000 */
[----:B------:R0:W1:Y:S02]  /*6b80*/  SHFL.BFLY P2, R120, R123, R122, R125 ;  /* 0x0c00007a7b787389 */ /* 0x000064000004007d */
[----:B01----:R-:W-:Y:S05]  /*6b90*/  ENDCOLLECTIVE ;  /* 0x000000000000791b */ /* 0x003fea0003800000 */
.L_x_353:
[----:B------:R-:W-:-:S05]  /*6ba0*/  FADD.FTZ R114, R121, R114 ;  /* 0x0000007279727221 */ /* 0x000fca0000010000 */
[----:B------:R-:W-:Y:S02]  /*6bb0*/  MOV R123, R114 ;  /* 0x00000072007b7202 */ /* 0x000fe40000000f00 */
[----:B------:R-:W-:-:S07]  /*6bc0*/  MOV R109, R120 ;  /* 0x00000078006d7202 */ /* 0x000fce0000000f00 */
[----:B------:R-:W-:Y:S05]  /*6bd0*/  WARPSYNC.COLLECTIVE R118, `(.L_x_354) ;  /* 0x0000000076087348 */ /* 0x000fea0003c00000 */
[----:B------:R0:W1:Y:S02]  /*6be0*/  SHFL.BFLY P2, R120, R123, R122, R125 ;  /* 0x0c00007a7b787389 */ /* 0x000064000004007d */
[----:B01----:R-:W-:Y:S05]  /*6bf0*/  ENDCOLLECTIVE ;  /* 0x000000000000791b */ /* 0x003fea0003800000 */
.L_x_354:
[----:B------:R-:W-:Y:S01]  /*6c00*/  FADD.FTZ R106, R116, R109 ;  /* 0x0000006d746a7221 */ /* 0x000fe20000010000 */
[----:B------:R-:W-:-:S04]  /*6c10*/  HFMA2 R122, -RZ, RZ, 0, 9.5367431640625e-07 ;  /* 0x00000010ff7a7431 */ /* 0x000fc800000001ff */
[----:B------:R-:W-:Y:S01]  /*6c20*/  MOV R123, R106 ;  /* 0x0000006a007b7202 */ /* 0x000fe20000000f00 */
[----:B------:R-:W-:-:S07]  /*6c30*/  IMAD.MOV.U32 R117, RZ, RZ, R120 ;  /* 0x000000ffff757224 */ /* 0x000fce00078e0078 */
[----:B------:R-:W-:Y:S05]  /*6c40*/  WARPSYNC.COLLECTIVE R118, `(.L_x_355) ;  /* 0x0000000076087348 */ /* 0x000fea0003c00000 */
[----:B------:R0:W1:Y:S02]  /*6c50*/  SHFL.BFLY P2, R120, R123, R122, R125 ;  /* 0x0c00007a7b787389 */ /* 0x000064000004007d */
[----:B01----:R-:W-:Y:S05]  /*6c60*/  ENDCOLLECTIVE ;  /* 0x000000000000791b */ /* 0x003fea0003800000 */
.L_x_355:
[----:B------:R-:W-:-:S05]  /*6c70*/  FADD.FTZ R109, R114, R117 ;  /* 0x00000075726d7221 */ /* 0x000fca0000010000 */
[----:B------:R-:W-:Y:S01]  /*6c80*/  MOV R123, R109 ;  /* 0x0000006d007b7202 */ /* 0x000fe20000000f00 */
[----:B------:R-:W-:-:S07]  /*6c90*/  IMAD.MOV.U32 R117, RZ, RZ, R120 ;  /* 0x000000ffff757224 */ /* 0x000fce00078e0078 */
[----:B------:R-:W-:Y:S05]  /*6ca0*/  WARPSYNC.COLLECTIVE R118, `(.L_x_356) ;  /* 0x0000000076087348 */ /* 0x000fea0003c00000 */
[----:B------:R0:W1:Y:S02]  /*6cb0*/  SHFL.BFLY P2, R120, R123, R122, R125 ;  /* 0x0c00007a7b787389 */ /* 0x000064000004007d */
[----:B01----:R-:W-:Y:S05]  /*6cc0*/  ENDCOLLECTIVE ;  /* 0x000000000000791b */ /* 0x003fea0003800000 */
.L_x_356:
[----:B------:R-:W-:Y:S01]  /*6cd0*/  MOV R110, R120 ;  /* 0x00000078006e7202 */ /* 0x000fe20000000f00 */
[----:B------:R-:W-:Y:S06]  /*6ce0*/  BRA `(.L_x_357) ;  /* 0xffffffa4009c7947 */ /* 0x000fec000383ffff */
.L_x_358:
        /* <DEDUP_REMOVED lines=9> */
.L_x_3897:


//--------------------- .text._ZN10layer_norm31ln_parallel_residual_bwd_kernelINS_13Kernel_traitsI6__halfS2_S2_S2_fjLj512ELj1ELj4ELj1ELj16ENS_18Kernel_traits_baseILj512ES2_S2_S2_S2_fjLj128EEEEELb0ELb0ELb0EEEvNS_9BwdParamsE --------------------------
	.section	.text._ZN10layer_norm31ln_parallel_residual_bwd_kernelINS_13Kernel_traitsI6__halfS2_S2_S2_fjLj512ELj1ELj4ELj1ELj16ENS_18Kernel_traits_baseILj512ES2_S2_S2_S2_fjLj128EEEEELb0ELb0ELb0EEEvNS_9BwdParamsE,"ax",@progbits
	.align	128
        .global         _ZN10layer_norm31ln_parallel_residual_bwd_kernelINS_13Kernel_traitsI6__halfS2_S2_S2_fjLj512ELj1ELj4ELj1ELj16ENS_18Kernel_traits_baseILj512ES2_S2_S2_S2_fjLj128EEEEELb0ELb0ELb0EEEvNS_9BwdParamsE
        .type           _ZN10layer_norm31ln_parallel_residual_bwd_kernelINS_13Kernel_traitsI6__halfS2_S2_S2_fjLj512ELj1ELj4ELj1ELj16ENS_18Kernel_traits_baseILj512ES2_S2_S2_S2_fjLj128EEEEELb0ELb0ELb0EEEvNS_9BwdParamsE,@function
        .size           _ZN10layer_norm31ln_parallel_residual_bwd_kernelINS_13Kernel_traitsI6__halfS2_S2_S2_fjLj512ELj1ELj4ELj1ELj16ENS_18Kernel_traits_baseILj512ES2_S2_S2_S2_fjLj128EEEEELb0ELb0ELb0EEEvNS_9BwdParamsE,(.L_x_3898 - _ZN10layer_norm31ln_parallel_residual_bwd_kernelINS_13Kernel_traitsI6__halfS2_S2_S2_fjLj512ELj1ELj4ELj1ELj16ENS_18Kernel_traits_baseILj512ES2_S2_S2_S2_fjLj128EEEEELb0ELb0ELb0EEEvNS_9BwdParamsE)
        .other          _ZN10layer_norm31ln_parallel_residual_bwd_kernelINS_13Kernel_traitsI6__halfS2_S2_S2_fjLj512ELj1ELj4ELj1ELj16ENS_18Kernel_traits_baseILj512ES2_S2_S2_S2_fjLj128EEEEELb0ELb0ELb0EEEvNS_9BwdParamsE,@"STO_CUDA_ENTRY STV_DEFAULT"
_ZN10layer_norm31ln_parallel_residual_bwd_kernelINS_13Kernel_traitsI6__halfS2_S2_S2_fjLj512ELj1ELj4ELj1ELj16ENS_18Kernel_traits_baseILj512ES2_S2_S2_S2_fjLj128EEEEELb0ELb0ELb0EEEvNS_9BwdParamsE:
.text._ZN10layer_norm31ln_parallel_residual_bwd_kernelINS_13Kernel_traitsI6__halfS2_S2_S2_fjLj512ELj1ELj4ELj1ELj16ENS_18Kernel_traits_baseILj512ES2_S2_S2_S2_fjLj128EEEEELb0ELb0ELb0EEEvNS_9BwdParamsE:
        /* <DEDUP_REMOVED lines=102> */
[----:B------:R-:W-:-:S02]  /*0660*/  PLOP3.LUT P3, PT, PT, PT, UP0, 0x80, 0x8 ;  /* 0x000000000008781c */ /* 0x000fc40003f6f008 */
[----:B------:R-:W-:Y:S02]  /*0670*/  CS2R R26, SRZ ;  /* 0x00000000001a7805 */ /* 0x000fe4000001ff00 */
[----:B------:R-:W-:Y:S02]  /*0680*/  CS2R R20, SRZ ;  /* 0x0000000000147805 */ /* 0x000fe4000001ff00 */
[----:B------:R-:W-:-:S07]  /*0690*/  CS2R R22, SRZ ;  /* 0x0000000000167805 */ /* 0x000fce000001ff00 */
.L_x_385:
        /* <DEDUP_REMOVED lines=8> */
[----:B------:R-:W-:Y:S02]  /*0720*/  ISETP.GE.U32.AND P2, PT, R2, 0x40, PT ;  /* 0x000000400200780c */ /* 0x000fe40003f46070 */
[----:B------:R-:W-:Y:S01]  /*0730*/  CS2R R140, SRZ ;  /* 0x00000000008c7805 */ /* 0x000fe2000001ff00 */
[----:B------:R-:W-:-:S05]  /*0740*/  IMAD R6, R5, R0, RZ ;  /* 0x0000000005067224 */ /* 0x000fca00078e02ff */
        /* <DEDUP_REMOVED lines=18> */
[----:B------:R-:W-:Y:S02]  /*0870*/  HADD2.F32 R14, -RZ, R96.H0_H0 ;  /* 0x20000060ff0e7230 */ /* 0x000fe40000004100 */
[----:B------:R-:W-:Y:S02]  /*0880*/  HADD2.F32 R7, -RZ, R92.H1_H1 ;  /* 0x3000005cff077230 */ /* 0x000fe40000004100 */
[----:B------:R-:W-:Y:S02]  /*0890*/  HADD2.F32 R124, -RZ, R94.H0_H0 ;  /* 0x2000005eff7c7230 */ /* 0x000fe40000004100 */
[----:B0-----:R-:W-:-:S05]  /*08a0*/  @P0 IMAD.WIDE.U32 R12, R6, 0x10, R12 ;  /* 0x00000010060c0825 */ /* 0x001fca00078e000c */
[----:B------:R0:W5:Y:S02]  /*08b0*/  @P0 LDG.E.128 R16, desc[UR10][R12.64] ;  /* 0x0000000a0c100981 */ /* 0x000164000c1e1d00 */
[----:B0-----:R-:W-:Y:S02]  /*08c0*/  HADD2.F32 R13, -RZ, R96.H1_H1 ;  /* 0x30000060ff0d7230 */ /* 0x001fe40000004100 */
[----:B------:R-:W-:Y:S02]  /*08d0*/  HADD2.F32 R12, -RZ, R97.H0_H0 ;  /* 0x20000061ff0c7230 */ /* 0x000fe40000004100 */
[--C-:B---3--:R-:W-:Y:S02]  /*08e0*/  HADD2.F32 R151, -RZ, R8.reuse.H0_H0 ;  /* 0x20000008ff977230 */ /* 0x108fe40000004100 */
[----:B------:R-:W-:Y:S02]  /*08f0*/  HADD2.F32 R146, -RZ, R8.H1_H1 ;  /* 0x30000008ff927230 */ /* 0x000fe40000004100 */
[----:B------:R-:W-:-:S02]  /*0900*/  HADD2.F32 R8, -RZ, R92.H0_H0 ;  /* 0x2000005cff087230 */ /* 0x000fc40000004100 */
[----:B------:R-:W-:Y:S01]  /*0910*/  FADD.FTZ R64, R64, R151 ;  /* 0x0000009740407221 */ /* 0x000fe20000010000 */
[----:B------:R-:W-:Y:S02]  /*0920*/  HADD2.F32 R133, -RZ, R10.H0_H0 ;  /* 0x2000000aff857230 */ /* 0x000fe40000004100 */
[----:B------:R-:W-:Y:S01]  /*0930*/  FADD.FTZ R65, R65, R146 ;  /* 0x0000009241417221 */ /* 0x000fe20000010000 */
[----:B----4-:R-:W-:Y:S02]  /*0940*/  HADD2.F32 R153, -RZ, R128.H0_H0 ;  /* 0x20000080ff997230 */ /* 0x010fe40000004100 */
[----:B------:R-:W-:Y:S02]  /*0950*/  HADD2.F32 R132, -RZ, R10.H1_H1 ;  /* 0x3000000aff847230 */ /* 0x000fe40000004100 */
[----:B------:R-:W-:Y:S01]  /*0960*/  FADD.FTZ R60, R60, R133 ;  /* 0x000000853c3c7221 */ /* 0x000fe20000010000 */
[----:B------:R-:W-:Y:S02]  /*0970*/  HADD2.F32 R128, -RZ, R128.H1_H1 ;  /* 0x30000080ff807230 */ /* 0x000fe40000004100 */
[----:B------:R-:W-:Y:S01]  /*0980*/  FMUL.FTZ R3, R8, R153 ;  /* 0x0000009908037220 */ /* 0x000fe20000410000 */
[----:B------:R-:W-:-:S02]  /*0990*/  HADD2.F32 R149, -RZ, R129.H0_H0 ;  /* 0x20000081ff957230 */ /* 0x000fc40000004100 */
[----:B------:R-:W-:Y:S01]  /*09a0*/  FADD.FTZ R61, R61, R132 ;  /* 0x000000843d3d7221 */ /* 0x000fe20000010000 */
[----:B------:R-:W-:Y:S02]  /*09b0*/  HADD2.F32 R10, -RZ, R93.H0_H0 ;  /* 0x2000005dff0a7230 */ /* 0x000fe40000004100 */
[----:B------:R-:W-:Y:S01]  /*09c0*/  FMUL.FTZ R8, R7, R128 ;  /* 0x0000008007087220 */ /* 0x000fe20000410000 */
[----:B------:R-:W-:Y:S02]  /*09d0*/  HADD2.F32 R143, -RZ, R9.H0_H0 ;  /* 0x20000009ff8f7230 */ /* 0x000fe40000004100 */
[----:B------:R-:W-:Y:S01]  /*09e0*/  FFMA.FTZ R14, R14, R151, R3 ;  /* 0x000000970e0e7223 */ /* 0x000fe20000010003 */
[----:B------:R-:W-:Y:S02]  /*09f0*/  HADD2.F32 R150, -RZ, R129.H1_H1 ;  /* 0x30000081ff967230 */ /* 0x000fe40000004100 */
[----:B------:R-:W-:Y:S01]  /*0a00*/  FMUL.FTZ R7, R10, R149 ;  /* 0x000000950a077220 */ /* 0x000fe20000410000 */
[----:B------:R-:W-:-:S02]  /*0a10*/  HADD2.F32 R3, -RZ, R93.H1_H1 ;  /* 0x3000005dff037230 */ /* 0x000fc40000004100 */
[----:B------:R-:W-:Y:S01]  /*0a20*/  FFMA.FTZ R13, R13, R146, R8 ;  /* 0x000000920d0d7223 */ /* 0x000fe20000010008 */
[----:B------:R-:W-:Y:S02]  /*0a30*/  HADD2.F32 R147, -RZ, R130.H0_H0 ;  /* 0x20000082ff937230 */ /* 0x000fe40000004100 */
[----:B------:R-:W-:Y:S01]  /*0a40*/  FFMA.FTZ R12, R12, R143, R7 ;  /* 0x0000008f0c0c7223 */ /* 0x000fe20000010007 */
[--C-:B------:R-:W-:Y:S02]  /*0a50*/  HADD2.F32 R141, -RZ, R11.reuse.H0_H0 ;  /* 0x2000000bff8d7230 */ /* 0x100fe40000004100 */
[----:B------:R-:W-:Y:S01]  /*0a60*/  FMUL.FTZ R8, R3, R150 ;  /* 0x0000009603087220 */ /* 0x000fe20000410000 */
[----:B------:R-:W-:Y:S02]  /*0a70*/  HADD2.F32 R140, -RZ, R11.H1_H1 ;  /* 0x3000000bff8c7230 */ /* 0x000fe40000004100 */
[----:B------:R-:W-:Y:S01]  /*0a80*/  FMUL.FTZ R3, R124, R147 ;  /* 0x000000937c037220 */ /* 0x000fe20000410000 */
[----:B------:R-:W-:-:S02]  /*0a90*/  HADD2.F32 R142, -RZ, R9.H1_H1 ;  /* 0x30000009ff8e7230 */ /* 0x000fc40000004100 */
[----:B------:R-:W-:Y:S01]  /*0aa0*/  FADD.FTZ R33, R33, R128 ;  /* 0x0000008021217221 */ /* 0x000fe20000010000 */
[----:B------:R-:W-:Y:S02]  /*0ab0*/  HADD2.F32 R11, -RZ, R97.H1_H1 ;  /* 0x30000061ff0b7230 */ /* 0x000fe40000004100 */
[----:B------:R-:W-:Y:S01]  /*0ac0*/  FADD.FTZ R62, R62, R141 ;  /* 0x0000008d3e3e7221 */ /* 0x000fe20000010000 */
[----:B------:R-:W-:Y:S02]  /*0ad0*/  HADD2.F32 R148, -RZ, R130.H1_H1 ;  /* 0x30000082ff947230 */ /* 0x000fe40000004100 */
[----:B------:R-:W-:Y:S01]  /*0ae0*/  FADD.FTZ R67, R67, R142 ;  /* 0x0000008e43437221 */ /* 0x000fe20000010000 */
[----:B------:R-:W-:Y:S02]  /*0af0*/  HADD2.F32 R7, -RZ, R94.H1_H1 ;  /* 0x3000005eff077230 */ /* 0x000fe40000004100 */
[----:B------:R-:W-:Y:S01]  /*0b00*/  FFMA.FTZ R11, R11, R142, R8 ;  /* 0x0000008e0b0b7223 */ /* 0x000fe20000010008 */
[----:B------:R-:W-:-:S02]  /*0b10*/  HADD2.F32 R10, -RZ, R98.H0_H0 ;  /* 0x20000062ff0a7230 */ /* 0x000fc40000004100 */
[----:B------:R-:W-:Y:S01]  /*0b20*/  FADD.FTZ R63, R63, R140 ;  /* 0x0000008c3f3f7221 */ /* 0x000fe20000010000 */
[----:B------:R-:W-:Y:S02]  /*0b30*/  HADD2.F32 R9, -RZ, R98.H1_H1 ;  /* 0x30000062ff097230 */ /* 0x000fe40000004100 */
[----:B------:R-:W-:Y:S01]  /*0b40*/  FMUL.FTZ R124, R7, R148 ;  /* 0x00000094077c7220 */ /* 0x000fe20000410000 */
[----:B--2---:R-:W-:Y:S02]  /*0b50*/  HADD2.F32 R8, -RZ, R112.H0_H0 ;  /* 0x20000070ff087230 */ /* 0x004fe40000004100 */
[----:B------:R-:W-:Y:S01]  /*0b60*/  FFMA.FTZ R10, R10, R133, R3 ;  /* 0x000000850a0a7223 */ /* 0x000fe20000010003 */
[----:B------:R-:W-:Y:S02]  /*0b70*/  HADD2.F32 R145, -RZ, R131.H0_H0 ;  /* 0x20000083ff917230 */ /* 0x000fe40000004100 */
[----:B------:R-:W-:Y:S01]  /*0b80*/  FFMA.FTZ R9, R9, R132, R124 ;  /* 0x0000008409097223 */ /* 0x000fe2000001007c */
[----:B------:R-:W-:-:S02]  /*0b90*/  HADD2.F32 R130, -RZ, R95.H0_H0 ;  /* 0x2000005fff827230 */ /* 0x000fc40000004100 */
[----:B------:R-:W-:Y:S01]  /*0ba0*/  FADD.FTZ R8, -R139, R8 ;  /* 0x000000088b087221 */ /* 0x000fe20000010100 */
[----:B------:R-:W-:Y:S02]  /*0bb0*/  HADD2.F32 R144, -RZ, R131.H1_H1 ;  /* 0x30000083ff907230 */ /* 0x000fe40000004100 */
[----:B------:R-:W-:Y:S01]  /*0bc0*/  FADD.FTZ R32, R32, R153 ;  /* 0x0000009920207221 */ /* 0x000fe20000010000 */
[----:B------:R-:W-:Y:S02]  /*0bd0*/  HADD2.F32 R3, -RZ, R95.H1_H1 ;  /* 0x3000005fff037230 */ /* 0x000fe40000004100 */
[----:B------:R-:W-:Y:S01]  /*0be0*/  FMUL.FTZ R7, R130, R145 ;  /* 0x0000009182077220 */ /* 0x000fe20000410000 */
[--C-:B------:R-:W-:Y:S02]  /*0bf0*/  HADD2.F32 R124, -RZ, R99.reuse.H0_H0 ;  /* 0x20000063ff7c7230 */ /* 0x100fe40000004100 */
[----:B------:R-:W-:Y:S01]  /*0c00*/  FADD.FTZ R66, R66, R143 ;  /* 0x0000008f42427221 */ /* 0x000fe20000010000 */
[----:B------:R-:W-:-:S02]  /*0c10*/  HADD2.F32 R129, -RZ, R99.H1_H1 ;  /* 0x30000063ff817230 */ /* 0x000fc40000004100 */
[----:B------:R-:W-:Y:S01]  /*0c20*/  FMUL.FTZ R130, R3, R144 ;  /* 0x0000009003827220 */ /* 0x000fe20000410000 */
[----:B------:R-:W-:Y:S02]  /*0c30*/  HADD2.F32 R112, -RZ, R112.H1_H1 ;  /* 0x30000070ff707230 */ /* 0x000fe40000004100 */
[----:B-----5:R-:W-:Y:S01]  /*0c40*/  FMUL.FTZ R3, R125, R8 ;  /* 0x000000087d037220 */ /* 0x020fe20000410000 */
[----:B------:R-:W-:Y:S01]  /*0c50*/  FFMA.FTZ R8, R124, R141, R7 ;  /* 0x0000008d7c087223 */ /* 0x000fe20000010007 */
[----:B------:R-:W-:Y:S01]  /*0c60*/  FFMA.FTZ R7, R129, R140, R130 ;  /* 0x0000008c81077223 */ /* 0x000fe20000010082 */
[----:B------:R-:W-:Y:S02]  /*0c70*/  HADD2.F32 R130, -RZ, R113.H0_H0 ;  /* 0x20000071ff827230 */ /* 0x000fe40000004100 */
[----:B------:R-:W-:Y:S01]  /*0c80*/  FADD.FTZ R112, -R139, R112 ;  /* 0x000000708b707221 */ /* 0x000fe20000010100 */
[--C-:B------:R-:W-:Y:S02]  /*0c90*/  HADD2.F32 R154, -RZ, R114.reuse.H0_H0 ;  /* 0x20000072ff9a7230 */ /* 0x100fe40000004100 */
[----:B------:R-:W-:Y:S01]  /*0ca0*/  FFMA.FTZ R80, R3, R151, R80 ;  /* 0x0000009703507223 */ /* 0x000fe20000010050 */
[----:B------:R-:W-:-:S02]  /*0cb0*/  HADD2.F32 R114, -RZ, R114.H1_H1 ;  /* 0x30000072ff727230 */ /* 0x000fc40000004100 */
[----:B------:R-:W-:Y:S01]  /*0cc0*/  FMUL.FTZ R124, R125, R112 ;  /* 0x000000707d7c7220 */ /* 0x000fe20000410000 */
[----:B------:R-:W-:Y:S02]  /*0cd0*/  HADD2.F32 R152, -RZ, R113.H1_H1 ;  /* 0x30000071ff987230 */ /* 0x000fe40000004100 */
[----:B------:R-:W-:Y:S01]  /*0ce0*/  FADD.FTZ R112, RZ, R14 ;  /* 0x0000000eff707221 */ /* 0x000fe20000010000 */
[----:B------:R-:W-:Y:S01]  /*0cf0*/  FADD.FTZ R130, -R139, R130 ;  /* 0x000000828b827221 */ /* 0x000fe20000010100 */
[----:B------:R-:W-:Y:S01]  /*0d00*/  FFMA.FTZ R113, R3, R14, RZ ;  /* 0x0000000e03717223 */ /* 0x000fe200000100ff */
[--C-:B------:R-:W-:Y:S02]  /*0d10*/  HADD2.F32 R156, -RZ, R115.reuse.H0_H0 ;  /* 0x20000073ff9c7230 */ /* 0x100fe40000004100 */
[----:B------:R-:W-:Y:S01]  /*0d20*/  FFMA.FTZ R49, R124, R128, R49 ;  /* 0x000000807c317223 */ /* 0x000fe20000010031 */
[----:B------:R-:W-:Y:S02]  /*0d30*/  HADD2.F32 R158, -RZ, R115.H1_H1 ;  /* 0x30000073ff9e7230 */ /* 0x000fe40000004100 */
[----:B------:R-:W-:Y:S01]  /*0d40*/  FADD.FTZ R114, -R139, R114 ;  /* 0x000000728b727221 */ /* 0x000fe20000010100 */
[----:B------:R-:W-:Y:S01]  /*0d50*/  FADD.FTZ R115, R112, R13 ;  /* 0x0000000d70737221 */ /* 0x000fe20000010000 */
[----:B------:R-:W-:Y:S01]  /*0d60*/  FMUL.FTZ R129, R125, R130 ;  /* 0x000000827d817220 */ /* 0x000fe20000410000 */
[----:B------:R-:W-:Y:S01]  /*0d70*/  FADD.FTZ R128, -R139, R152 ;  /* 0x000000988b807221 */ /* 0x000fe20000010100 */
[----:B------:R-:W-:Y:S01]  /*0d80*/  FFMA.FTZ R112, R124, R13, R113 ;  /* 0x0000000d7c707223 */ /* 0x000fe20000010071 */
[----:B------:R-:W-:Y:S01]  /*0d90*/  FMUL.FTZ R130, R125, R114 ;  /* 0x000000727d827220 */ /* 0x000fe20000410000 */
[----:B------:R-:W-:Y:S01]  /*0da0*/  FADD.FTZ R154, -R139, R154 ;  /* 0x0000009a8b9a7221 */ /* 0x000fe20000010100 */
[----:B------:R-:W-:Y:S01]  /*0db0*/  FMUL.FTZ R128, R125, R128 ;  /* 0x000000807d807220 */ /* 0x000fe20000410000 */
[----:B------:R-:W-:Y:S01]  /*0dc0*/  FADD.FTZ R114, R115, R12 ;  /* 0x0000000c73727221 */ /* 0x000fe20000010000 */
[----:B------:R-:W-:Y:S01]  /*0dd0*/  FFMA.FTZ R113, R129, R12, R112 ;  /* 0x0000000c81717223 */ /* 0x000fe20000010070 */
[----:B------:R-:W-:Y:S01]  /*0de0*/  FMUL.FTZ R131, R125, R154 ;  /* 0x0000009a7d837220 */ /* 0x000fe20000410000 */
[----:B------:R-:W-:Y:S01]  /*0df0*/  FADD.FTZ R156, -R139, R156 ;  /* 0x0000009c8b9c7221 */ /* 0x000fe20000010100 */
[----:B------:R-:W-:Y:S01]  /*0e00*/  FADD.FTZ R115, R114, R11 ;  /* 0x0000000b72737221 */ /* 0x000fe20000010000 */
[----:B------:R-:W-:Y:S01]  /*0e10*/  FFMA.FTZ R112, R128, R11, R113 ;  /* 0x0000000b80707223 */ /* 0x000fe20000010071 */
[----:B------:R-:W-:Y:S01]  /*0e20*/  FFMA.FTZ R77, R130, R132, R77 ;  /* 0x00000084824d7223 */ /* 0x000fe2000001004d */
[----:B------:R-:W-:Y:S01]  /*0e30*/  FFMA.FTZ R76, R131, R133, R76 ;  /* 0x00000085834c7223 */ /* 0x000fe2000001004c */
[----:B------:R-:W-:Y:S01]  /*0e40*/  FADD.FTZ R114, R115, R10 ;  /* 0x0000000a73727221 */ /* 0x000fe20000010000 */
[----:B------:R-:W-:Y:S01]  /*0e50*/  FFMA.FTZ R113, R131, R10, R112 ;  /* 0x0000000a83717223 */ /* 0x000fe20000010070 */
[----:B------:R-:W-:Y:S01]  /*0e60*/  FADD.FTZ R132, -R139, R158 ;  /* 0x0000009e8b847221 */ /* 0x000fe20000010100 */
[C---:B------:R-:W-:Y:S01]  /*0e70*/  FMUL.FTZ R133, R125.reuse, R156 ;  /* 0x0000009c7d857220 */ /* 0x040fe20000410000 */
[----:B------:R-:W-:Y:S01]  /*0e80*/  FADD.FTZ R115, R114, R9 ;  /* 0x0000000972737221 */ /* 0x000fe20000010000 */
[----:B------:R-:W-:Y:S01]  /*0e90*/  FFMA.FTZ R112, R130, R9, R113 ;  /* 0x0000000982707223 */ /* 0x000fe20000010071 */
[----:B------:R-:W-:Y:S01]  /*0ea0*/  FMUL.FTZ R132, R125, R132 ;  /* 0x000000847d847220 */ /* 0x000fe20000410000 */
[----:B------:R-:W-:Y:S01]  /*0eb0*/  FFMA.FTZ R83, R128, R142, R83 ;  /* 0x0000008e80537223 */ /* 0x000fe20000010053 */
[----:B------:R-:W-:Y:S01]  /*0ec0*/  FADD.FTZ R114, R115, R8 ;  /* 0x0000000873727221 */ /* 0x000fe20000010000 */
[C---:B------:R-:W-:Y:S01]  /*0ed0*/  FFMA.FTZ R112, R133.reuse, R8, R112 ;  /* 0x0000000885707223 */ /* 0x040fe20000010070 */
[----:B------:R-:W-:Y:S01]  /*0ee0*/  FFMA.FTZ R78, R133, R141, R78 ;  /* 0x0000008d854e7223 */ /* 0x000fe2000001004e */
[----:B------:R-:W-:Y:S01]  /*0ef0*/  FFMA.FTZ R79, R132, R140, R79 ;  /* 0x0000008c844f7223 */ /* 0x000fe2000001004f */
[----:B------:R-:W-:Y:S01]  /*0f00*/  FFMA.FTZ R48, R3, R153, R48 ;  /* 0x0000009903307223 */ /* 0x000fe20000010030 */
[----:B------:R-:W-:Y:S01]  /*0f10*/  FFMA.FTZ R81, R124, R146, R81 ;  /* 0x000000927c517223 */ /* 0x000fe20000010051 */
        /* <DEDUP_REMOVED lines=13> */
[----:B------:R-:W-:Y:S01]  /*0ff0*/  IADD3 R142, PT, PT, R6, 0x20, RZ ;  /* 0x00000020068e7810 */ /* 0x000fe20007ffe0ff */
[----:B------:R-:W-:Y:S01]  /*1000*/  FADD.FTZ R141, R114, R7 ;  /* 0x00000007728d7221 */ /* 0x000fe20000010000 */
[----:B------:R-:W-:-:S07]  /*1010*/  FFMA.FTZ R140, R132, R7, R112 ;  /* 0x00000007848c7223 */ /* 0x000fce0000010070 */
.L_x_361:
[----:B------:R-:W-:Y:S05]  /*1020*/  BSYNC.RECONVERGENT B0 ;  /* 0x0000000000007941 */ /* 0x000fea0003800200 */
.L_x_360:
        /* <DEDUP_REMOVED lines=15> */
[----:B------:R-:W-:Y:S02]  /*1120*/  HADD2.F32 R136, -RZ, R88.H0_H0 ;  /* 0x20000058ff887230 */ /* 0x000fe40000004100 */
[----:B------:R-:W-:Y:S02]  /*1130*/  HADD2.F32 R137, -RZ, R84.H1_H1 ;  /* 0x30000054ff897230 */ /* 0x000fe40000004100 */
[----:B------:R-:W-:Y:S02]  /*1140*/  HADD2.F32 R135, -RZ, R88.H1_H1 ;  /* 0x30000058ff877230 */ /* 0x000fe40000004100 */
[--C-:B------:R-:W-:Y:S02]  /*1150*/  HADD2.F32 R144, -RZ, R85.reuse.H0_H0 ;  /* 0x20000055ff907230 */ /* 0x100fe40000004100 */
[----:B------:R-:W-:-:S02]  /*1160*/  HADD2.F32 R149, -RZ, R85.H1_H1 ;  /* 0x30000055ff957230 */ /* 0x000fc40000004100 */
[--C-:B------:R-:W-:Y:S02]  /*1170*/  HADD2.F32 R153, -RZ, R86.reuse.H1_H1 ;  /* 0x30000056ff997230 */ /* 0x100fe40000004100 */
[----:B------:R-:W-:Y:S02]  /*1180*/  HADD2.F32 R148, -RZ, R86.H0_H0 ;  /* 0x20000056ff947230 */ /* 0x000fe40000004100 */
[----:B------:R-:W-:Y:S02]  /*1190*/  HADD2.F32 R151, -RZ, R90.H1_H1 ;  /* 0x3000005aff977230 */ /* 0x000fe40000004100 */
[----:B0-----:R-:W-:-:S05]  /*11a0*/  @P0 IMAD.WIDE.U32 R126, R142, 0x10, R126 ;  /* 0x000000108e7e0825 */ /* 0x001fca00078e007e */
[----:B------:R0:W5:Y:S01]  /*11b0*/  @P0 LDG.E.128 R100, desc[UR10][R126.64] ;  /* 0x0000000a7e640981 */ /* 0x000162000c1e1d00 */
[----:B------:R-:W-:Y:S02]  /*11c0*/  HADD2.F32 R146, -RZ, R90.H0_H0 ;  /* 0x2000005aff927230 */ /* 0x000fe40000004100 */
[--C-:B0-----:R-:W-:Y:S02]  /*11d0*/  HADD2.F32 R127, -RZ, R89.reuse.H1_H1 ;  /* 0x30000059ff7f7230 */ /* 0x101fe40000004100 */
[----:B------:R-:W-:Y:S02]  /*11e0*/  HADD2.F32 R126, -RZ, R89.H0_H0 ;  /* 0x20000059ff7e7230 */ /* 0x000fe40000004100 */
[--C-:B---3--:R-:W-:Y:S02]  /*11f0*/  HADD2.F32 R143, -RZ, R112.reuse.H0_H0 ;  /* 0x20000070ff8f7230 */ /* 0x108fe40000004100 */
[----:B------:R-:W-:-:S03]  /*1200*/  HADD2.F32 R112, -RZ, R112.H1_H1 ;  /* 0x30000070ff707230 */ /* 0x000fc60000004100 */
[----:B------:R-:W-:Y:S01]  /*1210*/  FMUL.FTZ R15, R138, R143 ;  /* 0x0000008f8a0f7220 */ /* 0x000fe20000410000 */
[--C-:B----4-:R-:W-:Y:S02]  /*1220*/  HADD2.F32 R147, -RZ, R116.reuse.H0_H0 ;  /* 0x20000074ff937230 */ /* 0x110fe40000004100 */
[----:B------:R-:W-:Y:S01]  /*1230*/  FMUL.FTZ R138, R137, R112 ;  /* 0x00000070898a7220 */ /* 0x000fe20000410000 */
[----:B------:R-:W-:Y:S02]  /*1240*/  HADD2.F32 R134, -RZ, R116.H1_H1 ;  /* 0x30000074ff867230 */ /* 0x000fe40000004100 */
[--C-:B------:R-:W-:Y:S02]  /*1250*/  HADD2.F32 R137, -RZ, R113.reuse.H0_H0 ;  /* 0x20000071ff897230 */ /* 0x100fe40000004100 */
[----:B------:R-:W-:Y:S01]  /*1260*/  FFMA.FTZ R116, R136, R147, R15 ;  /* 0x0000009388747223 */ /* 0x000fe2000001000f */
[----:B------:R-:W-:Y:S02]  /*1270*/  HADD2.F32 R136, -RZ, R113.H1_H1 ;  /* 0x30000071ff887230 */ /* 0x000fe40000004100 */
[----:B------:R-:W-:-:S02]  /*1280*/  HADD2.F32 R113, -RZ, R114.H0_H0 ;  /* 0x20000072ff717230 */ /* 0x000fc40000004100 */
[----:B------:R-:W-:Y:S02]  /*1290*/  HADD2.F32 R114, -RZ, R114.H1_H1 ;  /* 0x30000072ff727230 */ /* 0x000fe40000004100 */
[----:B------:R-:W-:Y:S01]  /*12a0*/  FFMA.FTZ R15, R135, R134, R138 ;  /* 0x00000086870f7223 */ /* 0x000fe2000001008a */
[--C-:B------:R-:W-:Y:S02]  /*12b0*/  HADD2.F32 R135, -RZ, R117.reuse.H0_H0 ;  /* 0x20000075ff877230 */ /* 0x100fe40000004100 */
[----:B------:R-:W-:Y:S02]  /*12c0*/  HADD2.F32 R138, -RZ, R117.H1_H1 ;  /* 0x30000075ff8a7230 */ /* 0x000fe40000004100 */
[----:B------:R-:W-:Y:S01]  /*12d0*/  FMUL.FTZ R117, R144, R137 ;  /* 0x0000008990757220 */ /* 0x000fe20000410000 */
[--C-:B------:R-:W-:Y:S02]  /*12e0*/  HADD2.F32 R145, -RZ, R118.reuse.H0_H0 ;  /* 0x20000076ff917230 */ /* 0x100fe40000004100 */
[----:B------:R-:W-:-:S02]  /*12f0*/  HADD2.F32 R142, -RZ, R118.H1_H1 ;  /* 0x30000076ff8e7230 */ /* 0x000fc40000004100 */
[----:B------:R-:W-:Y:S01]  /*1300*/  FMUL.FTZ R118, R149, R136 ;  /* 0x0000008895767220 */ /* 0x000fe20000410000 */
[----:B------:R-:W-:Y:S01]  /*1310*/  FMUL.FTZ R144, R153, R114 ;  /* 0x0000007299907220 */ /* 0x000fe20000410000 */
[----:B------:R-:W-:Y:S01]  /*1320*/  FMUL.FTZ R149, R148, R113 ;  /* 0x0000007194957220 */ /* 0x000fe20000410000 */
[----:B------:R-:W-:Y:S01]  /*1330*/  FFMA.FTZ R117, R126, R135, R117 ;  /* 0x000000877e757223 */ /* 0x000fe20000010075 */
[----:B------:R-:W-:Y:S01]  /*1340*/  FFMA.FTZ R118, R127, R138, R118 ;  /* 0x0000008a7f767223 */ /* 0x000fe20000010076 */
[----:B------:R-:W-:Y:S01]  /*1350*/  FFMA.FTZ R127, R151, R142, R144 ;  /* 0x0000008e977f7223 */ /* 0x000fe20000010090 */
[----:B------:R-:W-:Y:S01]  /*1360*/  FFMA.FTZ R126, R146, R145, R149 ;  /* 0x00000091927e7223 */ /* 0x000fe20000010095 */
[--C-:B--2---:R-:W-:Y:S02]  /*1370*/  HADD2.F32 R144, -RZ, R120.reuse.H0_H0 ;  /* 0x20000078ff907230 */ /* 0x104fe40000004100 */
[----:B------:R-:W-:Y:S02]  /*1380*/  HADD2.F32 R146, -RZ, R120.H1_H1 ;  /* 0x30000078ff927230 */ /* 0x000fe40000004100 */
[----:B------:R-:W-:-:S02]  /*1390*/  HADD2.F32 R158, -RZ, R121.H0_H0 ;  /* 0x20000079ff9e7230 */ /* 0x000fc40000004100 */
[C---:B------:R-:W-:Y:S01]  /*13a0*/  FADD.FTZ R120, -R139.reuse, R144 ;  /* 0x000000908b787221 */ /* 0x040fe20000010100 */
[----:B------:R-:W-:Y:S02]  /*13b0*/  HADD2.F32 R152, -RZ, R121.H1_H1 ;  /* 0x30000079ff987230 */ /* 0x000fe40000004100 */
[--C-:B------:R-:W-:Y:S02]  /*13c0*/  HADD2.F32 R154, -RZ, R122.reuse.H0_H0 ;  /* 0x2000007aff9a7230 */ /* 0x100fe40000004100 */
[----:B------:R-:W-:Y:S02]  /*13d0*/  HADD2.F32 R156, -RZ, R122.H1_H1 ;  /* 0x3000007aff9c7230 */ /* 0x000fe40000004100 */
[----:B------:R-:W-:Y:S01]  /*13e0*/  FADD.FTZ R122, -R139, R146 ;  /* 0x000000928b7a7221 */ /* 0x000fe20000010100 */
[--C-:B------:R-:W-:Y:S02]  /*13f0*/  HADD2.F32 R148, -RZ, R123.reuse.H0_H0 ;  /* 0x2000007bff947230 */ /* 0x100fe40000004100 */
[----:B------:R-:W-:-:S02]  /*1400*/  HADD2.F32 R150, -RZ, R123.H1_H1 ;  /* 0x3000007bff967230 */ /* 0x000fc40000004100 */
[----:B-----5:R-:W-:Y:S01]  /*1410*/  FMUL.FTZ R121, R125, R120 ;  /* 0x000000787d797220 */ /* 0x020fe20000410000 */
[C---:B------:R-:W-:Y:S01]  /*1420*/  FADD.FTZ R158, -R139.reuse, R158 ;  /* 0x0000009e8b9e7221 */ /* 0x040fe20000010100 */
[C---:B------:R-:W-:Y:S01]  /*1430*/  FADD.FTZ R152, -R139.reuse, R152 ;  /* 0x000000988b987221 */ /* 0x040fe20000010100 */
[C---:B------:R-:W-:Y:S01]  /*1440*/  FADD.FTZ R154, -R139.reuse, R154 ;  /* 0x0000009a8b9a7221 */ /* 0x040fe20000010100 */
[C---:B------:R-:W-:Y:S01]  /*1450*/  FADD.FTZ R156, -R139.reuse, R156 ;  /* 0x0000009c8b9c7221 */ /* 0x040fe20000010100 */
[C---:B------:R-:W-:Y:S01]  /*1460*/  FADD.FTZ R146, -R139.reuse, R148 ;  /* 0x000000948b927221 */ /* 0x040fe20000010100 */
[----:B------:R-:W-:Y:S01]  /*1470*/  FADD.FTZ R144, -R139, R150 ;  /* 0x000000968b907221 */ /* 0x000fe20000010100 */
[----:B------:R-:W-:Y:S01]  /*1480*/  FMUL.FTZ R120, R125, R122 ;  /* 0x0000007a7d787220 */ /* 0x000fe20000410000 */
[----:B------:R-:W-:Y:S02]  /*1490*/  HADD2.F32 R139, -RZ, R115.H0_H0 ;  /* 0x20000073ff8b7230 */ /* 0x000fe40000004100 */
[----:B------:R-:W-:-:S02]  /*14a0*/  HADD2.F32 R122, -RZ, R87.H0_H0 ;  /* 0x20000057ff7a7230 */ /* 0x000fc40000004100 */
[----:B------:R-:W-:Y:S02]  /*14b0*/  HADD2.F32 R148, -RZ, R115.H1_H1 ;  /* 0x30000073ff947230 */ /* 0x000fe40000004100 */
[----:B------:R-:W-:Y:S02]  /*14c0*/  HADD2.F32 R123, -RZ, R87.H1_H1 ;  /* 0x30000057ff7b7230 */ /* 0x000fe40000004100 */
[----:B------:R-:W-:Y:S01]  /*14d0*/  FADD.FTZ R57, R57, R134 ;  /* 0x0000008639397221 */ /* 0x000fe20000010000 */
[--C-:B------:R-:W-:Y:S02]  /*14e0*/  HADD2.F32 R115, -RZ, R119.reuse.H0_H0 ;  /* 0x20000077ff737230 */ /* 0x100fe40000004100 */
[----:B------:R-:W-:Y:S01]  /*14f0*/  FFMA.FTZ R73, R120, R134, R73 ;  /* 0x0000008678497223 */ /* 0x000fe20000010049 */
[----:B------:R-:W-:Y:S02]  /*1500*/  HADD2.F32 R150, -RZ, R119.H1_H1 ;  /* 0x30000077ff967230 */ /* 0x000fe40000004100 */
[----:B------:R-:W-:Y:S01]  /*1510*/  FMUL.FTZ R119, R122, R139 ;  /* 0x0000008b7a777220 */ /* 0x000fe20000410000 */
[----:B------:R-:W-:Y:S01]  /*1520*/  FMUL.FTZ R134, R123, R148 ;  /* 0x000000947b867220 */ /* 0x000fe20000410000 */
[----:B------:R-:W-:-:S02]  /*1530*/  HADD2.F32 R122, -RZ, R91.H0_H0 ;  /* 0x2000005bff7a7230 */ /* 0x000fc40000004100 */
[----:B------:R-:W-:-:S03]  /*1540*/  HADD2.F32 R123, -RZ, R91.H1_H1 ;  /* 0x3000005bff7b7230 */ /* 0x000fc60000004100 */
[----:B------:R-:W-:Y:S02]  /*1550*/  FFMA.FTZ R119, R122, R115, R119 ;  /* 0x000000737a777223 */ /* 0x000fe40000010077 */
[----:B------:R-:W-:Y:S01]  /*1560*/  FFMA.FTZ R122, R123, R150, R134 ;  /* 0x000000967b7a7223 */ /* 0x000fe20000010086 */
[----:B------:R-:W-:Y:S01]  /*1570*/  FMUL.FTZ R123, R125, R158 ;  /* 0x0000009e7d7b7220 */ /* 0x000fe20000410000 */
[----:B------:R-:W-:-:S03]  /*1580*/  FADD.FTZ R58, R58, R135 ;  /* 0x000000873a3a7221 */ /* 0x000fc60000010000 */
[----:B------:R-:W-:Y:S01]  /*1590*/  FFMA.FTZ R74, R123, R135, R74 ;  /* 0x000000877b4a7223 */ /* 0x000fe2000001004a */
[----:B------:R-:W-:Y:S01]  /*15a0*/  FMUL.FTZ R135, R125, R154 ;  /* 0x0000009a7d877220 */ /* 0x000fe20000410000 */
        /* <DEDUP_REMOVED lines=11> */
[----:B------:R-:W-:-:S02]  /*1660*/  FADD.FTZ R27, R27, R136 ;  /* 0x000000881b1b7221 */ /* 0x000fc40000010000 */
[----:B------:R-:W-:Y:S01]  /*1670*/  FADD.FTZ R113, R112, R117 ;  /* 0x0000007570717221 */ /* 0x000fe20000010000 */
[----:B------:R-:W-:Y:S01]  /*1680*/  FFMA.FTZ R141, R123, R117, R138 ;  /* 0x000000757b8d7223 */ /* 0x000fe2000001008a */
[C---:B------:R-:W-:Y:S01]  /*1690*/  FFMA.FTZ R43, R134.reuse, R136, R43 ;  /* 0x00000088862b7223 */ /* 0x040fe2000001002b */
        /* <DEDUP_REMOVED lines=9> */
[C---:B------:R-:W-:Y:S01]  /*1730*/  FMUL.FTZ R137, R125.reuse, R146 ;  /* 0x000000927d897220 */ /* 0x040fe20000410000 */
[----:B------:R-:W-:Y:S01]  /*1740*/  FADD.FTZ R114, R114, R127 ;  /* 0x0000007f72727221 */ /* 0x000fe20000010000 */
[----:B------:R-:W-:Y:S01]  /*1750*/  FFMA.FTZ R112, R136, R127, R113 ;  /* 0x0000007f88707223 */ /* 0x000fe20000010071 */
[----:B------:R-:W-:-:S02]  /*1760*/  FMUL.FTZ R138, R125, R144 ;  /* 0x000000907d8a7220 */ /* 0x000fc40000410000 */
        /* <DEDUP_REMOVED lines=20> */
.L_x_363:
[----:B------:R-:W-:Y:S05]  /*18b0*/  BSYNC.RECONVERGENT B0 ;  /* 0x0000000000007941 */ /* 0x000fea0003800200 */
.L_x_362:
        /* <DEDUP_REMOVED lines=23> */
.L_x_403:
        /* <DEDUP_REMOVED lines=42> */
[----:B------:R-:W-:-:S02]  /*1cd0*/  F2FP.F16.F32.PACK_AB R112, R113, R112 ;  /* 0x000000707170723e */ /* 0x000fc400000000ff */
[----:B------:R-:W-:Y:S02]  /*1ce0*/  F2FP.F16.F32.PACK_AB R113, R115, R140 ;  /* 0x0000008c7371723e */ /* 0x000fe400000000ff */
[----:B------:R-:W-:Y:S02]  /*1cf0*/  F2FP.F16.F32.PACK_AB R114, R141, R114 ;  /* 0x000000728d72723e */ /* 0x000fe400000000ff */
[----:B------:R-:W-:Y:S01]  /*1d00*/  F2FP.F16.F32.PACK_AB R115, R143, R150 ;  /* 0x000000968f73723e */ /* 0x000fe200000000ff */
[----:B------:R-:W-:Y:S06]  /*1d10*/  BRA `(.L_x_370) ;  /* 0x0000001000607947 */ /* 0x000fec0003800000 */
.L_x_369:
        /* <DEDUP_REMOVED lines=12> */
[----:B0-----:R-:W-:Y:S01]  /*1de0*/  FADD.FTZ R140, R10, -R113 ;  /* 0x800000710a8c7221 */ /* 0x001fe20000010000 */
        /* <DEDUP_REMOVED lines=14> */
[----:B------:R-:W-:Y:S02]  /*1ed0*/  F2FP.F16.F32.PACK_AB R112, R105, R104 ;  /* 0x000000686970723e */ /* 0x000fe400000000ff */
[----:B------:R-:W-:Y:S02]  /*1ee0*/  MOV R107, R115 ;  /* 0x00000073006b7202 */ /* 0x000fe40000000f00 */
[----:B------:R-:W-:Y:S02]  /*1ef0*/  MOV R106, R114 ;  /* 0x00000072006a7202 */ /* 0x000fe40000000f00 */
[----:B------:R-:W-:-:S02]  /*1f00*/  MOV R105, R113 ;  /* 0x0000007100697202 */ /* 0x000fc40000000f00 */
[----:B------:R-:W-:Y:S01]  /*1f10*/  MOV R104, R112 ;  /* 0x0000007000687202 */ /* 0x000fe20000000f00 */
[----:B------:R-:W-:Y:S06]  /*1f20*/  BRA `(.L_x_370) ;  /* 0x0000000c00dc7947 */ /* 0x000fec0003800000 */
.L_x_368:
        /* <DEDUP_REMOVED lines=36> */
.L_x_371:
        /* <DEDUP_REMOVED lines=14> */
[----:B0-----:R-:W-:Y:S01]  /*2250*/  FADD.FTZ R140, R8, -R111 ;  /* 0x8000006f088c7221 */ /* 0x001fe20000010000 */
        /* <DEDUP_REMOVED lines=22> */
.L_x_367:
        /* <DEDUP_REMOVED lines=11> */
[--C-:B------:R-:W-:Y:S02]  /*2470*/  HADD2.F32 R142, -RZ, R19.reuse.H1_H1 ;  /* 0x30000013ff8e7230 */ /* 0x100fe40000004100 */
[----:B------:R-:W-:Y:S01]  /*2480*/  FADD.FTZ R143, R7, -R148 ;  /* 0x80000094078f7221 */ /* 0x000fe20000010000 */
[--C-:B------:R-:W-:Y:S02]  /*2490*/  HADD2.F32 R114, -RZ, R18.reuse.H1_H1 ;  /* 0x30000012ff727230 */ /* 0x100fe40000004100 */
[----:B0-----:R-:W-:Y:S01]  /*24a0*/  FADD.FTZ R141, R9, -R144 ;  /* 0x80000090098d7221 */ /* 0x001fe20000010000 */
[----:B------:R-:W-:Y:S02]  /*24b0*/  HADD2.F32 R112, -RZ, R18.H0_H0 ;  /* 0x20000012ff707230 */ /* 0x000fe40000004100 */
[----:B------:R-:W-:Y:S01]  /*24c0*/  FFMA.FTZ R115, R133, R139, R146 ;  /* 0x0000008b85737223 */ /* 0x000fe20000010092 */
[----:B------:R-:W-:Y:S01]  /*24d0*/  FADD.FTZ R113, R10, -R113 ;  /* 0x800000710a717221 */ /* 0x000fe20000010000 */
[----:B------:R-:W-:-:S02]  /*24e0*/  HADD2.F32 R140, -RZ, R19.H0_H0 ;  /* 0x20000013ff8c7230 */ /* 0x000fc40000004100 */
[C---:B-----5:R-:W-:Y:S01]  /*24f0*/  FFMA.FTZ R148, R125.reuse, R143, R142 ;  /* 0x0000008f7d947223 */ /* 0x060fe2000001008e */
[C---:B------:R-:W-:Y:S01]  /*2500*/  FFMA.FTZ R144, R125.reuse, R141, R114 ;  /* 0x0000008d7d907223 */ /* 0x040fe20000010072 */
[----:B------:R-:W-:Y:S01]  /*2510*/  FADD.FTZ R115, R8, -R115 ;  /* 0x8000007308737221 */ /* 0x000fe20000010000 */
[----:B------:R-:W-:Y:S01]  /*2520*/  FFMA.FTZ R143, R125, R113, R112 ;  /* 0x000000717d8f7223 */ /* 0x000fe20000010070 */
[-CC-:B------:R-:W-:Y:S01]  /*2530*/  FFMA.FTZ R141, R129, R139.reuse, R146.reuse ;  /* 0x0000008b818d7223 */ /* 0x180fe20000010092 */
[-CC-:B------:R-:W-:Y:S01]  /*2540*/  FFMA.FTZ R113, R3, R139.reuse, R146.reuse ;  /* 0x0000008b03717223 */ /* 0x180fe20000010092 */
[-CC-:B------:R-:W-:Y:S01]  /*2550*/  FFMA.FTZ R152, R128, R139.reuse, R146.reuse ;  /* 0x0000008b80987223 */ /* 0x180fe20000010092 */
[----:B------:R-:W-:Y:S01]  /*2560*/  FFMA.FTZ R150, R124, R139, R146 ;  /* 0x0000008b7c967223 */ /* 0x000fe20000010092 */
[----:B------:R-:W-:Y:S01]  /*2570*/  FFMA.FTZ R115, R125, R115, R140 ;  /* 0x000000737d737223 */ /* 0x000fe2000001008c */
[----:B------:R-:W-:Y:S02]  /*2580*/  HADD2.F32 R112, -RZ, R16.H0_H0 ;  /* 0x20000010ff707230 */ /* 0x000fe40000004100 */
[----:B------:R-:W-:Y:S01]  /*2590*/  FADD.FTZ R147, R12, -R141 ;  /* 0x8000008d0c937221 */ /* 0x000fe20000010000 */
[----:B------:R-:W-:-:S02]  /*25a0*/  HADD2.F32 R140, -RZ, R17.H0_H0 ;  /* 0x20000011ff8c7230 */ /* 0x000fc40000004100 */
[----:B------:R-:W-:Y:S01]  /*25b0*/  FADD.FTZ R141, R14, -R113 ;  /* 0x800000710e8d7221 */ /* 0x000fe20000010000 */
[----:B------:R-:W-:Y:S02]  /*25c0*/  HADD2.F32 R142, -RZ, R17.H1_H1 ;  /* 0x30000011ff8e7230 */ /* 0x000fe40000004100 */
[----:B------:R-:W-:Y:S01]  /*25d0*/  FADD.FTZ R149, R11, -R152 ;  /* 0x800000980b957221 */ /* 0x000fe20000010000 */
[----:B------:R-:W-:Y:S02]  /*25e0*/  HADD2.F32 R114, -RZ, R16.H1_H1 ;  /* 0x30000010ff727230 */ /* 0x000fe40000004100 */
[----:B------:R-:W-:Y:S01]  /*25f0*/  FADD.FTZ R145, R13, -R150 ;  /* 0x800000960d917221 */ /* 0x000fe20000010000 */
[C---:B------:R-:W-:Y:S01]  /*2600*/  FFMA.FTZ R112, R125.reuse, R141, R112 ;  /* 0x0000008d7d707223 */ /* 0x040fe20000010070 */
[C---:B------:R-:W-:Y:S01]  /*2610*/  FFMA.FTZ R113, R125.reuse, R147, R140 ;  /* 0x000000937d717223 */ /* 0x040fe2000001008c */
[C---:B------:R-:W-:Y:S01]  /*2620*/  FFMA.FTZ R142, R125.reuse, R149, R142 ;  /* 0x000000957d8e7223 */ /* 0x040fe2000001008e */
[----:B------:R-:W-:Y:S01]  /*2630*/  FFMA.FTZ R141, R125, R145, R114 ;  /* 0x000000917d8d7223 */ /* 0x000fe20000010072 */
[----:B------:R-:W-:-:S02]  /*2640*/  F2FP.F16.F32.PACK_AB R115, R148, R115 ;  /* 0x000000739473723e */ /* 0x000fc400000000ff */
[----:B------:R-:W-:Y:S02]  /*2650*/  F2FP.F16.F32.PACK_AB R114, R144, R143 ;  /* 0x0000008f9072723e */ /* 0x000fe400000000ff */
[----:B------:R-:W-:Y:S02]  /*2660*/  F2FP.F16.F32.PACK_AB R113, R142, R113 ;  /* 0x000000718e71723e */ /* 0x000fe400000000ff */
[----:B------:R-:W-:Y:S01]  /*2670*/  F2FP.F16.F32.PACK_AB R112, R141, R112 ;  /* 0x000000708d70723e */ /* 0x000fe200000000ff */
[----:B------:R-:W-:Y:S06]  /*2680*/  BRA `(.L_x_370) ;  /* 0x0000000800047947 */ /* 0x000fec0003800000 */
.L_x_373:
[-CC-:B------:R-:W-:Y:S01]  /*2690*/  FFMA.FTZ R107, R129, R139.reuse, R146.reuse ;  /* 0x0000008b816b7223 */ /* 0x180fe20000010092 */
[-CC-:B------:R-:W-:Y:S01]  /*26a0*/  FFMA.FTZ R105, R3, R139.reuse, R146.reuse ;  /* 0x0000008b03697223 */ /* 0x180fe20000010092 */
[-CC-:B------:R-:W-:Y:S01]  /*26b0*/  FFMA.FTZ R143, R133, R139.reuse, R146.reuse ;  /* 0x0000008b858f7223 */ /* 0x180fe20000010092 */
[----:B------:R-:W-:Y:S02]  /*26c0*/  HADD2.F32 R113, -RZ, R17.H0_H0 ;  /* 0x20000011ff717230 */ /* 0x000fe40000004100 */
[----:B------:R-:W-:Y:S01]  /*26d0*/  FADD.FTZ R112, R12, -R107 ;  /* 0x8000006b0c707221 */ /* 0x000fe20000010000 */
[----:B------:R-:W-:Y:S02]  /*26e0*/  HADD2.F32 R106, -RZ, R16.H0_H0 ;  /* 0x20000010ff6a7230 */ /* 0x000fe40000004100 */
[----:B------:R-:W-:Y:S01]  /*26f0*/  FADD.FTZ R104, R14, -R105 ;  /* 0x800000690e687221 */ /* 0x000fe20000010000 */
[----:B------:R-:W-:Y:S02]  /*2700*/  HADD2.F32 R145, -RZ, R19.H0_H0 ;  /* 0x20000013ff917230 */ /* 0x000fe40000004100 */
[----:B0-----:R-:W-:Y:S01]  /*2710*/  FADD.FTZ R140, R8, -R143 ;  /* 0x8000008f088c7221 */ /* 0x001fe20000010000 */
[-C--:B------:R-:W-:Y:S01]  /*2720*/  FFMA.FTZ R115, R131, R139.reuse, R146 ;  /* 0x0000008b83737223 */ /* 0x080fe20000010092 */
[C---:B-----5:R-:W-:Y:S01]  /*2730*/  FFMA.FTZ R113, R125.reuse, R112, R113 ;  /* 0x000000707d717223 */ /* 0x060fe20000010071 */
[C---:B------:R-:W-:Y:S01]  /*2740*/  FFMA.FTZ R104, R125.reuse, R104, R106 ;  /* 0x000000687d687223 */ /* 0x040fe2000001006a */
[----:B------:R-:W-:Y:S01]  /*2750*/  FFMA.FTZ R145, R125, R140, R145 ;  /* 0x0000008c7d917223 */ /* 0x000fe20000010091 */
[-CC-:B------:R-:W-:Y:S01]  /*2760*/  FFMA.FTZ R112, R128, R139.reuse, R146.reuse ;  /* 0x0000008b80707223 */ /* 0x180fe20000010092 */
[-CC-:B------:R-:W-:Y:S01]  /*2770*/  FFMA.FTZ R106, R124, R139.reuse, R146.reuse ;  /* 0x0000008b7c6a7223 */ /* 0x180fe20000010092 */
[-CC-:B------:R-:W-:Y:S01]  /*2780*/  FFMA.FTZ R142, R132, R139.reuse, R146.reuse ;  /* 0x0000008b848e7223 */ /* 0x180fe20000010092 */
[----:B------:R-:W-:Y:S01]  /*2790*/  FFMA.FTZ R140, R130, R139, R146 ;  /* 0x0000008b828c7223 */ /* 0x000fe20000010092 */
[----:B------:R-:W-:-:S02]  /*27a0*/  HADD2.F32 R141, -RZ, R18.H0_H0 ;  /* 0x20000012ff8d7230 */ /* 0x000fc40000004100 */
[----:B------:R-:W-:Y:S01]  /*27b0*/  FADD.FTZ R114, R10, -R115 ;  /* 0x800000730a727221 */ /* 0x000fe20000010000 */
[----:B------:R-:W-:Y:S02]  /*27c0*/  HADD2.F32 R107, -RZ, R17.H1_H1 ;  /* 0x30000011ff6b7230 */ /* 0x000fe40000004100 */
[----:B------:R-:W-:Y:S01]  /*27d0*/  FADD.FTZ R112, R11, -R112 ;  /* 0x800000700b707221 */ /* 0x000fe20000010000 */
[----:B------:R-:W-:Y:S02]  /*27e0*/  HADD2.F32 R105, -RZ, R16.H1_H1 ;  /* 0x30000010ff697230 */ /* 0x000fe40000004100 */
[----:B------:R-:W-:Y:S01]  /*27f0*/  FADD.FTZ R142, R7, -R142 ;  /* 0x8000008e078e7221 */ /* 0x000fe20000010000 */
[----:B------:R-:W-:Y:S02]  /*2800*/  HADD2.F32 R115, -RZ, R18.H1_H1 ;  /* 0x30000012ff737230 */ /* 0x000fe40000004100 */
[----:B------:R-:W-:Y:S01]  /*2810*/  FADD.FTZ R140, R9, -R140 ;  /* 0x8000008c098c7221 */ /* 0x000fe20000010000 */
[----:B------:R-:W-:-:S02]  /*2820*/  HADD2.F32 R144, -RZ, R19.H1_H1 ;  /* 0x30000013ff907230 */ /* 0x000fc40000004100 */
[----:B------:R-:W-:Y:S01]  /*2830*/  FADD.FTZ R106, R13, -R106 ;  /* 0x8000006a0d6a7221 */ /* 0x000fe20000010000 */
[C---:B------:R-:W-:Y:S01]  /*2840*/  FFMA.FTZ R114, R125.reuse, R114, R141 ;  /* 0x000000727d727223 */ /* 0x040fe2000001008d */
[C---:B------:R-:W-:Y:S01]  /*2850*/  FFMA.FTZ R112, R125.reuse, R112, R107 ;  /* 0x000000707d707223 */ /* 0x040fe2000001006b */
[C---:B------:R-:W-:Y:S01]  /*2860*/  FFMA.FTZ R141, R125.reuse, R140, R115 ;  /* 0x0000008c7d8d7223 */ /* 0x040fe20000010073 */
[C---:B------:R-:W-:Y:S01]  /*2870*/  FFMA.FTZ R142, R125.reuse, R142, R144 ;  /* 0x0000008e7d8e7223 */ /* 0x040fe20000010090 */
[----:B------:R-:W-:Y:S02]  /*2880*/  FFMA.FTZ R105, R125, R106, R105 ;  /* 0x0000006a7d697223 */ /* 0x000fe40000010069 */
[----:B------:R-:W-:Y:S02]  /*2890*/  F2FP.F16.F32.PACK_AB R113, R112, R113 ;  /* 0x000000717071723e */ /* 0x000fe400000000ff */
[----:B------:R-:W-:Y:S02]  /*28a0*/  F2FP.F16.F32.PACK_AB R115, R142, R145 ;  /* 0x000000918e73723e */ /* 0x000fe400000000ff */
[----:B------:R-:W-:-:S02]  /*28b0*/  F2FP.F16.F32.PACK_AB R114, R141, R114 ;  /* 0x000000728d72723e */ /* 0x000fc400000000ff */
[----:B------:R-:W-:Y:S02]  /*28c0*/  F2FP.F16.F32.PACK_AB R112, R105, R104 ;  /* 0x000000686970723e */ /* 0x000fe400000000ff */
[----:B------:R-:W-:Y:S02]  /*28d0*/  MOV R107, R115 ;  /* 0x00000073006b7202 */ /* 0x000fe40000000f00 */
[----:B------:R-:W-:Y:S02]  /*28e0*/  MOV R106, R114 ;  /* 0x00000072006a7202 */ /* 0x000fe40000000f00 */
[----:B------:R-:W-:Y:S02]  /*28f0*/  MOV R105, R113 ;  /* 0x0000007100697202 */ /* 0x000fe40000000f00 */
[----:B------:R-:W-:Y:S01]  /*2900*/  MOV R104, R112 ;  /* 0x0000007000687202 */ /* 0x000fe20000000f00 */
[----:B------:R-:W-:Y:S06]  /*2910*/  BRA `(.L_x_370) ;  /* 0x0000000400607947 */ /* 0x000fec0003800000 */
.L_x_372:
[----:B------:R-:W-:-:S04]  /*2920*/  UISETP.NE.U32.AND UP0, UPT, UR6, URZ, UPT ;  /* 0x000000ff0600728c */ /* 0x000fc8000bf05070 */
[----:B------:R-:W-:-:S09]  /*2930*/  UISETP.NE.AND.EX UP0, UPT, UR7, URZ, UPT, UP0 ;  /* 0x000000ff0700728c */ /* 0x000fd2000bf05300 */
[----:B------:R-:W-:Y:S05]  /*2940*/  BRA.U UP0, `(.L_x_374) ;  /* 0x0000000100a47547 */ /* 0x000fea000b800000 */
        /* <DEDUP_REMOVED lines=41> */
.L_x_374:
[-CC-:B------:R-:W-:Y:S01]  /*2be0*/  FFMA.FTZ R115, R133, R139.reuse, R146.reuse ;  /* 0x0000008b85737223 */ /* 0x180fe20000010092 */
[-CC-:B------:R-:W-:Y:S01]  /*2bf0*/  FFMA.FTZ R105, R3, R139.reuse, R146.reuse ;  /* 0x0000008b03697223 */ /* 0x180fe20000010092 */
[-CC-:B------:R-:W-:Y:S01]  /*2c00*/  FFMA.FTZ R111, R131, R139.reuse, R146.reuse ;  /* 0x0000008b836f7223 */ /* 0x180fe20000010092 */
[----:B------:R-:W-:Y:S01]  /*2c10*/  FFMA.FTZ R107, R129, R139, R146 ;  /* 0x0000008b816b7223 */ /* 0x000fe20000010092 */
[----:B0-----:R-:W-:Y:S02]  /*2c20*/  HADD2.F32 R141, -RZ, R19.H0_H0 ;  /* 0x20000013ff8d7230 */ /* 0x001fe40000004100 */
[----:B------:R-:W-:Y:S01]  /*2c30*/  FADD.FTZ R112, R8, -R115 ;  /* 0x8000007308707221 */ /* 0x000fe20000010000 */
[----:B------:R-:W-:Y:S02]  /*2c40*/  HADD2.F32 R106, -RZ, R16.H0_H0 ;  /* 0x20000010ff6a7230 */ /* 0x000fe40000004100 */
[----:B------:R-:W-:Y:S01]  /*2c50*/  FADD.FTZ R104, R14, -R105 ;  /* 0x800000690e687221 */ /* 0x000fe20000010000 */
[----:B------:R-:W-:-:S02]  /*2c60*/  HADD2.F32 R113, -RZ, R18.H0_H0 ;  /* 0x20000012ff717230 */ /* 0x000fc40000004100 */
[----:B------:R-:W-:Y:S01]  /*2c70*/  FADD.FTZ R110, R10, -R111 ;  /* 0x8000006f0a6e7221 */ /* 0x000fe20000010000 */
[----:B------:R-:W-:Y:S02]  /*2c80*/  HADD2.F32 R109, -RZ, R17.H0_H0 ;  /* 0x20000011ff6d7230 */ /* 0x000fe40000004100 */
[----:B------:R-:W-:Y:S01]  /*2c90*/  FADD.FTZ R108, R12, -R107 ;  /* 0x8000006b0c6c7221 */ /* 0x000fe20000010000 */
[C---:B-----5:R-:W-:Y:S01]  /*2ca0*/  FFMA.FTZ R115, R125.reuse, R112, R141 ;  /* 0x000000707d737223 */ /* 0x060fe2000001008d */
[-C--:B------:R-:W-:Y:S01]  /*2cb0*/  FFMA.FTZ R114, R132, R139.reuse, R146 ;  /* 0x0000008b84727223 */ /* 0x080fe20000010092 */
[C---:B------:R-:W-:Y:S01]  /*2cc0*/  FFMA.FTZ R104, R125.reuse, R104, R106 ;  /* 0x000000687d687223 */ /* 0x040fe2000001006a */
[C---:B------:R-:W-:Y:S01]  /*2cd0*/  FFMA.FTZ R113, R125.reuse, R110, R113 ;  /* 0x0000006e7d717223 */ /* 0x040fe20000010071 */
[-CC-:B------:R-:W-:Y:S01]  /*2ce0*/  FFMA.FTZ R112, R130, R139.reuse, R146.reuse ;  /* 0x0000008b82707223 */ /* 0x180fe20000010092 */
[-CC-:B------:R-:W-:Y:S01]  /*2cf0*/  FFMA.FTZ R106, R124, R139.reuse, R146.reuse ;  /* 0x0000008b7c6a7223 */ /* 0x180fe20000010092 */
[----:B------:R-:W-:Y:S01]  /*2d00*/  FFMA.FTZ R110, R128, R139, R146 ;  /* 0x0000008b806e7223 */ /* 0x000fe20000010092 */
[----:B------:R-:W-:Y:S01]  /*2d10*/  FFMA.FTZ R108, R125, R108, R109 ;  /* 0x0000006c7d6c7223 */ /* 0x000fe2000001006d */
[----:B------:R-:W-:-:S02]  /*2d20*/  HADD2.F32 R140, -RZ, R19.H1_H1 ;  /* 0x30000013ff8c7230 */ /* 0x000fc40000004100 */
[----:B------:R-:W-:Y:S01]  /*2d30*/  FADD.FTZ R114, R7, -R114 ;  /* 0x8000007207727221 */ /* 0x000fe20000010000 */
[----:B------:R-:W-:Y:S02]  /*2d40*/  HADD2.F32 R109, -RZ, R18.H1_H1 ;  /* 0x30000012ff6d7230 */ /* 0x000fe40000004100 */
        /* <DEDUP_REMOVED lines=8> */
[----:B------:R-:W-:-:S02]  /*2dd0*/  FFMA.FTZ R105, R125, R106, R105 ;  /* 0x0000006a7d697223 */ /* 0x000fc40000010069 */
[----:B------:R-:W-:Y:S02]  /*2de0*/  F2FP.F16.F32.PACK_AB R115, R114, R115 ;  /* 0x000000737273723e */ /* 0x000fe400000000ff */
[----:B------:R-:W-:Y:S02]  /*2df0*/  F2FP.F16.F32.PACK_AB R114, R112, R113 ;  /* 0x000000717072723e */ /* 0x000fe400000000ff */
[----:B------:R-:W-:Y:S02]  /*2e00*/  F2FP.F16.F32.PACK_AB R113, R107, R108 ;  /* 0x0000006c6b71723e */ /* 0x000fe400000000ff */
[----:B------:R-:W-:Y:S02]  /*2e10*/  F2FP.F16.F32.PACK_AB R112, R105, R104 ;  /* 0x000000686970723e */ /* 0x000fe400000000ff */
        /* <DEDUP_REMOVED lines=8> */
.L_x_370:
        /* <DEDUP_REMOVED lines=14> */
.L_x_366:
[----:B------:R-:W-:Y:S05]  /*2f80*/  BSYNC.RECONVERGENT B0 ;  /* 0x0000000000007941 */ /* 0x000fea0003800200 */
.L_x_365:
        /* <DEDUP_REMOVED lines=15> */
[-C--:B------:R-:W-:Y:S01]  /*3080*/  FFMA.FTZ R105, R121, R139.reuse, R146 ;  /* 0x0000008b79697223 */ /* 0x080fe20000010092 */
[----:B------:R-:W-:Y:S02]  /*3090*/  HADD2.F32 R113, -RZ, R102.H0_H0 ;  /* 0x20000066ff717230 */ /* 0x000fe40000004100 */
[----:B------:R-:W-:Y:S01]  /*30a0*/  FADD.FTZ R112, R126, -R111 ;  /* 0x8000006f7e707221 */ /* 0x000fe20000010000 */
[----:B------:R-:W-:Y:S02]  /*30b0*/  HADD2.F32 R107, -RZ, R101.H0_H0 ;  /* 0x20000065ff6b7230 */ /* 0x000fe40000004100 */
[----:B------:R-:W-:Y:S01]  /*30c0*/  FADD.FTZ R110, R117, -R110 ;  /* 0x8000006e756e7221 */ /* 0x000fe20000010000 */
[----:B------:R-:W-:Y:S02]  /*30d0*/  HADD2.F32 R106, -RZ, R100.H0_H0 ;  /* 0x20000064ff6a7230 */ /* 0x000fe40000004100 */
[-CC-:B------:R-:W-:Y:S01]  /*30e0*/  FFMA.FTZ R108, R120, R139.reuse, R146.reuse ;  /* 0x0000008b786c7223 */ /* 0x180fe20000010092 */
[-CC-:B------:R-:W-:Y:S01]  /*30f0*/  FFMA.FTZ R109, R134, R139.reuse, R146.reuse ;  /* 0x0000008b866d7223 */ /* 0x180fe20000010092 */
[-CC-:B------:R-:W-:Y:S01]  /*3100*/  FFMA.FTZ R114, R136, R139.reuse, R146.reuse ;  /* 0x0000008b88727223 */ /* 0x180fe20000010092 */
[-CC-:B------:R-:W-:Y:S01]  /*3110*/  FFMA.FTZ R115, R138, R139.reuse, R146.reuse ;  /* 0x0000008b8a737223 */ /* 0x180fe20000010092 */
[----:B------:R-:W-:Y:S01]  /*3120*/  FADD.FTZ R104, R116, -R105 ;  /* 0x8000006974687221 */ /* 0x000fe20000010000 */
[----:B------:R-:W-:Y:S01]  /*3130*/  FFMA.FTZ R146, R137, R139, R146 ;  /* 0x0000008b89927223 */ /* 0x000fe20000010092 */
[C---:B-----5:R-:W-:Y:S01]  /*3140*/  FFMA.FTZ R112, R125.reuse, R112, R113 ;  /* 0x000000707d707223 */ /* 0x060fe20000010071 */
[----:B------:R-:W-:Y:S01]  /*3150*/  FFMA.FTZ R107, R125, R110, R107 ;  /* 0x0000006e7d6b7223 */ /* 0x000fe2000001006b */
[----:B------:R-:W-:-:S02]  /*3160*/  HADD2.F32 R113, -RZ, R102.H1_H1 ;  /* 0x30000066ff717230 */ /* 0x000fc40000004100 */
[----:B------:R-:W-:Y:S01]  /*3170*/  FFMA.FTZ R104, R125, R104, R106 ;  /* 0x000000687d687223 */ /* 0x000fe2000001006a */
[----:B------:R-:W-:Y:S02]  /*3180*/  HADD2.F32 R139, -RZ, R103.H1_H1 ;  /* 0x30000067ff8b7230 */ /* 0x000fe40000004100 */
[----:B------:R-:W-:Y:S01]  /*3190*/  FADD.FTZ R114, R127, -R114 ;  /* 0x800000727f727221 */ /* 0x000fe20000010000 */
[----:B------:R-:W-:Y:S02]  /*31a0*/  HADD2.F32 R105, -RZ, R100.H1_H1 ;  /* 0x30000064ff697230 */ /* 0x000fe40000004100 */
[----:B0-----:R-:W-:Y:S01]  /*31b0*/  FADD.FTZ R140, R122, -R115 ;  /* 0x800000737a8c7221 */ /* 0x001fe20000010000 */
[----:B------:R-:W-:Y:S02]  /*31c0*/  HADD2.F32 R111, -RZ, R101.H1_H1 ;  /* 0x30000065ff6f7230 */ /* 0x000fe40000004100 */
[----:B------:R-:W-:Y:S01]  /*31d0*/  FADD.FTZ R146, R119, -R146 ;  /* 0x8000009277927221 */ /* 0x000fe20000010000 */
[----:B------:R-:W-:-:S02]  /*31e0*/  HADD2.F32 R110, -RZ, R103.H0_H0 ;  /* 0x20000067ff6e7230 */ /* 0x000fc40000004100 */
[----:B------:R-:W-:Y:S01]  /*31f0*/  FADD.FTZ R106, R118, -R109 ;  /* 0x8000006d766a7221 */ /* 0x000fe20000010000 */
[----:B------:R-:W-:Y:S01]  /*3200*/  FADD.FTZ R108, R15, -R108 ;  /* 0x8000006c0f6c7221 */ /* 0x000fe20000010000 */
[C---:B------:R-:W-:Y:S01]  /*3210*/  FFMA.FTZ R113, R125.reuse, R114, R113 ;  /* 0x000000727d717223 */ /* 0x040fe20000010071 */
[C---:B------:R-:W-:Y:S01]  /*3220*/  FFMA.FTZ R115, R125.reuse, R140, R139 ;  /* 0x0000008c7d737223 */ /* 0x040fe2000001008b */
[C---:B------:R-:W-:Y:S01]  /*3230*/  FFMA.FTZ R110, R125.reuse, R146, R110 ;  /* 0x000000927d6e7223 */ /* 0x040fe2000001006e */
[C---:B------:R-:W-:Y:S01]  /*3240*/  FFMA.FTZ R106, R125.reuse, R106, R111 ;  /* 0x0000006a7d6a7223 */ /* 0x040fe2000001006f */
[----:B------:R-:W-:Y:S01]  /*3250*/  FFMA.FTZ R105, R125, R108, R105 ;  /* 0x0000006c7d697223 */ /* 0x000fe20000010069 */
[----:B------:R-:W-:Y:S02]  /*3260*/  F2FP.F16.F32.PACK_AB R114, R113, R112 ;  /* 0x000000707172723e */ /* 0x000fe400000000ff */
[----:B------:R-:W-:Y:S02]  /*3270*/  F2FP.F16.F32.PACK_AB R115, R115, R110 ;  /* 0x0000006e7373723e */ /* 0x000fe400000000ff */
[----:B------:R-:W-:-:S02]  /*3280*/  F2FP.F16.F32.PACK_AB R113, R106, R107 ;  /* 0x0000006b6a71723e */ /* 0x000fc400000000ff */
[----:B------:R-:W-:Y:S02]  /*3290*/  F2FP.F16.F32.PACK_AB R112, R105, R104 ;  /* 0x000000686970723e */ /* 0x000fe400000000ff */
        /* <DEDUP_REMOVED lines=9> */
.L_x_379:
[-CC-:B-1----:R-:W-:Y:S01]  /*3330*/  FFMA.FTZ R114, R123, R139.reuse, R146.reuse ;  /* 0x0000008b7b727223 */ /* 0x182fe20000010092 */
[-CC-:B------:R-:W-:Y:S01]  /*3340*/  FFMA.FTZ R115, R135, R139.reuse, R146.reuse ;  /* 0x0000008b87737223 */ /* 0x180fe20000010092 */
[-CC-:B------:R-:W-:Y:S01]  /*3350*/  FFMA.FTZ R109, R121, R139.reuse, R146.reuse ;  /* 0x0000008b796d7223 */ /* 0x180fe20000010092 */
[-CC-:B------:R-:W-:Y:S01]  /*3360*/  FFMA.FTZ R112, R120, R139.reuse, R146.reuse ;  /* 0x0000008b78707223 */ /* 0x180fe20000010092 */
[-CC-:B------:R-:W-:Y:S01]  /*3370*/  FFMA.FTZ R113, R134, R139.reuse, R146.reuse ;  /* 0x0000008b86717223 */ /* 0x180fe20000010092 */
[-CC-:B------:R-:W-:Y:S01]  /*3380*/  FFMA.FTZ R142, R136, R139.reuse, R146.reuse ;  /* 0x0000008b888e7223 */ /* 0x180fe20000010092 */
[-CC-:B0-----:R-:W-:Y:S01]  /*3390*/  FFMA.FTZ R141, R138, R139.reuse, R146.reuse ;  /* 0x0000008b8a8d7223 */ /* 0x181fe20000010092 */
[----:B------:R-:W-:Y:S01]  /*33a0*/  FFMA.FTZ R146, R137, R139, R146 ;  /* 0x0000008b89927223 */ /* 0x000fe20000010092 */
[----:B------:R-:W-:Y:S02]  /*33b0*/  HADD2.F32 R111, -RZ, R101.H0_H0 ;  /* 0x20000065ff6f7230 */ /* 0x000fe40000004100 */
[----:B------:R-:W-:Y:S01]  /*33c0*/  FADD.FTZ R114, R117, -R114 ;  /* 0x8000007275727221 */ /* 0x000fe20000010000 */
[----:B------:R-:W-:-:S02]  /*33d0*/  HADD2.F32 R139, -RZ, R102.H0_H0 ;  /* 0x20000066ff8b7230 */ /* 0x000fc40000004100 */
[----:B------:R-:W-:Y:S01]  /*33e0*/  FADD.FTZ R140, R126, -R115 ;  /* 0x800000737e8c7221 */ /* 0x000fe20000010000 */
[--C-:B------:R-:W-:Y:S02]  /*33f0*/  HADD2.F32 R110, -RZ, R100.reuse.H0_H0 ;  /* 0x20000064ff6e7230 */ /* 0x100fe40000004100 */
[----:B------:R-:W-:Y:S01]  /*3400*/  FADD.FTZ R108, R116, -R109 ;  /* 0x8000006d746c7221 */ /* 0x000fe20000010000 */
[C---:B-----5:R-:W-:Y:S01]  /*3410*/  FFMA.FTZ R111, R125.reuse, R114, R111 ;  /* 0x000000727d6f7223 */ /* 0x060fe2000001006f */
[C---:B------:R-:W-:Y:S01]  /*3420*/  FFMA.FTZ R114, R125.reuse, R140, R139 ;  /* 0x0000008c7d727223 */ /* 0x040fe2000001008b */
[----:B------:R-:W-:Y:S02]  /*3430*/  HADD2.F32 R143, -RZ, R103.H1_H1 ;  /* 0x30000067ff8f7230 */ /* 0x000fe40000004100 */
[----:B------:R-:W-:Y:S01]  /*3440*/  FFMA.FTZ R108, R125, R108, R110 ;  /* 0x0000006c7d6c7223 */ /* 0x000fe2000001006e */
[----:B------:R-:W-:Y:S02]  /*3450*/  HADD2.F32 R109, -RZ, R100.H1_H1 ;  /* 0x30000064ff6d7230 */ /* 0x000fe40000004100 */
[----:B------:R-:W-:Y:S01]  /*3460*/  FADD.FTZ R144, R122, -R141 ;  /* 0x8000008d7a907221 */ /* 0x000fe20000010000 */
[----:B------:R-:W-:-:S02]  /*3470*/  HADD2.F32 R115, -RZ, R101.H1_H1 ;  /* 0x30000065ff737230 */ /* 0x000fc40000004100 */
[----:B------:R-:W-:Y:S01]  /*3480*/  FADD.FTZ R146, R119, -R146 ;  /* 0x8000009277927221 */ /* 0x000fe20000010000 */
[----:B------:R-:W-:Y:S02]  /*3490*/  HADD2.F32 R139, -RZ, R102.H1_H1 ;  /* 0x30000066ff8b7230 */ /* 0x000fe40000004100 */
[----:B------:R-:W-:Y:S01]  /*34a0*/  FADD.FTZ R142, R127, -R142 ;  /* 0x8000008e7f8e7221 */ /* 0x000fe20000010000 */
[----:B------:R-:W-:Y:S02]  /*34b0*/  HADD2.F32 R140, -RZ, R103.H0_H0 ;  /* 0x20000067ff8c7230 */ /* 0x000fe40000004100 */
[----:B------:R-:W-:Y:S01]  /*34c0*/  FADD.FTZ R110, R118, -R113 ;  /* 0x80000071766e7221 */ /* 0x000fe20000010000 */
[----:B------:R-:W-:Y:S01]  /*34d0*/  FADD.FTZ R112, R15, -R112 ;  /* 0x800000700f707221 */ /* 0x000fe20000010000 */
[C---:B------:R-:W-:Y:S01]  /*34e0*/  FFMA.FTZ R143, R125.reuse, R144, R143 ;  /* 0x000000907d8f7223 */ /* 0x040fe2000001008f */
        /* <DEDUP_REMOVED lines=11> */
[----:B------:R-:W-:Y:S01]  /*35a0*/  MOV R108, R112 ;  /* 0x00000070006c7202 */ /* 0x000fe20000000f00 */
[----:B------:R-:W-:Y:S06]  /*35b0*/  BRA `(.L_x_380) ;  /* 0x0000000c00847947 */ /* 0x000fec0003800000 */
.L_x_378:
        /* <DEDUP_REMOVED lines=45> */
.L_x_381:
        /* <DEDUP_REMOVED lines=8> */
[--C-:B------:R-:W-:Y:S02]  /*3910*/  HADD2.F32 R148, -RZ, R103.reuse.H1_H1 ;  /* 0x30000067ff947230 */ /* 0x100fe40000004100 */
[----:B------:R-:W-:Y:S01]  /*3920*/  FADD.FTZ R144, R122, -R147 ;  /* 0x800000937a907221 */ /* 0x000fe20000010000 */
[----:B------:R-:W-:-:S02]  /*3930*/  HADD2.F32 R145, -RZ, R103.H0_H0 ;  /* 0x20000067ff917230 */ /* 0x000fc40000004100 */
[----:B------:R-:W-:Y:S01]  /*3940*/  FADD.FTZ R142, R119, -R114 ;  /* 0x80000072778e7221 */ /* 0x000fe20000010000 */
[--C-:B------:R-:W-:Y:S02]  /*3950*/  HADD2.F32 R139, -RZ, R102.reuse.H0_H0 ;  /* 0x20000066ff8b7230 */ /* 0x100fe40000004100 */
[----:B------:R-:W-:Y:S01]  /*3960*/  FADD.FTZ R114, R126, -R115 ;  /* 0x800000737e727221 */ /* 0x000fe20000010000 */
[----:B------:R-:W-:Y:S02]  /*3970*/  HADD2.F32 R143, -RZ, R102.H1_H1 ;  /* 0x30000066ff8f7230 */ /* 0x000fe40000004100 */
[----:B------:R-:W-:Y:S01]  /*3980*/  FADD.FTZ R140, R127, -R140 ;  /* 0x8000008c7f8c7221 */ /* 0x000fe20000010000 */
[C---:B-----5:R-:W-:Y:S01]  /*3990*/  FFMA.FTZ R148, R125.reuse, R144, R148 ;  /* 0x000000907d947223 */ /* 0x060fe20000010094 */
[C---:B------:R-:W-:Y:S01]  /*39a0*/  FFMA.FTZ R147, R125.reuse, R142, R145 ;  /* 0x0000008e7d937223 */ /* 0x040fe20000010091 */
[C---:B------:R-:W-:Y:S01]  /*39b0*/  FFMA.FTZ R144, R125.reuse, R114, R139 ;  /* 0x000000727d907223 */ /* 0x040fe2000001008b */
[----:B------:R-:W-:Y:S01]  /*39c0*/  FFMA.FTZ R145, R125, R140, R143 ;  /* 0x0000008c7d917223 */ /* 0x000fe2000001008f */
[----:B------:R-:W-:-:S02]  /*39d0*/  HADD2.F32 R140, -RZ, R101.H0_H0 ;  /* 0x20000065ff8c7230 */ /* 0x000fc40000004100 */
[----:B------:R-:W-:Y:S01]  /*39e0*/  FADD.FTZ R114, R117, -R112 ;  /* 0x8000007075727221 */ /* 0x000fe20000010000 */
[----:B------:R-:W-:Y:S02]  /*39f0*/  HADD2.F32 R143, -RZ, R101.H1_H1 ;  /* 0x30000065ff8f7230 */ /* 0x000fe40000004100 */
[----:B------:R-:W-:Y:S01]  /*3a00*/  FADD.FTZ R142, R118, -R141 ;  /* 0x8000008d768e7221 */ /* 0x000fe20000010000 */
[--C-:B------:R-:W-:Y:S02]  /*3a10*/  HADD2.F32 R115, -RZ, R100.reuse.H0_H0 ;  /* 0x20000064ff737230 */ /* 0x100fe40000004100 */
        /* <DEDUP_REMOVED lines=12> */
.L_x_377:
        /* <DEDUP_REMOVED lines=45> */
.L_x_383:
        /* <DEDUP_REMOVED lines=33> */
.L_x_382:
        /* <DEDUP_REMOVED lines=37> */
.L_x_384:
        /* <DEDUP_REMOVED lines=27> */
[----:B------:R-:W-:-:S07]  /*43c0*/  F2FP.F16.F32.PACK_AB R115, R141, R146 ;  /* 0x000000928d73723e */ /* 0x000fce00000000ff */
.L_x_380:
        /* <DEDUP_REMOVED lines=9> */
.L_x_376:
[----:B------:R-:W-:Y:S05]  /*4460*/  BSYNC.RECONVERGENT B0 ;  /* 0x0000000000007941 */ /* 0x000fea0003800200 */
.L_x_375:
[----:B-1-3--:R-:W1:Y:S02]  /*4470*/  LDC.64 R112, c[0x0][0x380] ;  /* 0x0000e000ff707b82 */ /* 0x00ae640000000a00 */
[----:B-1----:R-:W-:-:S04]  /*4480*/  LEA R5, R112, R5, 0x2 ;  /* 0x0000000570057211 */ /* 0x002fc800078e10ff */
[----:B------:R-:W-:-:S13]  /*4490*/  ISETP.GE.AND P0, PT, R5, R113, PT ;  /* 0x000000710500720c */ /* 0x000fda0003f06270 */
[----:B------:R-:W-:Y:S05]  /*44a0*/  @!P0 BRA `(.L_x_385) ;  /* 0xffffffc0007c8947 */ /* 0x000fea000383ffff */
.L_x_359:
        /* <DEDUP_REMOVED lines=57> */
[----:B------:R-:W3:Y:S01]  /*4840*/  LDS R56, [R0+0x1e00] ;  /* 0x001e000000387984 */ /* 0x000ee20000000800 */
        /* <DEDUP_REMOVED lines=10> */
[----:B------:R0:W-:Y:S04]  /*48f0*/  STS.128 [R9+0x10], R76 ;  /* 0x0000104c09007388 */ /* 0x0001e80000000c00 */
[----:B------:R-:W-:Y:S01]  /*4900*/  STS.128 [R9+0x400], R72 ;  /* 0x0004004809007388 */ /* 0x000fe20000000c00 */
[----:B--2---:R-:W-:-:S03]  /*4910*/  FADD.FTZ R57, R12, R57 ;  /* 0x000000390c397221 */ /* 0x004fc60000010000 */
[----:B------:R-:W-:Y:S01]  /*4920*/  STS.128 [R9+0x410], R68 ;  /* 0x0004104409007388 */ /* 0x000fe20000000c00 */
[----:B---3--:R-:W-:Y:S01]  /*4930*/  FADD.FTZ R17, R13, R56 ;  /* 0x000000380d117221 */ /* 0x008fe20000010000 */
        /* <DEDUP_REMOVED lines=130> */
.L_x_387:
[----:B------:R-:W-:Y:S05]  /*5160*/  BSYNC.RECONVERGENT B0 ;  /* 0x0000000000007941 */ /* 0x000fea0003800200 */
.L_x_386:
        /* <DEDUP_REMOVED lines=23> */
.L_x_389:
[----:B------:R-:W-:Y:S05]  /*52e0*/  BSYNC.RECONVERGENT B0 ;  /* 0x0000000000007941 */ /* 0x000fea0003800200 */
.L_x_388:
        /* <DEDUP_REMOVED lines=23> */
.L_x_391:
[----:B------:R-:W-:Y:S05]  /*5460*/  BSYNC.RECONVERGENT B0 ;  /* 0x0000000000007941 */ /* 0x000fea0003800200 */
.L_x_390:
        /* <DEDUP_REMOVED lines=8> */
.L_x_364:
[----:B------:R-:W-:Y:S01]  /*54f0*/  HFMA2 R145, -RZ, RZ, 0, 5.9604644775390625e-08 ;  /* 0x00000001ff917431 */ /* 0x000fe200000001ff */
[----:B------:R-:W-:Y:S01]  /*5500*/  BSSY B0, `(.L_x_392) ;  /* 0x0000007000007945 */ /* 0x000fe20003800000 */
[----:B------:R-:W-:Y:S02]  /*5510*/  MOV R146, R141 ;  /* 0x0000008d00927202 */ /* 0x000fe40000000f00 */
[----:B------:R-:W-:Y:S02]  /*5520*/  MOV R148, 0x1f ;  /* 0x0000001f00947802 */ /* 0x000fe40000000f00 */
[----:B------:R-:W-:-:S07]  /*5530*/  MOV R143, 0xffffffff ;  /* 0xffffffff008f7802 */ /* 0x000fce0000000f00 */
[----:B-----5:R-:W-:Y:S05]  /*5540*/  WARPSYNC.COLLECTIVE R143, `(.L_x_393) ;  /* 0x000000008f087348 */ /* 0x020fea0003c00000 */
[----:B------:R0:W1:Y:S02]  /*5550*/  SHFL.BFLY P0, R144, R146, R145, R148 ;  /* 0x0c00009192907389 */ /* 0x0000640000000094 */
[----:B01---5:R-:W-:Y:S05]  /*5560*/  ENDCOLLECTIVE ;  /* 0x000000000000791b */ /* 0x023fea0003800000 */
.L_x_393:
[----:B------:R-:W-:Y:S05]  /*5570*/  BSYNC B0 ;  /* 0x0000000000007941 */ /* 0x000fea0003800000 */
.L_x_392:
        /* <DEDUP_REMOVED lines=8> */
.L_x_394:
[----:B------:R-:W-:Y:S01]  /*5600*/  FADD.FTZ R112, R112, R141 ;  /* 0x0000008d70707221 */ /* 0x000fe20000010000 */
[----:B------:R-:W-:-:S04]  /*5610*/  HFMA2 R145, -RZ, RZ, 0, 1.1920928955078125e-07 ;  /* 0x00000002ff917431 */ /* 0x000fc800000001ff */
[----:B------:R-:W-:Y:S02]  /*5620*/  MOV R146, R112 ;  /* 0x0000007000927202 */ /* 0x000fe40000000f00 */
[----:B------:R-:W-:-:S07]  /*5630*/  MOV R113, R144 ;  /* 0x0000009000717202 */ /* 0x000fce0000000f00 */
[----:B------:R-:W-:Y:S05]  /*5640*/  WARPSYNC.COLLECTIVE R143, `(.L_x_395) ;  /* 0x000000008f087348 */ /* 0x000fea0003c00000 */
[----:B------:R0:W1:Y:S02]  /*5650*/  SHFL.BFLY P0, R144, R146, R145, R148 ;  /* 0x0c00009192907389 */ /* 0x0000640000000094 */
[----:B01----:R-:W-:Y:S05]  /*5660*/  ENDCOLLECTIVE ;  /* 0x000000000000791b */ /* 0x003fea0003800000 */
.L_x_395:
[----:B------:R-:W-:-:S05]  /*5670*/  FADD.FTZ R113, R113, R140 ;  /* 0x0000008c71717221 */ /* 0x000fca0000010000 */
[----:B------:R-:W-:Y:S02]  /*5680*/  MOV R146, R113 ;  /* 0x0000007100927202 */ /* 0x000fe40000000f00 */
[----:B------:R-:W-:-:S07]  /*5690*/  MOV R115, R144 ;  /* 0x0000009000737202 */ /* 0x000fce0000000f00 */
[----:B------:R-:W-:Y:S05]  /*56a0*/  WARPSYNC.COLLECTIVE R143, `(.L_x_396) ;  /* 0x000000008f087348 */ /* 0x000fea0003c00000 */
[----:B------:R0:W1:Y:S02]  /*56b0*/  SHFL.BFLY P0, R144, R146, R145, R148 ;  /* 0x0c00009192907389 */ /* 0x0000640000000094 */
[----:B01----:R-:W-:Y:S05]  /*56c0*/  ENDCOLLECTIVE ;  /* 0x000000000000791b */ /* 0x003fea0003800000 */
.L_x_396:
[----:B------:R-:W-:Y:S01]  /*56d0*/  FADD.FTZ R115, R112, R115 ;  /* 0x0000007370737221 */ /* 0x000fe20000010000 */
[----:B------:R-:W-:-:S04]  /*56e0*/  HFMA2 R145, -RZ, RZ, 0, 2.384185791015625e-07 ;  /* 0x00000004ff917431 */ /* 0x000fc800000001ff */
[----:B------:R-:W-:Y:S02]  /*56f0*/  MOV R146, R115 ;  /* 0x0000007300927202 */ /* 0x000fe40000000f00 */
[----:B------:R-:W-:-:S07]  /*5700*/  MOV R114, R144 ;  /* 0x0000009000727202 */ /* 0x000fce0000000f00 */
[----:B------:R-:W-:Y:S05]  /*5710*/  WARPSYNC.COLLECTIVE R143, `(.L_x_397) ;  /* 0x000000008f087348 */ /* 0x000fea0003c00000 */
[----:B------:R0:W1:Y:S02]  /*5720*/  SHFL.BFLY P0, R144, R146, R145, R148 ;  /* 0x0c00009192907389 */ /* 0x0000640000000094 */
[----:B01----:R-:W-:Y:S05]  /*5730*/  ENDCOLLECTIVE ;  /* 0x000000000000791b */ /* 0x003fea0003800000 */
.L_x_397:
[----:B------:R-:W-:-:S05]  /*5740*/  FADD.FTZ R114, R113, R114 ;  /* 0x0000007271727221 */ /* 0x000fca0000010000 */
[----:B------:R-:W-:Y:S02]  /*5750*/  MOV R146, R114 ;  /* 0x0000007200927202 */ /* 0x000fe40000000f00 */
[----:B------:R-:W-:-:S07]  /*5760*/  MOV R142, R144 ;  /* 0x00000090008e7202 */ /* 0x000fce0000000f00 */
[----:B------:R-:W-:Y:S05]  /*5770*/  WARPSYNC.COLLECTIVE R143, `(.L_x_398) ;  /* 0x000000008f087348 */ /* 0x000fea0003c00000 */
[----:B------:R0:W1:Y:S02]  /*5780*/  SHFL.BFLY P0, R144, R146, R145, R148 ;  /* 0x0c00009192907389 */ /* 0x0000640000000094 */
[----:B01----:R-:W-:Y:S05]  /*5790*/  ENDCOLLECTIVE ;  /* 0x000000000000791b */ /* 0x003fea0003800000 */
.L_x_398:
[----:B------:R-:W-:Y:S01]  /*57a0*/  FADD.FTZ R142, R115, R142 ;  /* 0x0000008e738e7221 */ /* 0x000fe20000010000 */
[----:B------:R-:W-:-:S04]  /*57b0*/  HFMA2 R145, -RZ, RZ, 0, 4.76837158203125e-07 ;  /* 0x00000008ff917431 */ /* 0x000fc800000001ff */
[----:B------:R-:W-:Y:S02]  /*57c0*/  MOV R146, R142 ;  /* 0x0000008e00927202 */ /* 0x000fe40000000f00 */
[----:B------:R-:W-:-:S07]  /*57d0*/  MOV R139, R144 ;  /* 0x00000090008b7202 */ /* 0x000fce0000000f00 */
[----:B------:R-:W-:Y:S05]  /*57e0*/  WARPSYNC.COLLECTIVE R143, `(.L_x_399) ;  /* 0x000000008f087348 */ /* 0x000fea0003c00000 */
[----:B------:R0:W1:Y:S02]  /*57f0*/  SHFL.BFLY P0, R144, R146, R145, R148 ;  /* 0x0c00009192907389 */ /* 0x0000640000000094 */
[----:B01----:R-:W-:Y:S05]  /*5800*/  ENDCOLLECTIVE ;  /* 0x000000000000791b */ /* 0x003fea0003800000 */
.L_x_399:
[----:B------:R-:W-:-:S05]  /*5810*/  FADD.FTZ R139, R114, R139 ;  /* 0x0000008b728b7221 */ /* 0x000fca0000010000 */
[----:B------:R-:W-:Y:S02]  /*5820*/  MOV R146, R139 ;  /* 0x0000008b00927202 */ /* 0x000fe40000000f00 */
[----:B------:R-:W-:-:S07]  /*5830*/  MOV R141, R144 ;  /* 0x00000090008d7202 */ /* 0x000fce0000000f00 */
[----:B------:R-:W-:Y:S05]  /*5840*/  WARPSYNC.COLLECTIVE R143, `(.L_x_400) ;  /* 0x000000008f087348 */ /* 0x000fea0003c00000 */
[----:B------:R0:W1:Y:S02]  /*5850*/  SHFL.BFLY P0, R144, R146, R145, R148 ;  /* 0x0c00009192907389 */ /* 0x0000640000000094 */
[----:B01----:R-:W-:Y:S05]  /*5860*/  ENDCOLLECTIVE ;  /* 0x000000000000791b */ /* 0x003fea0003800000 */
.L_x_400:
[----:B------:R-:W-:Y:S01]  /*5870*/  FADD.FTZ R141, R142, R141 ;  /* 0x0000008d8e8d7221 */ /* 0x000fe20000010000 */
[----:B------:R-:W-:-:S04]  /*5880*/  HFMA2 R145, -RZ, RZ, 0, 9.5367431640625e-07 ;  /* 0x00000010ff917431 */ /* 0x000fc800000001ff */
[----:B------:R-:W-:Y:S02]  /*5890*/  MOV R146, R141 ;  /* 0x0000008d00927202 */ /* 0x000fe40000000f00 */
[----:B------:R-:W-:-:S07]  /*58a0*/  MOV R140, R144 ;  /* 0x00000090008c7202 */ /* 0x000fce0000000f00 */
[----:B------:R-:W-:Y:S05]  /*58b0*/  WARPSYNC.COLLECTIVE R143, `(.L_x_401) ;  /* 0x000000008f087348 */ /* 0x000fea0003c00000 */
[----:B------:R0:W1:Y:S02]  /*58c0*/  SHFL.BFLY P0, R144, R146, R145, R148 ;  /* 0x0c00009192907389 */ /* 0x0000640000000094 */
[----:B01----:R-:W-:Y:S05]  /*58d0*/  ENDCOLLECTIVE ;  /* 0x000000000000791b */ /* 0x003fea0003800000 */
.L_x_401:
[----:B------:R-:W-:-:S05]  /*58e0*/  FADD.FTZ R140, R139, R140 ;  /* 0x0000008c8b8c7221 */ /* 0x000fca0000010000 */
[----:B------:R-:W-:Y:S02]  /*58f0*/  MOV R146, R140 ;  /* 0x0000008c00927202 */ /* 0x000fe40000000f00 */
[----:B------:R-:W-:-:S07]  /*5900*/  MOV R112, R144 ;  /* 0x0000009000707202 */ /* 0x000fce0000000f00 */
[----:B------:R-:W-:Y:S05]  /*5910*/  WARPSYNC.COLLECTIVE R143, `(.L_x_402) ;  /* 0x000000008f087348 */ /* 0x000fea0003c00000 */
[----:B------:R0:W1:Y:S02]  /*5920*/  SHFL.BFLY P0, R144, R146, R145, R148 ;  /* 0x0c00009192907389 */ /* 0x0000640000000094 */
[----:B01----:R-:W-:Y:S05]  /*5930*/  ENDCOLLECTIVE ;  /* 0x000000000000791b */ /* 0x003fea0003800000 */
.L_x_402:
[----:B------:R-:W-:Y:S01]  /*5940*/  MOV R113, R144 ;  /* 0x0000009000717202 */ /* 0x000fe20000000f00 */
[----:B------:R-:W-:Y:S06]  /*5950*/  BRA `(.L_x_403) ;  /* 0xffffffc000347947 */ /* 0x000fec000383ffff */
.L_x_404:
        /* <DEDUP_REMOVED lines=10> */
.L_x_3898:


//--------------------- .text._ZN10layer_norm31ln_parallel_residual_bwd_kernelINS_13Kernel_traitsI6__halfS2_S2_S2_fjLj512ELj1ELj4ELj1ELj16ENS_18Kernel_traits_baseILj512ES2_S2_S2_S2_fjLj128EEEEELb0ELb0ELb1EEEvNS_9BwdParamsE --------------------------
	.section	.text._ZN10layer_norm31ln_parallel_residual_bwd_kernelINS_13Kernel_traitsI6__halfS2_S2_S2_fjLj512ELj1ELj4ELj1ELj16ENS_18Kernel_traits_baseILj512ES2_S2_S2_S2_fjLj128EEEEELb0ELb0ELb1EEEvNS_9BwdParamsE,"ax",@progbits
	.align	128
        .global         _ZN10layer_norm31ln_parallel_residual_bwd_kernelINS_13Kernel_traitsI6__halfS2_S2_S2_fjLj512ELj1ELj4ELj1ELj16ENS_18Kernel_traits_baseILj512ES2_S2_S2_S2_fjLj128EEEEELb0ELb0ELb1EEEvNS_9BwdParamsE
        .type           _ZN10layer_norm31ln_parallel_residual_bwd_kernelINS_13Kernel_traitsI6__halfS2_S2_S2_fjLj512ELj1ELj4ELj1ELj16ENS_18Kernel_traits_baseILj512ES2_S2_S2_S2_fjLj128EEEEELb0ELb0ELb1EEEvNS_9BwdParamsE,@function
        .size           _ZN10layer_norm31ln_parallel_residual_bwd_kernelINS_13Kernel_traitsI6__halfS2_S2_S2_fjLj512ELj1ELj4ELj1ELj16ENS_18Kernel_traits_baseILj512ES2_S2_S2_S2_fjLj128EEEEELb0ELb0ELb1EEEvNS_9BwdParamsE,(.L_x_3899 - _ZN10layer_norm31ln_parallel_residual_bwd_kernelINS_13Kernel_traitsI6__halfS2_S2_S2_fjLj512ELj1ELj4ELj1ELj16ENS_18Kernel_traits_baseILj512ES2_S2_S2_S2_fjLj128EEEEELb0ELb0ELb1EEEvNS_9BwdParamsE)
        .other          _ZN10layer_norm31ln_parallel_residual_bwd_kernelINS_13Kernel_traitsI6__halfS2_S2_S2_fjLj512ELj1ELj4ELj1ELj16ENS_18Kernel_traits_baseILj512ES2_S2_S2_S2_fjLj128EEEEELb0ELb0ELb1EEEvNS_9BwdParamsE,@"STO_CUDA_ENTRY STV_DEFAULT"
_ZN10layer_norm31ln_parallel_residual_bwd_kernelINS_13Kernel_traitsI6__halfS2_S2_S2_fjLj512ELj1ELj4ELj1ELj16ENS_18Kernel_traits_baseILj512ES2_S2_S2_S2_fjLj128EEEEELb0ELb0ELb1EEEvNS_9BwdParamsE:
.text._ZN10layer_norm31ln_parallel_residual_bwd_kernelINS_13Kernel_traitsI6__halfS2_S2_S2_fjLj512ELj1ELj4ELj1ELj16ENS_18Kernel_traits_baseILj512ES2_S2_S2_S2_fjLj128EEEEELb0ELb0ELb1EEEvNS_9BwdParamsE:
        /* <DEDUP_REMOVED lines=83> */
[----:B------:R-:W-:Y:S01]  /*0530*/  MOV R107, RZ ;  /* 0x000000ff006b7202 */ /* 0x000fe20000000f00 */
[--C-:B--2---:R-:W-:Y:S02]  /*0540*/  HADD2.F32 R139, -RZ, R20.reuse.H0_H0 ;  /* 0x20000014ff8b7230 */ /* 0x104fe40000004100 */
[----:B------:R-:W-:-:S02]  /*0550*/  HADD2.F32 R138, -RZ, R20.H1_H1 ;  /* 0x30000014ff8a7230 */ /* 0x000fc40000004100 */
[--C-:B------:R-:W-:Y:S02]  /*0560*/  HADD2.F32 R137, -RZ, R21.reuse.H0_H0 ;  /* 0x20000015ff897230 */ /* 0x100fe40000004100 */
[----:B------:R-:W-:Y:S01]  /*0570*/  HADD2.F32 R136, -RZ, R21.H1_H1 ;  /* 0x30000015ff887230 */ /* 0x000fe20000004100 */
[----:B------:R-:W-:Y:S01]  /*0580*/  CS2R R20, SRZ ;  /* 0x0000000000147805 */ /* 0x000fe2000001ff00 */
[--C-:B------:R-:W-:Y:S02]  /*0590*/  HADD2.F32 R135, -RZ, R22.reuse.H0_H0 ;  /* 0x20000016ff877230 */ /* 0x100fe40000004100 */
[----:B------:R-:W-:Y:S02]  /*05a0*/  HADD2.F32 R134, -RZ, R22.H1_H1 ;  /* 0x30000016ff867230 */ /* 0x000fe40000004100 */
[--C-:B------:R-:W-:Y:S02]  /*05b0*/  HADD2.F32 R133, -RZ, R23.reuse.H0_H0 ;  /* 0x20000017ff857230 */ /* 0x100fe40000004100 */
[----:B------:R-:W-:Y:S01]  /*05c0*/  HADD2.F32 R132, -RZ, R23.H1_H1 ;  /* 0x30000017ff847230 */ /* 0x000fe20000004100 */
[----:B------:R-:W-:Y:S01]  /*05d0*/  CS2R R22, SRZ ;  /* 0x0000000000167805 */ /* 0x000fe2000001ff00 */
[----:B----4-:R-:W-:-:S02]  /*05e0*/  HADD2.F32 R131, -RZ, R16.H0_H0 ;  /* 0x20000010ff837230 */ /* 0x010fc40000004100 */
[----:B------:R-:W-:Y:S02]  /*05f0*/  HADD2.F32 R130, -RZ, R16.H1_H1 ;  /* 0x30000010ff827230 */ /* 0x000fe40000004100 */
[--C-:B------:R-:W-:Y:S02]  /*0600*/  HADD2.F32 R129, -RZ, R17.reuse.H0_H0 ;  /* 0x20000011ff817230 */ /* 0x100fe40000004100 */
[----:B------:R-:W-:Y:S01]  /*0610*/  HADD2.F32 R128, -RZ, R17.H1_H1 ;  /* 0x30000011ff807230 */ /* 0x000fe20000004100 */
[----:B------:R-:W-:Y:S01]  /*0620*/  CS2R R16, SRZ ;  /* 0x0000000000107805 */ /* 0x000fe2000001ff00 */
[--C-:B------:R-:W-:Y:S02]  /*0630*/  HADD2.F32 R127, -RZ, R18.reuse.H0_H0 ;  /* 0x20000012ff7f7230 */ /* 0x100fe40000004100 */
[----:B------:R-:W-:Y:S02]  /*0640*/  HADD2.F32 R126, -RZ, R18.H1_H1 ;  /* 0x30000012ff7e7230 */ /* 0x000fe40000004100 */
[----:B------:R-:W-:-:S02]  /*0650*/  HADD2.F32 R125, -RZ, R19.H0_H0 ;  /* 0x20000013ff7d7230 */ /* 0x000fc40000004100 */
[----:B------:R-:W-:Y:S01]  /*0660*/  HADD2.F32 R124, -RZ, R19.H1_H1 ;  /* 0x30000013ff7c7230 */ /* 0x000fe20000004100 */
[----:B------:R-:W-:Y:S01]  /*0670*/  CS2R R18, SRZ ;  /* 0x0000000000127805 */ /* 0x000fe2000001ff00 */
[--C-:B---3--:R-:W-:Y:S02]  /*0680*/  HADD2.F32 R123, -RZ, R12.reuse.H0_H0 ;  /* 0x2000000cff7b7230 */ /* 0x108fe40000004100 */
[----:B------:R-:W-:Y:S02]  /*0690*/  HADD2.F32 R122, -RZ, R12.H1_H1 ;  /* 0x3000000cff7a7230 */ /* 0x000fe40000004100 */
[--C-:B------:R-:W-:Y:S02]  /*06a0*/  HADD2.F32 R121, -RZ, R13.reuse.H0_H0 ;  /* 0x2000000dff797230 */ /* 0x100fe40000004100 */
[----:B------:R-:W-:Y:S01]  /*06b0*/  HADD2.F32 R120, -RZ, R13.H1_H1 ;  /* 0x3000000dff787230 */ /* 0x000fe20000004100 */
[----:B------:R-:W-:Y:S01]  /*06c0*/  CS2R R12, SRZ ;  /* 0x00000000000c7805 */ /* 0x000fe2000001ff00 */
[----:B------:R-:W-:-:S02]  /*06d0*/  HADD2.F32 R119, -RZ, R14.H0_H0 ;  /* 0x2000000eff777230 */ /* 0x000fc40000004100 */
[----:B------:R-:W-:Y:S02]  /*06e0*/  HADD2.F32 R118, -RZ, R14.H1_H1 ;  /* 0x3000000eff767230 */ /* 0x000fe40000004100 */
[--C-:B------:R-:W-:Y:S02]  /*06f0*/  HADD2.F32 R117, -RZ, R15.reuse.H0_H0 ;  /* 0x2000000fff757230 */ /* 0x100fe40000004100 */
[----:B------:R-:W-:Y:S01]  /*0700*/  HADD2.F32 R116, -RZ, R15.H1_H1 ;  /* 0x3000000fff747230 */ /* 0x000fe20000004100 */
[----:B------:R-:W-:Y:S01]  /*0710*/  CS2R R14, SRZ ;  /* 0x00000000000e7805 */ /* 0x000fe2000001ff00 */
[--C-:B-----5:R-:W-:Y:S02]  /*0720*/  HADD2.F32 R115, -RZ, R8.reuse.H0_H0 ;  /* 0x20000008ff737230 */ /* 0x120fe40000004100 */
[----:B------:R-:W-:Y:S02]  /*0730*/  HADD2.F32 R114, -RZ, R8.H1_H1 ;  /* 0x30000008ff727230 */ /* 0x000fe40000004100 */
[----:B------:R-:W-:-:S02]  /*0740*/  HADD2.F32 R113, -RZ, R9.H0_H0 ;  /* 0x20000009ff717230 */ /* 0x000fc40000004100 */
[----:B------:R-:W-:Y:S01]  /*0750*/  HADD2.F32 R112, -RZ, R9.H1_H1 ;  /* 0x30000009ff707230 */ /* 0x000fe20000004100 */
[----:B------:R-:W-:Y:S01]  /*0760*/  CS2R R8, SRZ ;  /* 0x0000000000087805 */ /* 0x000fe2000001ff00 */
[--C-:B------:R-:W-:Y:S02]  /*0770*/  HADD2.F32 R111, -RZ, R10.reuse.H0_H0 ;  /* 0x2000000aff6f7230 */ /* 0x100fe40000004100 */
[----:B------:R-:W-:Y:S02]  /*0780*/  HADD2.F32 R110, -RZ, R10.H1_H1 ;  /* 0x3000000aff6e7230 */ /* 0x000fe40000004100 */
[--C-:B------:R-:W-:Y:S02]  /*0790*/  HADD2.F32 R109, -RZ, R11.reuse.H0_H0 ;  /* 0x2000000bff6d7230 */ /* 0x100fe40000004100 */
[----:B------:R-:W-:Y:S01]  /*07a0*/  HADD2.F32 R108, -RZ, R11.H1_H1 ;  /* 0x3000000bff6c7230 */ /* 0x000fe20000004100 */
[----:B------:R-:W-:-:S07]  /*07b0*/  CS2R R10, SRZ ;  /* 0x00000000000a7805 */ /* 0x000fce000001ff00 */
.L_x_425:
        /* <DEDUP_REMOVED lines=20> */
[----:B------:R-:W-:-:S04]  /*0900*/  IMAD.WIDE.U32 R60, R105, 0x10, R60 ;  /* 0x00000010693c7825 */ /* 0x000fc800078e003c */
[C---:B------:R-:W-:Y:S02]  /*0910*/  IMAD.WIDE.U32 R64, R105.reuse, 0x10, R64 ;  /* 0x0000001069407825 */ /* 0x040fe400078e0040 */
[----:B------:R-:W3:Y:S02]  /*0920*/  LDG.E.128 R60, desc[UR10][R60.64] ;  /* 0x0000000a3c3c7981 */ /* 0x000ee4000c1e1d00 */
        /* <DEDUP_REMOVED lines=9> */
[----:B-----5:R1:W5:Y:S01]  /*09c0*/  @P0 LDG.E.128 R32, desc[UR10][R146.64] ;  /* 0x0000000a92200981 */ /* 0x020362000c1e1d00 */
[----:B0-----:R-:W-:-:S05]  /*09d0*/  @P0 IMAD.WIDE.U32 R144, R105, 0x10, R144 ;  /* 0x0000001069900825 */ /* 0x001fca00078e0090 */
[----:B------:R0:W5:Y:S01]  /*09e0*/  @P0 LDG.E.128 R36, desc[UR10][R144.64] ;  /* 0x0000000a90240981 */ /* 0x000162000c1e1d00 */
[----:B------:R-:W-:Y:S01]  /*09f0*/  UMOV UR4, 0xffffffff ;  /* 0xffffffff00047882 */ /* 0x000fe20000000000 */
[----:B------:R-:W-:-:S04]  /*0a00*/  ISETP.NE.U32.AND P1, PT, RZ, UR14, PT ;  /* 0x0000000eff007c0c */ /* 0x000fc8000bf25070 */
[----:B------:R-:W-:Y:S01]  /*0a10*/  ISETP.NE.AND.EX P1, PT, RZ, UR15, PT, P1 ;  /* 0x0000000fff007c0c */ /* 0x000fe2000bf25310 */
[--C-:B----4-:R-:W-:Y:S01]  /*0a20*/  HADD2.F32 R143, -RZ, R48.reuse.H0_H0 ;  /* 0x20000030ff8f7230 */ /* 0x110fe20000004100 */
[----:B------:R-:W-:Y:S01]  /*0a30*/  FSEL R152, R0, RZ, !P2 ;  /* 0x000000ff00987208 */ /* 0x000fe20005000000 */
[----:B------:R-:W-:-:S04]  /*0a40*/  HADD2.F32 R151, -RZ, R48.H1_H1 ;  /* 0x30000030ff977230 */ /* 0x000fc80000004100 */
[C---:B------:R-:W-:Y:S01]  /*0a50*/  FADD.FTZ R0, -R152.reuse, R143 ;  /* 0x0000008f98007221 */ /* 0x040fe20000010100 */
[--C-:B--2---:R-:W-:Y:S02]  /*0a60*/  HADD2.F32 R148, -RZ, R52.reuse.H0_H0 ;  /* 0x20000034ff947230 */ /* 0x104fe40000004100 */
[----:B------:R-:W-:Y:S02]  /*0a70*/  HADD2.F32 R149, -RZ, R52.H1_H1 ;  /* 0x30000034ff957230 */ /* 0x000fe40000004100 */
[----:B------:R-:W-:Y:S01]  /*0a80*/  FADD.FTZ R52, -R152, R151 ;  /* 0x0000009798347221 */ /* 0x000fe20000010100 */
[----:B-1----:R-:W-:Y:S02]  /*0a90*/  HADD2.F32 R147, -RZ, R49.H0_H0 ;  /* 0x20000031ff937230 */ /* 0x002fe40000004100 */
[----:B------:R-:W-:Y:S01]  /*0aa0*/  FMUL.FTZ R48, R131, R148 ;  /* 0x0000009483307220 */ /* 0x000fe20000410000 */
[--C-:B---3--:R-:W-:Y:S02]  /*0ab0*/  HADD2.F32 R143, -RZ, R56.reuse.H0_H0 ;  /* 0x20000038ff8f7230 */ /* 0x108fe40000004100 */
[----:B0-----:R-:W-:Y:S01]  /*0ac0*/  FMUL.FTZ R145, R130, R149 ;  /* 0x0000009582917220 */ /* 0x001fe20000410000 */
[----:B------:R-:W-:-:S02]  /*0ad0*/  HADD2.F32 R153, -RZ, R56.H1_H1 ;  /* 0x30000038ff997230 */ /* 0x000fc40000004100 */
[----:B------:R-:W-:Y:S01]  /*0ae0*/  FMUL.FTZ R0, R141, R0 ;  /* 0x000000008d007220 */ /* 0x000fe20000410000 */
[----:B------:R-:W-:Y:S01]  /*0af0*/  FADD.FTZ R104, R143, R104 ;  /* 0x000000688f687221 */ /* 0x000fe20000010000 */
[----:B------:R-:W-:Y:S02]  /*0b00*/  HADD2.F32 R151, -RZ, R49.H1_H1 ;  /* 0x30000031ff977230 */ /* 0x000fe40000004100 */
[-C--:B------:R-:W-:Y:S01]  /*0b10*/  FFMA.FTZ R107, R0, R143.reuse, R107 ;  /* 0x0000008f006b7223 */ /* 0x080fe2000001006b */
[----:B------:R-:W-:Y:S01]  /*0b20*/  FFMA.FTZ R143, R139, R143, R48 ;  /* 0x0000008f8b8f7223 */ /* 0x000fe20000010030 */
[----:B------:R-:W-:Y:S01]  /*0b30*/  FFMA.FTZ R48, R138, R153, R145 ;  /* 0x000000998a307223 */ /* 0x000fe20000010091 */
[C---:B------:R-:W-:Y:S01]  /*0b40*/  FADD.FTZ R144, -R152.reuse, R147 ;  /* 0x0000009398907221 */ /* 0x040fe20000010100 */
[--C-:B------:R-:W-:Y:S02]  /*0b50*/  HADD2.F32 R145, -RZ, R53.reuse.H0_H0 ;  /* 0x20000035ff917230 */ /* 0x100fe40000004100 */
[----:B------:R-:W-:Y:S01]  /*0b60*/  FADD.FTZ R56, -R152, R151 ;  /* 0x0000009798387221 */ /* 0x000fe20000010100 */
[----:B------:R-:W-:-:S02]  /*0b70*/  HADD2.F32 R147, -RZ, R53.H1_H1 ;  /* 0x30000035ff937230 */ /* 0x000fc40000004100 */
[----:B------:R-:W-:Y:S01]  /*0b80*/  FMUL.FTZ R144, R141, R144 ;  /* 0x000000908d907220 */ /* 0x000fe20000410000 */
[--C-:B------:R-:W-:Y:S02]  /*0b90*/  HADD2.F32 R49, -RZ, R57.reuse.H0_H0 ;  /* 0x20000039ff317230 */ /* 0x100fe40000004100 */
[----:B------:R-:W-:Y:S01]  /*0ba0*/  FMUL.FTZ R146, R129, R145 ;  /* 0x0000009181927220 */ /* 0x000fe20000410000 */
[----:B------:R-:W-:Y:S02]  /*0bb0*/  HADD2.F32 R57, -RZ, R57.H1_H1 ;  /* 0x30000039ff397230 */ /* 0x000fe40000004100 */
[----:B------:R-:W-:Y:S01]  /*0bc0*/  FMUL.FTZ R56, R141, R56 ;  /* 0x000000388d387220 */ /* 0x000fe20000410000 */
[----:B------:R-:W-:Y:S01]  /*0bd0*/  FMUL.FTZ R151, R128, R147 ;  /* 0x0000009380977220 */ /* 0x000fe20000410000 */
[----:B------:R-:W-:Y:S01]  /*0be0*/  FADD.FTZ R96, R49, R96 ;  /* 0x0000006031607221 */ /* 0x000fe20000010000 */
[-C--:B------:R-:W-:Y:S01]  /*0bf0*/  FFMA.FTZ R97, R144, R49.reuse, R97 ;  /* 0x0000003190617223 */ /* 0x080fe20000010061 */
[----:B------:R-:W-:Y:S01]  /*0c00*/  FFMA.FTZ R53, R137, R49, R146 ;  /* 0x0000003189357223 */ /* 0x000fe20000010092 */
[----:B------:R-:W-:Y:S01]  /*0c10*/  FADD.FTZ R92, R57, R92 ;  /* 0x0000005c395c7221 */ /* 0x000fe20000010000 */
[-C--:B------:R-:W-:Y:S01]  /*0c20*/  FFMA.FTZ R93, R56, R57.reuse, R93 ;  /* 0x00000039385d7223 */ /* 0x080fe2000001005d */
[----:B------:R-:W-:Y:S01]  /*0c30*/  FFMA.FTZ R49, R136, R57, R151 ;  /* 0x0000003988317223 */ /* 0x000fe20000010097 */
[----:B------:R-:W-:-:S02]  /*0c40*/  HADD2.F32 R57, -RZ, R50.H0_H0 ;  /* 0x20000032ff397230 */ /* 0x000fc40000004100 */
[----:B------:R-:W-:Y:S01]  /*0c50*/  FMUL.FTZ R52, R141, R52 ;  /* 0x000000348d347220 */ /* 0x000fe20000410000 */
[----:B------:R-:W-:Y:S02]  /*0c60*/  HADD2.F32 R151, -RZ, R50.H1_H1 ;  /* 0x30000032ff977230 */ /* 0x000fe40000004100 */
[----:B------:R-:W-:Y:S01]  /*0c70*/  FADD.FTZ R98, R149, R98 ;  /* 0x0000006295627221 */ /* 0x000fe20000010000 */
[--C-:B------:R-:W-:Y:S02]  /*0c80*/  HADD2.F32 R146, -RZ, R54.reuse.H0_H0 ;  /* 0x20000036ff927230 */ /* 0x100fe40000004100 */
[----:B------:R-:W-:Y:S01]  /*0c90*/  FFMA.FTZ R99, R52, R149, R99 ;  /* 0x0000009534637223 */ /* 0x000fe20000010063 */
[----:B------:R-:W-:Y:S01]  /*0ca0*/  FADD.FTZ R50, -R152, R57 ;  /* 0x0000003998327221 */ /* 0x000fe20000010100 */
[----:B------:R-:W-:Y:S02]  /*0cb0*/  HADD2.F32 R149, -RZ, R54.H1_H1 ;  /* 0x30000036ff957230 */ /* 0x000fe40000004100 */
[----:B------:R-:W-:Y:S01]  /*0cc0*/  FADD.FTZ R100, R153, R100 ;  /* 0x0000006499647221 */ /* 0x000fe20000010000 */
[----:B------:R-:W-:Y:S01]  /*0cd0*/  FFMA.FTZ R101, R52, R153, R101 ;  /* 0x0000009934657223 */ /* 0x000fe20000010065 */
[----:B------:R-:W-:-:S02]  /*0ce0*/  HADD2.F32 R57, -RZ, R58.H0_H0 ;  /* 0x2000003aff397230 */ /* 0x000fc40000004100 */
[----:B------:R-:W-:Y:S02]  /*0cf0*/  HADD2.F32 R153, -RZ, R58.H1_H1 ;  /* 0x3000003aff997230 */ /* 0x000fe40000004100 */
[----:B------:R-:W-:Y:S01]  /*0d00*/  FMUL.FTZ R58, R141, R50 ;  /* 0x000000328d3a7220 */ /* 0x000fe20000410000 */
[----:B------:R-:W-:Y:S01]  /*0d10*/  FMUL.FTZ R50, R127, R146 ;  /* 0x000000927f327220 */ /* 0x000fe20000410000 */
[----:B------:R-:W-:Y:S01]  /*0d20*/  FADD.FTZ R54, -R152, R151 ;  /* 0x0000009798367221 */ /* 0x000fe20000010100 */
[----:B------:R-:W-:Y:S01]  /*0d30*/  FMUL.FTZ R151, R126, R149 ;  /* 0x000000957e977220 */ /* 0x000fe20000410000 */
[----:B------:R-:W-:Y:S01]  /*0d40*/  FADD.FTZ R88, R57, R88 ;  /* 0x0000005839587221 */ /* 0x000fe20000010000 */
[-C--:B------:R-:W-:Y:S01]  /*0d50*/  FFMA.FTZ R89, R58, R57.reuse, R89 ;  /* 0x000000393a597223 */ /* 0x080fe20000010059 */
[----:B------:R-:W-:Y:S01]  /*0d60*/  FFMA.FTZ R57, R135, R57, R50 ;  /* 0x0000003987397223 */ /* 0x000fe20000010032 */
[----:B------:R-:W-:Y:S01]  /*0d70*/  FADD.FTZ R94, R145, R94 ;  /* 0x0000005e915e7221 */ /* 0x000fe20000010000 */
[----:B------:R-:W-:Y:S01]  /*0d80*/  FFMA.FTZ R95, R144, R145, R95 ;  /* 0x00000091905f7223 */ /* 0x000fe2000001005f */
[----:B------:R-:W-:Y:S01]  /*0d90*/  FADD.FTZ R90, R147, R90 ;  /* 0x0000005a935a7221 */ /* 0x000fe20000010000 */
[----:B------:R-:W-:Y:S01]  /*0da0*/  FFMA.FTZ R91, R56, R147, R91 ;  /* 0x00000093385b7223 */ /* 0x000fe2000001005b */
[----:B------:R-:W-:Y:S01]  /*0db0*/  FFMA.FTZ R50, R134, R153, R151 ;  /* 0x0000009986327223 */ /* 0x000fe20000010097 */
[----:B------:R-:W-:-:S02]  /*0dc0*/  HADD2.F32 R145, -RZ, R51.H0_H0 ;  /* 0x20000033ff917230 */ /* 0x000fc40000004100 */
[----:B------:R-:W-:Y:S02]  /*0dd0*/  HADD2.F32 R147, -RZ, R55.H0_H0 ;  /* 0x20000037ff937230 */ /* 0x000fe40000004100 */
[----:B------:R-:W-:Y:S02]  /*0de0*/  HADD2.F32 R151, -RZ, R51.H1_H1 ;  /* 0x30000033ff977230 */ /* 0x000fe40000004100 */
[----:B------:R-:W-:Y:S01]  /*0df0*/  FADD.FTZ R102, R148, R102 ;  /* 0x0000006694667221 */ /* 0x000fe20000010000 */
[----:B------:R-:W-:Y:S01]  /*0e00*/  FFMA.FTZ R103, R0, R148, R103 ;  /* 0x0000009400677223 */ /* 0x000fe20000010067 */
[----:B------:R-:W-:Y:S01]  /*0e10*/  FADD.FTZ R86, R146, R86 ;  /* 0x0000005692567221 */ /* 0x000fe20000010000 */
[----:B------:R-:W-:Y:S01]  /*0e20*/  FFMA.FTZ R87, R58, R146, R87 ;  /* 0x000000923a577223 */ /* 0x000fe20000010057 */
[--C-:B------:R-:W-:Y:S02]  /*0e30*/  HADD2.F32 R51, -RZ, R59.reuse.H0_H0 ;  /* 0x2000003bff337230 */ /* 0x100fe40000004100 */
[C---:B------:R-:W-:Y:S01]  /*0e40*/  FADD.FTZ R148, -R152.reuse, R145 ;  /* 0x0000009198947221 */ /* 0x040fe20000010100 */
[----:B------:R-:W-:Y:S01]  /*0e50*/  FMUL.FTZ R146, R125, R147 ;  /* 0x000000937d927220 */ /* 0x000fe20000410000 */
[----:B------:R-:W-:Y:S01]  /*0e60*/  FADD.FTZ R150, -R152, R151 ;  /* 0x0000009798967221 */ /* 0x000fe20000010100 */
[----:B------:R-:W-:-:S02]  /*0e70*/  HADD2.F32 R145, -RZ, R59.H1_H1 ;  /* 0x3000003bff917230 */ /* 0x000fc40000004100 */
[----:B------:R-:W-:Y:S01]  /*0e80*/  FMUL.FTZ R148, R141, R148 ;  /* 0x000000948d947220 */ /* 0x000fe20000410000 */
[----:B------:R-:W-:Y:S02]  /*0e90*/  HADD2.F32 R55, -RZ, R55.H1_H1 ;  /* 0x30000037ff377230 */ /* 0x000fe40000004100 */
[-C--:B------:R-:W-:Y:S01]  /*0ea0*/  FFMA.FTZ R59, R133, R51.reuse, R146 ;  /* 0x00000033853b7223 */ /* 0x080fe20000010092 */
[----:B------:R-:W-:Y:S01]  /*0eb0*/  FMUL.FTZ R146, R141, R150 ;  /* 0x000000968d927220 */ /* 0x000fe20000410000 */
[----:B------:R-:W-:Y:S01]  /*0ec0*/  FADD.FTZ R80, R51, R80 ;  /* 0x0000005033507221 */ /* 0x000fe20000010000 */
[----:B------:R-:W-:Y:S01]  /*0ed0*/  FFMA.FTZ R81, R148, R51, R81 ;  /* 0x0000003394517223 */ /* 0x000fe20000010051 */
[-C--:B------:R-:W-:Y:S01]  /*0ee0*/  FMUL.FTZ R51, R124, R55.reuse ;  /* 0x000000377c337220 */ /* 0x080fe20000410000 */
[----:B------:R-:W-:Y:S01]  /*0ef0*/  FADD.FTZ R74, R55, R74 ;  /* 0x0000004a374a7221 */ /* 0x000fe20000010000 */
[----:B------:R-:W-:Y:S01]  /*0f00*/  FFMA.FTZ R75, R146, R55, R75 ;  /* 0x00000037924b7223 */ /* 0x000fe2000001004b */
[----:B------:R-:W-:-:S02]  /*0f10*/  HADD2.F32 R55, -RZ, R60.H0_H0 ;  /* 0x2000003cff377230 */ /* 0x000fc40000004100 */
[----:B------:R-:W-:Y:S01]  /*0f20*/  FADD.FTZ R76, R145, R76 ;  /* 0x0000004c914c7221 */ /* 0x000fe20000010000 */
[-C--:B------:R-:W-:Y:S01]  /*0f30*/  FFMA.FTZ R77, R146, R145.reuse, R77 ;  /* 0x00000091924d7223 */ /* 0x080fe2000001004d */
[----:B------:R-:W-:Y:S01]  /*0f40*/  FFMA.FTZ R51, R132, R145, R51 ;  /* 0x0000009184337223 */ /* 0x000fe20000010033 */
[----:B------:R-:W-:Y:S01]  /*0f50*/  FMUL.FTZ R54, R141, R54 ;  /* 0x000000368d367220 */ /* 0x000fe20000410000 */
[----:B------:R-:W-:Y:S02]  /*0f60*/  HADD2.F32 R145, -RZ, R60.H1_H1 ;  /* 0x3000003cff917230 */ /* 0x000fe40000004100 */
[----:B------:R-:W-:Y:S01]  /*0f70*/  FADD.FTZ R60, -R152, R55 ;  /* 0x00000037983c7221 */ /* 0x000fe20000010100 */
[----:B------:R-:W-:Y:S02]  /*0f80*/  HADD2.F32 R164, -RZ, R64.H0_H0 ;  /* 0x20000040ffa47230 */ /* 0x000fe40000004100 */
[----:B------:R-:W-:Y:S01]  /*0f90*/  FADD.FTZ R78, R147, R78 ;  /* 0x0000004e934e7221 */ /* 0x000fe20000010000 */
[----:B------:R-:W-:Y:S01]  /*0fa0*/  FFMA.FTZ R79, R148, R147, R79 ;  /* 0x00000093944f7223 */ /* 0x000fe2000001004f */
[----:B------:R-:W-:-:S02]  /*0fb0*/  HADD2.F32 R147, -RZ, R61.H0_H0 ;  /* 0x2000003dff937230 */ /* 0x000fc40000004100 */
[----:B------:R-:W-:Y:S01]  /*0fc0*/  FADD.FTZ R82, R149, R82 ;  /* 0x0000005295527221 */ /* 0x000fe20000010000 */
[C---:B------:R-:W-:Y:S01]  /*0fd0*/  FFMA.FTZ R83, R54.reuse, R149, R83 ;  /* 0x0000009536537223 */ /* 0x040fe20000010053 */
[----:B------:R-:W-:Y:S02]  /*0fe0*/  HADD2.F32 R61, -RZ, R61.H1_H1 ;  /* 0x3000003dff3d7230 */ /* 0x000fe40000004100 */
[----:B------:R-:W-:Y:S01]  /*0ff0*/  FADD.FTZ R84, R153, R84 ;  /* 0x0000005499547221 */ /* 0x000fe20000010000 */
[----:B------:R-:W-:Y:S02]  /*1000*/  HADD2.F32 R162, -RZ, R68.H0_H0 ;  /* 0x20000044ffa27230 */ /* 0x000fe40000004100 */
[----:B------:R-:W-:Y:S01]  /*1010*/  FFMA.FTZ R85, R54, R153, R85 ;  /* 0x0000009936557223 */ /* 0x000fe20000010055 */
[--C-:B------:R-:W-:Y:S02]  /*1020*/  HADD2.F32 R149, -RZ, R62.reuse.H0_H0 ;  /* 0x2000003eff957230 */ /* 0x100fe40000004100 */
[----:B------:R-:W-:Y:S01]  /*1030*/  FMUL.FTZ R60, R141, R60 ;  /* 0x0000003c8d3c7220 */ /* 0x000fe20000410000 */
[----:B------:R-:W-:-:S02]  /*1040*/  HADD2.F32 R151, -RZ, R62.H1_H1 ;  /* 0x3000003eff977230 */ /* 0x000fc40000004100 */
[----:B------:R-:W-:Y:S01]  /*1050*/  FMUL.FTZ R55, R115, R164 ;  /* 0x000000a473377220 */ /* 0x000fe20000410000 */
[--C-:B------:R-:W-:Y:S02]  /*1060*/  HADD2.F32 R153, -RZ, R63.reuse.H0_H0 ;  /* 0x2000003fff997230 */ /* 0x100fe40000004100 */
[C---:B------:R-:W-:Y:S01]  /*1070*/  FADD.FTZ R62, -R152.reuse, R145 ;  /* 0x00000091983e7221 */ /* 0x040fe20000010100 */
[----:B------:R-:W-:Y:S02]  /*1080*/  HADD2.F32 R63, -RZ, R63.H1_H1 ;  /* 0x3000003fff3f7230 */ /* 0x000fe40000004100 */
[----:B------:R-:W-:Y:S01]  /*1090*/  FADD.FTZ R158, -R152, R61 ;  /* 0x0000003d989e7221 */ /* 0x000fe20000010100 */
[----:B------:R-:W-:Y:S01]  /*10a0*/  FADD.FTZ R25, R162, R25 ;  /* 0x00000019a2197221 */ /* 0x000fe20000010000 */
[-C--:B------:R-:W-:Y:S01]  /*10b0*/  FFMA.FTZ R73, R60, R162.reuse, R73 ;  /* 0x000000a23c497223 */ /* 0x080fe20000010049 */
[----:B------:R-:W-:Y:S01]  /*10c0*/  FFMA.FTZ R55, R123, R162, R55 ;  /* 0x000000a27b377223 */ /* 0x000fe20000010037 */
[----:B------:R-:W-:-:S02]  /*10d0*/  HADD2.F32 R145, -RZ, R64.H1_H1 ;  /* 0x30000040ff917230 */ /* 0x000fc40000004100 */
[C---:B------:R-:W-:Y:S01]  /*10e0*/  FADD.FTZ R160, -R152.reuse, R147 ;  /* 0x0000009398a07221 */ /* 0x040fe20000010100 */
[----:B------:R-:W-:Y:S01]  /*10f0*/  FMUL.FTZ R61, R141, R62 ;  /* 0x0000003e8d3d7220 */ /* 0x000fe20000410000 */
[----:B------:R-:W-:Y:S02]  /*1100*/  HADD2.F32 R162, -RZ, R65.H0_H0 ;  /* 0x20000041ffa27230 */ /* 0x000fe40000004100 */
[C---:B------:R-:W-:Y:S01]  /*1110*/  FADD.FTZ R150, -R152.reuse, R149 ;  /* 0x0000009598967221 */ /* 0x040fe20000010100 */
[C---:B------:R-:W-:Y:S01]  /*1120*/  FADD.FTZ R156, -R152.reuse, R151 ;  /* 0x00000097989c7221 */ /* 0x040fe20000010100 */
[C---:B------:R-:W-:Y:S01]  /*1130*/  FADD.FTZ R154, -R152.reuse, R153 ;  /* 0x00000099989a7221 */ /* 0x040fe20000010100 */
[----:B------:R-:W-:Y:S01]  /*1140*/  FADD.FTZ R152, -R152, R63 ;  /* 0x0000003f98987221 */ /* 0x000fe20000010100 */
[----:B------:R-:W-:Y:S02]  /*1150*/  HADD2.F32 R63, -RZ, R68.H1_H1 ;  /* 0x30000044ff3f7230 */ /* 0x000fe40000004100 */
[-C--:B------:R-:W-:Y:S01]  /*1160*/  FMUL.FTZ R147, R114, R145.reuse ;  /* 0x0000009172937220 */ /* 0x080fe20000410000 */
[----:B------:R-:W-:Y:S01]  /*1170*/  FADD.FTZ R3, R145, R3 ;  /* 0x0000000391037221 */ /* 0x000fe20000010000 */
[----:B------:R-:W-:Y:S01]  /*1180*/  FFMA.FTZ R16, R61, R145, R16 ;  /* 0x000000913d107223 */ /* 0x000fe20000010010 */
[----:B------:R-:W-:-:S02]  /*1190*/  HADD2.F32 R68, -RZ, R69.H0_H0 ;  /* 0x20000045ff447230 */ /* 0x000fc40000004100 */
[----:B------:R-:W-:Y:S01]  /*11a0*/  FMUL.FTZ R64, R141, R160 ;  /* 0x000000a08d407220 */ /* 0x000fe20000410000 */
[----:B------:R-:W-:Y:S01]  /*11b0*/  FMUL.FTZ R160, R113, R162 ;  /* 0x000000a271a07220 */ /* 0x000fe20000410000 */
[----:B------:R-:W-:Y:S02]  /*11c0*/  HADD2.F32 R145, -RZ, R65.H1_H1 ;  /* 0x30000041ff917230 */ /* 0x000fe40000004100 */
[----:B------:R-:W-:Y:S01]  /*11d0*/  FMUL.FTZ R65, R141, R158 ;  /* 0x0000009e8d417220 */ /* 0x000fe20000410000 */
[----:B------:R-:W-:Y:S01]  /*11e0*/  FADD.FTZ R24, R63, R24 ;  /* 0x000000183f187221 */ /* 0x000fe20000010000 */
[-C--:B------:R-:W-:Y:S01]  /*11f0*/  FFMA.FTZ R72, R61, R63.reuse, R72 ;  /* 0x0000003f3d487223 */ /* 0x080fe20000010048 */
[----:B------:R-:W-:Y:S01]  /*1200*/  FFMA.FTZ R62, R122, R63, R147 ;  /* 0x0000003f7a3e7223 */ /* 0x000fe20000010093 */
[----:B------:R-:W-:Y:S01]  /*1210*/  FFMA.FTZ R63, R121, R68, R160 ;  /* 0x00000044793f7223 */ /* 0x000fe200000100a0 */
[----:B------:R-:W-:Y:S02]  /*1220*/  HADD2.F32 R69, -RZ, R69.H1_H1 ;  /* 0x30000045ff457230 */ /* 0x000fe40000004100 */
[-C--:B------:R-:W-:Y:S01]  /*1230*/  FMUL.FTZ R147, R112, R145.reuse ;  /* 0x0000009170937220 */ /* 0x080fe20000410000 */
[----:B------:R-:W-:Y:S01]  /*1240*/  FADD.FTZ R5, R145, R5 ;  /* 0x0000000591057221 */ /* 0x000fe20000010000 */
[----:B------:R-:W-:Y:S01]  /*1250*/  FFMA.FTZ R14, R65, R145, R14 ;  /* 0x00000091410e7223 */ /* 0x000fe2000001000e */
[----:B------:R-:W-:-:S02]  /*1260*/  HADD2.F32 R160, -RZ, R66.H0_H0 ;  /* 0x20000042ffa07230 */ /* 0x000fc40000004100 */
[C---:B------:R-:W-:Y:S01]  /*1270*/  FMUL.FTZ R145, R141.reuse, R156 ;  /* 0x0000009c8d917220 */ /* 0x040fe20000410000 */
[----:B------:R-:W-:Y:S02]  /*1280*/  HADD2.F32 R149, -RZ, R66.H1_H1 ;  /* 0x30000042ff957230 */ /* 0x000fe40000004100 */
[----:B------:R-:W-:Y:S01]  /*1290*/  FADD.FTZ R23, R68, R23 ;  /* 0x0000001744177221 */ /* 0x000fe20000010000 */
[----:B------:R-:W-:Y:S01]  /*12a0*/  FFMA.FTZ R31, R64, R68, R31 ;  /* 0x00000044401f7223 */ /* 0x000fe2000001001f */
[----:B------:R-:W-:Y:S01]  /*12b0*/  FADD.FTZ R4, R162, R4 ;  /* 0x00000004a2047221 */ /* 0x000fe20000010000 */
[----:B------:R-:W-:Y:S01]  /*12c0*/  FFMA.FTZ R15, R64, R162, R15 ;  /* 0x000000a2400f7223 */ /* 0x000fe2000001000f */
[----:B------:R-:W-:Y:S01]  /*12d0*/  FFMA.FTZ R68, R120, R69, R147 ;  /* 0x0000004578447223 */ /* 0x000fe20000010093 */
[--C-:B------:R-:W-:Y:S02]  /*12e0*/  HADD2.F32 R158, -RZ, R70.reuse.H0_H0 ;  /* 0x20000046ff9e7230 */ /* 0x100fe40000004100 */
[----:B------:R-:W-:Y:S01]  /*12f0*/  FMUL.FTZ R150, R141, R150 ;  /* 0x000000968d967220 */ /* 0x000fe20000410000 */
[----:B------:R-:W-:Y:S01]  /*1300*/  FMUL.FTZ R162, R111, R160 ;  /* 0x000000a06fa27220 */ /* 0x000fe20000410000 */
[----:B------:R-:W-:-:S02]  /*1310*/  HADD2.F32 R147, -RZ, R70.H1_H1 ;  /* 0x30000046ff937230 */ /* 0x000fc40000004100 */
[-C--:B------:R-:W-:Y:S01]  /*1320*/  FMUL.FTZ R151, R110, R149.reuse ;  /* 0x000000956e977220 */ /* 0x080fe20000410000 */
[----:B------:R-:W-:Y:S01]  /*1330*/  FADD.FTZ R7, R149, R7 ;  /* 0x0000000795077221 */ /* 0x000fe20000010000 */
[----:B------:R-:W-:Y:S01]  /*1340*/  FFMA.FTZ R12, R145, R149, R12 ;  /* 0x00000095910c7223 */ /* 0x000fe2000001000c */
[----:B------:R-:W-:Y:S02]  /*1350*/  HADD2.F32 R149, -RZ, R67.H1_H1 ;  /* 0x30000043ff957230 */ /* 0x000fe40000004100 */
[----:B------:R-:W-:Y:S01]  /*1360*/  FADD.FTZ R22, R69, R22 ;  /* 0x0000001645167221 */ /* 0x000fe20000010000 */
[----:B------:R-:W-:Y:S01]  /*1370*/  FFMA.FTZ R30, R65, R69, R30 ;  /* 0x00000045411e7223 */ /* 0x000fe2000001001e */
[----:B------:R-:W-:Y:S01]  /*1380*/  FADD.FTZ R21, R158, R21 ;  /* 0x000000159e157221 */ /* 0x000fe20000010000 */
[-C--:B------:R-:W-:Y:S01]  /*1390*/  FFMA.FTZ R29, R150, R158.reuse, R29 ;  /* 0x0000009e961d7223 */ /* 0x080fe2000001001d */
[----:B------:R-:W-:Y:S01]  /*13a0*/  FFMA.FTZ R69, R119, R158, R162 ;  /* 0x0000009e77457223 */ /* 0x000fe200000100a2 */
[----:B------:R-:W-:-:S02]  /*13b0*/  HADD2.F32 R156, -RZ, R71.H0_H0 ;  /* 0x20000047ff9c7230 */ /* 0x000fc40000004100 */
[----:B------:R-:W-:Y:S01]  /*13c0*/  FFMA.FTZ R66, R118, R147, R151 ;  /* 0x0000009376427223 */ /* 0x000fe20000010097 */
[----:B------:R-:W-:Y:S02]  /*13d0*/  HADD2.F32 R158, -RZ, R67.H0_H0 ;  /* 0x20000043ff9e7230 */ /* 0x000fe40000004100 */
[C---:B------:R-:W-:Y:S01]  /*13e0*/  FMUL.FTZ R67, R141.reuse, R152 ;  /* 0x000000988d437220 */ /* 0x040fe20000410000 */
[----:B------:R-:W-:Y:S02]  /*13f0*/  HADD2.F32 R71, -RZ, R71.H1_H1 ;  /* 0x30000047ff477230 */ /* 0x000fe40000004100 */
[----:B------:R-:W-:Y:S01]  /*1400*/  FMUL.FTZ R151, R108, R149 ;  /* 0x000000956c977220 */ /* 0x000fe20000410000 */
[----:B------:R-:W-:Y:S01]  /*1410*/  FMUL.FTZ R70, R141, R154 ;  /* 0x0000009a8d467220 */ /* 0x000fe20000410000 */
[----:B------:R-:W-:Y:S01]  /*1420*/  FMUL.FTZ R154, R109, R158 ;  /* 0x0000009e6d9a7220 */ /* 0x000fe20000410000 */
[----:B------:R-:W-:Y:S01]  /*1430*/  FADD.FTZ R9, R149, R9 ;  /* 0x0000000995097221 */ /* 0x000fe20000010000 */
[----:B------:R-:W-:Y:S01]  /*1440*/  FADD.FTZ R18, R71, R18 ;  /* 0x0000001247127221 */ /* 0x000fe20000010000 */
[CC--:B------:R-:W-:Y:S01]  /*1450*/  FFMA.FTZ R26, R67.reuse, R71.reuse, R26 ;  /* 0x00000047431a7223 */ /* 0x0c0fe2000001001a */
[----:B------:R-:W-:Y:S01]  /*1460*/  FFMA.FTZ R152, R116, R71, R151 ;  /* 0x0000004774987223 */ /* 0x000fe20000010097 */
[----:B------:R-:W-:Y:S01]  /*1470*/  FFMA.FTZ R10, R67, R149, R10 ;  /* 0x00000095430a7223 */ /* 0x000fe2000001000a */
[----:B------:R-:W-:Y:S01]  /*1480*/  FADD.FTZ R71, RZ, R143 ;  /* 0x0000008fff477221 */ /* 0x000fe20000010000 */
[----:B------:R-:W-:Y:S01]  /*1490*/  FFMA.FTZ R149, R0, R143, RZ ;  /* 0x0000008f00957223 */ /* 0x000fe200000100ff */
[----:B------:R-:W-:Y:S01]  /*14a0*/  FADD.FTZ R20, R147, R20 ;  /* 0x0000001493147221 */ /* 0x000fe20000010000 */
[----:B------:R-:W-:Y:S01]  /*14b0*/  FFMA.FTZ R28, R145, R147, R28 ;  /* 0x00000093911c7223 */ /* 0x000fe2000001001c */
        /* <DEDUP_REMOVED lines=58> */
.L_x_437:
        /* <DEDUP_REMOVED lines=41> */
[----:B------:R-:W-:Y:S01]  /*1af0*/  F2FP.F16.F32.PACK_AB R48, R53, R0 ;  /* 0x000000003530723e */ /* 0x000fe200000000ff */
[----:B------:R-:W-:Y:S06]  /*1b00*/  BRA `(.L_x_412) ;  /* 0x0000001000607947 */ /* 0x000fec0003800000 */
.L_x_411:
        /* <DEDUP_REMOVED lines=33> */
.L_x_410:
        /* <DEDUP_REMOVED lines=36> */
.L_x_413:
        /* <DEDUP_REMOVED lines=37> */
.L_x_409:
        /* <DEDUP_REMOVED lines=15> */
[----:B------:R-:W-:Y:S01]  /*22a0*/  FADD.FTZ R56, R49, -R56 ;  /* 0x8000003831387221 */ /* 0x000fe20000010000 */
[-CC-:B------:R-:W-:Y:S01]  /*22b0*/  FFMA.FTZ R148, R148, R71.reuse, R151.reuse ;  /* 0x0000004794947223 */ /* 0x180fe20000010097 */
[-CC-:B------:R-:W-:Y:S01]  /*22c0*/  FFMA.FTZ R49, R54, R71.reuse, R151.reuse ;  /* 0x0000004736317223 */ /* 0x180fe20000010097 */
[----:B------:R-:W-:Y:S01]  /*22d0*/  FFMA.FTZ R52, R144, R71, R151 ;  /* 0x0000004790347223 */ /* 0x000fe20000010097 */
[----:B-----5:R-:W-:-:S02]  /*22e0*/  HADD2.F32 R54, -RZ, R34.H0_H0 ;  /* 0x20000022ff367230 */ /* 0x020fc40000004100 */
[----:B------:R-:W-:Y:S01]  /*22f0*/  FADD.FTZ R57, R57, -R146 ;  /* 0x8000009239397221 */ /* 0x000fe20000010000 */
[----:B------:R-:W-:Y:S01]  /*2300*/  FADD.FTZ R148, R59, -R148 ;  /* 0x800000943b947221 */ /* 0x000fe20000010000 */
[----:B------:R-:W-:Y:S01]  /*2310*/  FADD.FTZ R52, R53, -R52 ;  /* 0x8000003435347221 */ /* 0x000fe20000010000 */
[----:B------:R-:W-:Y:S01]  /*2320*/  FADD.FTZ R59, R50, -R49 ;  /* 0x80000031323b7221 */ /* 0x000fe20000010000 */
[----:B------:R-:W-:Y:S01]  /*2330*/  FFMA.FTZ R50, R141, R57, R54 ;  /* 0x000000398d327223 */ /* 0x000fe20000010036 */
[----:B------:R-:W-:Y:S02]  /*2340*/  HADD2.F32 R53, -RZ, R33.H0_H0 ;  /* 0x20000021ff357230 */ /* 0x000fe40000004100 */
[----:B------:R-:W-:Y:S01]  /*2350*/  FADD.FTZ R48, R48, -R149 ;  /* 0x8000009530307221 */ /* 0x000fe20000010000 */
[--C-:B------:R-:W-:Y:S02]  /*2360*/  HADD2.F32 R58, -RZ, R35.reuse.H0_H0 ;  /* 0x20000023ff3a7230 */ /* 0x100fe40000004100 */
[----:B------:R-:W-:-:S02]  /*2370*/  HADD2.F32 R144, -RZ, R35.H1_H1 ;  /* 0x30000023ff907230 */ /* 0x000fc40000004100 */
[C---:B------:R-:W-:Y:S01]  /*2380*/  FFMA.FTZ R52, R141.reuse, R52, R53 ;  /* 0x000000348d347223 */ /* 0x040fe20000010035 */
[----:B------:R-:W-:Y:S02]  /*2390*/  HADD2.F32 R54, -RZ, R34.H1_H1 ;  /* 0x30000022ff367230 */ /* 0x000fe40000004100 */
[C---:B------:R-:W-:Y:S01]  /*23a0*/  FFMA.FTZ R58, R141.reuse, R148, R58 ;  /* 0x000000948d3a7223 */ /* 0x040fe2000001003a */
[----:B------:R-:W-:Y:S02]  /*23b0*/  HADD2.F32 R57, -RZ, R33.H1_H1 ;  /* 0x30000021ff397230 */ /* 0x000fe40000004100 */
[C---:B------:R-:W-:Y:S01]  /*23c0*/  FFMA.FTZ R143, R141.reuse, R143, R144 ;  /* 0x0000008f8d8f7223 */ /* 0x040fe20000010090 */
[--C-:B------:R-:W-:Y:S02]  /*23d0*/  HADD2.F32 R49, -RZ, R32.reuse.H0_H0 ;  /* 0x20000020ff317230 */ /* 0x100fe40000004100 */
[----:B------:R-:W-:Y:S01]  /*23e0*/  FFMA.FTZ R59, R141, R59, R54 ;  /* 0x0000003b8d3b7223 */ /* 0x000fe20000010036 */
[----:B------:R-:W-:-:S02]  /*23f0*/  HADD2.F32 R51, -RZ, R32.H1_H1 ;  /* 0x30000020ff337230 */ /* 0x000fc40000004100 */
[C---:B------:R-:W-:Y:S01]  /*2400*/  FFMA.FTZ R57, R141.reuse, R56, R57 ;  /* 0x000000388d397223 */ /* 0x040fe20000010039 */
[----:B------:R-:W-:Y:S01]  /*2410*/  FFMA.FTZ R0, R141, R0, R49 ;  /* 0x000000008d007223 */ /* 0x000fe20000010031 */
[----:B------:R-:W-:Y:S01]  /*2420*/  F2FP.F16.F32.PACK_AB R50, R59, R50 ;  /* 0x000000323b32723e */ /* 0x000fe200000000ff */
[----:B------:R-:W-:Y:S01]  /*2430*/  FFMA.FTZ R53, R141, R48, R51 ;  /* 0x000000308d357223 */ /* 0x000fe20000010033 */
[----:B------:R-:W-:Y:S02]  /*2440*/  F2FP.F16.F32.PACK_AB R51, R143, R58 ;  /* 0x0000003a8f33723e */ /* 0x000fe400000000ff */
[----:B------:R-:W-:Y:S02]  /*2450*/  F2FP.F16.F32.PACK_AB R49, R57, R52 ;  /* 0x000000343931723e */ /* 0x000fe400000000ff */
[----:B------:R-:W-:Y:S01]  /*2460*/  F2FP.F16.F32.PACK_AB R48, R53, R0 ;  /* 0x000000003530723e */ /* 0x000fe200000000ff */
[----:B------:R-:W-:Y:S06]  /*2470*/  BRA `(.L_x_412) ;  /* 0x0000000800047947 */ /* 0x000fec0003800000 */
.L_x_415:
[-CC-:B------:R-:W-:Y:S01]  /*2480*/  FFMA.FTZ R41, R52, R71.reuse, R151.reuse ;  /* 0x0000004734297223 */ /* 0x180fe20000010097 */
[-CC-:B------:R-:W-:Y:S01]  /*2490*/  FFMA.FTZ R0, R0, R71.reuse, R151.reuse ;  /* 0x0000004700007223 */ /* 0x180fe20000010097 */
[-CC-:B------:R-:W-:Y:S01]  /*24a0*/  FFMA.FTZ R144, R144, R71.reuse, R151.reuse ;  /* 0x0000004790907223 */ /* 0x180fe20000010097 */
[-C--:B------:R-:W-:Y:S01]  /*24b0*/  FFMA.FTZ R58, R58, R71.reuse, R151 ;  /* 0x000000473a3a7223 */ /* 0x080fe20000010097 */
[----:B------:R-:W-:Y:S01]  /*24c0*/  FADD.FTZ R48, R48, -R41 ;  /* 0x8000002930307221 */ /* 0x000fe20000010000 */
[-CC-:B------:R-:W-:Y:S01]  /*24d0*/  FFMA.FTZ R41, R54, R71.reuse, R151.reuse ;  /* 0x0000004736297223 */ /* 0x180fe20000010097 */
[----:B------:R-:W-:Y:S01]  /*24e0*/  FFMA.FTZ R56, R56, R71, R151 ;  /* 0x0000004738387223 */ /* 0x000fe20000010097 */
[----:B-----5:R-:W-:Y:S02]  /*24f0*/  HADD2.F32 R40, -RZ, R32.H0_H0 ;  /* 0x20000020ff287230 */ /* 0x020fe40000004100 */
[----:B------:R-:W-:Y:S01]  /*2500*/  FADD.FTZ R0, R143, -R0 ;  /* 0x800000008f007221 */ /* 0x000fe20000010000 */
[----:B------:R-:W-:Y:S01]  /*2510*/  FADD.FTZ R42, R50, -R41 ;  /* 0x80000029322a7221 */ /* 0x000fe20000010000 */
[----:B------:R-:W-:-:S02]  /*2520*/  HADD2.F32 R41, -RZ, R33.H0_H0 ;  /* 0x20000021ff297230 */ /* 0x000fc40000004100 */
[----:B------:R-:W-:Y:S01]  /*2530*/  FADD.FTZ R144, R53, -R144 ;  /* 0x8000009035907221 */ /* 0x000fe20000010000 */
[----:B------:R-:W-:Y:S02]  /*2540*/  HADD2.F32 R43, -RZ, R34.H0_H0 ;  /* 0x20000022ff2b7230 */ /* 0x000fe40000004100 */
[----:B------:R-:W-:Y:S01]  /*2550*/  FADD.FTZ R58, R57, -R58 ;  /* 0x8000003a393a7221 */ /* 0x000fe20000010000 */
[-CC-:B------:R-:W-:Y:S01]  /*2560*/  FFMA.FTZ R146, R146, R71.reuse, R151.reuse ;  /* 0x0000004792927223 */ /* 0x180fe20000010097 */
[----:B------:R-:W-:Y:S01]  /*2570*/  FFMA.FTZ R148, R148, R71, R151 ;  /* 0x0000004794947223 */ /* 0x000fe20000010097 */
[----:B------:R-:W-:Y:S01]  /*2580*/  FADD.FTZ R56, R49, -R56 ;  /* 0x8000003831387221 */ /* 0x000fe20000010000 */
[----:B------:R-:W-:Y:S01]  /*2590*/  FFMA.FTZ R0, R141, R0, R40 ;  /* 0x000000008d007223 */ /* 0x000fe20000010028 */
[----:B------:R-:W-:Y:S01]  /*25a0*/  FADD.FTZ R146, R51, -R146 ;  /* 0x8000009233927221 */ /* 0x000fe20000010000 */
[C---:B------:R-:W-:Y:S01]  /*25b0*/  FFMA.FTZ R49, R141.reuse, R144, R41 ;  /* 0x000000908d317223 */ /* 0x040fe20000010029 */
[----:B------:R-:W-:Y:S01]  /*25c0*/  FFMA.FTZ R50, R141, R58, R43 ;  /* 0x0000003a8d327223 */ /* 0x000fe2000001002b */
[----:B------:R-:W-:-:S02]  /*25d0*/  HADD2.F32 R53, -RZ, R35.H1_H1 ;  /* 0x30000023ff357230 */ /* 0x000fc40000004100 */
[----:B------:R-:W-:Y:S01]  /*25e0*/  FADD.FTZ R148, R59, -R148 ;  /* 0x800000943b947221 */ /* 0x000fe20000010000 */
[----:B------:R-:W-:Y:S02]  /*25f0*/  HADD2.F32 R40, -RZ, R35.H0_H0 ;  /* 0x20000023ff287230 */ /* 0x000fe40000004100 */
[----:B------:R-:W-:Y:S02]  /*2600*/  HADD2.F32 R51, -RZ, R34.H1_H1 ;  /* 0x30000022ff337230 */ /* 0x000fe40000004100 */
[C---:B------:R-:W-:Y:S01]  /*2610*/  FFMA.FTZ R57, R141.reuse, R146, R53 ;  /* 0x000000928d397223 */ /* 0x040fe20000010035 */
[----:B------:R-:W-:Y:S02]  /*2620*/  HADD2.F32 R43, -RZ, R33.H1_H1 ;  /* 0x30000021ff2b7230 */ /* 0x000fe40000004100 */
[C---:B------:R-:W-:Y:S01]  /*2630*/  FFMA.FTZ R40, R141.reuse, R148, R40 ;  /* 0x000000948d287223 */ /* 0x040fe20000010028 */
[----:B------:R-:W-:Y:S02]  /*2640*/  HADD2.F32 R41, -RZ, R32.H1_H1 ;  /* 0x30000020ff297230 */ /* 0x000fe40000004100 */
[C---:B------:R-:W-:Y:S01]  /*2650*/  FFMA.FTZ R53, R141.reuse, R42, R51 ;  /* 0x0000002a8d357223 */ /* 0x040fe20000010033 */
[----:B------:R-:W-:Y:S01]  /*2660*/  FFMA.FTZ R56, R141, R56, R43 ;  /* 0x000000388d387223 */ /* 0x000fe2000001002b */
[----:B------:R-:W-:Y:S01]  /*2670*/  F2FP.F16.F32.PACK_AB R51, R57, R40 ;  /* 0x000000283933723e */ /* 0x000fe200000000ff */
[----:B------:R-:W-:-:S02]  /*2680*/  FFMA.FTZ R41, R141, R48, R41 ;  /* 0x000000308d297223 */ /* 0x000fc40000010029 */
        /* <DEDUP_REMOVED lines=8> */
.L_x_414:
        /* <DEDUP_REMOVED lines=44> */
.L_x_416:
        /* <DEDUP_REMOVED lines=17> */
[C---:B------:R-:W-:Y:S01]  /*2ae0*/  FFMA.FTZ R0, R141.reuse, R0, R40 ;  /* 0x000000008d007223 */ /* 0x040fe20000010028 */
[C---:B------:R-:W-:Y:S01]  /*2af0*/  FFMA.FTZ R49, R141.reuse, R144, R41 ;  /* 0x000000908d317223 */ /* 0x040fe20000010029 */
[----:B------:R-:W-:Y:S01]  /*2b00*/  FFMA.FTZ R50, R141, R58, R43 ;  /* 0x0000003a8d327223 */ /* 0x000fe2000001002b */
[----:B------:R-:W-:-:S02]  /*2b10*/  HADD2.F32 R40, -RZ, R35.H0_H0 ;  /* 0x20000023ff287230 */ /* 0x000fc40000004100 */
[----:B------:R-:W-:Y:S01]  /*2b20*/  FADD.FTZ R148, R59, -R148 ;  /* 0x800000943b947221 */ /* 0x000fe20000010000 */
[----:B------:R-:W-:Y:S02]  /*2b30*/  HADD2.F32 R47, -RZ, R35.H1_H1 ;  /* 0x30000023ff2f7230 */ /* 0x000fe40000004100 */
[----:B------:R-:W-:Y:S01]  /*2b40*/  FADD.FTZ R146, R51, -R146 ;  /* 0x8000009233927221 */ /* 0x000fe20000010000 */
[----:B------:R-:W-:Y:S02]  /*2b50*/  HADD2.F32 R45, -RZ, R34.H1_H1 ;  /* 0x30000022ff2d7230 */ /* 0x000fe40000004100 */
[C---:B------:R-:W-:Y:S01]  /*2b60*/  FFMA.FTZ R40, R141.reuse, R148, R40 ;  /* 0x000000948d287223 */ /* 0x040fe20000010028 */
[----:B------:R-:W-:Y:S02]  /*2b70*/  HADD2.F32 R43, -RZ, R33.H1_H1 ;  /* 0x30000021ff2b7230 */ /* 0x000fe40000004100 */
[----:B------:R-:W-:Y:S01]  /*2b80*/  FFMA.FTZ R47, R141, R146, R47 ;  /* 0x000000928d2f7223 */ /* 0x000fe2000001002f */
[----:B------:R-:W-:-:S02]  /*2b90*/  HADD2.F32 R41, -RZ, R32.H1_H1 ;  /* 0x30000020ff297230 */ /* 0x000fc40000004100 */
[C---:B------:R-:W-:Y:S01]  /*2ba0*/  FFMA.FTZ R45, R141.reuse, R42, R45 ;  /* 0x0000002a8d2d7223 */ /* 0x040fe2000001002d */
[----:B------:R-:W-:Y:S01]  /*2bb0*/  FFMA.FTZ R56, R141, R56, R43 ;  /* 0x000000388d387223 */ /* 0x000fe2000001002b */
[----:B------:R-:W-:Y:S01]  /*2bc0*/  F2FP.F16.F32.PACK_AB R51, R47, R40 ;  /* 0x000000282f33723e */ /* 0x000fe200000000ff */
[----:B------:R-:W-:Y:S02]  /*2bd0*/  FFMA.FTZ R41, R141, R48, R41 ;  /* 0x000000308d297223 */ /* 0x000fe40000010029 */
[----:B------:R-:W-:Y:S02]  /*2be0*/  F2FP.F16.F32.PACK_AB R50, R45, R50 ;  /* 0x000000322d32723e */ /* 0x000fe400000000ff */
[----:B------:R-:W-:Y:S02]  /*2bf0*/  F2FP.F16.F32.PACK_AB R49, R56, R49 ;  /* 0x000000313831723e */ /* 0x000fe400000000ff */
[----:B------:R-:W-:Y:S02]  /*2c00*/  F2FP.F16.F32.PACK_AB R48, R41, R0 ;  /* 0x000000002930723e */ /* 0x000fe400000000ff */
        /* <DEDUP_REMOVED lines=8> */
.L_x_412:
        /* <DEDUP_REMOVED lines=16> */
[-CC-:B------:R-:W-:Y:S01]  /*2d90*/  FFMA.FTZ R64, R64, R71.reuse, R151.reuse ;  /* 0x0000004740407223 */ /* 0x180fe20000010097 */
[-CC-:B------:R-:W-:Y:S01]  /*2da0*/  FFMA.FTZ R150, R150, R71.reuse, R151.reuse ;  /* 0x0000004796967223 */ /* 0x180fe20000010097 */
[----:B0----5:R-:W-:Y:S02]  /*2db0*/  HADD2.F32 R41, -RZ, R37.H0_H0 ;  /* 0x20000025ff297230 */ /* 0x021fe40000004100 */
[-CC-:B------:R-:W-:Y:S01]  /*2dc0*/  FFMA.FTZ R60, R60, R71.reuse, R151.reuse ;  /* 0x000000473c3c7223 */ /* 0x180fe20000010097 */
[----:B------:R-:W-:Y:S02]  /*2dd0*/  HADD2.F32 R43, -RZ, R38.H0_H0 ;  /* 0x20000026ff2b7230 */ /* 0x000fe40000004100 */
[----:B------:R-:W-:Y:S01]  /*2de0*/  FADD.FTZ R64, R63, -R64 ;  /* 0x800000403f407221 */ /* 0x000fe20000010000 */
[----:B------:R-:W-:Y:S01]  /*2df0*/  FADD.FTZ R150, R69, -R150 ;  /* 0x8000009645967221 */ /* 0x000fe20000010000 */
[-CC-:B------:R-:W-:Y:S01]  /*2e00*/  FFMA.FTZ R61, R61, R71.reuse, R151.reuse ;  /* 0x000000473d3d7223 */ /* 0x180fe20000010097 */
[-CC-:B------:R-:W-:Y:S01]  /*2e10*/  FFMA.FTZ R65, R65, R71.reuse, R151.reuse ;  /* 0x0000004741417223 */ /* 0x180fe20000010097 */
[-CC-:B------:R-:W-:Y:S01]  /*2e20*/  FFMA.FTZ R145, R145, R71.reuse, R151.reuse ;  /* 0x0000004791917223 */ /* 0x180fe20000010097 */
[-CC-:B------:R-:W-:Y:S01]  /*2e30*/  FFMA.FTZ R70, R70, R71.reuse, R151.reuse ;  /* 0x0000004746467223 */ /* 0x180fe20000010097 */
[----:B------:R-:W-:Y:S01]  /*2e40*/  FFMA.FTZ R67, R67, R71, R151 ;  /* 0x0000004743437223 */ /* 0x000fe20000010097 */
[C---:B------:R-:W-:Y:S01]  /*2e50*/  FFMA.FTZ R49, R141.reuse, R64, R41 ;  /* 0x000000408d317223 */ /* 0x040fe20000010029 */
[----:B------:R-:W-:Y:S01]  /*2e60*/  FFMA.FTZ R50, R141, R150, R43 ;  /* 0x000000968d327223 */ /* 0x000fe2000001002b */
[----:B------:R-:W-:-:S02]  /*2e70*/  HADD2.F32 R0, -RZ, R36.H0_H0 ;  /* 0x20000024ff007230 */ /* 0x000fc40000004100 */
[----:B------:R-:W-:Y:S01]  /*2e80*/  FADD.FTZ R60, R55, -R60 ;  /* 0x8000003c373c7221 */ /* 0x000fe20000010000 */
[--C-:B------:R-:W-:Y:S02]  /*2e90*/  HADD2.F32 R40, -RZ, R39.reuse.H1_H1 ;  /* 0x30000027ff287230 */ /* 0x100fe40000004100 */
[----:B------:R-:W-:Y:S01]  /*2ea0*/  FADD.FTZ R62, R62, -R61 ;  /* 0x8000003d3e3e7221 */ /* 0x000fe20000010000 */
[----:B------:R-:W-:Y:S02]  /*2eb0*/  HADD2.F32 R47, -RZ, R39.H0_H0 ;  /* 0x20000027ff2f7230 */ /* 0x000fe40000004100 */
[----:B------:R-:W-:Y:S01]  /*2ec0*/  FADD.FTZ R68, R68, -R65 ;  /* 0x8000004144447221 */ /* 0x000fe20000010000 */
[----:B------:R-:W-:Y:S02]  /*2ed0*/  HADD2.F32 R45, -RZ, R38.H1_H1 ;  /* 0x30000026ff2d7230 */ /* 0x000fe40000004100 */
[----:B------:R-:W-:Y:S01]  /*2ee0*/  FADD.FTZ R66, R66, -R145 ;  /* 0x8000009142427221 */ /* 0x000fe20000010000 */
[----:B------:R-:W-:-:S02]  /*2ef0*/  HADD2.F32 R43, -RZ, R37.H1_H1 ;  /* 0x30000025ff2b7230 */ /* 0x000fc40000004100 */
[----:B------:R-:W-:Y:S01]  /*2f00*/  FADD.FTZ R70, R147, -R70 ;  /* 0x8000004693467221 */ /* 0x000fe20000010000 */
[----:B------:R-:W-:Y:S02]  /*2f10*/  HADD2.F32 R41, -RZ, R36.H1_H1 ;  /* 0x30000024ff297230 */ /* 0x000fe40000004100 */
[----:B------:R-:W-:Y:S01]  /*2f20*/  FADD.FTZ R152, R152, -R67 ;  /* 0x8000004398987221 */ /* 0x000fe20000010000 */
[C---:B------:R-:W-:Y:S01]  /*2f30*/  FFMA.FTZ R0, R141.reuse, R60, R0 ;  /* 0x0000003c8d007223 */ /* 0x040fe20000010000 */
[C---:B------:R-:W-:Y:S01]  /*2f40*/  FFMA.FTZ R47, R141.reuse, R70, R47 ;  /* 0x000000468d2f7223 */ /* 0x040fe2000001002f */
[C---:B------:R-:W-:Y:S01]  /*2f50*/  FFMA.FTZ R45, R141.reuse, R66, R45 ;  /* 0x000000428d2d7223 */ /* 0x040fe2000001002d */
[C---:B------:R-:W-:Y:S01]  /*2f60*/  FFMA.FTZ R40, R141.reuse, R152, R40 ;  /* 0x000000988d287223 */ /* 0x040fe20000010028 */
[C---:B------:R-:W-:Y:S01]  /*2f70*/  FFMA.FTZ R68, R141.reuse, R68, R43 ;  /* 0x000000448d447223 */ /* 0x040fe2000001002b */
[----:B------:R-:W-:Y:S02]  /*2f80*/  FFMA.FTZ R41, R141, R62, R41 ;  /* 0x0000003e8d297223 */ /* 0x000fe40000010029 */
        /* <DEDUP_REMOVED lines=13> */
.L_x_419:
        /* <DEDUP_REMOVED lines=16> */
[----:B------:R-:W-:Y:S02]  /*3160*/  HADD2.F32 R0, -RZ, R36.H0_H0 ;  /* 0x20000024ff007230 */ /* 0x000fe40000004100 */
[----:B------:R-:W-:Y:S01]  /*3170*/  FADD.FTZ R60, R55, -R60 ;  /* 0x8000003c373c7221 */ /* 0x000fe20000010000 */
[----:B------:R-:W-:Y:S02]  /*3180*/  HADD2.F32 R44, -RZ, R39.H1_H1 ;  /* 0x30000027ff2c7230 */ /* 0x000fe40000004100 */
        /* <DEDUP_REMOVED lines=22> */
.L_x_418:
        /* <DEDUP_REMOVED lines=42> */
.L_x_421:
[-CC-:B------:R-:W-:Y:S01]  /*3590*/  FFMA.FTZ R150, R150, R71.reuse, R151.reuse ;  /* 0x0000004796967223 */ /* 0x180fe20000010097 */
[-CC-:B------:R-:W-:Y:S01]  /*35a0*/  FFMA.FTZ R67, R67, R71.reuse, R151.reuse ;  /* 0x0000004743437223 */ /* 0x180fe20000010097 */
[-CC-:B------:R-:W-:Y:S01]  /*35b0*/  FFMA.FTZ R70, R70, R71.reuse, R151.reuse ;  /* 0x0000004746467223 */ /* 0x180fe20000010097 */
[-CC-:B------:R-:W-:Y:S01]  /*35c0*/  FFMA.FTZ R61, R61, R71.reuse, R151.reuse ;  /* 0x000000473d3d7223 */ /* 0x180fe20000010097 */
[--C-:B-----5:R-:W-:Y:S02]  /*35d0*/  HADD2.F32 R0, -RZ, R39.reuse.H1_H1 ;  /* 0x30000027ff007230 */ /* 0x120fe40000004100 */
[----:B------:R-:W-:Y:S01]  /*35e0*/  FFMA.FTZ R60, R60, R71, R151 ;  /* 0x000000473c3c7223 */ /* 0x000fe20000010097 */
[----:B0-----:R-:W-:Y:S02]  /*35f0*/  HADD2.F32 R49, -RZ, R38.H0_H0 ;  /* 0x20000026ff317230 */ /* 0x001fe40000004100 */
[----:B------:R-:W-:Y:S01]  /*3600*/  FADD.FTZ R152, R152, -R67 ;  /* 0x8000004398987221 */ /* 0x000fe20000010000 */
[----:B------:R-:W-:-:S02]  /*3610*/  HADD2.F32 R51, -RZ, R39.H0_H0 ;  /* 0x20000027ff337230 */ /* 0x000fc40000004100 */
[----:B------:R-:W-:Y:S01]  /*3620*/  FADD.FTZ R150, R69, -R150 ;  /* 0x8000009645967221 */ /* 0x000fe20000010000 */
[----:B------:R-:W-:Y:S01]  /*3630*/  FADD.FTZ R70, R147, -R70 ;  /* 0x8000004693467221 */ /* 0x000fe20000010000 */
[-CC-:B------:R-:W-:Y:S01]  /*3640*/  FFMA.FTZ R64, R64, R71.reuse, R151.reuse ;  /* 0x0000004740407223 */ /* 0x180fe20000010097 */
[-CC-:B------:R-:W-:Y:S01]  /*3650*/  FFMA.FTZ R65, R65, R71.reuse, R151.reuse ;  /* 0x0000004741417223 */ /* 0x180fe20000010097 */
[----:B------:R-:W-:Y:S01]  /*3660*/  FFMA.FTZ R145, R145, R71, R151 ;  /* 0x0000004791917223 */ /* 0x000fe20000010097 */
[----:B------:R-:W-:Y:S01]  /*3670*/  FADD.FTZ R62, R62, -R61 ;  /* 0x8000003d3e3e7221 */ /* 0x000fe20000010000 */
[----:B------:R-:W-:Y:S01]  /*3680*/  FADD.FTZ R60, R55, -R60 ;  /* 0x8000003c373c7221 */ /* 0x000fe20000010000 */
[C---:B------:R-:W-:Y:S01]  /*3690*/  FFMA.FTZ R61, R141.reuse, R152, R0 ;  /* 0x000000988d3d7223 */ /* 0x040fe20000010000 */
[C---:B------:R-:W-:Y:S01]  /*36a0*/  FFMA.FTZ R50, R141.reuse, R150, R49 ;  /* 0x000000968d327223 */ /* 0x040fe20000010031 */
[----:B------:R-:W-:Y:S01]  /*36b0*/  FFMA.FTZ R70, R141, R70, R51 ;  /* 0x000000468d467223 */ /* 0x000fe20000010033 */
[----:B------:R-:W-:-:S02]  /*36c0*/  HADD2.F32 R0, -RZ, R38.H1_H1 ;  /* 0x30000026ff007230 */ /* 0x000fc40000004100 */
[----:B------:R-:W-:Y:S01]  /*36d0*/  FADD.FTZ R64, R63, -R64 ;  /* 0x800000403f407221 */ /* 0x000fe20000010000 */
[--C-:B------:R-:W-:Y:S02]  /*36e0*/  HADD2.F32 R53, -RZ, R37.reuse.H0_H0 ;  /* 0x20000025ff357230 */ /* 0x100fe40000004100 */
[----:B------:R-:W-:Y:S01]  /*36f0*/  FADD.FTZ R68, R68, -R65 ;  /* 0x8000004144447221 */ /* 0x000fe20000010000 */
[----:B------:R-:W-:Y:S02]  /*3700*/  HADD2.F32 R55, -RZ, R37.H1_H1 ;  /* 0x30000025ff377230 */ /* 0x000fe40000004100 */
[----:B------:R-:W-:Y:S01]  /*3710*/  FADD.FTZ R66, R66, -R145 ;  /* 0x8000009142427221 */ /* 0x000fe20000010000 */
[--C-:B------:R-:W-:Y:S02]  /*3720*/  HADD2.F32 R49, -RZ, R36.reuse.H0_H0 ;  /* 0x20000024ff317230 */ /* 0x100fe40000004100 */
[----:B------:R-:W-:Y:S01]  /*3730*/  FFMA.FTZ R53, R141, R64, R53 ;  /* 0x000000408d357223 */ /* 0x000fe20000010035 */
[----:B------:R-:W-:-:S02]  /*3740*/  HADD2.F32 R51, -RZ, R36.H1_H1 ;  /* 0x30000024ff337230 */ /* 0x000fc40000004100 */
[C---:B------:R-:W-:Y:S01]  /*3750*/  FFMA.FTZ R59, R141.reuse, R66, R0 ;  /* 0x000000428d3b7223 */ /* 0x040fe20000010000 */
[C---:B------:R-:W-:Y:S01]  /*3760*/  FFMA.FTZ R68, R141.reuse, R68, R55 ;  /* 0x000000448d447223 */ /* 0x040fe20000010037 */
[C---:B------:R-:W-:Y:S01]  /*3770*/  FFMA.FTZ R48, R141.reuse, R60, R49 ;  /* 0x0000003c8d307223 */ /* 0x040fe20000010031 */
[----:B------:R-:W-:Y:S01]  /*3780*/  FFMA.FTZ R141, R141, R62, R51 ;  /* 0x0000003e8d8d7223 */ /* 0x000fe20000010033 */
[----:B------:R-:W-:Y:S02]  /*3790*/  F2FP.F16.F32.PACK_AB R51, R61, R70 ;  /* 0x000000463d33723e */ /* 0x000fe400000000ff */
[----:B------:R-:W-:Y:S02]  /*37a0*/  F2FP.F16.F32.PACK_AB R50, R59, R50 ;  /* 0x000000323b32723e */ /* 0x000fe400000000ff */
[----:B------:R-:W-:Y:S02]  /*37b0*/  F2FP.F16.F32.PACK_AB R49, R68, R53 ;  /* 0x000000354431723e */ /* 0x000fe400000000ff */
[----:B------:R-:W-:Y:S01]  /*37c0*/  F2FP.F16.F32.PACK_AB R48, R141, R48 ;  /* 0x000000308d30723e */ /* 0x000fe200000000ff */
[----:B------:R-:W-:Y:S06]  /*37d0*/  BRA `(.L_x_420) ;  /* 0x0000000800187947 */ /* 0x000fec0003800000 */
.L_x_417:
        /* <DEDUP_REMOVED lines=39> */
.L_x_423:
        /* <DEDUP_REMOVED lines=33> */
.L_x_422:
        /* <DEDUP_REMOVED lines=34> */
.L_x_424:
        /* <DEDUP_REMOVED lines=27> */
[----:B------:R-:W-:-:S07]  /*4030*/  F2FP.F16.F32.PACK_AB R48, R141, R48 ;  /* 0x000000308d30723e */ /* 0x000fce00000000ff */
.L_x_420:
        /* <DEDUP_REMOVED lines=13> */
.L_x_407:
        /* <DEDUP_REMOVED lines=64> */
.L_x_406:
[----:B------:R-:W-:Y:S05]  /*4510*/  BSYNC B0 ;  /* 0x0000000000007941 */ /* 0x000fea0003800000 */
.L_x_405:
        /* <DEDUP_REMOVED lines=196> */
.L_x_408:
[----:B------:R-:W-:Y:S01]  /*5160*/  HFMA2 R154, -RZ, RZ, 0, 5.9604644775390625e-08 ;  /* 0x00000001ff9a7431 */ /* 0x000fe200000001ff */
[----:B------:R-:W-:Y:S01]  /*5170*/  BSSY B2, `(.L_x_426) ;  /* 0x0000006000027945 */ /* 0x000fe20003800000 */
[----:B------:R-:W-:Y:S02]  /*5180*/  MOV R151, 0x1f ;  /* 0x0000001f00977802 */ /* 0x000fe40000000f00 */
[----:B------:R-:W-:-:S07]  /*5190*/  MOV R156, 0xffffffff ;  /* 0xffffffff009c7802 */ /* 0x000fce0000000f00 */
[----:B-----5:R-:W-:Y:S05]  /*51a0*/  WARPSYNC.COLLECTIVE R156, `(.L_x_427) ;  /* 0x000000009c087348 */ /* 0x020fea0003c00000 */
[----:B------:R0:W1:Y:S02]  /*51b0*/  SHFL.BFLY P3, R155, R153, R154, R151 ;  /* 0x0c00009a999b7389 */ /* 0x0000640000060097 */
[----:B01---5:R-:W-:Y:S05]  /*51c0*/  ENDCOLLECTIVE ;  /* 0x000000000000791b */ /* 0x023fea0003800000 */
.L_x_427:
[----:B------:R-:W-:Y:S05]  /*51d0*/  BSYNC B2 ;  /* 0x0000000000027941 */ /* 0x000fea0003800000 */
.L_x_426:
        /* <DEDUP_REMOVED lines=8> */
.L_x_428:
[----:B------:R-:W-:Y:S01]  /*5260*/  HFMA2 R154, -RZ, RZ, 0, 1.1920928955078125e-07 ;  /* 0x00000002ff9a7431 */ /* 0x000fe200000001ff */
[----:B------:R-:W-:Y:S02]  /*5270*/  MOV R153, R157 ;  /* 0x0000009d00997202 */ /* 0x000fe40000000f00 */
[----:B------:R-:W-:-:S07]  /*5280*/  MOV R158, R155 ;  /* 0x0000009b009e7202 */ /* 0x000fce0000000f00 */
[----:B------:R-:W-:Y:S05]  /*5290*/  WARPSYNC.COLLECTIVE R156, `(.L_x_429) ;  /* 0x000000009c087348 */ /* 0x000fea0003c00000 */
[----:B------:R0:W1:Y:S02]  /*52a0*/  SHFL.BFLY P3, R155, R153, R154, R151 ;  /* 0x0c00009a999b7389 */ /* 0x0000640000060097 */
[----:B01----:R-:W-:Y:S05]  /*52b0*/  ENDCOLLECTIVE ;  /* 0x000000000000791b */ /* 0x003fea0003800000 */
.L_x_429:
[----:B------:R-:W-:-:S05]  /*52c0*/  FADD.FTZ R158, R71, R158 ;  /* 0x0000009e479e7221 */ /* 0x000fca0000010000 */
[----:B------:R-:W-:Y:S01]  /*52d0*/  MOV R153, R158 ;  /* 0x0000009e00997202 */ /* 0x000fe20000000f00 */
[----:B------:R-:W-:-:S07]  /*52e0*/  FADD.FTZ R159, R157, R155 ;  /* 0x0000009b9d9f7221 */ /* 0x000fce0000010000 */
[----:B------:R-:W-:Y:S05]  /*52f0*/  WARPSYNC.COLLECTIVE R156, `(.L_x_430) ;  /* 0x000000009c087348 */ /* 0x000fea0003c00000 */
[----:B------:R0:W1:Y:S02]  /*5300*/  SHFL.BFLY P3, R155, R153, R154, R151 ;  /* 0x0c00009a999b7389 */ /* 0x0000640000060097 */
[----:B01----:R-:W-:Y:S05]  /*5310*/  ENDCOLLECTIVE ;  /* 0x000000000000791b */ /* 0x003fea0003800000 */
.L_x_430:
[----:B------:R-:W-:Y:S01]  /*5320*/  HFMA2 R154, -RZ, RZ, 0, 2.384185791015625e-07 ;  /* 0x00000004ff9a7431 */ /* 0x000fe200000001ff */
[----:B------:R-:W-:Y:S02]  /*5330*/  MOV R153, R159 ;  /* 0x0000009f00997202 */ /* 0x000fe40000000f00 */
[----:B------:R-:W-:-:S07]  /*5340*/  MOV R149, R155 ;  /* 0x0000009b00957202 */ /* 0x000fce0000000f00 */
[----:B------:R-:W-:Y:S05]  /*5350*/  WARPSYNC.COLLECTIVE R156, `(.L_x_431) ;  /* 0x000000009c087348 */ /* 0x000fea0003c00000 */
[----:B------:R0:W1:Y:S02]  /*5360*/  SHFL.BFLY P3, R155, R153, R154, R151 ;  /* 0x0c00009a999b7389 */ /* 0x0000640000060097 */
[----:B01----:R-:W-:Y:S05]  /*5370*/  ENDCOLLECTIVE ;  /* 0x000000000000791b */ /* 0x003fea0003800000 */
.L_x_431:
[----:B------:R-:W-:-:S05]  /*5380*/  FADD.FTZ R160, R158, R149 ;  /* 0x000000959ea07221 */ /* 0x000fca0000010000 */
[----:B------:R-:W-:Y:S01]  /*5390*/  MOV R153, R160 ;  /* 0x000000a000997202 */ /* 0x000fe20000000f00 */
[----:B------:R-:W-:-:S07]  /*53a0*/  FADD.FTZ R161, R159, R155 ;  /* 0x0000009b9fa17221 */ /* 0x000fce0000010000 */
[----:B------:R-:W-:Y:S05]  /*53b0*/  WARPSYNC.COLLECTIVE R156, `(.L_x_432) ;  /* 0x000000009c087348 */ /* 0x000fea0003c00000 */
[----:B------:R0:W1:Y:S02]  /*53c0*/  SHFL.BFLY P3, R155, R153, R154, R151 ;  /* 0x0c00009a999b7389 */ /* 0x0000640000060097 */
[----:B01----:R-:W-:Y:S05]  /*53d0*/  ENDCOLLECTIVE ;  /* 0x000000000000791b */ /* 0x003fea0003800000 */
.L_x_432:
[----:B------:R-:W-:Y:S01]  /*53e0*/  HFMA2 R154, -RZ, RZ, 0, 4.76837158203125e-07 ;  /* 0x00000008ff9a7431 */ /* 0x000fe200000001ff */
[----:B------:R-:W-:Y:S02]  /*53f0*/  MOV R153, R161 ;  /* 0x000000a100997202 */ /* 0x000fe40000000f00 */
[----:B------:R-:W-:-:S07]  /*5400*/  MOV R149, R155 ;  /* 0x0000009b00957202 */ /* 0x000fce0000000f00 */
[----:B------:R-:W-:Y:S05]  /*5410*/  WARPSYNC.COLLECTIVE R156, `(.L_x_433) ;  /* 0x000000009c087348 */ /* 0x000fea0003c00000 */
[----:B------:R0:W1:Y:S02]  /*5420*/  SHFL.BFLY P3, R155, R153, R154, R151 ;  /* 0x0c00009a999b7389 */ /* 0x0000640000060097 */
[----:B01----:R-:W-:Y:S05]  /*5430*/  ENDCOLLECTIVE ;  /* 0x000000000000791b */ /* 0x003fea0003800000 */
.L_x_433:
[----:B------:R-:W-:-:S05]  /*5440*/  FADD.FTZ R162, R160, R149 ;  /* 0x00000095a0a27221 */ /* 0x000fca0000010000 */
[----:B------:R-:W-:Y:S01]  /*5450*/  MOV R153, R162 ;  /* 0x000000a200997202 */ /* 0x000fe20000000f00 */
[----:B------:R-:W-:-:S07]  /*5460*/  FADD.FTZ R149, R161, R155 ;  /* 0x0000009ba1957221 */ /* 0x000fce0000010000 */
[----:B------:R-:W-:Y:S05]  /*5470*/  WARPSYNC.COLLECTIVE R156, `(.L_x_434) ;  /* 0x000000009c087348 */ /* 0x000fea0003c00000 */
[----:B------:R0:W1:Y:S02]  /*5480*/  SHFL.BFLY P3, R155, R153, R154, R151 ;  /* 0x0c00009a999b7389 */ /* 0x0000640000060097 */
[----:B01----:R-:W-:Y:S05]  /*5490*/  ENDCOLLECTIVE ;  /* 0x000000000000791b */ /* 0x003fea0003800000 */
.L_x_434:
[----:B------:R-:W-:Y:S01]  /*54a0*/  HFMA2 R154, -RZ, RZ, 0, 9.5367431640625e-07 ;  /* 0x00000010ff9a7431 */ /* 0x000fe200000001ff */
[----:B------:R-:W-:Y:S02]  /*54b0*/  MOV R153, R149 ;  /* 0x0000009500997202 */ /* 0x000fe40000000f00 */
[----:B------:R-:W-:-:S07]  /*54c0*/  MOV R71, R155 ;  /* 0x0000009b00477202 */ /* 0x000fce0000000f00 */
[----:B------:R-:W-:Y:S05]  /*54d0*/  WARPSYNC.COLLECTIVE R156, `(.L_x_435) ;  /* 0x000000009c087348 */ /* 0x000fea0003c00000 */
[----:B------:R0:W1:Y:S02]  /*54e0*/  SHFL.BFLY P3, R155, R153, R154, R151 ;  /* 0x0c00009a999b7389 */ /* 0x0000640000060097 */
[----:B01----:R-:W-:Y:S05]  /*54f0*/  ENDCOLLECTIVE ;  /* 0x000000000000791b */ /* 0x003fea0003800000 */
.L_x_435:
[----:B------:R-:W-:-:S05]  /*5500*/  FADD.FTZ R71, R162, R71 ;  /* 0x00000047a2477221 */ /* 0x000fca0000010000 */
[----:B------:R-:W-:Y:S02]  /*5510*/  MOV R153, R71 ;  /* 0x0000004700997202 */ /* 0x000fe40000000f00 */
[----:B------:R-:W-:-:S07]  /*5520*/  MOV R158, R155 ;  /* 0x0000009b009e7202 */ /* 0x000fce0000000f00 */
[----:B------:R-:W-:Y:S05]  /*5530*/  WARPSYNC.COLLECTIVE R156, `(.L_x_436) ;  /* 0x000000009c087348 */ /* 0x000fea0003c00000 */
[----:B------:R0:W1:Y:S02]  /*5540*/  SHFL.BFLY P3, R155, R153, R154, R151 ;  /* 0x0c00009a999b7389 */ /* 0x0000640000060097 */
[----:B01----:R-:W-:Y:S05]  /*5550*/  ENDCOLLECTIVE ;  /* 0x000000000000791b */ /* 0x003fea0003800000 */
.L_x_436:
[----:B------:R-:W-:Y:S05]  /*5560*/  BRA `(.L_x_437) ;  /* 0xffffffc000bc7947 */ /* 0x000fea000383ffff */
.L_x_438:
        /* <DEDUP_REMOVED lines=9> */
.L_x_3899:


//--------------------- .text._ZN10layer_norm31ln_parallel_residual_bwd_kernelINS_13Kernel_traitsI6__halfS2_S2_S2_fjLj512ELj1ELj4ELj1ELj16ENS_18Kernel_traits_baseILj512ES2_S2_S2_S2_fjLj128EEEEELb0ELb1ELb0EEEvNS_9BwdParamsE --------------------------
	.section	.text._ZN10layer_norm31ln_parallel_residual_bwd_kernelINS_13Kernel_traitsI6__halfS2_S2_S2_fjLj512ELj1ELj4ELj1ELj16ENS_18Kernel_traits_baseILj512ES2_S2_S2_S2_fjLj128EEEEELb0ELb1ELb0EEEvNS_9BwdParamsE,"ax",@progbits
	.align	128
        .global         _ZN10layer_norm31ln_parallel_residual_bwd_kernelINS_13Kernel_traitsI6__halfS2_S2_S2_fjLj512ELj1ELj4ELj1ELj16ENS_18Kernel_traits_baseILj512ES2_S2_S2_S2_fjLj128EEEEELb0ELb1ELb0EEEvNS_9BwdParamsE
        .type           _ZN10layer_norm31ln_parallel_residual_bwd_kernelINS_13Kernel_traitsI6__halfS2_S2_S2_fjLj512ELj1ELj4ELj1ELj16ENS_18Kernel_traits_baseILj512ES2_S2_S2_S2_fjLj128EEEEELb0ELb1ELb0EEEvNS_9BwdParamsE,@function
        .size           _ZN10layer_norm31ln_parallel_residual_bwd_kernelINS_13Kernel_traitsI6__halfS2_S2_S2_fjLj512ELj1ELj4ELj1ELj16ENS_18Kernel_traits_baseILj512ES2_S2_S2_S2_fjLj128EEEEELb0ELb1ELb0EEEvNS_9BwdParamsE,(.L_x_3900 - _ZN10layer_norm31ln_parallel_residual_bwd_kernelINS_13Kernel_traitsI6__halfS2_S2_S2_fjLj512ELj1ELj4ELj1ELj16ENS_18Kernel_traits_baseILj512ES2_S2_S2_S2_fjLj128EEEEELb0ELb1ELb0EEEvNS_9BwdParamsE)
        .other          _ZN10layer_norm31ln_parallel_residual_bwd_kernelINS_13Kernel_traitsI6__halfS2_S2_S2_fjLj512ELj1ELj4ELj1ELj16ENS_18Kernel_traits_baseILj512ES2_S2_S2_S2_fjLj128EEEEELb0ELb1ELb0EEEvNS_9BwdParamsE,@"STO_CUDA_ENTRY STV_DEFAULT"
_ZN10layer_norm31ln_parallel_residual_bwd_kernelINS_13Kernel_traitsI6__halfS2_S2_S2_fjLj512ELj1ELj4ELj1ELj16ENS_18Kernel_traits_baseILj512ES2_S2_S2_S2_fjLj128EEEEELb0ELb1ELb0EEEvNS_9BwdParamsE:
.text._ZN10layer_norm31ln_parallel_residual_bwd_kernelINS_13Kernel_traitsI6__halfS2_S2_S2_fjLj512ELj1ELj4ELj1ELj16ENS_18Kernel_traits_baseILj512ES2_S2_S2_S2_fjLj128EEEEELb0ELb1ELb0EEEvNS_9BwdParamsE:
        /* <DEDUP_REMOVED lines=13> */
[----:B0-----:R-:W-:Y:S01]  /*00d0*/  LOP3.LUT R3, R2, 0x1f, RZ, 0xc, !PT ;  /* 0x0000001f02037812 */ /* 0x001fe200078e0cff */
[----:B------:R-:W0:Y:S03]  /*00e0*/  LDCU.64 UR14, c[0x0][0x438] ;  /* 0x00008700ff0e77ac */ /* 0x000e260008000a00 */
[----:B------:R-:W-:-:S02]  /*00f0*/  LEA.HI.SX32 R4, R0, R3, 0x1d ;  /* 0x0000000300047211 */ /* 0x000fc400078feaff */
[----:B------:R-:W-:Y:S02]  /*0100*/  LOP3.LUT R3, R2, 0x1f, RZ, 0xc0, !PT ;  /* 0x0000001f02037812 */ /* 0x000fe400078ec0ff */
[C---:B------:R-:W-:Y:S02]  /*0110*/  ISETP.GE.U32.AND P0, PT, R4.reuse, 0x20, PT ;  /* 0x000000200400780c */ /* 0x040fe40003f06070 */
[----:B------:R-:W-:Y:S02]  /*0120*/  ISETP.GE.U32.AND P1, PT, R4, 0x40, PT ;  /* 0x000000400400780c */ /* 0x000fe40003f26070 */
[----:B------:R-:W-:-:S09]  /*0130*/  MOV R11, R3 ;  /* 0x00000003000b7202 */ /* 0x000fd20000000f00 */
        /* <DEDUP_REMOVED lines=46> */
[----:B------:R-:W-:Y:S01]  /*0420*/  CS2R R62, SRZ ;  /* 0x00000000003e7805 */ /* 0x000fe2000001ff00 */
[----:B0-----:R-:W-:Y:S01]  /*0430*/  UISETP.NE.U32.AND UP0, UPT, UR4, URZ, UPT ;  /* 0x000000ff0400728c */ /* 0x001fe2000bf05070 */
[----:B------:R-:W0:Y:S03]  /*0440*/  LDCU.U8 UR4, c[0x0][0x410] ;  /* 0x00008200ff0477ac */ /* 0x000e260008000000 */
[----:B------:R-:W-:-:S06]  /*0450*/  UISETP.NE.AND.EX UP0, UPT, UR5, URZ, UPT, UP0 ;  /* 0x000000ff0500728c */ /* 0x000fcc000bf05300 */
[----:B------:R-:W-:Y:S01]  /*0460*/  PLOP3.LUT P2, PT, PT, PT, UP0, 0x80, 0x8 ;  /* 0x000000000008781c */ /* 0x000fe20003f4f008 */
[----:B0-----:R-:W-:-:S06]  /*0470*/  UISETP.NE.AND UP1, UPT, UR4, URZ, UPT ;  /* 0x000000ff0400728c */ /* 0x001fcc000bf25270 */
[----:B------:R-:W-:-:S13]  /*0480*/  PLOP3.LUT P3, PT, PT, PT, UP1, 0x80, 0x8 ;  /* 0x000000000008781c */ /* 0x000fda0003f6f018 */
.L_x_469:
        /* <DEDUP_REMOVED lines=26> */
[----:B------:R-:W-:Y:S02]  /*0630*/  HADD2.F32 R95, -RZ, R20.H0_H0 ;  /* 0x20000014ff5f7230 */ /* 0x000fe40000004100 */
[----:B------:R-:W-:Y:S02]  /*0640*/  HADD2.F32 R103, -RZ, R23.H1_H1 ;  /* 0x30000017ff677230 */ /* 0x000fe40000004100 */
[--C-:B--2---:R-:W-:Y:S02]  /*0650*/  HADD2.F32 R82, -RZ, R8.reuse.H1_H1 ;  /* 0x30000008ff527230 */ /* 0x104fe40000004100 */
[----:B------:R-:W-:Y:S02]  /*0660*/  HADD2.F32 R6, -RZ, R8.H0_H0 ;  /* 0x20000008ff067230 */ /* 0x000fe40000004100 */
[----:B------:R-:W-:Y:S02]  /*0670*/  HADD2.F32 R106, -RZ, R10.H0_H0 ;  /* 0x2000000aff6a7230 */ /* 0x000fe40000004100 */
[----:B------:R-:W-:Y:S01]  /*0680*/  FADD.FTZ R82, -R99, R82 ;  /* 0x0000005263527221 */ /* 0x000fe20000010100 */
[----:B------:R-:W-:-:S02]  /*0690*/  HADD2.F32 R100, -RZ, R9.H0_H0 ;  /* 0x20000009ff647230 */ /* 0x000fc40000004100 */
[----:B------:R-:W-:Y:S01]  /*06a0*/  FADD.FTZ R6, -R99, R6 ;  /* 0x0000000663067221 */ /* 0x000fe20000010100 */
[----:B---3--:R-:W-:Y:S02]  /*06b0*/  HADD2.F32 R7, -RZ, R12.H0_H0 ;  /* 0x2000000cff077230 */ /* 0x008fe40000004100 */
[C---:B-----5:R-:W-:Y:S01]  /*06c0*/  FMUL.FTZ R98, R83.reuse, R82 ;  /* 0x0000005253627220 */ /* 0x060fe20000410000 */
[----:B------:R-:W-:Y:S02]  /*06d0*/  HADD2.F32 R102, -RZ, R9.H1_H1 ;  /* 0x30000009ff667230 */ /* 0x000fe40000004100 */
[----:B------:R-:W-:Y:S01]  /*06e0*/  FMUL.FTZ R97, R83, R6 ;  /* 0x0000000653617220 */ /* 0x000fe20000410000 */
[----:B------:R-:W-:Y:S02]  /*06f0*/  HADD2.F32 R108, -RZ, R10.H1_H1 ;  /* 0x3000000aff6c7230 */ /* 0x000fe40000004100 */
[----:B------:R-:W-:Y:S01]  /*0700*/  FMUL.FTZ R95, R95, R7 ;  /* 0x000000075f5f7220 */ /* 0x000fe20000410000 */
[----:B------:R-:W-:-:S02]  /*0710*/  HADD2.F32 R12, -RZ, R12.H1_H1 ;  /* 0x3000000cff0c7230 */ /* 0x000fc40000004100 */
[C---:B------:R-:W-:Y:S01]  /*0720*/  FADD.FTZ R106, -R99.reuse, R106 ;  /* 0x0000006a636a7221 */ /* 0x040fe20000010100 */
[----:B------:R-:W-:Y:S02]  /*0730*/  HADD2.F32 R8, -RZ, R20.H1_H1 ;  /* 0x30000014ff087230 */ /* 0x000fe40000004100 */
[----:B------:R-:W-:Y:S01]  /*0740*/  FADD.FTZ R100, -R99, R100 ;  /* 0x0000006463647221 */ /* 0x000fe20000010100 */
[--C-:B------:R-:W-:Y:S02]  /*0750*/  HADD2.F32 R80, -RZ, R11.reuse.H0_H0 ;  /* 0x2000000bff507230 */ /* 0x100fe40000004100 */
[----:B------:R-:W-:Y:S01]  /*0760*/  FADD.FTZ R37, R37, R12 ;  /* 0x0000000c25257221 */ /* 0x000fe20000010000 */
[----:B------:R-:W-:Y:S02]  /*0770*/  HADD2.F32 R72, -RZ, R11.H1_H1 ;  /* 0x3000000bff487230 */ /* 0x000fe40000004100 */
[----:B------:R-:W-:Y:S01]  /*0780*/  FMUL.FTZ R6, R8, R12 ;  /* 0x0000000c08067220 */ /* 0x000fe20000410000 */
[----:B------:R-:W-:-:S02]  /*0790*/  HADD2.F32 R10, -RZ, R13.H0_H0 ;  /* 0x2000000dff0a7230 */ /* 0x000fc40000004100 */
[----:B------:R-:W-:Y:S01]  /*07a0*/  FFMA.FTZ R29, R98, R12, R29 ;  /* 0x0000000c621d7223 */ /* 0x000fe2000001001d */
[----:B------:R-:W-:Y:S02]  /*07b0*/  HADD2.F32 R9, -RZ, R21.H0_H0 ;  /* 0x20000015ff097230 */ /* 0x000fe40000004100 */
[----:B------:R-:W-:Y:S01]  /*07c0*/  FFMA.FTZ R75, R97, R95, RZ ;  /* 0x0000005f614b7223 */ /* 0x000fe200000100ff */
[----:B------:R-:W-:Y:S02]  /*07d0*/  HADD2.F32 R104, -RZ, R13.H1_H1 ;  /* 0x3000000dff687230 */ /* 0x000fe40000004100 */
[----:B------:R-:W-:Y:S01]  /*07e0*/  FADD.FTZ R36, R36, R7 ;  /* 0x0000000724247221 */ /* 0x000fe20000010000 */
[----:B------:R-:W-:Y:S02]  /*07f0*/  HADD2.F32 R11, -RZ, R21.H1_H1 ;  /* 0x30000015ff0b7230 */ /* 0x000fe40000004100 */
[----:B------:R-:W-:Y:S01]  /*0800*/  FMUL.FTZ R8, R9, R10 ;  /* 0x0000000a09087220 */ /* 0x000fe20000410000 */
[----:B------:R-:W-:-:S02]  /*0810*/  HADD2.F32 R73, -RZ, R15.H0_H0 ;  /* 0x2000000fff497230 */ /* 0x000fc40000004100 */
[----:B------:R-:W-:Y:S01]  /*0820*/  FFMA.FTZ R28, R97, R7, R28 ;  /* 0x00000007611c7223 */ /* 0x000fe2000001001c */
[----:B------:R-:W-:Y:S02]  /*0830*/  HADD2.F32 R74, -RZ, R15.H1_H1 ;  /* 0x3000000fff4a7230 */ /* 0x000fe40000004100 */
[----:B------:R-:W-:Y:S01]  /*0840*/  FMUL.FTZ R9, R11, R104 ;  /* 0x000000680b097220 */ /* 0x000fe20000410000 */
[--C-:B------:R-:W-:Y:S02]  /*0850*/  HADD2.F32 R13, -RZ, R14.reuse.H0_H0 ;  /* 0x2000000eff0d7230 */ /* 0x100fe40000004100 */
[----:B------:R-:W-:Y:S01]  /*0860*/  FADD.FTZ R15, RZ, R95 ;  /* 0x0000005fff0f7221 */ /* 0x000fe20000010000 */
[----:B------:R-:W-:Y:S02]  /*0870*/  HADD2.F32 R81, -RZ, R14.H1_H1 ;  /* 0x3000000eff517230 */ /* 0x000fe40000004100 */
[----:B------:R-:W-:Y:S01]  /*0880*/  FMUL.FTZ R11, R83, R106 ;  /* 0x0000006a530b7220 */ /* 0x000fe20000410000 */
[----:B------:R-:W-:-:S02]  /*0890*/  HADD2.F32 R12, -RZ, R22.H0_H0 ;  /* 0x20000016ff0c7230 */ /* 0x000fc40000004100 */
[----:B------:R-:W-:Y:S01]  /*08a0*/  FADD.FTZ R108, -R99, R108 ;  /* 0x0000006c636c7221 */ /* 0x000fe20000010100 */
[----:B------:R-:W-:Y:S02]  /*08b0*/  HADD2.F32 R14, -RZ, R22.H1_H1 ;  /* 0x30000016ff0e7230 */ /* 0x000fe40000004100 */
[----:B------:R-:W-:Y:S01]  /*08c0*/  FMUL.FTZ R7, R83, R100 ;  /* 0x0000006453077220 */ /* 0x000fe20000410000 */
[----:B------:R-:W-:Y:S01]  /*08d0*/  FADD.FTZ R15, R15, R6 ;  /* 0x000000060f0f7221 */ /* 0x000fe20000010000 */
[----:B------:R-:W-:Y:S01]  /*08e0*/  FADD.FTZ R102, -R99, R102 ;  /* 0x0000006663667221 */ /* 0x000fe20000010100 */
[-C--:B------:R-:W-:Y:S01]  /*08f0*/  FMUL.FTZ R12, R12, R13.reuse ;  /* 0x0000000d0c0c7220 */ /* 0x080fe20000410000 */
[----:B------:R-:W-:Y:S01]  /*0900*/  FADD.FTZ R40, R40, R13 ;  /* 0x0000000d28287221 */ /* 0x000fe20000010000 */
[----:B------:R-:W-:Y:S01]  /*0910*/  FFMA.FTZ R32, R11, R13, R32 ;  /* 0x0000000d0b207223 */ /* 0x000fe20000010020 */
[----:B------:R-:W-:Y:S01]  /*0920*/  FFMA.FTZ R82, R98, R6, R75 ;  /* 0x0000000662527223 */ /* 0x000fe2000001004b */
[-C--:B------:R-:W-:Y:S01]  /*0930*/  FMUL.FTZ R13, R14, R81.reuse ;  /* 0x000000510e0d7220 */ /* 0x080fe20000410000 */
[----:B------:R-:W-:Y:S01]  /*0940*/  FMUL.FTZ R14, R83, R108 ;  /* 0x0000006c530e7220 */ /* 0x000fe20000410000 */
[----:B------:R-:W-:Y:S01]  /*0950*/  FADD.FTZ R100, -R99, R80 ;  /* 0x0000005063647221 */ /* 0x000fe20000010100 */
[----:B------:R-:W-:Y:S01]  /*0960*/  FADD.FTZ R38, R38, R10 ;  /* 0x0000000a26267221 */ /* 0x000fe20000010000 */
[----:B------:R-:W-:Y:S01]  /*0970*/  FFMA.FTZ R30, R7, R10, R30 ;  /* 0x0000000a071e7223 */ /* 0x000fe2000001001e */
[----:B------:R-:W-:Y:S01]  /*0980*/  FADD.FTZ R80, R15, R8 ;  /* 0x000000080f507221 */ /* 0x000fe20000010000 */
[----:B------:R-:W-:Y:S01]  /*0990*/  FMUL.FTZ R10, R83, R102 ;  /* 0x00000066530a7220 */ /* 0x000fe20000410000 */
[----:B------:R-:W-:Y:S01]  /*09a0*/  FFMA.FTZ R75, R7, R8, R82 ;  /* 0x00000008074b7223 */ /* 0x000fe20000010052 */
[----:B------:R-:W-:Y:S01]  /*09b0*/  FADD.FTZ R41, R41, R81 ;  /* 0x0000005129297221 */ /* 0x000fe20000010000 */
[----:B------:R-:W-:Y:S01]  /*09c0*/  FFMA.FTZ R33, R14, R81, R33 ;  /* 0x000000510e217223 */ /* 0x000fe20000010021 */
[----:B------:R-:W-:-:S02]  /*09d0*/  HADD2.F32 R102, -RZ, R23.H0_H0 ;  /* 0x20000017ff667230 */ /* 0x000fc40000004100 */
[----:B------:R-:W-:Y:S01]  /*09e0*/  FMUL.FTZ R81, R83, R100 ;  /* 0x0000006453517220 */ /* 0x000fe20000410000 */
[----:B------:R-:W-:Y:S01]  /*09f0*/  FADD.FTZ R101, R80, R9 ;  /* 0x0000000950657221 */ /* 0x000fe20000010000 */
[----:B------:R-:W-:Y:S01]  /*0a00*/  FFMA.FTZ R80, R10, R9, R75 ;  /* 0x000000090a507223 */ /* 0x000fe2000001004b */
[----:B------:R-:W-:Y:S01]  /*0a10*/  FADD.FTZ R42, R42, R73 ;  /* 0x000000492a2a7221 */ /* 0x000fe20000010000 */
[-C--:B------:R-:W-:Y:S01]  /*0a20*/  FMUL.FTZ R15, R102, R73.reuse ;  /* 0x00000049660f7220 */ /* 0x080fe20000410000 */
        /* <DEDUP_REMOVED lines=8> */
[----:B------:R-:W-:Y:S01]  /*0ab0*/  FADD.FTZ R39, R39, R104 ;  /* 0x0000006827277221 */ /* 0x000fe20000010000 */
        /* <DEDUP_REMOVED lines=8> */
.L_x_444:
[----:B------:R-:W-:Y:S05]  /*0b40*/  BSYNC.RECONVERGENT B2 ;  /* 0x0000000000027941 */ /* 0x000fea0003800200 */
.L_x_443:
[----:B------:R-:W-:Y:S05]  /*0b50*/  @!P4 BRA `(.L_x_445) ;  /* 0x000000100048c947 */ /* 0x000fea0003800000 */
[----:B------:R-:W0:Y:S08]  /*0b60*/  LDC.64 R72, c[0x0][0x3a8] ;  /* 0x0000ea00ff487b82 */ /* 0x000e300000000a00 */
[----:B------:R-:W1:Y:S01]  /*0b70*/  LDC.64 R76, c[0x0][0x428] ;  /* 0x00010a00ff4c7b82 */ /* 0x000e620000000a00 */
[----:B0-----:R-:W-:-:S06]  /*0b80*/  IMAD.WIDE.U32 R72, R103, 0x10, R72 ;  /* 0x0000001067487825 */ /* 0x001fcc00078e0048 */
[----:B------:R-:W2:Y:S01]  /*0b90*/  LDG.E.128 R72, desc[UR10][R72.64] ;  /* 0x0000000a48487981 */ /* 0x000ea2000c1e1d00 */
[----:B-1----:R-:W-:-:S06]  /*0ba0*/  IMAD.WIDE.U32 R76, R103, 0x10, R76 ;  /* 0x00000010674c7825 */ /* 0x002fcc00078e004c */
[----:B------:R-:W3:Y:S01]  /*0bb0*/  LDG.E.128 R76, desc[UR10][R76.64] ;  /* 0x0000000a4c4c7981 */ /* 0x000ee2000c1e1d00 */
[----:B--2---:R-:W-:Y:S02]  /*0bc0*/  HADD2.F32 R84, -RZ, R72.H0_H0 ;  /* 0x20000048ff547230 */ /* 0x004fe40000004100 */
[----:B------:R-:W-:Y:S02]  /*0bd0*/  HADD2.F32 R94, -RZ, R74.H0_H0 ;  /* 0x2000004aff5e7230 */ /* 0x000fe40000004100 */
[----:B------:R-:W-:Y:S02]  /*0be0*/  HADD2.F32 R86, -RZ, R72.H1_H1 ;  /* 0x30000048ff567230 */ /* 0x000fe40000004100 */
[C---:B------:R-:W-:Y:S01]  /*0bf0*/  FADD.FTZ R84, -R99.reuse, R84 ;  /* 0x0000005463547221 */ /* 0x040fe20000010100 */
[----:B------:R-:W-:Y:S02]  /*0c00*/  HADD2.F32 R88, -RZ, R73.H0_H0 ;  /* 0x20000049ff587230 */ /* 0x000fe40000004100 */
[----:B------:R-:W-:Y:S01]  /*0c10*/  FADD.FTZ R102, -R99, R94 ;  /* 0x0000005e63667221 */ /* 0x000fe20000010100 */
[----:B------:R-:W-:-:S02]  /*0c20*/  HADD2.F32 R74, -RZ, R74.H1_H1 ;  /* 0x3000004aff4a7230 */ /* 0x000fc40000004100 */
[C---:B------:R-:W-:Y:S01]  /*0c30*/  FADD.FTZ R86, -R99.reuse, R86 ;  /* 0x0000005663567221 */ /* 0x040fe20000010100 */
[--C-:B------:R-:W-:Y:S02]  /*0c40*/  HADD2.F32 R96, -RZ, R75.reuse.H0_H0 ;  /* 0x2000004bff607230 */ /* 0x100fe40000004100 */
[C---:B------:R-:W-:Y:S01]  /*0c50*/  FADD.FTZ R90, -R99.reuse, R88 ;  /* 0x00000058635a7221 */ /* 0x040fe20000010100 */
[----:B------:R-:W-:Y:S02]  /*0c60*/  HADD2.F32 R106, -RZ, R75.H1_H1 ;  /* 0x3000004bff6a7230 */ /* 0x000fe40000004100 */
[----:B------:R-:W-:Y:S01]  /*0c70*/  FADD.FTZ R104, -R99, R74 ;  /* 0x0000004a63687221 */ /* 0x000fe20000010100 */
[----:B------:R-:W-:Y:S02]  /*0c80*/  HADD2.F32 R75, -RZ, R24.H0_H0 ;  /* 0x20000018ff4b7230 */ /* 0x000fe40000004100 */
[----:B-----5:R-:W-:Y:S01]  /*0c90*/  FMUL.FTZ R89, R83, R102 ;  /* 0x0000006653597220 */ /* 0x020fe20000410000 */
[----:B---3--:R-:W-:-:S02]  /*0ca0*/  HADD2.F32 R85, -RZ, R76.H0_H0 ;  /* 0x2000004cff557230 */ /* 0x008fc40000004100 */
[C---:B------:R-:W-:Y:S01]  /*0cb0*/  FADD.FTZ R72, -R99.reuse, R96 ;  /* 0x0000006063487221 */ /* 0x040fe20000010100 */
[--C-:B------:R-:W-:Y:S02]  /*0cc0*/  HADD2.F32 R87, -RZ, R77.reuse.H0_H0 ;  /* 0x2000004dff577230 */ /* 0x100fe40000004100 */
[----:B------:R-:W-:Y:S01]  /*0cd0*/  FADD.FTZ R96, -R99, R106 ;  /* 0x0000006a63607221 */ /* 0x000fe20000010100 */
[----:B------:R-:W-:Y:S02]  /*0ce0*/  HADD2.F32 R94, -RZ, R77.H1_H1 ;  /* 0x3000004dff5e7230 */ /* 0x000fe40000004100 */
[----:B------:R-:W-:Y:S01]  /*0cf0*/  FMUL.FTZ R77, R83, R84 ;  /* 0x00000054534d7220 */ /* 0x000fe20000410000 */
[----:B------:R-:W-:Y:S02]  /*0d00*/  HADD2.F32 R92, -RZ, R73.H1_H1 ;  /* 0x30000049ff5c7230 */ /* 0x000fe40000004100 */
[----:B------:R-:W-:Y:S01]  /*0d10*/  FADD.FTZ R56, R56, R85 ;  /* 0x0000005538387221 */ /* 0x000fe20000010000 */
[----:B------:R-:W-:-:S02]  /*0d20*/  HADD2.F32 R73, -RZ, R79.H0_H0 ;  /* 0x2000004fff497230 */ /* 0x000fc40000004100 */
[-C--:B------:R-:W-:Y:S01]  /*0d30*/  FFMA.FTZ R44, R77, R85.reuse, R44 ;  /* 0x000000554d2c7223 */ /* 0x080fe2000001002c */
[----:B------:R-:W-:Y:S02]  /*0d40*/  HADD2.F32 R74, -RZ, R79.H1_H1 ;  /* 0x3000004fff4a7230 */ /* 0x000fe40000004100 */
[----:B------:R-:W-:Y:S01]  /*0d50*/  FADD.FTZ R92, -R99, R92 ;  /* 0x0000005c635c7221 */ /* 0x000fe20000010100 */
[----:B------:R-:W-:Y:S02]  /*0d60*/  HADD2.F32 R88, -RZ, R76.H1_H1 ;  /* 0x3000004cff587230 */ /* 0x000fe40000004100 */
[----:B------:R-:W-:Y:S01]  /*0d70*/  FMUL.FTZ R76, R75, R85 ;  /* 0x000000554b4c7220 */ /* 0x000fe20000410000 */
[--C-:B------:R-:W-:Y:S02]  /*0d80*/  HADD2.F32 R91, -RZ, R78.reuse.H0_H0 ;  /* 0x2000004eff5b7230 */ /* 0x100fe40000004100 */
[----:B------:R-:W-:Y:S01]  /*0d90*/  FMUL.FTZ R85, R83, R90 ;  /* 0x0000005a53557220 */ /* 0x000fe20000410000 */
[----:B------:R-:W-:-:S02]  /*0da0*/  HADD2.F32 R93, -RZ, R78.H1_H1 ;  /* 0x3000004eff5d7230 */ /* 0x000fc40000004100 */
[----:B------:R-:W-:Y:S01]  /*0db0*/  FMUL.FTZ R78, R83, R86 ;  /* 0x00000056534e7220 */ /* 0x000fe20000410000 */
[----:B------:R-:W-:Y:S02]  /*0dc0*/  HADD2.F32 R79, -RZ, R24.H1_H1 ;  /* 0x30000018ff4f7230 */ /* 0x000fe40000004100 */
[----:B------:R-:W-:Y:S01]  /*0dd0*/  FADD.FTZ R57, R57, R88 ;  /* 0x0000005839397221 */ /* 0x000fe20000010000 */
[--C-:B------:R-:W-:Y:S02]  /*0de0*/  HADD2.F32 R84, -RZ, R25.reuse.H0_H0 ;  /* 0x20000019ff547230 */ /* 0x100fe40000004100 */
[-C--:B------:R-:W-:Y:S01]  /*0df0*/  FFMA.FTZ R45, R78, R88.reuse, R45 ;  /* 0x000000584e2d7223 */ /* 0x080fe2000001002d */
[----:B------:R-:W-:Y:S02]  /*0e00*/  HADD2.F32 R75, -RZ, R25.H1_H1 ;  /* 0x30000019ff4b7230 */ /* 0x000fe40000004100 */
[----:B------:R-:W-:Y:S01]  /*0e10*/  FMUL.FTZ R79, R79, R88 ;  /* 0x000000584f4f7220 */ /* 0x000fe20000410000 */
[----:B------:R-:W-:Y:S01]  /*0e20*/  FADD.FTZ R58, R58, R87 ;  /* 0x000000573a3a7221 */ /* 0x000fe20000010000 */
[-C--:B------:R-:W-:Y:S01]  /*0e30*/  FMUL.FTZ R84, R84, R87.reuse ;  /* 0x0000005754547220 */ /* 0x080fe20000410000 */
[----:B------:R-:W-:Y:S01]  /*0e40*/  FFMA.FTZ R46, R85, R87, R46 ;  /* 0x00000057552e7223 */ /* 0x000fe2000001002e */
[----:B------:R-:W-:-:S02]  /*0e50*/  HADD2.F32 R88, -RZ, R26.H0_H0 ;  /* 0x2000001aff587230 */ /* 0x000fc40000004100 */
[----:B------:R-:W-:Y:S01]  /*0e60*/  FMUL.FTZ R86, R83, R92 ;  /* 0x0000005c53567220 */ /* 0x000fe20000410000 */
[----:B------:R-:W-:Y:S01]  /*0e70*/  FMUL.FTZ R87, R75, R94 ;  /* 0x0000005e4b577220 */ /* 0x000fe20000410000 */
[----:B------:R-:W-:Y:S01]  /*0e80*/  FADD.FTZ R92, R101, R76 ;  /* 0x0000004c655c7221 */ /* 0x000fe20000010000 */
[----:B------:R-:W-:Y:S01]  /*0e90*/  FFMA.FTZ R75, R77, R76, R100 ;  /* 0x0000004c4d4b7223 */ /* 0x000fe20000010064 */
[----:B------:R-:W-:Y:S01]  /*0ea0*/  FADD.FTZ R59, R59, R94 ;  /* 0x0000005e3b3b7221 */ /* 0x000fe20000010000 */
[----:B------:R-:W-:Y:S01]  /*0eb0*/  FFMA.FTZ R47, R86, R94, R47 ;  /* 0x0000005e562f7223 */ /* 0x000fe2000001002f */
[-C--:B------:R-:W-:Y:S01]  /*0ec0*/  FMUL.FTZ R88, R88, R91.reuse ;  /* 0x0000005b58587220 */ /* 0x080fe20000410000 */
[----:B------:R-:W-:Y:S01]  /*0ed0*/  FADD.FTZ R60, R60, R91 ;  /* 0x0000005b3c3c7221 */ /* 0x000fe20000010000 */
[----:B------:R-:W-:Y:S01]  /*0ee0*/  FFMA.FTZ R48, R89, R91, R48 ;  /* 0x0000005b59307223 */ /* 0x000fe20000010030 */
[----:B------:R-:W-:Y:S01]  /*0ef0*/  FADD.FTZ R91, R92, R79 ;  /* 0x0000004f5c5b7221 */ /* 0x000fe20000010000 */
[----:B------:R-:W-:Y:S01]  /*0f00*/  FFMA.FTZ R94, R78, R79, R75 ;  /* 0x0000004f4e5e7223 */ /* 0x000fe2000001004b */
[----:B------:R-:W-:-:S02]  /*0f10*/  HADD2.F32 R90, -RZ, R26.H1_H1 ;  /* 0x3000001aff5a7230 */ /* 0x000fc40000004100 */
[----:B------:R-:W-:Y:S01]  /*0f20*/  FMUL.FTZ R92, R83, R104 ;  /* 0x00000068535c7220 */ /* 0x000fe20000410000 */
[----:B------:R-:W-:Y:S01]  /*0f30*/  FADD.FTZ R100, R91, R84 ;  /* 0x000000545b647221 */ /* 0x000fe20000010000 */
[----:B------:R-:W-:Y:S01]  /*0f40*/  FFMA.FTZ R75, R85, R84, R94 ;  /* 0x00000054554b7223 */ /* 0x000fe2000001005e */
[--C-:B------:R-:W-:Y:S02]  /*0f50*/  HADD2.F32 R102, -RZ, R27.reuse.H0_H0 ;  /* 0x2000001bff667230 */ /* 0x100fe40000004100 */
[----:B------:R-:W-:Y:S01]  /*0f60*/  FMUL.FTZ R90, R90, R93 ;  /* 0x0000005d5a5a7220 */ /* 0x000fe20000410000 */
[----:B------:R-:W-:Y:S01]  /*0f70*/  FADD.FTZ R99, R100, R87 ;  /* 0x0000005764637221 */ /* 0x000fe20000010000 */
[----:B------:R-:W-:Y:S01]  /*0f80*/  FFMA.FTZ R94, R86, R87, R75 ;  /* 0x00000057565e7223 */ /* 0x000fe2000001004b */
[----:B------:R-:W-:Y:S01]  /*0f90*/  FADD.FTZ R61, R61, R93 ;  /* 0x0000005d3d3d7221 */ /* 0x000fe20000010000 */
[----:B------:R-:W-:Y:S01]  /*0fa0*/  FFMA.FTZ R49, R92, R93, R49 ;  /* 0x0000005d5c317223 */ /* 0x000fe20000010031 */
[----:B------:R-:W-:Y:S01]  /*0fb0*/  FADD.FTZ R99, R99, R88 ;  /* 0x0000005863637221 */ /* 0x000fe20000010000 */
[----:B------:R-:W-:Y:S01]  /*0fc0*/  FFMA.FTZ R75, R89, R88, R94 ;  /* 0x00000058594b7223 */ /* 0x000fe2000001005e */
[----:B------:R-:W-:-:S02]  /*0fd0*/  HADD2.F32 R101, -RZ, R27.H1_H1 ;  /* 0x3000001bff657230 */ /* 0x000fc40000004100 */
[----:B------:R-:W-:Y:S01]  /*0fe0*/  FMUL.FTZ R93, R83, R72 ;  /* 0x00000048535d7220 */ /* 0x000fe20000410000 */
[-C--:B------:R-:W-:Y:S01]  /*0ff0*/  FMUL.FTZ R91, R102, R73.reuse ;  /* 0x00000049665b7220 */ /* 0x080fe20000410000 */
[----:B------:R-:W-:Y:S01]  /*1000*/  FADD.FTZ R72, R99, R90 ;  /* 0x0000005a63487221 */ /* 0x000fe20000010000 */
[----:B------:R-:W-:Y:S01]  /*1010*/  FFMA.FTZ R100, R92, R90, R75 ;  /* 0x0000005a5c647223 */ /* 0x000fe2000001004b */
[----:B------:R-:W-:Y:S01]  /*1020*/  FADD.FTZ R62, R62, R73 ;  /* 0x000000493e3e7221 */ /* 0x000fe20000010000 */
[----:B------:R-:W-:Y:S01]  /*1030*/  FFMA.FTZ R50, R93, R73, R50 ;  /* 0x000000495d327223 */ /* 0x000fe20000010032 */
[----:B------:R-:W-:Y:S01]  /*1040*/  FMUL.FTZ R94, R101, R74 ;  /* 0x0000004a655e7220 */ /* 0x000fe20000410000 */
[----:B------:R-:W-:Y:S01]  /*1050*/  FMUL.FTZ R96, R83, R96 ;  /* 0x0000006053607220 */ /* 0x000fe20000410000 */
[----:B------:R-:W-:Y:S01]  /*1060*/  FADD.FTZ R101, R72, R91 ;  /* 0x0000005b48657221 */ /* 0x000fe20000010000 */
[----:B------:R-:W-:Y:S01]  /*1070*/  FFMA.FTZ R73, R93, R91, R100 ;  /* 0x0000005b5d497223 */ /* 0x000fe20000010064 */
[----:B------:R-:W-:Y:S01]  /*1080*/  FADD.FTZ R63, R63, R74 ;  /* 0x0000004a3f3f7221 */ /* 0x000fe20000010000 */
[C---:B------:R-:W-:Y:S01]  /*1090*/  FFMA.FTZ R51, R96.reuse, R74, R51 ;  /* 0x0000004a60337223 */ /* 0x040fe20000010033 */
[----:B------:R-:W-:Y:S01]  /*10a0*/  FADD.FTZ R101, R101, R94 ;  /* 0x0000005e65657221 */ /* 0x000fe20000010000 */
[----:B------:R-:W-:Y:S01]  /*10b0*/  FFMA.FTZ R100, R96, R94, R73 ;  /* 0x0000005e60647223 */ /* 0x000fe20000010049 */
[----:B------:R-:W-:Y:S06]  /*10c0*/  BRA `(.L_x_445) ;  /* 0x0000000800ec7947 */ /* 0x000fec0003800000 */
.L_x_442:
[C---:B------:R-:W-:Y:S01]  /*10d0*/  ISETP.GE.U32.AND P0, PT, R4.reuse, 0x20, PT ;  /* 0x000000200400780c */ /* 0x040fe20003f06070 */
[----:B------:R-:W-:Y:S01]  /*10e0*/  BSSY.RECONVERGENT B2, `(.L_x_446) ;  /* 0x000005f000027945 */ /* 0x000fe20003800200 */
[----:B------:R-:W-:Y:S02]  /*10f0*/  ISETP.GE.U32.AND P4, PT, R4, 0x40, PT ;  /* 0x000000400400780c */ /* 0x000fe40003f86070 */
[----:B------:R-:W-:Y:S02]  /*1100*/  CS2R R100, SRZ ;  /* 0x0000000000647805 */ /* 0x000fe4000001ff00 */
[----:B------:R-:W-:-:S07]  /*1110*/  MOV R103, R0 ;  /* 0x0000000000677202 */ /* 0x000fce0000000f00 */
[----:B------:R-:W-:Y:S05]  /*1120*/  @!P0 BRA `(.L_x_447) ;  /* 0x0000000400688947 */ /* 0x000fea0003800000 */
[----:B------:R-:W0:Y:S08]  /*1130*/  LDC.64 R8, c[0x0][0x3a8] ;  /* 0x0000ea00ff087b82 */ /* 0x000e300000000a00 */
[----:B------:R-:W1:Y:S08]  /*1140*/  LDC.64 R6, c[0x0][0x428] ;  /* 0x00010a00ff067b82 */ /* 0x000e700000000a00 */
[----:B------:R-:W2:Y:S01]  /*1150*/  LDC.64 R68, c[0x0][0x438] ;  /* 0x00010e00ff447b82 */ /* 0x000ea20000000a00 */
[----:B0-----:R-:W-:-:S06]  /*1160*/  IMAD.WIDE.U32 R8, R0, 0x10, R8 ;  /* 0x0000001000087825 */ /* 0x001fcc00078e0008 */
[----:B------:R-:W3:Y:S01]  /*1170*/  LDG.E.128 R8, desc[UR10][R8.64] ;  /* 0x0000000a08087981 */ /* 0x000ee2000c1e1d00 */
[----:B-1----:R-:W-:-:S05]  /*1180*/  IMAD.WIDE.U32 R6, R0, 0x10, R6 ;  /* 0x0000001000067825 */ /* 0x002fca00078e0006 */
[----:B------:R0:W4:Y:S01]  /*1190*/  LDG.E.128 R12, desc[UR10][R6.64] ;  /* 0x0000000a060c7981 */ /* 0x000122000c1e1d00 */
[----:B--2---:R-:W-:-:S06]  /*11a0*/  IMAD.WIDE.U32 R68, R0, 0x10, R68 ;  /* 0x0000001000447825 */ /* 0x004fcc00078e0044 */
[----:B------:R-:W5:Y:S01]  /*11b0*/  LDG.E.128 R68, desc[UR10][R68.64] ;  /* 0x0000000a44447981 */ /* 0x000f62000c1e1d00 */
[----:B------:R-:W-:Y:S02]  /*11c0*/  HADD2.F32 R95, -RZ, R20.H0_H0 ;  /* 0x20000014ff5f7230 */ /* 0x000fe40000004100 */
[----:B------:R-:W-:Y:S02]  /*11d0*/  HADD2.F32 R103, -RZ, R23.H1_H1 ;  /* 0x30000017ff677230 */ /* 0x000fe40000004100 */
[--C-:B---3--:R-:W-:Y:S02]  /*11e0*/  HADD2.F32 R82, -RZ, R8.reuse.H1_H1 ;  /* 0x30000008ff527230 */ /* 0x108fe40000004100 */
[----:B------:R-:W-:Y:S02]  /*11f0*/  HADD2.F32 R74, -RZ, R8.H0_H0 ;  /* 0x20000008ff4a7230 */ /* 0x000fe40000004100 */
[----:B------:R-:W-:Y:S02]  /*1200*/  HADD2.F32 R106, -RZ, R10.H0_H0 ;  /* 0x2000000aff6a7230 */ /* 0x000fe40000004100 */
[----:B------:R-:W-:Y:S01]  /*1210*/  FADD.FTZ R82, -R99, R82 ;  /* 0x0000005263527221 */ /* 0x000fe20000010100 */
[----:B------:R-:W-:-:S02]  /*1220*/  HADD2.F32 R100, -RZ, R9.H0_H0 ;  /* 0x20000009ff647230 */ /* 0x000fc40000004100 */
[----:B0-----:R-:W-:Y:S01]  /*1230*/  FADD.FTZ R6, -R99, R74 ;  /* 0x0000004a63067221 */ /* 0x001fe20000010100 */
[----:B----4-:R-:W-:Y:S02]  /*1240*/  HADD2.F32 R7, -RZ, R12.H0_H0 ;  /* 0x2000000cff077230 */ /* 0x010fe40000004100 */
        /* <DEDUP_REMOVED lines=72> */
.L_x_447:
[----:B------:R-:W-:Y:S05]  /*16d0*/  BSYNC.RECONVERGENT B2 ;  /* 0x0000000000027941 */ /* 0x000fea0003800200 */
.L_x_446:
        /* <DEDUP_REMOVED lines=9> */
[----:B------:R-:W5:Y:S01]  /*1770*/  LDG.E.128 R16, desc[UR10][R16.64] ;  /* 0x0000000a10107981 */ /* 0x000f62000c1e1d00 */
[----:B------:R-:W-:Y:S02]  /*1780*/  HADD2.F32 R108, -RZ, R24.H0_H0 ;  /* 0x20000018ff6c7230 */ /* 0x000fe40000004100 */
[----:B------:R-:W-:Y:S02]  /*1790*/  HADD2.F32 R93, -RZ, R26.H1_H1 ;  /* 0x3000001aff5d7230 */ /* 0x000fe40000004100 */
[----:B---3--:R-:W-:Y:S02]  /*17a0*/  HADD2.F32 R84, -RZ, R72.H0_H0 ;  /* 0x20000048ff547230 */ /* 0x008fe40000004100 */
[----:B------:R-:W-:Y:S02]  /*17b0*/  HADD2.F32 R94, -RZ, R74.H0_H0 ;  /* 0x2000004aff5e7230 */ /* 0x000fe40000004100 */
[----:B------:R-:W-:Y:S02]  /*17c0*/  HADD2.F32 R86, -RZ, R72.H1_H1 ;  /* 0x30000048ff567230 */ /* 0x000fe40000004100 */
[----:B------:R-:W-:Y:S01]  /*17d0*/  FADD.FTZ R84, -R99, R84 ;  /* 0x0000005463547221 */ /* 0x000fe20000010100 */
[----:B------:R-:W-:-:S02]  /*17e0*/  HADD2.F32 R74, -RZ, R74.H1_H1 ;  /* 0x3000004aff4a7230 */ /* 0x000fc40000004100 */
[C---:B------:R-:W-:Y:S01]  /*17f0*/  FADD.FTZ R102, -R99.reuse, R94 ;  /* 0x0000005e63667221 */ /* 0x040fe20000010100 */
[----:B------:R-:W-:Y:S02]  /*1800*/  HADD2.F32 R88, -RZ, R73.H0_H0 ;  /* 0x20000049ff587230 */ /* 0x000fe40000004100 */
[C---:B------:R-:W-:Y:S01]  /*1810*/  FADD.FTZ R86, -R99.reuse, R86 ;  /* 0x0000005663567221 */ /* 0x040fe20000010100 */
[--C-:B------:R-:W-:Y:S02]  /*1820*/  HADD2.F32 R72, -RZ, R75.reuse.H0_H0 ;  /* 0x2000004bff487230 */ /* 0x100fe40000004100 */
[C---:B------:R-:W-:Y:S01]  /*1830*/  FADD.FTZ R104, -R99.reuse, R74 ;  /* 0x0000004a63687221 */ /* 0x040fe20000010100 */
[----:B------:R-:W-:Y:S02]  /*1840*/  HADD2.F32 R96, -RZ, R75.H1_H1 ;  /* 0x3000004bff607230 */ /* 0x000fe40000004100 */
[----:B------:R-:W-:Y:S01]  /*1850*/  FADD.FTZ R90, -R99, R88 ;  /* 0x00000058635a7221 */ /* 0x000fe20000010100 */
[----:B----4-:R-:W-:-:S02]  /*1860*/  HADD2.F32 R75, -RZ, R76.H0_H0 ;  /* 0x2000004cff4b7230 */ /* 0x010fc40000004100 */
[----:B------:R-:W-:Y:S01]  /*1870*/  FADD.FTZ R74, -R99, R72 ;  /* 0x00000048634a7221 */ /* 0x000fe20000010100 */
[--C-:B------:R-:W-:Y:S02]  /*1880*/  HADD2.F32 R87, -RZ, R77.reuse.H0_H0 ;  /* 0x2000004dff577230 */ /* 0x100fe40000004100 */
[C---:B-----5:R-:W-:Y:S01]  /*1890*/  FMUL.FTZ R85, R83.reuse, R90 ;  /* 0x0000005a53557220 */ /* 0x060fe20000410000 */
        /* <DEDUP_REMOVED lines=11> */
[----:B------:R-:W-:Y:S01]  /*1950*/  FADD.FTZ R58, R58, R87 ;  /* 0x000000573a3a7221 */ /* 0x000fe20000010000 */
        /* <DEDUP_REMOVED lines=8> */
[-C--:B------:R-:W-:Y:S01]  /*19e0*/  FFMA.FTZ R46, R85, R87.reuse, R46 ;  /* 0x00000057552e7223 */ /* 0x080fe2000001002e */
[----:B------:R-:W-:Y:S01]  /*19f0*/  FMUL.FTZ R84, R84, R87 ;  /* 0x0000005754547220 */ /* 0x000fe20000410000 */
[----:B------:R-:W-:-:S02]  /*1a00*/  HADD2.F32 R88, -RZ, R26.H0_H0 ;  /* 0x2000001aff587230 */ /* 0x000fc40000004100 */
[----:B------:R-:W-:Y:S01]  /*1a10*/  FMUL.FTZ R86, R83, R92 ;  /* 0x0000005c53567220 */ /* 0x000fe20000410000 */
        /* <DEDUP_REMOVED lines=11> */
[----:B------:R-:W-:Y:S01]  /*1ad0*/  FADD.FTZ R96, -R99, R96 ;  /* 0x0000006063607221 */ /* 0x000fe20000010100 */
[----:B------:R-:W-:-:S02]  /*1ae0*/  HADD2.F32 R102, -RZ, R27.H0_H0 ;  /* 0x2000001bff667230 */ /* 0x000fc40000004100 */
[----:B------:R-:W-:Y:S01]  /*1af0*/  FADD.FTZ R100, R91, R84 ;  /* 0x000000545b647221 */ /* 0x000fe20000010000 */
[----:B------:R-:W-:Y:S01]  /*1b00*/  FFMA.FTZ R75, R85, R84, R94 ;  /* 0x00000054554b7223 */ /* 0x000fe2000001005e */
[----:B------:R-:W-:Y:S01]  /*1b10*/  FMUL.FTZ R90, R93, R106 ;  /* 0x0000006a5d5a7220 */ /* 0x000fe20000410000 */
[C---:B------:R-:W-:Y:S01]  /*1b20*/  FMUL.FTZ R92, R83.reuse, R104 ;  /* 0x00000068535c7220 */ /* 0x040fe20000410000 */
[----:B------:R-:W-:Y:S01]  /*1b30*/  FADD.FTZ R99, R100, R87 ;  /* 0x0000005764637221 */ /* 0x000fe20000010000 */
[----:B------:R-:W-:Y:S01]  /*1b40*/  FFMA.FTZ R94, R86, R87, R75 ;  /* 0x00000057565e7223 */ /* 0x000fe2000001004b */
[----:B------:R-:W-:Y:S02]  /*1b50*/  HADD2.F32 R101, -RZ, R27.H1_H1 ;  /* 0x3000001bff657230 */ /* 0x000fe40000004100 */
[----:B------:R-:W-:Y:S01]  /*1b60*/  FMUL.FTZ R93, R83, R74 ;  /* 0x0000004a535d7220 */ /* 0x000fe20000410000 */
[----:B------:R-:W-:Y:S01]  /*1b70*/  FADD.FTZ R99, R99, R88 ;  /* 0x0000005863637221 */ /* 0x000fe20000010000 */
[----:B------:R-:W-:Y:S01]  /*1b80*/  FFMA.FTZ R75, R89, R88, R94 ;  /* 0x00000058594b7223 */ /* 0x000fe2000001005e */
[-C--:B------:R-:W-:Y:S01]  /*1b90*/  FMUL.FTZ R91, R102, R73.reuse ;  /* 0x00000049665b7220 */ /* 0x080fe20000410000 */
[----:B------:R-:W-:Y:S01]  /*1ba0*/  FADD.FTZ R62, R62, R73 ;  /* 0x000000493e3e7221 */ /* 0x000fe20000010000 */
[----:B------:R-:W-:Y:S01]  /*1bb0*/  FADD.FTZ R74, R99, R90 ;  /* 0x0000005a634a7221 */ /* 0x000fe20000010000 */
[----:B------:R-:W-:Y:S01]  /*1bc0*/  FFMA.FTZ R100, R92, R90, R75 ;  /* 0x0000005a5c647223 */ /* 0x000fe2000001004b */
[----:B------:R-:W-:Y:S01]  /*1bd0*/  FFMA.FTZ R50, R93, R73, R50 ;  /* 0x000000495d327223 */ /* 0x000fe20000010032 */
[----:B------:R-:W-:Y:S01]  /*1be0*/  FMUL.FTZ R94, R101, R72 ;  /* 0x00000048655e7220 */ /* 0x000fe20000410000 */
        /* <DEDUP_REMOVED lines=8> */
[----:B------:R-:W-:-:S07]  /*1c70*/  FFMA.FTZ R100, R96, R94, R73 ;  /* 0x0000005e60647223 */ /* 0x000fce0000010049 */
.L_x_445:
[----:B------:R-:W-:Y:S05]  /*1c80*/  BSYNC.RECONVERGENT B0 ;  /* 0x0000000000007941 */ /* 0x000fea0003800200 */
.L_x_441:
        /* <DEDUP_REMOVED lines=22> */
.L_x_481:
        /* <DEDUP_REMOVED lines=8> */
[----:B------:R-:W-:-:S06]  /*1e70*/  UISETP.NE.AND.EX UP0, UPT, UR15, URZ, UPT, UP0 ;  /* 0x000000ff0f00728c */ /* 0x000fcc000bf05300 */
[----:B------:R-:W-:-:S13]  /*1e80*/  PLOP3.LUT P2, PT, PT, PT, UP0, 0x80, 0x8 ;  /* 0x000000000008781c */ /* 0x000fda0003f4f008 */
        /* <DEDUP_REMOVED lines=38> */
.L_x_453:
        /* <DEDUP_REMOVED lines=33> */
.L_x_452:
        /* <DEDUP_REMOVED lines=36> */
.L_x_455:
        /* <DEDUP_REMOVED lines=37> */
.L_x_451:
        /* <DEDUP_REMOVED lines=8> */
[-CC-:B0-----:R-:W-:Y:S01]  /*2810*/  FFMA.FTZ R101, R82, R99.reuse, R106.reuse ;  /* 0x0000006352657223 */ /* 0x181fe2000001006a */
[-CC-:B------:R-:W-:Y:S01]  /*2820*/  FFMA.FTZ R104, R14, R99.reuse, R106.reuse ;  /* 0x000000630e687223 */ /* 0x180fe2000001006a */
[-CC-:B------:R-:W-:Y:S01]  /*2830*/  FFMA.FTZ R73, R11, R99.reuse, R106.reuse ;  /* 0x000000630b497223 */ /* 0x180fe2000001006a */
[--C-:B------:R-:W-:Y:S02]  /*2840*/  HADD2.F32 R74, -RZ, R70.reuse.H1_H1 ;  /* 0x30000046ff4a7230 */ /* 0x100fe40000004100 */
[----:B------:R-:W-:Y:S01]  /*2850*/  FADD.FTZ R103, R80, -R101 ;  /* 0x8000006550677221 */ /* 0x000fe20000010000 */
[----:B------:R-:W-:Y:S01]  /*2860*/  FFMA.FTZ R108, R81, R99, R106 ;  /* 0x00000063516c7223 */ /* 0x000fe2000001006a */
[----:B------:R-:W-:Y:S02]  /*2870*/  HADD2.F32 R102, -RZ, R71.H1_H1 ;  /* 0x30000047ff667230 */ /* 0x000fe40000004100 */
[----:B------:R-:W-:Y:S01]  /*2880*/  FADD.FTZ R101, R13, -R104 ;  /* 0x800000680d657221 */ /* 0x000fe20000010000 */
[----:B------:R-:W-:-:S02]  /*2890*/  HADD2.F32 R72, -RZ, R70.H0_H0 ;  /* 0x20000046ff487230 */ /* 0x000fc40000004100 */
[----:B------:R-:W-:Y:S01]  /*28a0*/  FADD.FTZ R73, R12, -R73 ;  /* 0x800000490c497221 */ /* 0x000fe20000010000 */
[----:B------:R-:W-:Y:S02]  /*28b0*/  HADD2.F32 R100, -RZ, R71.H0_H0 ;  /* 0x20000047ff647230 */ /* 0x000fe40000004100 */
[----:B------:R-:W-:Y:S01]  /*28c0*/  FADD.FTZ R75, R15, -R108 ;  /* 0x8000006c0f4b7221 */ /* 0x000fe20000010000 */
[C---:B-----5:R-:W-:Y:S01]  /*28d0*/  FFMA.FTZ R104, R83.reuse, R101, R74 ;  /* 0x0000006553687223 */ /* 0x060fe2000001004a */
[----:B------:R-:W-:Y:S01]  /*28e0*/  FFMA.FTZ R108, R83, R103, R102 ;  /* 0x00000067536c7223 */ /* 0x000fe20000010066 */
[----:B------:R-:W-:Y:S01]  /*28f0*/  FFMA.FTZ R101, R7, R99, R106 ;  /* 0x0000006307657223 */ /* 0x000fe2000001006a */
[----:B------:R-:W-:Y:S01]  /*2900*/  FFMA.FTZ R103, R83, R73, R72 ;  /* 0x0000004953677223 */ /* 0x000fe20000010048 */
[-CC-:B------:R-:W-:Y:S01]  /*2910*/  FFMA.FTZ R110, R97, R99.reuse, R106.reuse ;  /* 0x00000063616e7223 */ /* 0x180fe2000001006a */
[-CC-:B------:R-:W-:Y:S01]  /*2920*/  FFMA.FTZ R112, R10, R99.reuse, R106.reuse ;  /* 0x000000630a707223 */ /* 0x180fe2000001006a */
[----:B------:R-:W-:Y:S01]  /*2930*/  FFMA.FTZ R73, R98, R99, R106 ;  /* 0x0000006362497223 */ /* 0x000fe2000001006a */
[----:B------:R-:W-:Y:S01]  /*2940*/  FFMA.FTZ R75, R83, R75, R100 ;  /* 0x0000004b534b7223 */ /* 0x000fe20000010064 */
[----:B------:R-:W-:-:S02]  /*2950*/  HADD2.F32 R72, -RZ, R68.H0_H0 ;  /* 0x20000044ff487230 */ /* 0x000fc40000004100 */
[----:B------:R-:W-:Y:S01]  /*2960*/  FADD.FTZ R107, R8, -R101 ;  /* 0x80000065086b7221 */ /* 0x000fe20000010000 */
[--C-:B------:R-:W-:Y:S02]  /*2970*/  HADD2.F32 R100, -RZ, R69.reuse.H0_H0 ;  /* 0x20000045ff647230 */ /* 0x100fe40000004100 */
        /* <DEDUP_REMOVED lines=14> */
.L_x_457:
[-CC-:B------:R-:W-:Y:S01]  /*2a60*/  FFMA.FTZ R73, R11, R99.reuse, R106.reuse ;  /* 0x000000630b497223 */ /* 0x180fe2000001006a */
[-CC-:B------:R-:W-:Y:S01]  /*2a70*/  FFMA.FTZ R64, R97, R99.reuse, R106.reuse ;  /* 0x0000006361407223 */ /* 0x180fe2000001006a */
[----:B------:R-:W-:Y:S02]  /*2a80*/  HADD2.F32 R75, -RZ, R70.H0_H0 ;  /* 0x20000046ff4b7230 */ /* 0x000fe40000004100 */
[-CC-:B0-----:R-:W-:Y:S01]  /*2a90*/  FFMA.FTZ R100, R81, R99.reuse, R106.reuse ;  /* 0x0000006351647223 */ /* 0x181fe2000001006a */
[----:B------:R-:W-:Y:S02]  /*2aa0*/  HADD2.F32 R66, -RZ, R68.H0_H0 ;  /* 0x20000044ff427230 */ /* 0x000fe40000004100 */
[----:B------:R-:W-:Y:S01]  /*2ab0*/  FADD.FTZ R74, R12, -R73 ;  /* 0x800000490c4a7221 */ /* 0x000fe20000010000 */
[----:B------:R-:W-:Y:S01]  /*2ac0*/  FFMA.FTZ R65, R7, R99, R106 ;  /* 0x0000006307417223 */ /* 0x000fe2000001006a */
[----:B------:R-:W-:Y:S01]  /*2ad0*/  FADD.FTZ R64, R95, -R64 ;  /* 0x800000405f407221 */ /* 0x000fe20000010000 */
[----:B------:R-:W-:-:S02]  /*2ae0*/  HADD2.F32 R101, -RZ, R71.H0_H0 ;  /* 0x20000047ff657230 */ /* 0x000fc40000004100 */
[----:B------:R-:W-:Y:S01]  /*2af0*/  FADD.FTZ R102, R15, -R100 ;  /* 0x800000640f667221 */ /* 0x000fe20000010000 */
[--C-:B------:R-:W-:Y:S02]  /*2b00*/  HADD2.F32 R67, -RZ, R69.reuse.H0_H0 ;  /* 0x20000045ff437230 */ /* 0x100fe40000004100 */
[C---:B-----5:R-:W-:Y:S01]  /*2b10*/  FFMA.FTZ R100, R83.reuse, R74, R75 ;  /* 0x0000004a53647223 */ /* 0x060fe2000001004b */
[----:B------:R-:W-:Y:S01]  /*2b20*/  FADD.FTZ R72, R8, -R65 ;  /* 0x8000004108487221 */ /* 0x000fe20000010000 */
[C---:B------:R-:W-:Y:S01]  /*2b30*/  FFMA.FTZ R64, R83.reuse, R64, R66 ;  /* 0x0000004053407223 */ /* 0x040fe20000010042 */
[-CC-:B------:R-:W-:Y:S01]  /*2b40*/  FFMA.FTZ R74, R14, R99.reuse, R106.reuse ;  /* 0x000000630e4a7223 */ /* 0x180fe2000001006a */
[-CC-:B------:R-:W-:Y:S01]  /*2b50*/  FFMA.FTZ R66, R10, R99.reuse, R106.reuse ;  /* 0x000000630a427223 */ /* 0x180fe2000001006a */
[-CC-:B------:R-:W-:Y:S01]  /*2b60*/  FFMA.FTZ R65, R98, R99.reuse, R106.reuse ;  /* 0x0000006362417223 */ /* 0x180fe2000001006a */
[----:B------:R-:W-:Y:S01]  /*2b70*/  FFMA.FTZ R103, R82, R99, R106 ;  /* 0x0000006352677223 */ /* 0x000fe2000001006a */
[C---:B------:R-:W-:Y:S01]  /*2b80*/  FFMA.FTZ R101, R83.reuse, R102, R101 ;  /* 0x0000006653657223 */ /* 0x040fe20000010065 */
        /* <DEDUP_REMOVED lines=22> */
.L_x_456:
[----:B------:R-:W-:-:S04]  /*2cf0*/  UISETP.NE.U32.AND UP0, UPT, UR6, URZ, UPT ;  /* 0x000000ff0600728c */ /* 0x000fc8000bf05070 */
[----:B------:R-:W-:-:S09]  /*2d00*/  UISETP.NE.AND.EX UP0, UPT, UR7, URZ, UPT, UP0 ;  /* 0x000000ff0700728c */ /* 0x000fd2000bf05300 */
[----:B------:R-:W-:Y:S05]  /*2d10*/  BRA.U UP0, `(.L_x_458) ;  /* 0x0000000100a47547 */ /* 0x000fea000b800000 */
        /* <DEDUP_REMOVED lines=41> */
.L_x_458:
[-CC-:B------:R-:W-:Y:S01]  /*2fb0*/  FFMA.FTZ R65, R11, R99.reuse, R106.reuse ;  /* 0x000000630b417223 */ /* 0x180fe2000001006a */
[-CC-:B------:R-:W-:Y:S01]  /*2fc0*/  FFMA.FTZ R52, R97, R99.reuse, R106.reuse ;  /* 0x0000006361347223 */ /* 0x180fe2000001006a */
[----:B------:R-:W-:Y:S02]  /*2fd0*/  HADD2.F32 R67, -RZ, R70.H0_H0 ;  /* 0x20000046ff437230 */ /* 0x000fe40000004100 */
[-CC-:B------:R-:W-:Y:S01]  /*2fe0*/  FFMA.FTZ R72, R81, R99.reuse, R106.reuse ;  /* 0x0000006351487223 */ /* 0x180fe2000001006a */
[----:B------:R-:W-:Y:S02]  /*2ff0*/  HADD2.F32 R54, -RZ, R68.H0_H0 ;  /* 0x20000044ff367230 */ /* 0x000fe40000004100 */
[----:B------:R-:W-:Y:S01]  /*3000*/  FADD.FTZ R66, R12, -R65 ;  /* 0x800000410c427221 */ /* 0x000fe20000010000 */
[----:B------:R-:W-:Y:S01]  /*3010*/  FFMA.FTZ R53, R7, R99, R106 ;  /* 0x0000006307357223 */ /* 0x000fe2000001006a */
[----:B------:R-:W-:Y:S01]  /*3020*/  FADD.FTZ R52, R95, -R52 ;  /* 0x800000345f347221 */ /* 0x000fe20000010000 */
[----:B------:R-:W-:-:S02]  /*3030*/  HADD2.F32 R73, -RZ, R71.H0_H0 ;  /* 0x20000047ff497230 */ /* 0x000fc40000004100 */
[----:B------:R-:W-:Y:S01]  /*3040*/  FADD.FTZ R72, R15, -R72 ;  /* 0x800000480f487221 */ /* 0x000fe20000010000 */
[----:B------:R-:W-:Y:S02]  /*3050*/  HADD2.F32 R55, -RZ, R69.H0_H0 ;  /* 0x20000045ff377230 */ /* 0x000fe40000004100 */
[C---:B-----5:R-:W-:Y:S01]  /*3060*/  FFMA.FTZ R67, R83.reuse, R66, R67 ;  /* 0x0000004253437223 */ /* 0x060fe20000010043 */
[----:B------:R-:W-:Y:S01]  /*3070*/  FADD.FTZ R64, R8, -R53 ;  /* 0x8000003508407221 */ /* 0x000fe20000010000 */
[C---:B------:R-:W-:Y:S01]  /*3080*/  FFMA.FTZ R52, R83.reuse, R52, R54 ;  /* 0x0000003453347223 */ /* 0x040fe20000010036 */
[-CC-:B0-----:R-:W-:Y:S01]  /*3090*/  FFMA.FTZ R101, R82, R99.reuse, R106.reuse ;  /* 0x0000006352657223 */ /* 0x181fe2000001006a */
[-CC-:B------:R-:W-:Y:S01]  /*30a0*/  FFMA.FTZ R66, R14, R99.reuse, R106.reuse ;  /* 0x000000630e427223 */ /* 0x180fe2000001006a */
[-CC-:B------:R-:W-:Y:S01]  /*30b0*/  FFMA.FTZ R54, R10, R99.reuse, R106.reuse ;  /* 0x000000630a367223 */ /* 0x180fe2000001006a */
[----:B------:R-:W-:Y:S01]  /*30c0*/  FFMA.FTZ R53, R98, R99, R106 ;  /* 0x0000006362357223 */ /* 0x000fe2000001006a */
[----:B------:R-:W-:Y:S01]  /*30d0*/  FFMA.FTZ R75, R83, R72, R73 ;  /* 0x00000048534b7223 */ /* 0x000fe20000010049 */
[----:B------:R-:W-:-:S02]  /*30e0*/  HADD2.F32 R100, -RZ, R71.H1_H1 ;  /* 0x30000047ff647230 */ /* 0x000fc40000004100 */
[----:B------:R-:W-:Y:S01]  /*30f0*/  FFMA.FTZ R64, R83, R64, R55 ;  /* 0x0000004053407223 */ /* 0x000fe20000010037 */
[----:B------:R-:W-:Y:S02]  /*3100*/  HADD2.F32 R73, -RZ, R70.H1_H1 ;  /* 0x30000046ff497230 */ /* 0x000fe40000004100 */
[----:B------:R-:W-:Y:S01]  /*3110*/  FADD.FTZ R74, R80, -R101 ;  /* 0x80000065504a7221 */ /* 0x000fe20000010000 */
        /* <DEDUP_REMOVED lines=21> */
.L_x_454:
        /* <DEDUP_REMOVED lines=14> */
.L_x_450:
[----:B------:R-:W-:Y:S05]  /*3350*/  BSYNC.RECONVERGENT B0 ;  /* 0x0000000000007941 */ /* 0x000fea0003800200 */
.L_x_449:
        /* <DEDUP_REMOVED lines=15> */
[--C-:B------:R-:W-:Y:S02]  /*3450*/  HADD2.F32 R65, -RZ, R17.reuse.H0_H0 ;  /* 0x20000011ff417230 */ /* 0x100fe40000004100 */
[-CC-:B------:R-:W-:Y:S01]  /*3460*/  FFMA.FTZ R67, R89, R99.reuse, R106.reuse ;  /* 0x0000006359437223 */ /* 0x180fe2000001006a */
[----:B------:R-:W-:Y:S02]  /*3470*/  HADD2.F32 R54, -RZ, R16.H0_H0 ;  /* 0x20000010ff367230 */ /* 0x000fe40000004100 */
[----:B------:R-:W-:Y:S01]  /*3480*/  FADD.FTZ R66, R84, -R55 ;  /* 0x8000003754427221 */ /* 0x000fe20000010000 */
[-CC-:B------:R-:W-:Y:S01]  /*3490*/  FFMA.FTZ R64, R78, R99.reuse, R106.reuse ;  /* 0x000000634e407223 */ /* 0x180fe2000001006a */
[-CC-:B------:R-:W-:Y:S01]  /*34a0*/  FFMA.FTZ R72, R86, R99.reuse, R106.reuse ;  /* 0x0000006356487223 */ /* 0x180fe2000001006a */
[-CC-:B------:R-:W-:Y:S01]  /*34b0*/  FFMA.FTZ R75, R92, R99.reuse, R106.reuse ;  /* 0x000000635c4b7223 */ /* 0x180fe2000001006a */
[-CC-:B0-----:R-:W-:Y:S01]  /*34c0*/  FFMA.FTZ R101, R96, R99.reuse, R106.reuse ;  /* 0x0000006360657223 */ /* 0x181fe2000001006a */
[----:B------:R-:W-:Y:S01]  /*34d0*/  FADD.FTZ R52, R76, -R53 ;  /* 0x800000354c347221 */ /* 0x000fe20000010000 */
[----:B------:R-:W-:Y:S01]  /*34e0*/  FFMA.FTZ R106, R93, R99, R106 ;  /* 0x000000635d6a7223 */ /* 0x000fe2000001006a */
[----:B------:R-:W-:Y:S01]  /*34f0*/  FADD.FTZ R74, R88, -R67 ;  /* 0x80000043584a7221 */ /* 0x000fe20000010000 */
[----:B-----5:R-:W-:Y:S01]  /*3500*/  FFMA.FTZ R65, R83, R66, R65 ;  /* 0x0000004253417223 */ /* 0x020fe20000010041 */
[----:B------:R-:W-:-:S02]  /*3510*/  HADD2.F32 R55, -RZ, R17.H1_H1 ;  /* 0x30000011ff377230 */ /* 0x000fc40000004100 */
[----:B------:R-:W-:Y:S01]  /*3520*/  FFMA.FTZ R52, R83, R52, R54 ;  /* 0x0000003453347223 */ /* 0x000fe20000010036 */
        /* <DEDUP_REMOVED lines=8> */
[----:B------:R-:W-:Y:S02]  /*35b0*/  HADD2.F32 R66, -RZ, R19.H0_H0 ;  /* 0x20000013ff427230 */ /* 0x000fe40000004100 */
[----:B------:R-:W-:Y:S01]  /*35c0*/  FADD.FTZ R64, R79, -R64 ;  /* 0x800000404f407221 */ /* 0x000fe20000010000 */
[C---:B------:R-:W-:Y:S01]  /*35d0*/  FFMA.FTZ R72, R83.reuse, R72, R55 ;  /* 0x0000004853487223 */ /* 0x040fe20000010037 */
[C---:B------:R-:W-:Y:S01]  /*35e0*/  FFMA.FTZ R74, R83.reuse, R74, R73 ;  /* 0x0000004a534a7223 */ /* 0x040fe20000010049 */
[C---:B------:R-:W-:Y:S01]  /*35f0*/  FFMA.FTZ R99, R83.reuse, R100, R99 ;  /* 0x0000006453637223 */ /* 0x040fe20000010063 */
[C---:B------:R-:W-:Y:S01]  /*3600*/  FFMA.FTZ R66, R83.reuse, R106, R66 ;  /* 0x0000006a53427223 */ /* 0x040fe20000010042 */
[C---:B------:R-:W-:Y:S01]  /*3610*/  FFMA.FTZ R67, R83.reuse, R54, R67 ;  /* 0x0000003653437223 */ /* 0x040fe20000010043 */
[----:B------:R-:W-:Y:S01]  /*3620*/  FFMA.FTZ R53, R83, R64, R53 ;  /* 0x0000004053357223 */ /* 0x000fe20000010035 */
        /* <DEDUP_REMOVED lines=13> */
.L_x_463:
[-CC-:B-1----:R-:W-:Y:S01]  /*3700*/  FFMA.FTZ R55, R85, R99.reuse, R106.reuse ;  /* 0x0000006355377223 */ /* 0x182fe2000001006a */
[-CC-:B------:R-:W-:Y:S01]  /*3710*/  FFMA.FTZ R75, R89, R99.reuse, R106.reuse ;  /* 0x00000063594b7223 */ /* 0x180fe2000001006a */
[-CC-:B------:R-:W-:Y:S01]  /*3720*/  FFMA.FTZ R53, R77, R99.reuse, R106.reuse ;  /* 0x000000634d357223 */ /* 0x180fe2000001006a */
[-CC-:B------:R-:W-:Y:S01]  /*3730*/  FFMA.FTZ R72, R78, R99.reuse, R106.reuse ;  /* 0x000000634e487223 */ /* 0x180fe2000001006a */
[-CC-:B0-----:R-:W-:Y:S01]  /*3740*/  FFMA.FTZ R100, R86, R99.reuse, R106.reuse ;  /* 0x0000006356647223 */ /* 0x181fe2000001006a */
[-CC-:B------:R-:W-:Y:S01]  /*3750*/  FFMA.FTZ R101, R92, R99.reuse, R106.reuse ;  /* 0x000000635c657223 */ /* 0x180fe2000001006a */
[-CC-:B------:R-:W-:Y:S01]  /*3760*/  FFMA.FTZ R103, R96, R99.reuse, R106.reuse ;  /* 0x0000006360677223 */ /* 0x180fe2000001006a */
        /* <DEDUP_REMOVED lines=34> */
.L_x_462:
        /* <DEDUP_REMOVED lines=45> */
.L_x_465:
        /* <DEDUP_REMOVED lines=37> */
.L_x_461:
        /* <DEDUP_REMOVED lines=45> */
.L_x_467:
        /* <DEDUP_REMOVED lines=33> */
.L_x_466:
        /* <DEDUP_REMOVED lines=37> */
.L_x_468:
[-CC-:B------:R-:W-:Y:S01]  /*45e0*/  FFMA.FTZ R73, R77, R99.reuse, R106.reuse ;  /* 0x000000634d497223 */ /* 0x180fe2000001006a */
[-CC-:B------:R-:W-:Y:S01]  /*45f0*/  FFMA.FTZ R74, R78, R99.reuse, R106.reuse ;  /* 0x000000634e4a7223 */ /* 0x180fe2000001006a */
[-CC-:B------:R-:W-:Y:S01]  /*4600*/  FFMA.FTZ R75, R85, R99.reuse, R106.reuse ;  /* 0x00000063554b7223 */ /* 0x180fe2000001006a */
[-CC-:B------:R-:W-:Y:S01]  /*4610*/  FFMA.FTZ R102, R86, R99.reuse, R106.reuse ;  /* 0x0000006356667223 */ /* 0x180fe2000001006a */
[-CC-:B------:R-:W-:Y:S01]  /*4620*/  FFMA.FTZ R105, R96, R99.reuse, R106.reuse ;  /* 0x0000006360697223 */ /* 0x180fe2000001006a */
[-CC-:B0-----:R-:W-:Y:S01]  /*4630*/  FFMA.FTZ R101, R89, R99.reuse, R106.reuse ;  /* 0x0000006359657223 */ /* 0x181fe2000001006a */
        /* <DEDUP_REMOVED lines=22> */
.L_x_464:
        /* <DEDUP_REMOVED lines=9> */
.L_x_460:
[----:B------:R-:W-:Y:S05]  /*4830*/  BSYNC.RECONVERGENT B0 ;  /* 0x0000000000007941 */ /* 0x000fea0003800200 */
.L_x_459:
[----:B-1-3--:R-:W1:Y:S02]  /*4840*/  LDC.64 R72, c[0x0][0x380] ;  /* 0x0000e000ff487b82 */ /* 0x00ae640000000a00 */
[----:B-1----:R-:W-:-:S04]  /*4850*/  LEA R2, R72, R2, 0x2 ;  /* 0x0000000248027211 */ /* 0x002fc800078e10ff */
[----:B------:R-:W-:-:S13]  /*4860*/  ISETP.GE.AND P0, PT, R2, R73, PT ;  /* 0x000000490200720c */ /* 0x000fda0003f06270 */
[----:B------:R-:W-:Y:S05]  /*4870*/  @!P0 BRA `(.L_x_469) ;  /* 0xffffffbc00048947 */ /* 0x000fea000383ffff */
.L_x_440:
[----:B------:R-:W-:Y:S05]  /*4880*/  BSYNC B1 ;  /* 0x0000000000017941 */ /* 0x000fea0003800000 */
.L_x_439:
[----:B------:R-:W1:Y:S01]  /*4890*/  S2R R18, SR_TID.X ;  /* 0x0000000000127919 */ /* 0x000e620000002100 */
        /* <DEDUP_REMOVED lines=24> */
[----:B-1----:R-:W-:Y:S02]  /*4a20*/  IADD3.X R43, PT, PT, RZ, RZ, RZ, P0, !PT ;  /* 0x000000ffff2b7210 */ /* 0x002fe400007fe4ff */
[----:B------:R-:W-:Y:S02]  /*4a30*/  ISETP.GE.U32.AND P0, PT, R16, 0x200, PT ;  /* 0x000002001000780c */ /* 0x000fe40003f06070 */
[C---:B------:R-:W-:Y:S02]  /*4a40*/  SHF.L.U64.HI R43, R18.reuse, 0x2, R43 ;  /* 0x00000002122b7819 */ /* 0x040fe4000001022b */
[----:B------:R-:W-:-:S04]  /*4a50*/  SHF.L.U32 R18, R18, 0x2, RZ ;  /* 0x0000000212127819 */ /* 0x000fc800000006ff */
[C---:B----45:R-:W-:Y:S02]  /*4a60*/  IADD3 R20, P4, PT, R18.reuse, UR18, RZ ;  /* 0x0000001212147c10 */ /* 0x070fe4000ff9e0ff */
        /* <DEDUP_REMOVED lines=31> */
[----:B--2---:R-:W-:Y:S01]  /*4c60*/  FADD.FTZ R21, R2, R21 ;  /* 0x0000001502157221 */ /* 0x004fe20000010000 */
[----:B------:R-:W-:Y:S02]  /*4c70*/  @P3 MOV R2, R20 ;  /* 0x0000001400023202 */ /* 0x000fe40000000f00 */
[----:B------:R-:W-:Y:S01]  /*4c80*/  STS.128 [R0+0x10], R32 ;  /* 0x0000102000007388 */ /* 0x000fe20000000c00 */
[----:B---3--:R-:W-:-:S03]  /*4c90*/  FADD.FTZ R9, R3, R12 ;  /* 0x0000000c03097221 */ /* 0x008fc60000010000 */
[----:B------:R1:W-:Y:S01]  /*4ca0*/  STS.128 [R0+0x400], R44 ;  /* 0x0004002c00007388 */ /* 0x0003e20000000c00 */
[----:B----4-:R-:W-:-:S03]  /*4cb0*/  FADD.FTZ R23, R4, R23 ;  /* 0x0000001704177221 */ /* 0x010fc60000010000 */
[----:B------:R-:W-:Y:S01]  /*4cc0*/  STS.128 [R0+0x410], R48 ;  /* 0x0004103000007388 */ /* 0x000fe20000000c00 */
[----:B0-----:R-:W-:Y:S01]  /*4cd0*/  FADD.FTZ R25, R6, R25 ;  /* 0x0000001906197221 */ /* 0x001fe20000010000 */
[----:B------:R-:W-:Y:S01]  /*4ce0*/  BAR.SYNC.DEFER_BLOCKING 0x0 ;  /* 0x0000000000007b1d */ /* 0x000fe20000010000 */
[C---:B-1----:R-:W-:Y:S02]  /*4cf0*/  IADD3.X R45, PT, PT, R43.reuse, UR19, RZ, P4, !PT ;  /* 0x000000132b2d7c10 */ /* 0x042fe4000a7fe4ff */
[----:B------:R-:W-:Y:S02]  /*4d00*/  IADD3.X R43, PT, PT, R43, UR17, RZ, P5, !PT ;  /* 0x000000112b2b7c10 */ /* 0x000fe4000affe4ff */
[----:B------:R-:W-:Y:S02]  /*4d10*/  @P3 MOV R3, R45 ;  /* 0x0000002d00033202 */ /* 0x000fe40000000f00 */
[----:B------:R-:W-:-:S04]  /*4d20*/  @P3 IADD3 R20, P4, PT, R20, 0x200, RZ ;  /* 0x0000020014143810 */ /* 0x000fc80007f9e0ff */
[----:B------:R-:W-:Y:S01]  /*4d30*/  @P3 IADD3.X R45, PT, PT, RZ, R45, RZ, P4, !PT ;  /* 0x0000002dff2d3210 */ /* 0x000fe200027fe4ff */
        /* <DEDUP_REMOVED lines=66> */
.L_x_448:
        /* <DEDUP_REMOVED lines=8> */
.L_x_471:
[----:B------:R-:W-:Y:S05]  /*51e0*/  BSYNC B0 ;  /* 0x0000000000007941 */ /* 0x000fea0003800000 */
.L_x_470:
        /* <DEDUP_REMOVED lines=8> */
.L_x_472:
[----:B------:R-:W-:Y:S01]  /*5270*/  FADD.FTZ R72, R72, R101 ;  /* 0x0000006548487221 */ /* 0x000fe20000010000 */
[----:B------:R-:W-:-:S04]  /*5280*/  HFMA2 R105, -RZ, RZ, 0, 1.1920928955078125e-07 ;  /* 0x00000002ff697431 */ /* 0x000fc800000001ff */
[----:B------:R-:W-:Y:S02]  /*5290*/  MOV R106, R72 ;  /* 0x00000048006a7202 */ /* 0x000fe40000000f00 */
[----:B------:R-:W-:-:S07]  /*52a0*/  MOV R73, R104 ;  /* 0x0000006800497202 */ /* 0x000fce0000000f00 */
[----:B------:R-:W-:Y:S05]  /*52b0*/  WARPSYNC.COLLECTIVE R103, `(.L_x_473) ;  /* 0x0000000067087348 */ /* 0x000fea0003c00000 */
[----:B------:R0:W1:Y:S02]  /*52c0*/  SHFL.BFLY P1, R104, R106, R105, R108 ;  /* 0x0c0000696a687389 */ /* 0x000064000002006c */
[----:B01----:R-:W-:Y:S05]  /*52d0*/  ENDCOLLECTIVE ;  /* 0x000000000000791b */ /* 0x003fea0003800000 */
.L_x_473:
[----:B------:R-:W-:-:S05]  /*52e0*/  FADD.FTZ R73, R73, R100 ;  /* 0x0000006449497221 */ /* 0x000fca0000010000 */
[----:B------:R-:W-:Y:S02]  /*52f0*/  MOV R106, R73 ;  /* 0x00000049006a7202 */ /* 0x000fe40000000f00 */
[----:B------:R-:W-:-:S07]  /*5300*/  MOV R75, R104 ;  /* 0x00000068004b7202 */ /* 0x000fce0000000f00 */
[----:B------:R-:W-:Y:S05]  /*5310*/  WARPSYNC.COLLECTIVE R103, `(.L_x_474) ;  /* 0x0000000067087348 */ /* 0x000fea0003c00000 */
[----:B------:R0:W1:Y:S02]  /*5320*/  SHFL.BFLY P1, R104, R106, R105, R108 ;  /* 0x0c0000696a687389 */ /* 0x000064000002006c */
[----:B01----:R-:W-:Y:S05]  /*5330*/  ENDCOLLECTIVE ;  /* 0x000000000000791b */ /* 0x003fea0003800000 */
.L_x_474:
[----:B------:R-:W-:Y:S01]  /*5340*/  FADD.FTZ R75, R72, R75 ;  /* 0x0000004b484b7221 */ /* 0x000fe20000010000 */
[----:B------:R-:W-:-:S04]  /*5350*/  HFMA2 R105, -RZ, RZ, 0, 2.384185791015625e-07 ;  /* 0x00000004ff697431 */ /* 0x000fc800000001ff */
[----:B------:R-:W-:Y:S02]  /*5360*/  MOV R106, R75 ;  /* 0x0000004b006a7202 */ /* 0x000fe40000000f00 */
[----:B------:R-:W-:-:S07]  /*5370*/  MOV R74, R104 ;  /* 0x00000068004a7202 */ /* 0x000fce0000000f00 */
[----:B------:R-:W-:Y:S05]  /*5380*/  WARPSYNC.COLLECTIVE R103, `(.L_x_475) ;  /* 0x0000000067087348 */ /* 0x000fea0003c00000 */
[----:B------:R0:W1:Y:S02]  /*5390*/  SHFL.BFLY P1, R104, R106, R105, R108 ;  /* 0x0c0000696a687389 */ /* 0x000064000002006c */
[----:B01----:R-:W-:Y:S05]  /*53a0*/  ENDCOLLECTIVE ;  /* 0x000000000000791b */ /* 0x003fea0003800000 */
.L_x_475:
[----:B------:R-:W-:-:S05]  /*53b0*/  FADD.FTZ R74, R73, R74 ;  /* 0x0000004a494a7221 */ /* 0x000fca0000010000 */
[----:B------:R-:W-:Y:S02]  /*53c0*/  MOV R106, R74 ;  /* 0x0000004a006a7202 */ /* 0x000fe40000000f00 */
[----:B------:R-:W-:-:S07]  /*53d0*/  MOV R102, R104 ;  /* 0x0000006800667202 */ /* 0x000fce0000000f00 */
[----:B------:R-:W-:Y:S05]  /*53e0*/  WARPSYNC.COLLECTIVE R103, `(.L_x_476) ;  /* 0x0000000067087348 */ /* 0x000fea0003c00000 */
[----:B------:R0:W1:Y:S02]  /*53f0*/  SHFL.BFLY P1, R104, R106, R105, R108 ;  /* 0x0c0000696a687389 */ /* 0x000064000002006c */
[----:B01----:R-:W-:Y:S05]  /*5400*/  ENDCOLLECTIVE ;  /* 0x000000000000791b */ /* 0x003fea0003800000 */
.L_x_476:
[----:B------:R-:W-:Y:S01]  /*5410*/  FADD.FTZ R102, R75, R102 ;  /* 0x000000664b667221 */ /* 0x000fe20000010000 */
[----:B------:R-:W-:-:S04]  /*5420*/  HFMA2 R105, -RZ, RZ, 0, 4.76837158203125e-07 ;  /* 0x00000008ff697431 */ /* 0x000fc800000001ff */
[----:B------:R-:W-:Y:S02]  /*5430*/  MOV R106, R102 ;  /* 0x00000066006a7202 */ /* 0x000fe40000000f00 */
[----:B------:R-:W-:-:S07]  /*5440*/  MOV R99, R104 ;  /* 0x0000006800637202 */ /* 0x000fce0000000f00 */
[----:B------:R-:W-:Y:S05]  /*5450*/  WARPSYNC.COLLECTIVE R103, `(.L_x_477) ;  /* 0x0000000067087348 */ /* 0x000fea0003c00000 */
[----:B------:R0:W1:Y:S02]  /*5460*/  SHFL.BFLY P1, R104, R106, R105, R108 ;  /* 0x0c0000696a687389 */ /* 0x000064000002006c */
[----:B01----:R-:W-:Y:S05]  /*5470*/  ENDCOLLECTIVE ;  /* 0x000000000000791b */ /* 0x003fea0003800000 */
.L_x_477:
[----:B------:R-:W-:-:S05]  /*5480*/  FADD.FTZ R99, R74, R99 ;  /* 0x000000634a637221 */ /* 0x000fca0000010000 */
[----:B------:R-:W-:Y:S02]  /*5490*/  MOV R106, R99 ;  /* 0x00000063006a7202 */ /* 0x000fe40000000f00 */
[----:B------:R-:W-:-:S07]  /*54a0*/  MOV R101, R104 ;  /* 0x0000006800657202 */ /* 0x000fce0000000f00 */
[----:B------:R-:W-:Y:S05]  /*54b0*/  WARPSYNC.COLLECTIVE R103, `(.L_x_478) ;  /* 0x0000000067087348 */ /* 0x000fea0003c00000 */
[----:B------:R0:W1:Y:S02]  /*54c0*/  SHFL.BFLY P1, R104, R106, R105, R108 ;  /* 0x0c0000696a687389 */ /* 0x000064000002006c */
[----:B01----:R-:W-:Y:S05]  /*54d0*/  ENDCOLLECTIVE ;  /* 0x000000000000791b */ /* 0x003fea0003800000 */
.L_x_478:
[----:B------:R-:W-:Y:S01]  /*54e0*/  FADD.FTZ R101, R102, R101 ;  /* 0x0000006566657221 */ /* 0x000fe20000010000 */
[----:B------:R-:W-:-:S04]  /*54f0*/  HFMA2 R105, -RZ, RZ, 0, 9.5367431640625e-07 ;  /* 0x00000010ff697431 */ /* 0x000fc800000001ff */
[----:B------:R-:W-:Y:S02]  /*5500*/  MOV R106, R101 ;  /* 0x00000065006a7202 */ /* 0x000fe40000000f00 */
[----:B------:R-:W-:-:S07]  /*5510*/  MOV R100, R104 ;  /* 0x0000006800647202 */ /* 0x000fce0000000f00 */
[----:B------:R-:W-:Y:S05]  /*5520*/  WARPSYNC.COLLECTIVE R103, `(.L_x_479) ;  /* 0x0000000067087348 */ /* 0x000fea0003c00000 */
[----:B------:R0:W1:Y:S02]  /*5530*/  SHFL.BFLY P1, R104, R106, R105, R108 ;  /* 0x0c0000696a687389 */ /* 0x000064000002006c */
[----:B01----:R-:W-:Y:S05]  /*5540*/  ENDCOLLECTIVE ;  /* 0x000000000000791b */ /* 0x003fea0003800000 */
.L_x_479:
[----:B------:R-:W-:-:S05]  /*5550*/  FADD.FTZ R100, R99, R100 ;  /* 0x0000006463647221 */ /* 0x000fca0000010000 */
[----:B------:R-:W-:Y:S02]  /*5560*/  MOV R106, R100 ;  /* 0x00000064006a7202 */ /* 0x000fe40000000f00 */
[----:B------:R-:W-:-:S07]  /*5570*/  MOV R72, R104 ;  /* 0x0000006800487202 */ /* 0x000fce0000000f00 */
[----:B------:R-:W-:Y:S05]  /*5580*/  WARPSYNC.COLLECTIVE R103, `(.L_x_480) ;  /* 0x0000000067087348 */ /* 0x000fea0003c00000 */
[----:B------:R0:W1:Y:S02]  /*5590*/  SHFL.BFLY P1, R104, R106, R105, R108 ;  /* 0x0c0000696a687389 */ /* 0x000064000002006c */
[----:B01----:R-:W-:Y:S05]  /*55a0*/  ENDCOLLECTIVE ;  /* 0x000000000000791b */ /* 0x003fea0003800000 */
.L_x_480:
[----:B------:R-:W-:Y:S01]  /*55b0*/  MOV R73, R104 ;  /* 0x0000006800497202 */ /* 0x000fe20000000f00 */
[----:B------:R-:W-:Y:S06]  /*55c0*/  BRA `(.L_x_481) ;  /* 0xffffffc800087947 */ /* 0x000fec000383ffff */
.L_x_482:
        /* <DEDUP_REMOVED lines=11> */
.L_x_3900:


//--------------------- .text._ZN10layer_norm31ln_parallel_residual_bwd_kernelINS_13Kernel_traitsI6__halfS2_S2_S2_fjLj512ELj1ELj4ELj1ELj16ENS_18Kernel_traits_baseILj512ES2_S2_S2_S2_fjLj128EEEEELb0ELb1ELb1EEEvNS_9BwdParamsE --------------------------
	.section	.text._ZN10layer_norm31ln_parallel_residual_bwd_kernelINS_13Kernel_traitsI6__halfS2_S2_S2_fjLj512ELj1ELj4ELj1ELj16ENS_18Kernel_traits_baseILj512ES2_S2_S2_S2_fjLj128EEEEELb0ELb1ELb1EEEvNS_9BwdParamsE,"ax",@progbits
	.align	128
        .global         _ZN10layer_norm31ln_parallel_residual_bwd_kernelINS_13Kernel_traitsI6__halfS2_S2_S2_fjLj512ELj1ELj4ELj1ELj16ENS_18Kernel_traits_baseILj512ES2_S2_S2_S2_fjLj128EEEEELb0ELb1ELb1EEEvNS_9BwdParamsE
        .type           _ZN10layer_norm31ln_parallel_residual_bwd_kernelINS_13Kernel_traitsI6__halfS2_S2_S2_fjLj512ELj1ELj4ELj1ELj16ENS_18Kernel_traits_baseILj512ES2_S2_S2_S2_fjLj128EEEEELb0ELb1ELb1EEEvNS_9BwdParamsE,@function
        .size           _ZN10layer_norm31ln_parallel_residual_bwd_kernelINS_13Kernel_traitsI6__halfS2_S2_S2_fjLj512ELj1ELj4ELj1ELj16ENS_18Kernel_traits_baseILj512ES2_S2_S2_S2_fjLj128EEEEELb0ELb1ELb1EEEvNS_9BwdParamsE,(.L_x_3901 - _ZN10layer_norm31ln_parallel_residual_bwd_kernelINS_13Kernel_traitsI6__halfS2_S2_S2_fjLj512ELj1ELj4ELj1ELj16ENS_18Kernel_traits_baseILj512ES2_S2_S2_S2_fjLj128EEEEELb0ELb1ELb1EEEvNS_9BwdParamsE)
        .other          _ZN10layer_norm31ln_parallel_residual_bwd_kernelINS_13Kernel_traitsI6__halfS2_S2_S2_fjLj512ELj1ELj4ELj1ELj16ENS_18Kernel_traits_baseILj512ES2_S2_S2_S2_fjLj128EEEEELb0ELb1ELb1EEEvNS_9BwdParamsE,@"STO_CUDA_ENTRY STV_DEFAULT"
_ZN10layer_norm31ln_parallel_residual_bwd_kernelINS_13Kernel_traitsI6__halfS2_S2_S2_fjLj512ELj1ELj4ELj1ELj16ENS_18Kernel_traits_baseILj512ES2_S2_S2_S2_fjLj128EEEEELb0ELb1ELb1EEEvNS_9BwdParamsE:
.text._ZN10layer_norm31ln_parallel_residual_bwd_kernelINS_13Kernel_traitsI6__halfS2_S2_S2_fjLj512ELj1ELj4ELj1ELj16ENS_18Kernel_traits_baseILj512ES2_S2_S2_S2_fjLj128EEEEELb0ELb1ELb1EEEvNS_9BwdParamsE:
        /* <DEDUP_REMOVED lines=32> */
[----:B------:R-:W0:Y:S01]  /*0200*/  LDCU.64 UR4, c[0x0][0x438] ;  /* 0x00008700ff0477ac */ /* 0x000e220008000a00 */
[----:B------:R-:W1:Y:S01]  /*0210*/  LDC.64 R2, c[0x0][0x3d0] ;  /* 0x0000f400ff027b82 */ /* 0x000e620000000a00 */
[----:B------:R-:W-:Y:S01]  /*0220*/  LOP3.LUT R75, R75, 0x1f, RZ, 0xc0, !PT ;  /* 0x0000001f4b4b7812 */ /* 0x000fe200078ec0ff */
[----:B0-----:R-:W-:Y:S01]  /*0230*/  UISETP.NE.U32.AND UP0, UPT, UR4, URZ, UPT ;  /* 0x000000ff0400728c */ /* 0x001fe2000bf05070 */
[----:B------:R-:W0:Y:S03]  /*0240*/  LDCU.U8 UR4, c[0x0][0x410] ;  /* 0x00008200ff0477ac */ /* 0x000e260008000000 */
[----:B------:R-:W-:Y:S01]  /*0250*/  UISETP.NE.AND.EX UP0, UPT, UR5, URZ, UPT, UP0 ;  /* 0x000000ff0500728c */ /* 0x000fe2000bf05300 */
[----:B-1----:R-:W-:Y:S01]  /*0260*/  IMAD.WIDE.U32 R2, R75, 0x10, R2 ;  /* 0x000000104b027825 */ /* 0x002fe200078e0002 */
[----:B------:R-:W-:Y:S01]  /*0270*/  BSSY B0, `(.L_x_485) ;  /* 0x0000425000007945 */ /* 0x000fe20003800000 */
[----:B------:R-:W-:-:S02]  /*0280*/  CS2R R72, SRZ ;  /* 0x0000000000487805 */ /* 0x000fc4000001ff00 */
[----:B------:R-:W-:Y:S02]  /*0290*/  CS2R R70, SRZ ;  /* 0x0000000000467805 */ /* 0x000fe4000001ff00 */
[----:B------:R-:W-:Y:S01]  /*02a0*/  CS2R R56, SRZ ;  /* 0x0000000000387805 */ /* 0x000fe2000001ff00 */
[----:B------:R-:W5:Y:S01]  /*02b0*/  LDG.E.128 R64, desc[UR10][R2.64+0x200] ;  /* 0x0002000a02407981 */ /* 0x000f62000c1e1d00 */
[----:B------:R-:W-:Y:S02]  /*02c0*/  CS2R R54, SRZ ;  /* 0x0000000000367805 */ /* 0x000fe4000001ff00 */
[----:B------:R-:W-:Y:S01]  /*02d0*/  CS2R R52, SRZ ;  /* 0x0000000000347805 */ /* 0x000fe2000001ff00 */
[----:B0-----:R-:W-:Y:S01]  /*02e0*/  UISETP.NE.AND UP1, UPT, UR4, URZ, UPT ;  /* 0x000000ff0400728c */ /* 0x001fe2000bf25270 */
[----:B------:R0:W5:Y:S01]  /*02f0*/  LDG.E.128 R4, desc[UR10][R2.64] ;  /* 0x0000000a02047981 */ /* 0x000162000c1e1d00 */
        /* <DEDUP_REMOVED lines=9> */
[----:B0-----:R-:W-:Y:S02]  /*0390*/  CS2R R2, SRZ ;  /* 0x0000000000027805 */ /* 0x001fe4000001ff00 */
[----:B------:R-:W-:Y:S02]  /*03a0*/  PLOP3.LUT P0, PT, PT, PT, UP0, 0x80, 0x8 ;  /* 0x000000000008781c */ /* 0x000fe40003f0f008 */
[----:B------:R-:W-:Y:S02]  /*03b0*/  CS2R R60, SRZ ;  /* 0x00000000003c7805 */ /* 0x000fe4000001ff00 */
[----:B------:R-:W-:-:S09]  /*03c0*/  CS2R R58, SRZ ;  /* 0x00000000003a7805 */ /* 0x000fd2000001ff00 */
.L_x_506:
[----:B------:R-:W0:Y:S08]  /*03d0*/  LDC.64 R24, c[0x0][0x3c0] ;  /* 0x0000f000ff187b82 */ /* 0x000e300000000a00 */
[----:B------:R-:W1:Y:S01]  /*03e0*/  LDC.64 R78, c[0x0][0x3c8] ;  /* 0x0000f200ff4e7b82 */ /* 0x000e620000000a00 */
[----:B0-----:R-:W-:-:S05]  /*03f0*/  IMAD.WIDE R24, R74, 0x4, R24 ;  /* 0x000000044a187825 */ /* 0x001fca00078e0218 */
[----:B------:R-:W2:Y:S01]  /*0400*/  LDG.E R0, desc[UR10][R24.64] ;  /* 0x0000000a18007981 */ /* 0x000ea2000c1e1900 */
[----:B-1----:R-:W-:-:S06]  /*0410*/  IMAD.WIDE R78, R74, 0x4, R78 ;  /* 0x000000044a4e7825 */ /* 0x002fcc00078e024e */
[----:B-----5:R0:W5:Y:S01]  /*0420*/  LDG.E R78, desc[UR10][R78.64] ;  /* 0x0000000a4e4e7981 */ /* 0x020162000c1e1900 */
        /* <DEDUP_REMOVED lines=11> */
[C---:B------:R-:W-:Y:S02]  /*04e0*/  IMAD.WIDE.U32 R28, R76.reuse, 0x10, R28 ;  /* 0x000000104c1c7825 */ /* 0x040fe400078e001c */
[----:B------:R-:W2:Y:S02]  /*04f0*/  LDG.E.128 R24, desc[UR10][R24.64] ;  /* 0x0000000a18187981 */ /* 0x000ea4000c1e1d00 */
[--C-:B-1----:R-:W-:Y:S02]  /*0500*/  IMAD.WIDE.U32 R32, R77, 0x10, R36.reuse ;  /* 0x000000104d207825 */ /* 0x102fe400078e0024 */
[----:B------:R-:W3:Y:S02]  /*0510*/  LDG.E.128 R28, desc[UR10][R28.64] ;  /* 0x0000000a1c1c7981 */ /* 0x000ee4000c1e1d00 */
[----:B------:R-:W-:Y:S02]  /*0520*/  IMAD.WIDE.U32 R36, R76, 0x10, R36 ;  /* 0x000000104c247825 */ /* 0x000fe400078e0024 */
[----:B------:R-:W4:Y:S04]  /*0530*/  LDG.E.128 R32, desc[UR10][R32.64] ;  /* 0x0000000a20207981 */ /* 0x000f28000c1e1d00 */
[----:B------:R-:W4:Y:S01]  /*0540*/  LDG.E.128 R36, desc[UR10][R36.64] ;  /* 0x0000000a24247981 */ /* 0x000f22000c1e1d00 */
[----:B------:R-:W-:-:S02]  /*0550*/  HADD2.F32 R94, -RZ, R67.H0_H0 ;  /* 0x20000043ff5e7230 */ /* 0x000fc40000004100 */
[----:B------:R-:W-:Y:S02]  /*0560*/  HADD2.F32 R88, -RZ, R6.H0_H0 ;  /* 0x20000006ff587230 */ /* 0x000fe40000004100 */
[----:B------:R-:W-:Y:S02]  /*0570*/  HADD2.F32 R90, -RZ, R7.H0_H0 ;  /* 0x20000007ff5a7230 */ /* 0x000fe40000004100 */
[----:B------:R-:W-:Y:S02]  /*0580*/  HADD2.F32 R129, -RZ, R67.H1_H1 ;  /* 0x30000043ff817230 */ /* 0x000fe40000004100 */
[----:B--2---:R-:W-:Y:S02]  /*0590*/  HADD2.F32 R83, -RZ, R25.H0_H0 ;  /* 0x20000019ff537230 */ /* 0x004fe40000004100 */
[----:B------:R-:W-:Y:S02]  /*05a0*/  HADD2.F32 R89, -RZ, R27.H0_H0 ;  /* 0x2000001bff597230 */ /* 0x000fe40000004100 */
[----:B---3--:R-:W-:-:S02]  /*05b0*/  HADD2.F32 R115, -RZ, R29.H0_H0 ;  /* 0x2000001dff737230 */ /* 0x008fc40000004100 */
[C---:B------:R-:W-:Y:S01]  /*05c0*/  FADD.FTZ R97, -R0.reuse, R83 ;  /* 0x0000005300617221 */ /* 0x040fe20000010100 */
[----:B------:R-:W-:Y:S02]  /*05d0*/  HADD2.F32 R123, -RZ, R31.H0_H0 ;  /* 0x2000001fff7b7230 */ /* 0x000fe40000004100 */
[C---:B------:R-:W-:Y:S01]  /*05e0*/  FADD.FTZ R105, -R0.reuse, R89 ;  /* 0x0000005900697221 */ /* 0x040fe20000010100 */
[--C-:B------:R-:W-:Y:S02]  /*05f0*/  HADD2.F32 R79, -RZ, R24.reuse.H0_H0 ;  /* 0x20000018ff4f7230 */ /* 0x100fe40000004100 */
[C---:B------:R-:W-:Y:S01]  /*0600*/  FADD.FTZ R115, -R0.reuse, R115 ;  /* 0x0000007300737221 */ /* 0x040fe20000010100 */
[----:B------:R-:W-:Y:S02]  /*0610*/  HADD2.F32 R81, -RZ, R24.H1_H1 ;  /* 0x30000018ff517230 */ /* 0x000fe40000004100 */
[----:B------:R-:W-:Y:S01]  /*0620*/  FADD.FTZ R125, -R0, R123 ;  /* 0x0000007b007d7221 */ /* 0x000fe20000010100 */
[----:B------:R-:W-:-:S02]  /*0630*/  HADD2.F32 R25, -RZ, R25.H1_H1 ;  /* 0x30000019ff197230 */ /* 0x000fc40000004100 */
[C---:B------:R-:W-:Y:S01]  /*0640*/  FADD.FTZ R95, -R0.reuse, R79 ;  /* 0x0000004f005f7221 */ /* 0x040fe20000010100 */
[--C-:B------:R-:W-:Y:S02]  /*0650*/  HADD2.F32 R85, -RZ, R26.reuse.H0_H0 ;  /* 0x2000001aff557230 */ /* 0x100fe40000004100 */
[C---:B------:R-:W-:Y:S01]  /*0660*/  FADD.FTZ R99, -R0.reuse, R81 ;  /* 0x0000005100637221 */ /* 0x040fe20000010100 */
[----:B------:R-:W-:Y:S02]  /*0670*/  HADD2.F32 R87, -RZ, R26.H1_H1 ;  /* 0x3000001aff577230 */ /* 0x000fe40000004100 */
[C---:B------:R-:W-:Y:S01]  /*0680*/  FADD.FTZ R103, -R0.reuse, R25 ;  /* 0x0000001900677221 */ /* 0x040fe20000010100 */
[----:B------:R-:W-:Y:S02]  /*0690*/  HADD2.F32 R27, -RZ, R27.H1_H1 ;  /* 0x3000001bff1b7230 */ /* 0x000fe40000004100 */
[----:B------:R-:W-:Y:S01]  /*06a0*/  FADD.FTZ R101, -R0, R85 ;  /* 0x0000005500657221 */ /* 0x000fe20000010100 */
[----:B------:R-:W-:-:S02]  /*06b0*/  HADD2.F32 R91, -RZ, R28.H0_H0 ;  /* 0x2000001cff5b7230 */ /* 0x000fc40000004100 */
[C---:B------:R-:W-:Y:S01]  /*06c0*/  FADD.FTZ R107, -R0.reuse, R87 ;  /* 0x00000057006b7221 */ /* 0x040fe20000010100 */
[----:B------:R-:W-:Y:S02]  /*06d0*/  HADD2.F32 R93, -RZ, R28.H1_H1 ;  /* 0x3000001cff5d7230 */ /* 0x000fe40000004100 */
[C---:B------:R-:W-:Y:S01]  /*06e0*/  FADD.FTZ R111, -R0.reuse, R27 ;  /* 0x0000001b006f7221 */ /* 0x040fe20000010100 */
[----:B------:R-:W-:Y:S02]  /*06f0*/  HADD2.F32 R29, -RZ, R29.H1_H1 ;  /* 0x3000001dff1d7230 */ /* 0x000fe40000004100 */
[C---:B------:R-:W-:Y:S01]  /*0700*/  FADD.FTZ R109, -R0.reuse, R91 ;  /* 0x0000005b006d7221 */ /* 0x040fe20000010100 */
[--C-:B------:R-:W-:Y:S02]  /*0710*/  HADD2.F32 R119, -RZ, R30.reuse.H0_H0 ;  /* 0x2000001eff777230 */ /* 0x100fe40000004100 */
[----:B------:R-:W-:Y:S01]  /*0720*/  FADD.FTZ R113, -R0, R93 ;  /* 0x0000005d00717221 */ /* 0x000fe20000010100 */
[----:B------:R-:W-:-:S02]  /*0730*/  HADD2.F32 R121, -RZ, R30.H1_H1 ;  /* 0x3000001eff797230 */ /* 0x000fc40000004100 */
[C---:B------:R-:W-:Y:S01]  /*0740*/  FADD.FTZ R117, -R0.reuse, R29 ;  /* 0x0000001d00757221 */ /* 0x040fe20000010100 */
[----:B------:R-:W-:Y:S02]  /*0750*/  HADD2.F32 R31, -RZ, R31.H1_H1 ;  /* 0x3000001fff1f7230 */ /* 0x000fe40000004100 */
[C---:B------:R-:W-:Y:S01]  /*0760*/  FADD.FTZ R119, -R0.reuse, R119 ;  /* 0x0000007700777221 */ /* 0x040fe20000010100 */
[----:B----4-:R-:W-:Y:S02]  /*0770*/  HADD2.F32 R25, -RZ, R32.H0_H0 ;  /* 0x20000020ff197230 */ /* 0x010fe40000004100 */
[C---:B------:R-:W-:Y:S01]  /*0780*/  FADD.FTZ R121, -R0.reuse, R121 ;  /* 0x0000007900797221 */ /* 0x040fe20000010100 */
[----:B------:R-:W-:Y:S02]  /*0790*/  HADD2.F32 R24, -RZ, R33.H1_H1 ;  /* 0x30000021ff187230 */ /* 0x000fe40000004100 */
[----:B------:R-:W-:Y:S01]  /*07a0*/  FADD.FTZ R127, -R0, R31 ;  /* 0x0000001f007f7221 */ /* 0x000fe20000010100 */
[----:B------:R-:W-:-:S02]  /*07b0*/  HADD2.F32 R0, -RZ, R4.H0_H0 ;  /* 0x20000004ff007230 */ /* 0x000fc40000004100 */
[C---:B-----5:R-:W-:Y:S01]  /*07c0*/  FMUL.FTZ R99, R78.reuse, R99 ;  /* 0x000000634e637220 */ /* 0x060fe20000410000 */
[--C-:B------:R-:W-:Y:S02]  /*07d0*/  HADD2.F32 R81, -RZ, R35.reuse.H0_H0 ;  /* 0x20000023ff517230 */ /* 0x100fe40000004100 */
[C---:B------:R-:W-:Y:S01]  /*07e0*/  FMUL.FTZ R100, R78.reuse, R97 ;  /* 0x000000614e647220 */ /* 0x040fe20000410000 */
[----:B------:R-:W-:Y:S02]  /*07f0*/  HADD2.F32 R80, -RZ, R35.H1_H1 ;  /* 0x30000023ff507230 */ /* 0x000fe40000004100 */
[C---:B------:R-:W-:Y:S01]  /*0800*/  FMUL.FTZ R103, R78.reuse, R103 ;  /* 0x000000674e677220 */ /* 0x040fe20000410000 */
[----:B------:R-:W-:Y:S02]  /*0810*/  HADD2.F32 R31, -RZ, R5.H1_H1 ;  /* 0x30000005ff1f7230 */ /* 0x000fe40000004100 */
[----:B------:R-:W-:Y:S01]  /*0820*/  FMUL.FTZ R106, R78, R101 ;  /* 0x000000654e6a7220 */ /* 0x000fe20000410000 */
[----:B------:R-:W-:-:S02]  /*0830*/  HADD2.F32 R84, -RZ, R37.H1_H1 ;  /* 0x30000025ff547230 */ /* 0x000fc40000004100 */
[----:B------:R-:W-:Y:S01]  /*0840*/  FMUL.FTZ R107, R78, R107 ;  /* 0x0000006b4e6b7220 */ /* 0x000fe20000410000 */
[----:B------:R-:W-:Y:S02]  /*0850*/  HADD2.F32 R35, -RZ, R65.H1_H1 ;  /* 0x30000041ff237230 */ /* 0x000fe40000004100 */
[----:B------:R-:W-:Y:S01]  /*0860*/  FMUL.FTZ R86, R31, R24 ;  /* 0x000000181f567220 */ /* 0x000fe20000410000 */
[----:B------:R-:W-:Y:S02]  /*0870*/  HADD2.F32 R32, -RZ, R32.H1_H1 ;  /* 0x30000020ff207230 */ /* 0x000fe40000004100 */
[----:B------:R-:W-:Y:S01]  /*0880*/  FMUL.FTZ R90, R90, R81 ;  /* 0x000000515a5a7220 */ /* 0x000fe20000410000 */
[----:B------:R-:W-:Y:S02]  /*0890*/  HADD2.F32 R85, -RZ, R37.H0_H0 ;  /* 0x20000025ff557230 */ /* 0x000fe40000004100 */
[----:B------:R-:W-:Y:S01]  /*08a0*/  FMUL.FTZ R37, R0, R25 ;  /* 0x0000001900257220 */ /* 0x000fe20000410000 */
[----:B------:R-:W-:-:S02]  /*08b0*/  HADD2.F32 R93, -RZ, R39.H0_H0 ;  /* 0x20000027ff5d7230 */ /* 0x000fc40000004100 */
[----:B------:R-:W-:Y:S01]  /*08c0*/  FMUL.FTZ R0, R78, R95 ;  /* 0x0000005f4e007220 */ /* 0x000fe20000410000 */
[----:B------:R-:W-:Y:S02]  /*08d0*/  HADD2.F32 R29, -RZ, R4.H1_H1 ;  /* 0x30000004ff1d7230 */ /* 0x000fe40000004100 */
[----:B------:R-:W-:Y:S01]  /*08e0*/  FMUL.FTZ R31, R35, R84 ;  /* 0x00000054231f7220 */ /* 0x000fe20000410000 */
[----:B------:R-:W-:Y:S02]  /*08f0*/  HADD2.F32 R27, -RZ, R33.H0_H0 ;  /* 0x20000021ff1b7230 */ /* 0x000fe40000004100 */
[----:B------:R-:W-:Y:S01]  /*0900*/  FMUL.FTZ R35, R94, R93 ;  /* 0x0000005d5e237220 */ /* 0x000fe20000410000 */
[--C-:B------:R-:W-:Y:S02]  /*0910*/  HADD2.F32 R87, -RZ, R38.reuse.H0_H0 ;  /* 0x20000026ff577230 */ /* 0x100fe40000004100 */
[----:B------:R-:W-:Y:S01]  /*0920*/  FADD.FTZ R95, RZ, R37 ;  /* 0x00000025ff5f7221 */ /* 0x000fe20000010000 */
[----:B------:R-:W-:-:S02]  /*0930*/  HADD2.F32 R92, -RZ, R38.H1_H1 ;  /* 0x30000026ff5c7230 */ /* 0x000fc40000004100 */
[----:B------:R-:W-:Y:S01]  /*0940*/  FMUL.FTZ R38, R29, R32 ;  /* 0x000000201d267220 */ /* 0x000fe20000410000 */
[----:B------:R-:W-:Y:S02]  /*0950*/  HADD2.F32 R28, -RZ, R5.H0_H0 ;  /* 0x20000005ff1c7230 */ /* 0x000fe40000004100 */
[----:B------:R-:W-:Y:S01]  /*0960*/  FFMA.FTZ R94, R0, R37, RZ ;  /* 0x00000025005e7223 */ /* 0x000fe200000100ff */
[----:B------:R-:W-:Y:S02]  /*0970*/  HADD2.F32 R98, -RZ, R39.H1_H1 ;  /* 0x30000027ff627230 */ /* 0x000fe40000004100 */
[----:B------:R-:W-:Y:S01]  /*0980*/  FADD.FTZ R96, R95, R38 ;  /* 0x000000265f607221 */ /* 0x000fe20000010000 */
[--C-:B------:R-:W-:Y:S02]  /*0990*/  HADD2.F32 R79, -RZ, R34.reuse.H0_H0 ;  /* 0x20000022ff4f7230 */ /* 0x100fe40000004100 */
[----:B------:R-:W-:Y:S01]  /*09a0*/  FMUL.FTZ R39, R28, R27 ;  /* 0x0000001b1c277220 */ /* 0x000fe20000410000 */
[----:B------:R-:W-:Y:S01]  /*09b0*/  FFMA.FTZ R95, R99, R38, R94 ;  /* 0x00000026635f7223 */ /* 0x000fe2000001005e */
[----:B------:R-:W-:-:S02]  /*09c0*/  HADD2.F32 R26, -RZ, R34.H1_H1 ;  /* 0x30000022ff1a7230 */ /* 0x000fc40000004100 */
[----:B------:R-:W-:Y:S01]  /*09d0*/  FMUL.FTZ R110, R78, R105 ;  /* 0x000000694e6e7220 */ /* 0x000fe20000410000 */
[----:B------:R-:W-:Y:S01]  /*09e0*/  FADD.FTZ R97, R96, R39 ;  /* 0x0000002760617221 */ /* 0x000fe20000010000 */
[----:B------:R-:W-:Y:S01]  /*09f0*/  FFMA.FTZ R94, R100, R39, R95 ;  /* 0x00000027645e7223 */ /* 0x000fe2000001005f */
[----:B------:R-:W-:Y:S02]  /*0a00*/  HADD2.F32 R89, -RZ, R6.H1_H1 ;  /* 0x30000006ff597230 */ /* 0x000fe40000004100 */
[----:B------:R-:W-:Y:S01]  /*0a10*/  FMUL.FTZ R88, R88, R79 ;  /* 0x0000004f58587220 */ /* 0x000fe20000410000 */
[----:B------:R-:W-:Y:S01]  /*0a20*/  FADD.FTZ R95, R97, R86 ;  /* 0x00000056615f7221 */ /* 0x000fe20000010000 */
[----:B------:R-:W-:Y:S01]  /*0a30*/  FFMA.FTZ R101, R103, R86, R94 ;  /* 0x0000005667657223 */ /* 0x000fe2000001005e */
[----:B------:R-:W-:Y:S02]  /*0a40*/  HADD2.F32 R91, -RZ, R7.H1_H1 ;  /* 0x30000007ff5b7230 */ /* 0x000fe40000004100 */
[----:B------:R-:W-:Y:S01]  /*0a50*/  FMUL.FTZ R89, R89, R26 ;  /* 0x0000001a59597220 */ /* 0x000fe20000410000 */
[----:B------:R-:W-:Y:S01]  /*0a60*/  FADD.FTZ R94, R95, R88 ;  /* 0x000000585f5e7221 */ /* 0x000fe20000010000 */
[----:B------:R-:W-:Y:S01]  /*0a70*/  FFMA.FTZ R104, R106, R88, R101 ;  /* 0x000000586a687223 */ /* 0x000fe20000010065 */
[----:B------:R-:W-:Y:S01]  /*0a80*/  FMUL.FTZ R96, R78, R109 ;  /* 0x0000006d4e607220 */ /* 0x000fe20000410000 */
[----:B------:R-:W-:-:S02]  /*0a90*/  HADD2.F32 R83, -RZ, R36.H0_H0 ;  /* 0x20000024ff537230 */ /* 0x000fc40000004100 */
[----:B------:R-:W-:Y:S01]  /*0aa0*/  FADD.FTZ R95, R94, R89 ;  /* 0x000000595e5f7221 */ /* 0x000fe20000010000 */
[----:B------:R-:W-:Y:S01]  /*0ab0*/  FFMA.FTZ R109, R107, R89, R104 ;  /* 0x000000596b6d7223 */ /* 0x000fe20000010068 */
[----:B------:R-:W-:Y:S02]  /*0ac0*/  HADD2.F32 R30, -RZ, R64.H0_H0 ;  /* 0x20000040ff1e7230 */ /* 0x000fe40000004100 */
[----:B------:R-:W-:Y:S01]  /*0ad0*/  FMUL.FTZ R91, R91, R80 ;  /* 0x000000505b5b7220 */ /* 0x000fe20000410000 */
[----:B------:R-:W-:Y:S01]  /*0ae0*/  FADD.FTZ R94, R95, R90 ;  /* 0x0000005a5f5e7221 */ /* 0x000fe20000010000 */
[----:B------:R-:W-:Y:S01]  /*0af0*/  FMUL.FTZ R111, R78, R111 ;  /* 0x0000006f4e6f7220 */ /* 0x000fe20000410000 */
[----:B------:R-:W-:Y:S01]  /*0b00*/  FFMA.FTZ R112, R110, R90, R109 ;  /* 0x0000005a6e707223 */ /* 0x000fe2000001006d */
[----:B------:R-:W-:Y:S02]  /*0b10*/  HADD2.F32 R82, -RZ, R36.H1_H1 ;  /* 0x30000024ff527230 */ /* 0x000fe40000004100 */
[----:B------:R-:W-:Y:S01]  /*0b20*/  FMUL.FTZ R28, R30, R83 ;  /* 0x000000531e1c7220 */ /* 0x000fe20000410000 */
[----:B------:R-:W-:-:S02]  /*0b30*/  HADD2.F32 R33, -RZ, R64.H1_H1 ;  /* 0x30000040ff217230 */ /* 0x000fc40000004100 */
[----:B------:R-:W-:Y:S01]  /*0b40*/  FMUL.FTZ R97, R78, R113 ;  /* 0x000000714e617220 */ /* 0x000fe20000410000 */
[----:B------:R-:W-:Y:S01]  /*0b50*/  FADD.FTZ R95, R94, R91 ;  /* 0x0000005b5e5f7221 */ /* 0x000fe20000010000 */
[----:B------:R-:W-:Y:S01]  /*0b60*/  FFMA.FTZ R113, R111, R91, R112 ;  /* 0x0000005b6f717223 */ /* 0x000fe20000010070 */
[----:B------:R-:W-:Y:S02]  /*0b70*/  HADD2.F32 R34, -RZ, R65.H0_H0 ;  /* 0x20000041ff227230 */ /* 0x000fe40000004100 */
[----:B------:R-:W-:Y:S01]  /*0b80*/  FMUL.FTZ R29, R33, R82 ;  /* 0x00000052211d7220 */ /* 0x000fe20000410000 */
[----:B------:R-:W-:Y:S01]  /*0b90*/  FADD.FTZ R94, R95, R28 ;  /* 0x0000001c5f5e7221 */ /* 0x000fe20000010000 */
[----:B------:R-:W-:Y:S01]  /*0ba0*/  FFMA.FTZ R112, R96, R28, R113 ;  /* 0x0000001c60707223 */ /* 0x000fe20000010071 */
[----:B------:R-:W-:Y:S01]  /*0bb0*/  FMUL.FTZ R101, R78, R115 ;  /* 0x000000734e657220 */ /* 0x000fe20000410000 */
[----:B------:R-:W-:Y:S01]  /*0bc0*/  FMUL.FTZ R30, R34, R85 ;  /* 0x00000055221e7220 */ /* 0x000fe20000410000 */
[----:B------:R-:W-:Y:S01]  /*0bd0*/  FADD.FTZ R95, R94, R29 ;  /* 0x0000001d5e5f7221 */ /* 0x000fe20000010000 */
[----:B------:R-:W-:Y:S01]  /*0be0*/  FFMA.FTZ R112, R97, R29, R112 ;  /* 0x0000001d61707223 */ /* 0x000fe20000010070 */
[----:B------:R-:W-:-:S02]  /*0bf0*/  HADD2.F32 R36, -RZ, R66.H0_H0 ;  /* 0x20000042ff247230 */ /* 0x000fc40000004100 */
[----:B------:R-:W-:Y:S01]  /*0c00*/  FMUL.FTZ R102, R78, R117 ;  /* 0x000000754e667220 */ /* 0x000fe20000410000 */
[----:B------:R-:W-:Y:S01]  /*0c10*/  FADD.FTZ R94, R95, R30 ;  /* 0x0000001e5f5e7221 */ /* 0x000fe20000010000 */
[----:B------:R-:W-:Y:S01]  /*0c20*/  FFMA.FTZ R95, R101, R30, R112 ;  /* 0x0000001e655f7223 */ /* 0x000fe20000010070 */
[----:B------:R-:W-:Y:S02]  /*0c30*/  HADD2.F32 R123, -RZ, R66.H1_H1 ;  /* 0x30000042ff7b7230 */ /* 0x000fe40000004100 */
[----:B------:R-:W-:Y:S01]  /*0c40*/  FMUL.FTZ R33, R36, R87 ;  /* 0x0000005724217220 */ /* 0x000fe20000410000 */
[----:B------:R-:W-:Y:S01]  /*0c50*/  FADD.FTZ R94, R94, R31 ;  /* 0x0000001f5e5e7221 */ /* 0x000fe20000010000 */
[----:B------:R-:W-:Y:S01]  /*0c60*/  FMUL.FTZ R104, R78, R119 ;  /* 0x000000774e687220 */ /* 0x000fe20000410000 */
[----:B------:R-:W-:Y:S01]  /*0c70*/  FFMA.FTZ R95, R102, R31, R95 ;  /* 0x0000001f665f7223 */ /* 0x000fe2000001005f */
[----:B------:R-:W-:Y:S01]  /*0c80*/  FMUL.FTZ R34, R123, R92 ;  /* 0x0000005c7b227220 */ /* 0x000fe20000410000 */
[----:B------:R-:W-:Y:S01]  /*0c90*/  FADD.FTZ R117, R94, R33 ;  /* 0x000000215e757221 */ /* 0x000fe20000010000 */
[----:B------:R-:W-:Y:S01]  /*0ca0*/  FMUL.FTZ R105, R78, R121 ;  /* 0x000000794e697220 */ /* 0x000fe20000410000 */
[----:B------:R-:W-:Y:S01]  /*0cb0*/  FFMA.FTZ R94, R104, R33, R95 ;  /* 0x00000021685e7223 */ /* 0x000fe2000001005f */
[C---:B------:R-:W-:Y:S01]  /*0cc0*/  FMUL.FTZ R108, R78.reuse, R125 ;  /* 0x0000007d4e6c7220 */ /* 0x040fe20000410000 */
[----:B------:R-:W-:Y:S01]  /*0cd0*/  FADD.FTZ R116, R117, R34 ;  /* 0x0000002275747221 */ /* 0x000fe20000010000 */
[----:B------:R-:W-:Y:S01]  /*0ce0*/  FMUL.FTZ R36, R129, R98 ;  /* 0x0000006281247220 */ /* 0x000fe20000410000 */
[----:B------:R-:W-:Y:S01]  /*0cf0*/  FFMA.FTZ R95, R105, R34, R94 ;  /* 0x00000022695f7223 */ /* 0x000fe2000001005e */
[----:B------:R-:W-:Y:S01]  /*0d00*/  FMUL.FTZ R109, R78, R127 ;  /* 0x0000007f4e6d7220 */ /* 0x000fe20000410000 */
[----:B------:R-:W-:Y:S01]  /*0d10*/  FADD.FTZ R117, R116, R35 ;  /* 0x0000002374757221 */ /* 0x000fe20000010000 */
[----:B------:R-:W-:Y:S01]  /*0d20*/  FMUL.FTZ R118, R0, R25 ;  /* 0x0000001900767220 */ /* 0x000fe20000410000 */
[----:B------:R-:W-:Y:S01]  /*0d30*/  FFMA.FTZ R94, R108, R35, R95 ;  /* 0x000000236c5e7223 */ /* 0x000fe2000001005f */
[----:B------:R-:W-:Y:S01]  /*0d40*/  FMUL.FTZ R119, R99, R32 ;  /* 0x0000002063777220 */ /* 0x000fe20000410000 */
[----:B------:R-:W-:Y:S01]  /*0d50*/  FADD.FTZ R116, R117, R36 ;  /* 0x0000002475747221 */ /* 0x000fe20000010000 */
        /* <DEDUP_REMOVED lines=13> */
[C---:B------:R-:W-:Y:S01]  /*0e30*/  FMUL.FTZ R128, R109.reuse, R98 ;  /* 0x000000626d807220 */ /* 0x040fe20000410000 */
[----:B------:R-:W-:Y:S01]  /*0e40*/  FFMA.FTZ R117, R109, R36, R94 ;  /* 0x000000246d757223 */ /* 0x000fe2000001005e */
[----:B------:R-:W-:Y:S06]  /*0e50*/  BRA `(.L_x_488) ;  /* 0x0000000800807947 */ /* 0x000fec0003800000 */
.L_x_487:
[----:B------:R-:W0:Y:S01]  /*0e60*/  LDC.64 R10, c[0x0][0x3a8] ;  /* 0x0000ea00ff0a7b82 */ /* 0x000e220000000a00 */
[----:B------:R-:W-:-:S07]  /*0e70*/  IADD3 R76, PT, PT, R77, 0x20, RZ ;  /* 0x000000204d4c7810 */ /* 0x000fce0007ffe0ff */
[----:B------:R-:W1:Y:S08]  /*0e80*/  LDC.64 R8, c[0x0][0x428] ;  /* 0x00010a00ff087b82 */ /* 0x000e700000000a00 */
[----:B------:R-:W2:Y:S01]  /*0e90*/  LDC.64 R12, c[0x0][0x438] ;  /* 0x00010e00ff0c7b82 */ /* 0x000ea20000000a00 */
[----:B0-----:R-:W-:-:S04]  /*0ea0*/  IMAD.WIDE.U32 R24, R77, 0x10, R10 ;  /* 0x000000104d187825 */ /* 0x001fc800078e000a */
[C---:B------:R-:W-:Y:S02]  /*0eb0*/  IMAD.WIDE.U32 R28, R76.reuse, 0x10, R10 ;  /* 0x000000104c1c7825 */ /* 0x040fe400078e000a */
[----:B------:R-:W3:Y:S02]  /*0ec0*/  LDG.E.128 R24, desc[UR10][R24.64] ;  /* 0x0000000a18187981 */ /* 0x000ee4000c1e1d00 */
[C-C-:B-1----:R-:W-:Y:S02]  /*0ed0*/  IMAD.WIDE.U32 R32, R77.reuse, 0x10, R8.reuse ;  /* 0x000000104d207825 */ /* 0x142fe400078e0008 */
[----:B------:R-:W4:Y:S02]  /*0ee0*/  LDG.E.128 R28, desc[UR10][R28.64] ;  /* 0x0000000a1c1c7981 */ /* 0x000f24000c1e1d00 */
[----:B------:R-:W-:Y:S02]  /*0ef0*/  IMAD.WIDE.U32 R36, R76, 0x10, R8 ;  /* 0x000000104c247825 */ /* 0x000fe400078e0008 */
[----:B------:R-:W4:Y:S04]  /*0f00*/  LDG.E.128 R32, desc[UR10][R32.64] ;  /* 0x0000000a20207981 */ /* 0x000f28000c1e1d00 */
[----:B------:R-:W4:Y:S01]  /*0f10*/  LDG.E.128 R36, desc[UR10][R36.64] ;  /* 0x0000000a24247981 */ /* 0x000f22000c1e1d00 */
[----:B--2---:R-:W-:-:S04]  /*0f20*/  IMAD.WIDE.U32 R8, R77, 0x10, R12 ;  /* 0x000000104d087825 */ /* 0x004fc800078e000c */
[----:B------:R-:W-:Y:S02]  /*0f30*/  IMAD.WIDE.U32 R12, R76, 0x10, R12 ;  /* 0x000000104c0c7825 */ /* 0x000fe400078e000c */
[----:B------:R-:W5:Y:S04]  /*0f40*/  LDG.E.128 R8, desc[UR10][R8.64] ;  /* 0x0000000a08087981 */ /* 0x000f68000c1e1d00 */
[----:B------:R-:W5:Y:S01]  /*0f50*/  LDG.E.128 R12, desc[UR10][R12.64] ;  /* 0x0000000a0c0c7981 */ /* 0x000f62000c1e1d00 */
[----:B------:R-:W-:Y:S02]  /*0f60*/  HADD2.F32 R94, -RZ, R67.H0_H0 ;  /* 0x20000043ff5e7230 */ /* 0x000fe40000004100 */
[----:B------:R-:W-:Y:S02]  /*0f70*/  HADD2.F32 R88, -RZ, R6.H0_H0 ;  /* 0x20000006ff587230 */ /* 0x000fe40000004100 */
[----:B------:R-:W-:-:S02]  /*0f80*/  HADD2.F32 R90, -RZ, R7.H0_H0 ;  /* 0x20000007ff5a7230 */ /* 0x000fc40000004100 */
[----:B------:R-:W-:Y:S02]  /*0f90*/  HADD2.F32 R129, -RZ, R67.H1_H1 ;  /* 0x30000043ff817230 */ /* 0x000fe40000004100 */
[----:B---3--:R-:W-:Y:S02]  /*0fa0*/  HADD2.F32 R83, -RZ, R25.H0_H0 ;  /* 0x20000019ff537230 */ /* 0x008fe40000004100 */
[----:B------:R-:W-:Y:S02]  /*0fb0*/  HADD2.F32 R89, -RZ, R27.H0_H0 ;  /* 0x2000001bff597230 */ /* 0x000fe40000004100 */
[----:B----4-:R-:W-:Y:S02]  /*0fc0*/  HADD2.F32 R115, -RZ, R29.H0_H0 ;  /* 0x2000001dff737230 */ /* 0x010fe40000004100 */
[C---:B------:R-:W-:Y:S01]  /*0fd0*/  FADD.FTZ R97, -R0.reuse, R83 ;  /* 0x0000005300617221 */ /* 0x040fe20000010100 */
[----:B------:R-:W-:Y:S02]  /*0fe0*/  HADD2.F32 R123, -RZ, R31.H0_H0 ;  /* 0x2000001fff7b7230 */ /* 0x000fe40000004100 */
        /* <DEDUP_REMOVED lines=28> */
[----:B------:R-:W-:Y:S01]  /*11b0*/  FADD.FTZ R127, -R0, R31 ;  /* 0x0000001f007f7221 */ /* 0x000fe20000010100 */
[----:B------:R-:W-:Y:S02]  /*11c0*/  HADD2.F32 R0, -RZ, R4.H0_H0 ;  /* 0x20000004ff007230 */ /* 0x000fe40000004100 */
[C---:B-----5:R-:W-:Y:S01]  /*11d0*/  FMUL.FTZ R99, R78.reuse, R99 ;  /* 0x000000634e637220 */ /* 0x060fe20000410000 */
[--C-:B------:R-:W-:Y:S02]  /*11e0*/  HADD2.F32 R81, -RZ, R35.reuse.H0_H0 ;  /* 0x20000023ff517230 */ /* 0x100fe40000004100 */
[----:B------:R-:W-:Y:S01]  /*11f0*/  FMUL.FTZ R100, R78, R97 ;  /* 0x000000614e647220 */ /* 0x000fe20000410000 */
[----:B------:R-:W-:-:S02]  /*1200*/  HADD2.F32 R80, -RZ, R35.H1_H1 ;  /* 0x30000023ff507230 */ /* 0x000fc40000004100 */
[C---:B------:R-:W-:Y:S01]  /*1210*/  FMUL.FTZ R103, R78.reuse, R103 ;  /* 0x000000674e677220 */ /* 0x040fe20000410000 */
[----:B------:R-:W-:Y:S02]  /*1220*/  HADD2.F32 R31, -RZ, R5.H1_H1 ;  /* 0x30000005ff1f7230 */ /* 0x000fe40000004100 */
[C---:B------:R-:W-:Y:S01]  /*1230*/  FMUL.FTZ R106, R78.reuse, R101 ;  /* 0x000000654e6a7220 */ /* 0x040fe20000410000 */
[----:B------:R-:W-:Y:S02]  /*1240*/  HADD2.F32 R84, -RZ, R37.H1_H1 ;  /* 0x30000025ff547230 */ /* 0x000fe40000004100 */
[----:B------:R-:W-:Y:S01]  /*1250*/  FMUL.FTZ R107, R78, R107 ;  /* 0x0000006b4e6b7220 */ /* 0x000fe20000410000 */
[----:B------:R-:W-:Y:S02]  /*1260*/  HADD2.F32 R35, -RZ, R65.H1_H1 ;  /* 0x30000041ff237230 */ /* 0x000fe40000004100 */
[----:B------:R-:W-:Y:S01]  /*1270*/  FMUL.FTZ R86, R31, R24 ;  /* 0x000000181f567220 */ /* 0x000fe20000410000 */
[----:B------:R-:W-:-:S02]  /*1280*/  HADD2.F32 R32, -RZ, R32.H1_H1 ;  /* 0x30000020ff207230 */ /* 0x000fc40000004100 */
[----:B------:R-:W-:Y:S01]  /*1290*/  FMUL.FTZ R90, R90, R81 ;  /* 0x000000515a5a7220 */ /* 0x000fe20000410000 */
[----:B------:R-:W-:Y:S02]  /*12a0*/  HADD2.F32 R85, -RZ, R37.H0_H0 ;  /* 0x20000025ff557230 */ /* 0x000fe40000004100 */
[----:B------:R-:W-:Y:S01]  /*12b0*/  FMUL.FTZ R37, R0, R25 ;  /* 0x0000001900257220 */ /* 0x000fe20000410000 */
[----:B------:R-:W-:Y:S02]  /*12c0*/  HADD2.F32 R93, -RZ, R39.H0_H0 ;  /* 0x20000027ff5d7230 */ /* 0x000fe40000004100 */
[----:B------:R-:W-:Y:S01]  /*12d0*/  FMUL.FTZ R0, R78, R95 ;  /* 0x0000005f4e007220 */ /* 0x000fe20000410000 */
[----:B------:R-:W-:Y:S02]  /*12e0*/  HADD2.F32 R29, -RZ, R4.H1_H1 ;  /* 0x30000004ff1d7230 */ /* 0x000fe40000004100 */
[----:B------:R-:W-:Y:S01]  /*12f0*/  FMUL.FTZ R31, R35, R84 ;  /* 0x00000054231f7220 */ /* 0x000fe20000410000 */
[----:B------:R-:W-:-:S02]  /*1300*/  HADD2.F32 R27, -RZ, R33.H0_H0 ;  /* 0x20000021ff1b7230 */ /* 0x000fc40000004100 */
[----:B------:R-:W-:Y:S01]  /*1310*/  FMUL.FTZ R35, R94, R93 ;  /* 0x0000005d5e237220 */ /* 0x000fe20000410000 */
[--C-:B------:R-:W-:Y:S02]  /*1320*/  HADD2.F32 R87, -RZ, R38.reuse.H0_H0 ;  /* 0x20000026ff577230 */ /* 0x100fe40000004100 */
[----:B------:R-:W-:Y:S01]  /*1330*/  FADD.FTZ R95, RZ, R37 ;  /* 0x00000025ff5f7221 */ /* 0x000fe20000010000 */
[----:B------:R-:W-:Y:S02]  /*1340*/  HADD2.F32 R92, -RZ, R38.H1_H1 ;  /* 0x30000026ff5c7230 */ /* 0x000fe40000004100 */
[----:B------:R-:W-:Y:S01]  /*1350*/  FMUL.FTZ R38, R29, R32 ;  /* 0x000000201d267220 */ /* 0x000fe20000410000 */
[----:B------:R-:W-:Y:S02]  /*1360*/  HADD2.F32 R28, -RZ, R5.H0_H0 ;  /* 0x20000005ff1c7230 */ /* 0x000fe40000004100 */
[----:B------:R-:W-:Y:S01]  /*1370*/  FFMA.FTZ R94, R0, R37, RZ ;  /* 0x00000025005e7223 */ /* 0x000fe200000100ff */
[----:B------:R-:W-:-:S02]  /*1380*/  HADD2.F32 R98, -RZ, R39.H1_H1 ;  /* 0x30000027ff627230 */ /* 0x000fc40000004100 */
[----:B------:R-:W-:Y:S01]  /*1390*/  FADD.FTZ R96, R95, R38 ;  /* 0x000000265f607221 */ /* 0x000fe20000010000 */
[--C-:B------:R-:W-:Y:S02]  /*13a0*/  HADD2.F32 R79, -RZ, R34.reuse.H0_H0 ;  /* 0x20000022ff4f7230 */ /* 0x100fe40000004100 */
[----:B------:R-:W-:Y:S01]  /*13b0*/  FMUL.FTZ R39, R28, R27 ;  /* 0x0000001b1c277220 */ /* 0x000fe20000410000 */
[----:B------:R-:W-:Y:S01]  /*13c0*/  FFMA.FTZ R95, R99, R38, R94 ;  /* 0x00000026635f7223 */ /* 0x000fe2000001005e */
[----:B------:R-:W-:Y:S02]  /*13d0*/  HADD2.F32 R26, -RZ, R34.H1_H1 ;  /* 0x30000022ff1a7230 */ /* 0x000fe40000004100 */
[----:B------:R-:W-:Y:S01]  /*13e0*/  FMUL.FTZ R110, R78, R105 ;  /* 0x000000694e6e7220 */ /* 0x000fe20000410000 */
[----:B------:R-:W-:Y:S01]  /*13f0*/  FADD.FTZ R97, R96, R39 ;  /* 0x0000002760617221 */ /* 0x000fe20000010000 */
        /* <DEDUP_REMOVED lines=10> */
[----:B------:R-:W-:Y:S02]  /*14a0*/  HADD2.F32 R83, -RZ, R36.H0_H0 ;  /* 0x20000024ff537230 */ /* 0x000fe40000004100 */
[----:B------:R-:W-:Y:S01]  /*14b0*/  FADD.FTZ R95, R94, R89 ;  /* 0x000000595e5f7221 */ /* 0x000fe20000010000 */
[----:B------:R-:W-:Y:S01]  /*14c0*/  FFMA.FTZ R109, R107, R89, R104 ;  /* 0x000000596b6d7223 */ /* 0x000fe20000010068 */
[----:B------:R-:W-:-:S02]  /*14d0*/  HADD2.F32 R30, -RZ, R64.H0_H0 ;  /* 0x20000040ff1e7230 */ /* 0x000fc40000004100 */
[----:B------:R-:W-:Y:S01]  /*14e0*/  FMUL.FTZ R91, R91, R80 ;  /* 0x000000505b5b7220 */ /* 0x000fe20000410000 */
[----:B------:R-:W-:Y:S01]  /*14f0*/  FADD.FTZ R94, R95, R90 ;  /* 0x0000005a5f5e7221 */ /* 0x000fe20000010000 */
[----:B------:R-:W-:Y:S01]  /*1500*/  FMUL.FTZ R111, R78, R111 ;  /* 0x0000006f4e6f7220 */ /* 0x000fe20000410000 */
[----:B------:R-:W-:Y:S01]  /*1510*/  FFMA.FTZ R112, R110, R90, R109 ;  /* 0x0000005a6e707223 */ /* 0x000fe2000001006d */
[----:B------:R-:W-:Y:S02]  /*1520*/  HADD2.F32 R82, -RZ, R36.H1_H1 ;  /* 0x30000024ff527230 */ /* 0x000fe40000004100 */
[----:B------:R-:W-:Y:S01]  /*1530*/  FMUL.FTZ R28, R30, R83 ;  /* 0x000000531e1c7220 */ /* 0x000fe20000410000 */
[----:B------:R-:W-:Y:S02]  /*1540*/  HADD2.F32 R33, -RZ, R64.H1_H1 ;  /* 0x30000040ff217230 */ /* 0x000fe40000004100 */
[----:B------:R-:W-:Y:S01]  /*1550*/  FMUL.FTZ R97, R78, R113 ;  /* 0x000000714e617220 */ /* 0x000fe20000410000 */
[----:B------:R-:W-:Y:S01]  /*1560*/  FADD.FTZ R95, R94, R91 ;  /* 0x0000005b5e5f7221 */ /* 0x000fe20000010000 */
[----:B------:R-:W-:Y:S01]  /*1570*/  FFMA.FTZ R113, R111, R91, R112 ;  /* 0x0000005b6f717223 */ /* 0x000fe20000010070 */
[----:B------:R-:W-:-:S02]  /*1580*/  HADD2.F32 R34, -RZ, R65.H0_H0 ;  /* 0x20000041ff227230 */ /* 0x000fc40000004100 */
[----:B------:R-:W-:Y:S01]  /*1590*/  FMUL.FTZ R29, R33, R82 ;  /* 0x00000052211d7220 */ /* 0x000fe20000410000 */
[----:B------:R-:W-:Y:S01]  /*15a0*/  FADD.FTZ R94, R95, R28 ;  /* 0x0000001c5f5e7221 */ /* 0x000fe20000010000 */
[----:B------:R-:W-:Y:S01]  /*15b0*/  FFMA.FTZ R112, R96, R28, R113 ;  /* 0x0000001c60707223 */ /* 0x000fe20000010071 */
[----:B------:R-:W-:Y:S01]  /*15c0*/  FMUL.FTZ R101, R78, R115 ;  /* 0x000000734e657220 */ /* 0x000fe20000410000 */
[----:B------:R-:W-:Y:S01]  /*15d0*/  FMUL.FTZ R30, R34, R85 ;  /* 0x00000055221e7220 */ /* 0x000fe20000410000 */
[----:B------:R-:W-:Y:S01]  /*15e0*/  FADD.FTZ R95, R94, R29 ;  /* 0x0000001d5e5f7221 */ /* 0x000fe20000010000 */
[----:B------:R-:W-:Y:S01]  /*15f0*/  FFMA.FTZ R112, R97, R29, R112 ;  /* 0x0000001d61707223 */ /* 0x000fe20000010070 */
[--C-:B------:R-:W-:Y:S02]  /*1600*/  HADD2.F32 R36, -RZ, R66.reuse.H0_H0 ;  /* 0x20000042ff247230 */ /* 0x100fe40000004100 */
[----:B------:R-:W-:Y:S01]  /*1610*/  FMUL.FTZ R102, R78, R117 ;  /* 0x000000754e667220 */ /* 0x000fe20000410000 */
[----:B------:R-:W-:Y:S01]  /*1620*/  FADD.FTZ R94, R95, R30 ;  /* 0x0000001e5f5e7221 */ /* 0x000fe20000010000 */
[----:B------:R-:W-:Y:S01]  /*1630*/  FFMA.FTZ R95, R101, R30, R112 ;  /* 0x0000001e655f7223 */ /* 0x000fe20000010070 */
[----:B------:R-:W-:-:S02]  /*1640*/  HADD2.F32 R123, -RZ, R66.H1_H1 ;  /* 0x30000042ff7b7230 */ /* 0x000fc40000004100 */
        /* <DEDUP_REMOVED lines=32> */
[----:B------:R-:W-:-:S07]  /*1850*/  FFMA.FTZ R117, R109, R36, R94 ;  /* 0x000000246d757223 */ /* 0x000fce000001005e */
.L_x_488:
[----:B------:R-:W-:Y:S05]  /*1860*/  BSYNC.RECONVERGENT B2 ;  /* 0x0000000000027941 */ /* 0x000fea0003800200 */
.L_x_486:
[----:B------:R-:W0:Y:S01]  /*1870*/  LDC.64 R94, c[0x0][0x438] ;  /* 0x00010e00ff5e7b82 */ /* 0x000e220000000a00 */
[----:B------:R-:W-:Y:S01]  /*1880*/  UISETP.NE.AND UP0, UPT, UR14, URZ, UPT ;  /* 0x000000ff0e00728c */ /* 0x000fe2000bf05270 */
[----:B------:R-:W-:Y:S01]  /*1890*/  FADD.FTZ R57, R118, R57 ;  /* 0x0000003976397221 */ /* 0x000fe20000010000 */
        /* <DEDUP_REMOVED lines=54> */
.L_x_518:
        /* <DEDUP_REMOVED lines=17> */
[----:B------:R-:W-:Y:S01]  /*1d10*/  FFMA.FTZ R100, R32, R100, R79 ;  /* 0x0000006420647223 */ /* 0x000fe2000001004f */
[----:B------:R-:W-:Y:S01]  /*1d20*/  FADD.FTZ R37, -R0, R37 ;  /* 0x0000002500257221 */ /* 0x000fe20000010100 */
[C-C-:B------:R-:W-:Y:S01]  /*1d30*/  FFMA.FTZ R103, R32.reuse, R103, R79.reuse ;  /* 0x0000006720677223 */ /* 0x140fe2000001004f */
[C-C-:B------:R-:W-:Y:S01]  /*1d40*/  FFMA.FTZ R0, R32.reuse, R107, R79.reuse ;  /* 0x0000006b20007223 */ /* 0x140fe2000001004f */
[C-C-:B0-----:R-:W-:Y:S01]  /*1d50*/  FFMA.FTZ R81, R32.reuse, R110, R79.reuse ;  /* 0x0000006e20517223 */ /* 0x141fe2000001004f */
        /* <DEDUP_REMOVED lines=21> */
.L_x_492:
[C-C-:B------:R-:W-:Y:S01]  /*1eb0*/  FFMA.FTZ R0, R32.reuse, R0, R79.reuse ;  /* 0x0000000020007223 */ /* 0x140fe2000001004f */
[C-C-:B------:R-:W-:Y:S01]  /*1ec0*/  FFMA.FTZ R99, R32.reuse, R99, R79.reuse ;  /* 0x0000006320637223 */ /* 0x140fe2000001004f */
[C-C-:B------:R-:W-:Y:S01]  /*1ed0*/  FFMA.FTZ R100, R32.reuse, R100, R79.reuse ;  /* 0x0000006420647223 */ /* 0x140fe2000001004f */
[----:B------:R-:W-:Y:S01]  /*1ee0*/  FFMA.FTZ R103, R32, R103, R79 ;  /* 0x0000006720677223 */ /* 0x000fe2000001004f */
[----:B------:R-:W-:Y:S01]  /*1ef0*/  FADD.FTZ R37, -R0, R37 ;  /* 0x0000002500257221 */ /* 0x000fe20000010100 */
        /* <DEDUP_REMOVED lines=28> */
.L_x_491:
        /* <DEDUP_REMOVED lines=36> */
.L_x_494:
        /* <DEDUP_REMOVED lines=37> */
.L_x_490:
        /* <DEDUP_REMOVED lines=13> */
[----:B------:R-:W-:Y:S01]  /*2620*/  FFMA.FTZ R26, R32, R111, R79 ;  /* 0x0000006f201a7223 */ /* 0x000fe2000001004f */
[----:B------:R-:W-:Y:S01]  /*2630*/  FADD.FTZ R0, -R100, R39 ;  /* 0x0000002764007221 */ /* 0x000fe20000010100 */
[----:B------:R-:W-:Y:S01]  /*2640*/  FFMA.FTZ R39, R32, R106, R79 ;  /* 0x0000006a20277223 */ /* 0x000fe2000001004f */
[----:B0-----:R-:W-:Y:S01]  /*2650*/  FADD.FTZ R80, -R99, R38 ;  /* 0x0000002663507221 */ /* 0x001fe20000010100 */
[----:B------:R-:W-:Y:S01]  /*2660*/  FADD.FTZ R90, -R25, R90 ;  /* 0x0000005a195a7221 */ /* 0x000fe20000010100 */
[----:B------:R-:W-:-:S02]  /*2670*/  HADD2.F32 R37, -RZ, R11.H1_H1 ;  /* 0x3000000bff257230 */ /* 0x000fc40000004100 */
[----:B------:R-:W-:Y:S01]  /*2680*/  FADD.FTZ R82, -R26, R91 ;  /* 0x0000005b1a527221 */ /* 0x000fe20000010100 */
[C-C-:B------:R-:W-:Y:S01]  /*2690*/  FFMA.FTZ R38, R32.reuse, R107, R79.reuse ;  /* 0x0000006b20267223 */ /* 0x140fe2000001004f */
[----:B------:R-:W-:Y:S02]  /*26a0*/  HADD2.F32 R27, -RZ, R11.H0_H0 ;  /* 0x2000000bff1b7230 */ /* 0x000fe40000004100 */
[----:B------:R-:W-:Y:S01]  /*26b0*/  FADD.FTZ R26, -R39, R88 ;  /* 0x00000058271a7221 */ /* 0x000fe20000010100 */
[----:B------:R-:W-:Y:S02]  /*26c0*/  HADD2.F32 R25, -RZ, R10.H0_H0 ;  /* 0x2000000aff197230 */ /* 0x000fe40000004100 */
[----:B------:R-:W-:Y:S01]  /*26d0*/  FFMA.FTZ R103, R32, R103, R79 ;  /* 0x0000006720677223 */ /* 0x000fe2000001004f */
[----:B------:R-:W-:Y:S01]  /*26e0*/  FADD.FTZ R89, -R38, R89 ;  /* 0x0000005926597221 */ /* 0x000fe20000010100 */
[C---:B------:R-:W-:Y:S01]  /*26f0*/  FFMA.FTZ R83, R78.reuse, R82, R37 ;  /* 0x000000524e537223 */ /* 0x040fe20000010025 */
[C---:B------:R-:W-:Y:S01]  /*2700*/  FFMA.FTZ R38, R78.reuse, R90, R27 ;  /* 0x0000005a4e267223 */ /* 0x040fe2000001001b */
[----:B------:R-:W-:Y:S01]  /*2710*/  FFMA.FTZ R26, R78, R26, R25 ;  /* 0x0000001a4e1a7223 */ /* 0x000fe20000010019 */
[----:B------:R-:W-:-:S02]  /*2720*/  HADD2.F32 R37, -RZ, R9.H0_H0 ;  /* 0x20000009ff257230 */ /* 0x000fc40000004100 */
[----:B------:R-:W-:Y:S01]  /*2730*/  FADD.FTZ R86, -R103, R86 ;  /* 0x0000005667567221 */ /* 0x000fe20000010100 */
[----:B------:R-:W-:Y:S02]  /*2740*/  HADD2.F32 R81, -RZ, R10.H1_H1 ;  /* 0x3000000aff517230 */ /* 0x000fe40000004100 */
[----:B------:R-:W-:Y:S02]  /*2750*/  HADD2.F32 R39, -RZ, R9.H1_H1 ;  /* 0x30000009ff277230 */ /* 0x000fe40000004100 */
[C---:B------:R-:W-:Y:S01]  /*2760*/  FFMA.FTZ R0, R78.reuse, R0, R37 ;  /* 0x000000004e007223 */ /* 0x040fe20000010025 */
[--C-:B------:R-:W-:Y:S02]  /*2770*/  HADD2.F32 R25, -RZ, R8.reuse.H0_H0 ;  /* 0x20000008ff197230 */ /* 0x100fe40000004100 */
[C---:B------:R-:W-:Y:S01]  /*2780*/  FFMA.FTZ R81, R78.reuse, R89, R81 ;  /* 0x000000594e517223 */ /* 0x040fe20000010051 */
[----:B------:R-:W-:Y:S02]  /*2790*/  HADD2.F32 R27, -RZ, R8.H1_H1 ;  /* 0x30000008ff1b7230 */ /* 0x000fe40000004100 */
[C---:B------:R-:W-:Y:S01]  /*27a0*/  FFMA.FTZ R39, R78.reuse, R86, R39 ;  /* 0x000000564e277223 */ /* 0x040fe20000010027 */
[C---:B------:R-:W-:Y:S01]  /*27b0*/  FFMA.FTZ R24, R78.reuse, R24, R25 ;  /* 0x000000184e187223 */ /* 0x040fe20000010019 */
[----:B------:R-:W-:Y:S01]  /*27c0*/  F2FP.F16.F32.PACK_AB R26, R81, R26 ;  /* 0x0000001a511a723e */ /* 0x000fe200000000ff */
[----:B------:R-:W-:Y:S01]  /*27d0*/  FFMA.FTZ R37, R78, R80, R27 ;  /* 0x000000504e257223 */ /* 0x000fe2000001001b */
[----:B------:R-:W-:-:S02]  /*27e0*/  F2FP.F16.F32.PACK_AB R27, R83, R38 ;  /* 0x00000026531b723e */ /* 0x000fc400000000ff */
[----:B------:R-:W-:Y:S02]  /*27f0*/  F2FP.F16.F32.PACK_AB R25, R39, R0 ;  /* 0x000000002719723e */ /* 0x000fe400000000ff */
[----:B------:R-:W-:Y:S01]  /*2800*/  F2FP.F16.F32.PACK_AB R24, R37, R24 ;  /* 0x000000182518723e */ /* 0x000fe200000000ff */
[----:B------:R-:W-:Y:S06]  /*2810*/  BRA `(.L_x_493) ;  /* 0x0000000800047947 */ /* 0x000fec0003800000 */
.L_x_496:
[C-C-:B------:R-:W-:Y:S01]  /*2820*/  FFMA.FTZ R0, R32.reuse, R0, R79.reuse ;  /* 0x0000000020007223 */ /* 0x140fe2000001004f */
[C-C-:B------:R-:W-:Y:S01]  /*2830*/  FFMA.FTZ R17, R32.reuse, R106, R79.reuse ;  /* 0x0000006a20117223 */ /* 0x140fe2000001004f */
[C-C-:B------:R-:W-:Y:S01]  /*2840*/  FFMA.FTZ R100, R32.reuse, R100, R79.reuse ;  /* 0x0000006420647223 */ /* 0x140fe2000001004f */
[----:B------:R-:W-:Y:S01]  /*2850*/  FFMA.FTZ R25, R32, R110, R79 ;  /* 0x0000006e20197223 */ /* 0x000fe2000001004f */
[----:B------:R-:W-:Y:S01]  /*2860*/  FADD.FTZ R37, -R0, R37 ;  /* 0x0000002500257221 */ /* 0x000fe20000010100 */
[----:B------:R-:W-:Y:S01]  /*2870*/  FFMA.FTZ R0, R32, R107, R79 ;  /* 0x0000006b20007223 */ /* 0x000fe2000001004f */
[----:B------:R-:W-:Y:S01]  /*2880*/  FADD.FTZ R19, -R17, R88 ;  /* 0x0000005811137221 */ /* 0x000fe20000010100 */
[----:B------:R-:W-:Y:S02]  /*2890*/  HADD2.F32 R17, -RZ, R8.H0_H0 ;  /* 0x20000008ff117230 */ /* 0x000fe40000004100 */
[----:B------:R-:W-:Y:S01]  /*28a0*/  FADD.FTZ R39, -R100, R39 ;  /* 0x0000002764277221 */ /* 0x000fe20000010100 */
[----:B------:R-:W-:Y:S01]  /*28b0*/  FADD.FTZ R89, -R0, R89 ;  /* 0x0000005900597221 */ /* 0x000fe20000010100 */
[----:B------:R-:W-:-:S02]  /*28c0*/  HADD2.F32 R0, -RZ, R9.H0_H0 ;  /* 0x20000009ff007230 */ /* 0x000fc40000004100 */
[C-C-:B------:R-:W-:Y:S01]  /*28d0*/  FFMA.FTZ R18, R32.reuse, R111, R79.reuse ;  /* 0x0000006f20127223 */ /* 0x140fe2000001004f */
[----:B------:R-:W-:Y:S02]  /*28e0*/  HADD2.F32 R16, -RZ, R10.H0_H0 ;  /* 0x2000000aff107230 */ /* 0x000fe40000004100 */
[C-C-:B------:R-:W-:Y:S01]  /*28f0*/  FFMA.FTZ R99, R32.reuse, R99, R79.reuse ;  /* 0x0000006320637223 */ /* 0x140fe2000001004f */
[----:B------:R-:W-:Y:S01]  /*2900*/  FFMA.FTZ R103, R32, R103, R79 ;  /* 0x0000006720677223 */ /* 0x000fe2000001004f */
[----:B------:R-:W-:Y:S01]  /*2910*/  FADD.FTZ R27, -R25, R90 ;  /* 0x0000005a191b7221 */ /* 0x000fe20000010100 */
[----:B------:R-:W-:Y:S01]  /*2920*/  FFMA.FTZ R17, R78, R37, R17 ;  /* 0x000000254e117223 */ /* 0x000fe20000010011 */
[----:B------:R-:W-:Y:S01]  /*2930*/  FADD.FTZ R91, -R18, R91 ;  /* 0x0000005b125b7221 */ /* 0x000fe20000010100 */
[C---:B------:R-:W-:Y:S01]  /*2940*/  FFMA.FTZ R25, R78.reuse, R39, R0 ;  /* 0x000000274e197223 */ /* 0x040fe20000010000 */
[----:B------:R-:W-:Y:S01]  /*2950*/  FFMA.FTZ R19, R78, R19, R16 ;  /* 0x000000134e137223 */ /* 0x000fe20000010010 */
[----:B------:R-:W-:-:S02]  /*2960*/  HADD2.F32 R37, -RZ, R11.H0_H0 ;  /* 0x2000000bff257230 */ /* 0x000fc40000004100 */
[----:B------:R-:W-:Y:S01]  /*2970*/  FADD.FTZ R99, -R99, R38 ;  /* 0x0000002663637221 */ /* 0x000fe20000010100 */
[----:B------:R-:W-:Y:S02]  /*2980*/  HADD2.F32 R24, -RZ, R11.H1_H1 ;  /* 0x3000000bff187230 */ /* 0x000fe40000004100 */
[----:B------:R-:W-:Y:S01]  /*2990*/  FADD.FTZ R103, -R103, R86 ;  /* 0x0000005667677221 */ /* 0x000fe20000010100 */
        /* <DEDUP_REMOVED lines=15> */
[----:B------:R-:W-:Y:S01]  /*2a90*/  MOV R16, R24 ;  /* 0x0000001800107202 */ /* 0x000fe20000000f00 */
[----:B------:R-:W-:Y:S06]  /*2aa0*/  BRA `(.L_x_493) ;  /* 0x0000000400607947 */ /* 0x000fec0003800000 */
.L_x_495:
        /* <DEDUP_REMOVED lines=44> */
.L_x_497:
[C-C-:B------:R-:W-:Y:S01]  /*2d70*/  FFMA.FTZ R0, R32.reuse, R0, R79.reuse ;  /* 0x0000000020007223 */ /* 0x140fe2000001004f */
[C-C-:B------:R-:W-:Y:S01]  /*2d80*/  FFMA.FTZ R100, R32.reuse, R100, R79.reuse ;  /* 0x0000006420647223 */ /* 0x140fe2000001004f */
[----:B------:R-:W-:Y:S01]  /*2d90*/  FFMA.FTZ R17, R32, R106, R79 ;  /* 0x0000006a20117223 */ /* 0x000fe2000001004f */
[----:B------:R-:W-:Y:S02]  /*2da0*/  HADD2.F32 R16, -RZ, R10.H0_H0 ;  /* 0x2000000aff107230 */ /* 0x000fe40000004100 */
[----:B------:R-:W-:Y:S01]  /*2db0*/  FADD.FTZ R37, -R0, R37 ;  /* 0x0000002500257221 */ /* 0x000fe20000010100 */
[----:B------:R-:W-:Y:S01]  /*2dc0*/  FFMA.FTZ R0, R32, R107, R79 ;  /* 0x0000006b20007223 */ /* 0x000fe2000001004f */
[----:B------:R-:W-:Y:S01]  /*2dd0*/  FADD.FTZ R39, -R100, R39 ;  /* 0x0000002764277221 */ /* 0x000fe20000010100 */
[----:B------:R-:W-:Y:S01]  /*2de0*/  FADD.FTZ R19, -R17, R88 ;  /* 0x0000005811137221 */ /* 0x000fe20000010100 */
[----:B------:R-:W-:Y:S01]  /*2df0*/  FFMA.FTZ R18, R32, R111, R79 ;  /* 0x0000006f20127223 */ /* 0x000fe2000001004f */
[----:B------:R-:W-:Y:S01]  /*2e00*/  FADD.FTZ R89, -R0, R89 ;  /* 0x0000005900597221 */ /* 0x000fe20000010100 */
[----:B------:R-:W-:-:S02]  /*2e10*/  HADD2.F32 R0, -RZ, R9.H0_H0 ;  /* 0x20000009ff007230 */ /* 0x000fc40000004100 */
[C-C-:B------:R-:W-:Y:S01]  /*2e20*/  FFMA.FTZ R99, R32.reuse, R99, R79.reuse ;  /* 0x0000006320637223 */ /* 0x140fe2000001004f */
[C-C-:B------:R-:W-:Y:S01]  /*2e30*/  FFMA.FTZ R103, R32.reuse, R103, R79.reuse ;  /* 0x0000006720677223 */ /* 0x140fe2000001004f */
[----:B------:R-:W-:Y:S01]  /*2e40*/  FFMA.FTZ R21, R32, R110, R79 ;  /* 0x0000006e20157223 */ /* 0x000fe2000001004f */
[----:B------:R-:W-:Y:S01]  /*2e50*/  FADD.FTZ R91, -R18, R91 ;  /* 0x0000005b125b7221 */ /* 0x000fe20000010100 */
[C---:B------:R-:W-:Y:S01]  /*2e60*/  FFMA.FTZ R25, R78.reuse, R39, R0 ;  /* 0x000000274e197223 */ /* 0x040fe20000010000 */
[----:B------:R-:W-:Y:S01]  /*2e70*/  FFMA.FTZ R19, R78, R19, R16 ;  /* 0x000000134e137223 */ /* 0x000fe20000010010 */
[----:B------:R-:W-:Y:S02]  /*2e80*/  HADD2.F32 R17, -RZ, R8.H0_H0 ;  /* 0x20000008ff117230 */ /* 0x000fe40000004100 */
[----:B------:R-:W-:Y:S01]  /*2e90*/  FADD.FTZ R99, -R99, R38 ;  /* 0x0000002663637221 */ /* 0x000fe20000010100 */
[--C-:B------:R-:W-:Y:S02]  /*2ea0*/  HADD2.F32 R23, -RZ, R11.reuse.H0_H0 ;  /* 0x2000000bff177230 */ /* 0x100fe40000004100 */
[----:B------:R-:W-:Y:S01]  /*2eb0*/  FADD.FTZ R103, -R103, R86 ;  /* 0x0000005667677221 */ /* 0x000fe20000010100 */
[----:B------:R-:W-:-:S02]  /*2ec0*/  HADD2.F32 R20, -RZ, R11.H1_H1 ;  /* 0x3000000bff147230 */ /* 0x000fc40000004100 */
[----:B------:R-:W-:Y:S01]  /*2ed0*/  FADD.FTZ R21, -R21, R90 ;  /* 0x0000005a15157221 */ /* 0x000fe20000010100 */
[----:B------:R-:W-:Y:S02]  /*2ee0*/  HADD2.F32 R18, -RZ, R10.H1_H1 ;  /* 0x3000000aff127230 */ /* 0x000fe40000004100 */
[C---:B------:R-:W-:Y:S01]  /*2ef0*/  FFMA.FTZ R17, R78.reuse, R37, R17 ;  /* 0x000000254e117223 */ /* 0x040fe20000010011 */
[----:B------:R-:W-:Y:S02]  /*2f00*/  HADD2.F32 R16, -RZ, R9.H1_H1 ;  /* 0x30000009ff107230 */ /* 0x000fe40000004100 */
[C---:B------:R-:W-:Y:S01]  /*2f10*/  FFMA.FTZ R21, R78.reuse, R21, R23 ;  /* 0x000000154e157223 */ /* 0x040fe20000010017 */
[----:B------:R-:W-:Y:S02]  /*2f20*/  HADD2.F32 R0, -RZ, R8.H1_H1 ;  /* 0x30000008ff007230 */ /* 0x000fe40000004100 */
        /* <DEDUP_REMOVED lines=16> */
.L_x_493:
[----:B------:R-:W-:Y:S01]  /*3030*/  ISETP.NE.U32.AND P1, PT, RZ, UR4, PT ;  /* 0x00000004ff007c0c */ /* 0x000fe2000bf25070 */
[----:B------:R-:W1:Y:S01]  /*3040*/  LDC.64 R38, c[0x0][0x468] ;  /* 0x00011a00ff267b82 */ /* 0x000e620000000a00 */
[----:B------:R-:W-:Y:S02]  /*3050*/  ISETP.NE.U32.AND P2, PT, RZ, UR6, PT ;  /* 0x00000006ff007c0c */ /* 0x000fe4000bf45070 */
[----:B------:R-:W-:Y:S02]  /*3060*/  ISETP.NE.AND.EX P1, PT, RZ, UR5, PT, P1 ;  /* 0x00000005ff007c0c */ /* 0x000fe4000bf25310 */
[----:B------:R-:W-:Y:S02]  /*3070*/  ISETP.NE.AND.EX P2, PT, RZ, UR7, PT, P2 ;  /* 0x00000007ff007c0c */ /* 0x000fe4000bf45320 */
[----:B------:R-:W-:-:S04]  /*3080*/  ISETP.NE.U32.AND P3, PT, R94, RZ, PT ;  /* 0x000000ff5e00720c */ /* 0x000fc80003f65070 */
[----:B------:R-:W-:-:S05]  /*3090*/  ISETP.NE.AND.EX P3, PT, R95, RZ, PT, P3 ;  /* 0x000000ff5f00720c */ /* 0x000fca0003f65330 */
[----:B0-----:R-:W0:Y:S08]  /*30a0*/  @P1 LDC.64 R80, c[0x0][0x478] ;  /* 0x00011e00ff501b82 */ /* 0x001e300000000a00 */
[----:B------:R-:W2:Y:S01]  /*30b0*/  @P2 LDC.64 R84, c[0x0][0x470] ;  /* 0x00011c00ff542b82 */ /* 0x000ea20000000a00 */
[----:B-1----:R-:W-:-:S04]  /*30c0*/  IMAD.WIDE.U32 R82, R77, 0x10, R38 ;  /* 0x000000104d527825 */ /* 0x002fc800078e0026 */
[----:B0-----:R-:W-:-:S05]  /*30d0*/  @P1 IMAD.WIDE.U32 R80, R77, 0x10, R80 ;  /* 0x000000104d501825 */ /* 0x001fca00078e0050 */
        /* <DEDUP_REMOVED lines=8> */
[C-C-:B0-----:R-:W-:Y:S01]  /*3160*/  FFMA.FTZ R17, R32.reuse, R96, R79.reuse ;  /* 0x0000006020117223 */ /* 0x141fe2000001004f */
[C-C-:B------:R-:W-:Y:S01]  /*3170*/  FFMA.FTZ R101, R32.reuse, R101, R79.reuse ;  /* 0x0000006520657223 */ /* 0x140fe2000001004f */
[----:B------:R-:W-:Y:S01]  /*3180*/  FFMA.FTZ R104, R32, R104, R79 ;  /* 0x0000006820687223 */ /* 0x000fe2000001004f */
[----:B------:R-:W-:Y:S01]  /*3190*/  FADD.FTZ R29, -R0, R29 ;  /* 0x0000001d001d7221 */ /* 0x000fe20000010100 */
[----:B------:R-:W-:Y:S02]  /*31a0*/  HADD2.F32 R19, -RZ, R12.H0_H0 ;  /* 0x2000000cff137230 */ /* 0x000fe40000004100 */
[----:B------:R-:W-:Y:S01]  /*31b0*/  FADD.FTZ R17, -R17, R28 ;  /* 0x0000001c11117221 */ /* 0x000fe20000010100 */
[----:B------:R-:W-:Y:S02]  /*31c0*/  HADD2.F32 R0, -RZ, R13.H0_H0 ;  /* 0x2000000dff007230 */ /* 0x000fe40000004100 */
[----:B------:R-:W-:Y:S01]  /*31d0*/  FADD.FTZ R101, -R101, R30 ;  /* 0x0000001e65657221 */ /* 0x000fe20000010100 */
[----:B------:R-:W-:-:S02]  /*31e0*/  HADD2.F32 R16, -RZ, R14.H0_H0 ;  /* 0x2000000eff107230 */ /* 0x000fc40000004100 */
[----:B------:R-:W-:Y:S01]  /*31f0*/  FADD.FTZ R33, -R104, R33 ;  /* 0x0000002168217221 */ /* 0x000fe20000010100 */
[C-C-:B------:R-:W-:Y:S01]  /*3200*/  FFMA.FTZ R102, R32.reuse, R102, R79.reuse ;  /* 0x0000006620667223 */ /* 0x140fe2000001004f */
[C-C-:B------:R-:W-:Y:S01]  /*3210*/  FFMA.FTZ R105, R32.reuse, R105, R79.reuse ;  /* 0x0000006920697223 */ /* 0x140fe2000001004f */
[C-C-:B------:R-:W-:Y:S01]  /*3220*/  FFMA.FTZ R108, R32.reuse, R108, R79.reuse ;  /* 0x0000006c206c7223 */ /* 0x140fe2000001004f */
[----:B------:R-:W-:Y:S01]  /*3230*/  FFMA.FTZ R79, R32, R109, R79 ;  /* 0x0000006d204f7223 */ /* 0x000fe2000001004f */
[C---:B------:R-:W-:Y:S01]  /*3240*/  FFMA.FTZ R17, R78.reuse, R17, R19 ;  /* 0x000000114e117223 */ /* 0x040fe20000010013 */
[C---:B------:R-:W-:Y:S01]  /*3250*/  FFMA.FTZ R25, R78.reuse, R101, R0 ;  /* 0x000000654e197223 */ /* 0x040fe20000010000 */
[----:B------:R-:W-:Y:S01]  /*3260*/  FFMA.FTZ R26, R78, R33, R16 ;  /* 0x000000214e1a7223 */ /* 0x000fe20000010010 */
[--C-:B------:R-:W-:Y:S02]  /*3270*/  HADD2.F32 R19, -RZ, R15.reuse.H1_H1 ;  /* 0x3000000fff137230 */ /* 0x100fe40000004100 */
[----:B------:R-:W-:Y:S01]  /*3280*/  FADD.FTZ R31, -R102, R31 ;  /* 0x0000001f661f7221 */ /* 0x000fe20000010100 */
[----:B------:R-:W-:-:S02]  /*3290*/  HADD2.F32 R20, -RZ, R15.H0_H0 ;  /* 0x2000000fff147230 */ /* 0x000fc40000004100 */
[----:B------:R-:W-:Y:S01]  /*32a0*/  FADD.FTZ R105, -R105, R34 ;  /* 0x0000002269697221 */ /* 0x000fe20000010100 */
[----:B------:R-:W-:Y:S02]  /*32b0*/  HADD2.F32 R18, -RZ, R14.H1_H1 ;  /* 0x3000000eff127230 */ /* 0x000fe40000004100 */
[----:B------:R-:W-:Y:S01]  /*32c0*/  FADD.FTZ R35, -R108, R35 ;  /* 0x000000236c237221 */ /* 0x000fe20000010100 */
[----:B------:R-:W-:Y:S02]  /*32d0*/  HADD2.F32 R16, -RZ, R13.H1_H1 ;  /* 0x3000000dff107230 */ /* 0x000fe40000004100 */
[----:B------:R-:W-:Y:S01]  /*32e0*/  FADD.FTZ R79, -R79, R36 ;  /* 0x000000244f4f7221 */ /* 0x000fe20000010100 */
[----:B------:R-:W-:Y:S02]  /*32f0*/  HADD2.F32 R0, -RZ, R12.H1_H1 ;  /* 0x3000000cff007230 */ /* 0x000fe40000004100 */
        /* <DEDUP_REMOVED lines=18> */
.L_x_500:
        /* <DEDUP_REMOVED lines=8> */
[----:B------:R-:W-:Y:S01]  /*34a0*/  FFMA.FTZ R102, R32, R102, R79 ;  /* 0x0000006620667223 */ /* 0x000fe2000001004f */
[----:B------:R-:W-:-:S02]  /*34b0*/  HADD2.F32 R20, -RZ, R14.H0_H0 ;  /* 0x2000000eff147230 */ /* 0x000fc40000004100 */
[C-C-:B------:R-:W-:Y:S01]  /*34c0*/  FFMA.FTZ R105, R32.reuse, R105, R79.reuse ;  /* 0x0000006920697223 */ /* 0x140fe2000001004f */
[----:B------:R-:W-:Y:S01]  /*34d0*/  FFMA.FTZ R108, R32, R108, R79 ;  /* 0x0000006c206c7223 */ /* 0x000fe2000001004f */
[----:B------:R-:W-:Y:S01]  /*34e0*/  FADD.FTZ R101, -R101, R30 ;  /* 0x0000001e65657221 */ /* 0x000fe20000010100 */
[----:B------:R-:W-:Y:S01]  /*34f0*/  FADD.FTZ R33, -R104, R33 ;  /* 0x0000002168217221 */ /* 0x000fe20000010100 */
        /* <DEDUP_REMOVED lines=27> */
.L_x_499:
        /* <DEDUP_REMOVED lines=42> */
.L_x_502:
[C-C-:B------:R-:W-:Y:S01]  /*3950*/  FFMA.FTZ R0, R32.reuse, R97, R79.reuse ;  /* 0x0000006120007223 */ /* 0x140fe2000001004f */
[C-C-:B0-----:R-:W-:Y:S01]  /*3960*/  FFMA.FTZ R25, R32.reuse, R96, R79.reuse ;  /* 0x0000006020197223 */ /* 0x141fe2000001004f */
[C-C-:B------:R-:W-:Y:S01]  /*3970*/  FFMA.FTZ R101, R32.reuse, R101, R79.reuse ;  /* 0x0000006520657223 */ /* 0x140fe2000001004f */
[C-C-:B------:R-:W-:Y:S01]  /*3980*/  FFMA.FTZ R102, R32.reuse, R102, R79.reuse ;  /* 0x0000006620667223 */ /* 0x140fe2000001004f */
[C-C-:B------:R-:W-:Y:S01]  /*3990*/  FFMA.FTZ R104, R32.reuse, R104, R79.reuse ;  /* 0x0000006820687223 */ /* 0x140fe2000001004f */
[C-C-:B------:R-:W-:Y:S01]  /*39a0*/  FFMA.FTZ R105, R32.reuse, R105, R79.reuse ;  /* 0x0000006920697223 */ /* 0x140fe2000001004f */
[C-C-:B------:R-:W-:Y:S01]  /*39b0*/  FFMA.FTZ R108, R32.reuse, R108, R79.reuse ;  /* 0x0000006c206c7223 */ /* 0x140fe2000001004f */
[----:B------:R-:W-:Y:S01]  /*39c0*/  FFMA.FTZ R79, R32, R109, R79 ;  /* 0x0000006d204f7223 */ /* 0x000fe2000001004f */
[----:B------:R-:W-:Y:S01]  /*39d0*/  FADD.FTZ R29, -R0, R29 ;  /* 0x0000001d001d7221 */ /* 0x000fe20000010100 */
[--C-:B------:R-:W-:Y:S02]  /*39e0*/  HADD2.F32 R27, -RZ, R15.reuse.H1_H1 ;  /* 0x3000000fff1b7230 */ /* 0x100fe40000004100 */
[----:B------:R-:W-:Y:S01]  /*39f0*/  FADD.FTZ R35, -R108, R35 ;  /* 0x000000236c237221 */ /* 0x000fe20000010100 */
[----:B------:R-:W-:-:S02]  /*3a00*/  HADD2.F32 R24, -RZ, R15.H0_H0 ;  /* 0x2000000fff187230 */ /* 0x000fc40000004100 */
[----:B------:R-:W-:Y:S01]  /*3a10*/  FADD.FTZ R79, -R79, R36 ;  /* 0x000000244f4f7221 */ /* 0x000fe20000010100 */
[--C-:B------:R-:W-:Y:S02]  /*3a20*/  HADD2.F32 R0, -RZ, R14.reuse.H0_H0 ;  /* 0x2000000eff007230 */ /* 0x100fe40000004100 */
[----:B------:R-:W-:Y:S01]  /*3a30*/  FADD.FTZ R33, -R104, R33 ;  /* 0x0000002168217221 */ /* 0x000fe20000010100 */
[----:B------:R-:W-:Y:S01]  /*3a40*/  FADD.FTZ R25, -R25, R28 ;  /* 0x0000001c19197221 */ /* 0x000fe20000010100 */
[C---:B------:R-:W-:Y:S01]  /*3a50*/  FFMA.FTZ R32, R78.reuse, R79, R27 ;  /* 0x0000004f4e207223 */ /* 0x040fe2000001001b */
[C---:B------:R-:W-:Y:S01]  /*3a60*/  FFMA.FTZ R35, R78.reuse, R35, R24 ;  /* 0x000000234e237223 */ /* 0x040fe20000010018 */
[----:B------:R-:W-:Y:S01]  /*3a70*/  FFMA.FTZ R33, R78, R33, R0 ;  /* 0x000000214e217223 */ /* 0x000fe20000010000 */
[----:B------:R-:W-:Y:S02]  /*3a80*/  HADD2.F32 R27, -RZ, R14.H1_H1 ;  /* 0x3000000eff1b7230 */ /* 0x000fe40000004100 */
[----:B------:R-:W-:Y:S01]  /*3a90*/  FADD.FTZ R101, -R101, R30 ;  /* 0x0000001e65657221 */ /* 0x000fe20000010100 */
[----:B------:R-:W-:-:S02]  /*3aa0*/  HADD2.F32 R26, -RZ, R13.H0_H0 ;  /* 0x2000000dff1a7230 */ /* 0x000fc40000004100 */
[----:B------:R-:W-:Y:S01]  /*3ab0*/  FADD.FTZ R31, -R102, R31 ;  /* 0x0000001f661f7221 */ /* 0x000fe20000010100 */
[----:B------:R-:W-:Y:S02]  /*3ac0*/  HADD2.F32 R28, -RZ, R13.H1_H1 ;  /* 0x3000000dff1c7230 */ /* 0x000fe40000004100 */
[----:B------:R-:W-:Y:S01]  /*3ad0*/  FADD.FTZ R105, -R105, R34 ;  /* 0x0000002269697221 */ /* 0x000fe20000010100 */
[--C-:B------:R-:W-:Y:S02]  /*3ae0*/  HADD2.F32 R0, -RZ, R12.reuse.H0_H0 ;  /* 0x2000000cff007230 */ /* 0x100fe40000004100 */
[C---:B------:R-:W-:Y:S01]  /*3af0*/  FFMA.FTZ R101, R78.reuse, R101, R26 ;  /* 0x000000654e657223 */ /* 0x040fe2000001001a */
[----:B------:R-:W-:Y:S02]  /*3b00*/  HADD2.F32 R24, -RZ, R12.H1_H1 ;  /* 0x3000000cff187230 */ /* 0x000fe40000004100 */
[C---:B------:R-:W-:Y:S01]  /*3b10*/  FFMA.FTZ R30, R78.reuse, R105, R27 ;  /* 0x000000694e1e7223 */ /* 0x040fe2000001001b */
[C---:B------:R-:W-:Y:S01]  /*3b20*/  FFMA.FTZ R28, R78.reuse, R31, R28 ;  /* 0x0000001f4e1c7223 */ /* 0x040fe2000001001c */
[----:B------:R-:W-:Y:S01]  /*3b30*/  FFMA.FTZ R0, R78, R25, R0 ;  /* 0x000000194e007223 */ /* 0x000fe20000010000 */
[----:B------:R-:W-:Y:S01]  /*3b40*/  F2FP.F16.F32.PACK_AB R27, R32, R35 ;  /* 0x00000023201b723e */ /* 0x000fe200000000ff */
[----:B------:R-:W-:Y:S01]  /*3b50*/  FFMA.FTZ R29, R78, R29, R24 ;  /* 0x0000001d4e1d7223 */ /* 0x000fe20000010018 */
[----:B------:R-:W-:-:S02]  /*3b60*/  F2FP.F16.F32.PACK_AB R26, R30, R33 ;  /* 0x000000211e1a723e */ /* 0x000fc400000000ff */
[----:B------:R-:W-:Y:S02]  /*3b70*/  F2FP.F16.F32.PACK_AB R25, R28, R101 ;  /* 0x000000651c19723e */ /* 0x000fe400000000ff */
[----:B------:R-:W-:Y:S01]  /*3b80*/  F2FP.F16.F32.PACK_AB R24, R29, R0 ;  /* 0x000000001d18723e */ /* 0x000fe200000000ff */
[----:B------:R-:W-:Y:S06]  /*3b90*/  BRA `(.L_x_501) ;  /* 0x0000000800187947 */ /* 0x000fec0003800000 */
.L_x_498:
[----:B------:R-:W-:Y:S05]  /*3ba0*/  @!P1 BRA `(.L_x_503) ;  /* 0x00000004001c9947 */ /* 0x000fea0003800000 */
[----:B------:R-:W-:Y:S05]  /*3bb0*/  @!P2 BRA `(.L_x_504) ;  /* 0x000000000094a947 */ /* 0x000fea0003800000 */
[C-C-:B0-----:R-:W-:Y:S01]  /*3bc0*/  FFMA.FTZ R17, R32.reuse, R96, R79.reuse ;  /* 0x0000006020117223 */ /* 0x141fe2000001004f */
        /* <DEDUP_REMOVED lines=36> */
.L_x_504:
        /* <DEDUP_REMOVED lines=33> */
.L_x_503:
        /* <DEDUP_REMOVED lines=34> */
.L_x_505:
        /* <DEDUP_REMOVED lines=28> */
.L_x_501:
        /* <DEDUP_REMOVED lines=13> */
.L_x_485:
        /* <DEDUP_REMOVED lines=28> */
.L_x_484:
[----:B------:R-:W-:Y:S05]  /*4690*/  BSYNC B1 ;  /* 0x0000000000017941 */ /* 0x000fea0003800000 */
.L_x_483:
        /* <DEDUP_REMOVED lines=54> */
[----:B------:R-:W-:Y:S01]  /*4a00*/  BAR.SYNC.DEFER_BLOCKING 0x0 ;  /* 0x0000000000007b1d */ /* 0x000fe20000010000 */
[----:B0-----:R-:W-:-:S07]  /*4a10*/  FADD.FTZ R7, R3, R28 ;  /* 0x0000001c03077221 */ /* 0x001fce0000010000 */
[----:B-1----:R-:W0:Y:S01]  /*4a20*/  LDC R10, c[0x0][0x388] ;  /* 0x0000e200ff0a7b82 */ /* 0x002e220000000800 */
[----:B------:R-:W1:Y:S04]  /*4a30*/  LDS R30, [R21] ;  /* 0x00000000151e7984 */ /* 0x000e680000000800 */
[----:B------:R-:W2:Y:S04]  /*4a40*/  LDS R41, [R21+0x800] ;  /* 0x0008000015297984 */ /* 0x000ea80000000800 */
[----:B------:R-:W3:Y:S04]  /*4a50*/  LDS R32, [R21+0x200] ;  /* 0x0002000015207984 */ /* 0x000ee80000000800 */
[----:B------:R-:W4:Y:S01]  /*4a60*/  LDS R34, [R21+0x400] ;  /* 0x0004000015227984 */ /* 0x000f220000000800 */
[----:B0-----:R-:W-:-:S03]  /*4a70*/  IMAD R3, R10, UR4, RZ ;  /* 0x000000040a037c24 */ /* 0x001fc6000f8e02ff */
[----:B------:R-:W0:Y:S02]  /*4a80*/  LDS R17, [R21+0x1000] ;  /* 0x0010000015117984 */ /* 0x000e240000000800 */
[----:B------:R-:W-:Y:S02]  /*4a90*/  IADD3 R10, P0, PT, R3, R36, RZ ;  /* 0x00000024030a7210 */ /* 0x000fe40007f1e0ff */
[----:B------:R-:W5:Y:S02]  /*4aa0*/  LDS R43, [R21+0xa00] ;  /* 0x000a0000152b7984 */ /* 0x000f640000000800 */
[----:B------:R-:W-:Y:S02]  /*4ab0*/  IADD3.X R19, PT, PT, RZ, RZ, RZ, P0, !PT ;  /* 0x000000ffff137210 */ /* 0x000fe400007fe4ff */
[----:B------:R-:W5:Y:S01]  /*4ac0*/  LDS R0, [R21+0x600] ;  /* 0x0006000015007984 */ /* 0x000f620000000800 */
[C---:B------:R-:W-:Y:S02]  /*4ad0*/  SHF.L.U32 R3, R10.reuse, 0x2, RZ ;  /* 0x000000020a037819 */ /* 0x040fe400000006ff */
[----:B------:R-:W-:Y:S01]  /*4ae0*/  SHF.L.U64.HI R10, R10, 0x2, R19 ;  /* 0x000000020a0a7819 */ /* 0x000fe20000010213 */
[----:B------:R-:W5:Y:S01]  /*4af0*/  LDS R45, [R21+0xc00] ;  /* 0x000c0000152d7984 */ /* 0x000f620000000800 */
[----:B------:R-:W-:-:S03]  /*4b00*/  IADD3 R2, P0, PT, R3, UR18, RZ ;  /* 0x0000001203027c10 */ /* 0x000fc6000ff1e0ff */
[----:B------:R-:W5:Y:S04]  /*4b10*/  LDS R4, [R21+0x1800] ;  /* 0x0018000015047984 */ /* 0x000f680000000800 */
[----:B------:R-:W5:Y:S04]  /*4b20*/  LDS R13, [R21+0x1200] ;  /* 0x00120000150d7984 */ /* 0x000f680000000800 */
[----:B------:R-:W5:Y:S01]  /*4b30*/  LDS R5, [R21+0xe00] ;  /* 0x000e000015057984 */ /* 0x000f620000000800 */
[----:B-1----:R-:W-:-:S03]  /*4b40*/  FADD.FTZ R30, RZ, R30 ;  /* 0x0000001eff1e7221 */ /* 0x002fc60000010000 */
[----:B------:R-:W1:Y:S01]  /*4b50*/  LDS R15, [R21+0x1400] ;  /* 0x00140000150f7984 */ /* 0x000e620000000800 */
[----:B--2---:R-:W-:-:S03]  /*4b60*/  FADD.FTZ R30, R30, R41 ;  /* 0x000000291e1e7221 */ /* 0x004fc60000010000 */
[----:B------:R-:W2:Y:S01]  /*4b70*/  LDS R6, [R21+0x1a00] ;  /* 0x001a000015067984 */ /* 0x000ea20000000800 */
[----:B---3--:R-:W-:-:S03]  /*4b80*/  FADD.FTZ R32, RZ, R32 ;  /* 0x00000020ff207221 */ /* 0x008fc60000010000 */
[----:B------:R-:W3:Y:S01]  /*4b90*/  LDS R9, [R21+0x1600] ;  /* 0x0016000015097984 */ /* 0x000ee20000000800 */
[----:B----4-:R-:W-:-:S03]  /*4ba0*/  FADD.FTZ R34, RZ, R34 ;  /* 0x00000022ff227221 */ /* 0x010fc60000010000 */
[----:B------:R-:W4:Y:S01]  /*4bb0*/  LDS R8, [R21+0x1c00] ;  /* 0x001c000015087984 */ /* 0x000f220000000800 */
[----:B0-----:R-:W-:-:S03]  /*4bc0*/  FADD.FTZ R17, R30, R17 ;  /* 0x000000111e117221 */ /* 0x001fc60000010000 */
[----:B------:R-:W0:Y:S01]  /*4bd0*/  LDS R11, [R21+0x1e00] ;  /* 0x001e0000150b7984 */ /* 0x000e220000000800 */
[----:B-----5:R-:W-:Y:S01]  /*4be0*/  FADD.FTZ R32, R32, R43 ;  /* 0x0000002b20207221 */ /* 0x020fe20000010000 */
[----:B------:R-:W-:Y:S01]  /*4bf0*/  FADD.FTZ R0, RZ, R0 ;  /* 0x00000000ff007221 */ /* 0x000fe20000010000 */
[----:B------:R-:W-:Y:S01]  /*4c00*/  FADD.FTZ R34, R34, R45 ;  /* 0x0000002d22227221 */ /* 0x000fe20000010000 */
[----:B------:R-:W-:Y:S01]  /*4c10*/  FADD.FTZ R17, R17, R4 ;  /* 0x0000000411117221 */ /* 0x000fe20000010000 */
[----:B------:R-:W-:Y:S02]  /*4c20*/  IADD3 R4, P1, PT, R3, UR16, RZ ;  /* 0x0000001003047c10 */ /* 0x000fe4000ff3e0ff */
[----:B------:R-:W-:Y:S01]  /*4c30*/  IADD3.X R3, PT, PT, R10, UR19, RZ, P0, !PT ;  /* 0x000000130a037c10 */ /* 0x000fe200087fe4ff */
[----:B------:R-:W-:Y:S01]  /*4c40*/  FADD.FTZ R13, R32, R13 ;  /* 0x0000000d200d7221 */ /* 0x000fe20000010000 */
[----:B------:R-:W-:Y:S01]  /*4c50*/  FADD.FTZ R0, R0, R5 ;  /* 0x0000000500007221 */ /* 0x000fe20000010000 */
[----:B------:R-:W-:-:S02]  /*4c60*/  IADD3.X R5, PT, PT, R10, UR17, RZ, P1, !PT ;  /* 0x000000110a057c10 */ /* 0x000fc40008ffe4ff */
[----:B------:R-:W-:Y:S01]  /*4c70*/  STG.E desc[UR10][R2.64], R17 ;  /* 0x0000001102007986 */ /* 0x000fe2000c10190a */
[----:B-1----:R-:W-:-:S03]  /*4c80*/  FADD.FTZ R15, R34, R15 ;  /* 0x0000000f220f7221 */ /* 0x002fc60000010000 */
[----:B------:R-:W-:Y:S01]  /*4c90*/  STG.E desc[UR10][R4.64], R35 ;  /* 0x0000002304007986 */ /* 0x000fe2000c10190a */
[----:B--2---:R-:W-:Y:S01]  /*4ca0*/  FADD.FTZ R13, R13, R6 ;  /* 0x000000060d0d7221 */ /* 0x004fe20000010000 */
[----:B---3--:R-:W-:-:S04]  /*4cb0*/  FADD.FTZ R0, R0, R9 ;  /* 0x0000000900007221 */ /* 0x008fc80000010000 */
[----:B------:R-:W-:Y:S01]  /*4cc0*/  STG.E desc[UR10][R2.64+0x200], R13 ;  /* 0x0002000d02007986 */ /* 0x000fe2000c10190a */
[----:B----4-:R-:W-:-:S03]  /*4cd0*/  FADD.FTZ R15, R15, R8 ;  /* 0x000000080f0f7221 */ /* 0x010fc60000010000 */
[----:B------:R-:W-:Y:S01]  /*4ce0*/  STG.E desc[UR10][R4.64+0x200], R7 ;  /* 0x0002000704007986 */ /* 0x000fe2000c10190a */
[----:B0-----:R-:W-:-:S03]  /*4cf0*/  FADD.FTZ R11, R0, R11 ;  /* 0x0000000b000b7221 */ /* 0x001fc60000010000 */
[----:B------:R-:W-:Y:S04]  /*4d00*/  STG.E desc[UR10][R2.64+0x400], R15 ;  /* 0x0004000f02007986 */ /* 0x000fe8000c10190a */
[----:B------:R-:W-:Y:S04]  /*4d10*/  STG.E desc[UR10][R4.64+0x400], R37 ;  /* 0x0004002504007986 */ /* 0x000fe8000c10190a */
[----:B------:R-:W-:Y:S04]  /*4d20*/  STG.E desc[UR10][R2.64+0x600], R11 ;  /* 0x0006000b02007986 */ /* 0x000fe8000c10190a */
[----:B------:R-:W-:Y:S01]  /*4d30*/  STG.E desc[UR10][R4.64+0x600], R39 ;  /* 0x0006002704007986 */ /* 0x000fe2000c10190a */
[----:B------:R-:W-:Y:S05]  /*4d40*/  EXIT ;  /* 0x000000000000794d */ /* 0x000fea0003800000 */
.L_x_489:
        /* <DEDUP_REMOVED lines=8> */
.L_x_508:
[----:B------:R-:W-:Y:S05]  /*4dd0*/  BSYNC B2 ;  /* 0x0000000000027941 */ /* 0x000fea0003800000 */
.L_x_507:
        /* <DEDUP_REMOVED lines=8> */
.L_x_509:
[----:B------:R-:W-:Y:S01]  /*4e60*/  FADD.FTZ R25, R25, R116 ;  /* 0x0000007419197221 */ /* 0x000fe20000010000 */
[----:B------:R-:W-:-:S04]  /*4e70*/  HFMA2 R84, -RZ, RZ, 0, 1.1920928955078125e-07 ;  /* 0x00000002ff547431 */ /* 0x000fc800000001ff */
[----:B------:R-:W-:Y:S02]  /*4e80*/  MOV R85, R25 ;  /* 0x0000001900557202 */ /* 0x000fe40000000f00 */
[----:B------:R-:W-:-:S07]  /*4e90*/  MOV R24, R83 ;  /* 0x0000005300187202 */ /* 0x000fce0000000f00 */
[----:B------:R-:W-:Y:S05]  /*4ea0*/  WARPSYNC.COLLECTIVE R82, `(.L_x_510) ;  /* 0x0000000052087348 */ /* 0x000fea0003c00000 */
[----:B------:R0:W1:Y:S02]  /*4eb0*/  SHFL.BFLY P1, R83, R85, R84, R87 ;  /* 0x0c00005455537389 */ /* 0x0000640000020057 */
[----:B01----:R-:W-:Y:S05]  /*4ec0*/  ENDCOLLECTIVE ;  /* 0x000000000000791b */ /* 0x003fea0003800000 */
.L_x_510:
[----:B------:R-:W-:-:S05]  /*4ed0*/  FADD.FTZ R24, R24, R117 ;  /* 0x0000007518187221 */ /* 0x000fca0000010000 */
[----:B------:R-:W-:Y:S02]  /*4ee0*/  MOV R85, R24 ;  /* 0x0000001800557202 */ /* 0x000fe40000000f00 */
[----:B------:R-:W-:-:S07]  /*4ef0*/  MOV R26, R83 ;  /* 0x00000053001a7202 */ /* 0x000fce0000000f00 */
[----:B------:R-:W-:Y:S05]  /*4f00*/  WARPSYNC.COLLECTIVE R82, `(.L_x_511) ;  /* 0x0000000052087348 */ /* 0x000fea0003c00000 */
[----:B------:R0:W1:Y:S02]  /*4f10*/  SHFL.BFLY P1, R83, R85, R84, R87 ;  /* 0x0c00005455537389 */ /* 0x0000640000020057 */
[----:B01----:R-:W-:Y:S05]  /*4f20*/  ENDCOLLECTIVE ;  /* 0x000000000000791b */ /* 0x003fea0003800000 */
.L_x_511:
[----:B------:R-:W-:Y:S01]  /*4f30*/  FADD.FTZ R26, R25, R26 ;  /* 0x0000001a191a7221 */ /* 0x000fe20000010000 */
[----:B------:R-:W-:-:S04]  /*4f40*/  HFMA2 R84, -RZ, RZ, 0, 2.384185791015625e-07 ;  /* 0x00000004ff547431 */ /* 0x000fc800000001ff */
[----:B------:R-:W-:Y:S02]  /*4f50*/  MOV R85, R26 ;  /* 0x0000001a00557202 */ /* 0x000fe40000000f00 */
[----:B------:R-:W-:-:S07]  /*4f60*/  MOV R27, R83 ;  /* 0x00000053001b7202 */ /* 0x000fce0000000f00 */
[----:B------:R-:W-:Y:S05]  /*4f70*/  WARPSYNC.COLLECTIVE R82, `(.L_x_512) ;  /* 0x0000000052087348 */ /* 0x000fea0003c00000 */
[----:B------:R0:W1:Y:S02]  /*4f80*/  SHFL.BFLY P1, R83, R85, R84, R87 ;  /* 0x0c00005455537389 */ /* 0x0000640000020057 */
[----:B01----:R-:W-:Y:S05]  /*4f90*/  ENDCOLLECTIVE ;  /* 0x000000000000791b */ /* 0x003fea0003800000 */
.L_x_512:
[----:B------:R-:W-:-:S05]  /*4fa0*/  FADD.FTZ R27, R24, R27 ;  /* 0x0000001b181b7221 */ /* 0x000fca0000010000 */
[----:B------:R-:W-:Y:S02]  /*4fb0*/  MOV R85, R27 ;  /* 0x0000001b00557202 */ /* 0x000fe40000000f00 */
[----:B------:R-:W-:-:S07]  /*4fc0*/  MOV R79, R83 ;  /* 0x00000053004f7202 */ /* 0x000fce0000000f00 */
[----:B------:R-:W-:Y:S05]  /*4fd0*/  WARPSYNC.COLLECTIVE R82, `(.L_x_513) ;  /* 0x0000000052087348 */ /* 0x000fea0003c00000 */
[----:B------:R0:W1:Y:S02]  /*4fe0*/  SHFL.BFLY P1, R83, R85, R84, R87 ;  /* 0x0c00005455537389 */ /* 0x0000640000020057 */
[----:B01----:R-:W-:Y:S05]  /*4ff0*/  ENDCOLLECTIVE ;  /* 0x000000000000791b */ /* 0x003fea0003800000 */
.L_x_513:
[----:B------:R-:W-:Y:S01]  /*5000*/  FADD.FTZ R79, R26, R79 ;  /* 0x0000004f1a4f7221 */ /* 0x000fe20000010000 */
[----:B------:R-:W-:-:S04]  /*5010*/  HFMA2 R84, -RZ, RZ, 0, 4.76837158203125e-07 ;  /* 0x00000008ff547431 */ /* 0x000fc800000001ff */
[----:B------:R-:W-:Y:S02]  /*5020*/  MOV R85, R79 ;  /* 0x0000004f00557202 */ /* 0x000fe40000000f00 */
[----:B------:R-:W-:-:S07]  /*5030*/  MOV R32, R83 ;  /* 0x0000005300207202 */ /* 0x000fce0000000f00 */
[----:B------:R-:W-:Y:S05]  /*5040*/  WARPSYNC.COLLECTIVE R82, `(.L_x_514) ;  /* 0x0000000052087348 */ /* 0x000fea0003c00000 */
[----:B------:R0:W1:Y:S02]  /*5050*/  SHFL.BFLY P1, R83, R85, R84, R87 ;  /* 0x0c00005455537389 */ /* 0x0000640000020057 */
[----:B01----:R-:W-:Y:S05]  /*5060*/  ENDCOLLECTIVE ;  /* 0x000000000000791b */ /* 0x003fea0003800000 */
.L_x_514:
[----:B------:R-:W-:-:S05]  /*5070*/  FADD.FTZ R32, R27, R32 ;  /* 0x000000201b207221 */ /* 0x000fca0000010000 */
[----:B------:R-:W-:Y:S02]  /*5080*/  MOV R85, R32 ;  /* 0x0000002000557202 */ /* 0x000fe40000000f00 */
[----:B------:R-:W-:-:S07]  /*5090*/  MOV R80, R83 ;  /* 0x0000005300507202 */ /* 0x000fce0000000f00 */
[----:B------:R-:W-:Y:S05]  /*50a0*/  WARPSYNC.COLLECTIVE R82, `(.L_x_515) ;  /* 0x0000000052087348 */ /* 0x000fea0003c00000 */
[----:B------:R0:W1:Y:S02]  /*50b0*/  SHFL.BFLY P1, R83, R85, R84, R87 ;  /* 0x0c00005455537389 */ /* 0x0000640000020057 */
[----:B01----:R-:W-:Y:S05]  /*50c0*/  ENDCOLLECTIVE ;  /* 0x000000000000791b */ /* 0x003fea0003800000 */
.L_x_515:
[----:B------:R-:W-:Y:S01]  /*50d0*/  FADD.FTZ R80, R79, R80 ;  /* 0x000000504f507221 */ /* 0x000fe20000010000 */
[----:B------:R-:W-:-:S04]  /*50e0*/  HFMA2 R84, -RZ, RZ, 0, 9.5367431640625e-07 ;  /* 0x00000010ff547431 */ /* 0x000fc800000001ff */
[----:B------:R-:W-:Y:S02]  /*50f0*/  MOV R85, R80 ;  /* 0x0000005000557202 */ /* 0x000fe40000000f00 */
[----:B------:R-:W-:-:S07]  /*5100*/  MOV R81, R83 ;  /* 0x0000005300517202 */ /* 0x000fce0000000f00 */
[----:B------:R-:W-:Y:S05]  /*5110*/  WARPSYNC.COLLECTIVE R82, `(.L_x_516) ;  /* 0x0000000052087348 */ /* 0x000fea0003c00000 */
[----:B------:R0:W1:Y:S02]  /*5120*/  SHFL.BFLY P1, R83, R85, R84, R87 ;  /* 0x0c00005455537389 */ /* 0x0000640000020057 */
[----:B01----:R-:W-:Y:S05]  /*5130*/  ENDCOLLECTIVE ;  /* 0x000000000000791b */ /* 0x003fea0003800000 */
.L_x_516:
[----:B------:R-:W-:-:S05]  /*5140*/  FADD.FTZ R81, R32, R81 ;  /* 0x0000005120517221 */ /* 0x000fca0000010000 */
[----:B------:R-:W-:Y:S02]  /*5150*/  MOV R85, R81 ;  /* 0x0000005100557202 */ /* 0x000fe40000000f00 */
[----:B------:R-:W-:-:S07]  /*5160*/  MOV R25, R83 ;  /* 0x0000005300197202 */ /* 0x000fce0000000f00 */
[----:B------:R-:W-:Y:S05]  /*5170*/  WARPSYNC.COLLECTIVE R82, `(.L_x_517) ;  /* 0x0000000052087348 */ /* 0x000fea0003c00000 */
[----:B------:R0:W1:Y:S02]  /*5180*/  SHFL.BFLY P1, R83, R85, R84, R87 ;  /* 0x0c00005455537389 */ /* 0x0000640000020057 */
[----:B01----:R-:W-:Y:S05]  /*5190*/  ENDCOLLECTIVE ;  /* 0x000000000000791b */ /* 0x003fea0003800000 */
.L_x_517:
[----:B------:R-:W-:Y:S01]  /*51a0*/  MOV R24, R83 ;  /* 0x0000005300187202 */ /* 0x000fe20000000f00 */
[----:B------:R-:W-:Y:S06]  /*51b0*/  BRA `(.L_x_518) ;  /* 0xffffffc800907947 */ /* 0x000fec000383ffff */
.L_x_519:
        /* <DEDUP_REMOVED lines=12> */
.L_x_3901:


//--------------------- .text._ZN10layer_norm31ln_parallel_residual_bwd_kernelINS_13Kernel_traitsI6__halfS2_S2_S2_fjLj512ELj1ELj4ELj1ELj16ENS_18Kernel_traits_baseILj512ES2_S2_S2_S2_fjLj128EEEEELb1ELb0ELb0EEEvNS_9BwdParamsE --------------------------
	.section	.text._ZN10layer_norm31ln_parallel_residual_bwd_kernelINS_13Kernel_traitsI6__halfS2_S2_S2_fjLj512ELj1ELj4ELj1ELj16ENS_18Kernel_traits_baseILj512ES2_S2_S2_S2_fjLj128EEEEELb1ELb0ELb0EEEvNS_9BwdParamsE,"ax",@progbits
	.align	128
        .global         _ZN10layer_norm31ln_parallel_residual_bwd_kernelINS_13Kernel_traitsI6__halfS2_S2_S2_fjLj512ELj1ELj4ELj1ELj16ENS_18Kernel_traits_baseILj512ES2_S2_S2_S2_fjLj128EEEEELb1ELb0ELb0EEEvNS_9BwdParamsE
        .type           _ZN10layer_norm31ln_parallel_residual_bwd_kernelINS_13Kernel_traitsI6__halfS2_S2_S2_fjLj512ELj1ELj4ELj1ELj16ENS_18Kernel_traits_baseILj512ES2_S2_S2_S2_fjLj128EEEEELb1ELb0ELb0EEEvNS_9BwdParamsE,@function
        .size           _ZN10layer_norm31ln_parallel_residual_bwd_kernelINS_13Kernel_traitsI6__halfS2_S2_S2_fjLj512ELj1ELj4ELj1ELj16ENS_18Kernel_traits_baseILj512ES2_S2_S2_S2_fjLj128EEEEELb1ELb0ELb0EEEvNS_9BwdParamsE,(.L_x_3902 - _ZN10layer_norm31ln_parallel_residual_bwd_kernelINS_13Kernel_traitsI6__halfS2_S2_S2_fjLj512ELj1ELj4ELj1ELj16ENS_18Kernel_traits_baseILj512ES2_S2_S2_S2_fjLj128EEEEELb1ELb0ELb0EEEvNS_9BwdParamsE)
        .other          _ZN10layer_norm31ln_parallel_residual_bwd_kernelINS_13Kernel_traitsI6__halfS2_S2_S2_fjLj512ELj1ELj4ELj1ELj16ENS_18Kernel_traits_baseILj512ES2_S2_S2_S2_fjLj128EEEEELb1ELb0ELb0EEEvNS_9BwdParamsE,@"STO_CUDA_ENTRY STV_DEFAULT"
_ZN10layer_norm31ln_parallel_residual_bwd_kernelINS_13Kernel_traitsI6__halfS2_S2_S2_fjLj512ELj1ELj4ELj1ELj16ENS_18Kernel_traits_baseILj512ES2_S2_S2_S2_fjLj128EEEEELb1ELb0ELb0EEEvNS_9BwdParamsE:
.text._ZN10layer_norm31ln_parallel_residual_bwd_kernelINS_13Kernel_traitsI6__halfS2_S2_S2_fjLj512ELj1ELj4ELj1ELj16ENS_18Kernel_traits_baseILj512ES2_S2_S2_S2_fjLj128EEEEELb1ELb0ELb0EEEvNS_9BwdParamsE:
        /* <DEDUP_REMOVED lines=8> */
[----:B------:R-:W0:Y:S06]  /*0080*/  LDCU UR15, c[0x0][0x388] ;  /* 0x00007100ff0f77ac */ /* 0x000e2c0008000800 */
[----:B------:R-:W4:Y:S01]  /*0090*/  LDC.64 R10, c[0x0][0x3d0] ;  /* 0x0000f400ff0a7b82 */ /* 0x000f220000000a00 */
[----:B-1----:R-:W-:Y:S01]  /*00a0*/  MOV R0, UR4 ;  /* 0x0000000400007c02 */ /* 0x002fe20008000f00 */
[----:B------:R-:W1:Y:S03]  /*00b0*/  LDCU UR11, c[0x0][0x400] ;  /* 0x00008000ff0b77ac */ /* 0x000e660008000800 */
[----:B------:R-:W-:Y:S01]  /*00c0*/  SHF.R.S32.HI R3, RZ, 0x1f, R0 ;  /* 0x0000001fff037819 */ /* 0x000fe20000011400 */
[----:B------:R-:W1:Y:S02]  /*00d0*/  LDCU.64 UR24, c[0x0][0x438] ;  /* 0x00008700ff1877ac */ /* 0x000e640008000a00 */
[----:B------:R-:W1:Y:S01]  /*00e0*/  LDC.64 R12, c[0x0][0x3d8] ;  /* 0x0000f600ff0c7b82 */ /* 0x000e620000000a00 */
[----:B------:R-:W-:-:S07]  /*00f0*/  LEA.HI R2, R3, R0, RZ, 0x3 ;  /* 0x0000000003027211 */ /* 0x000fce00078f18ff */
[----:B------:R-:W3:Y:S01]  /*0100*/  S2UR UR7, SR_CTAID.X ;  /* 0x00000000000779c3 */ /* 0x000ee20000002500 */
[C---:B0-----:R-:W-:Y:S01]  /*0110*/  LOP3.LUT R5, R14.reuse, 0x1f, RZ, 0xc, !PT ;  /* 0x0000001f0e057812 */ /* 0x041fe200078e0cff */
[----:B------:R-:W0:Y:S01]  /*0120*/  LDCU.64 UR4, c[0x0][0x478] ;  /* 0x00008f00ff0477ac */ /* 0x000e220008000a00 */
[----:B------:R-:W-:Y:S02]  /*0130*/  LOP3.LUT R4, R14, 0x1f, RZ, 0xc0, !PT ;  /* 0x0000001f0e047812 */ /* 0x000fe400078ec0ff */
[----:B------:R-:W-:Y:S01]  /*0140*/  LEA.HI.SX32 R2, R2, R5, 0x1d ;  /* 0x0000000502027211 */ /* 0x000fe200078feaff */
[----:B------:R-:W0:Y:S01]  /*0150*/  LDCU.64 UR12, c[0x0][0x470] ;  /* 0x00008e00ff0c77ac */ /* 0x000e220008000a00 */
[----:B------:R-:W-:Y:S02]  /*0160*/  MOV R3, R4 ;  /* 0x0000000400037202 */ /* 0x000fe40000000f00 */
[C---:B------:R-:W-:Y:S02]  /*0170*/  ISETP.GE.U32.AND P3, PT, R2.reuse, 0x20, PT ;  /* 0x000000200200780c */ /* 0x040fe40003f66070 */
[----:B------:R-:W-:-:S11]  /*0180*/  ISETP.GE.U32.AND P0, PT, R2, 0x40, PT ;  /* 0x000000400200780c */ /* 0x000fd60003f06070 */
[C---:B--2---:R-:W-:Y:S01]  /*0190*/  @P3 IMAD.WIDE.U32 R6, R4.reuse, 0x10, R6 ;  /* 0x0000001004063825 */ /* 0x044fe200078e0006 */
[----:B------:R-:W-:-:S03]  /*01a0*/  @P3 LOP3.LUT R3, R4, 0x20, RZ, 0xfc, !PT ;  /* 0x0000002004033812 */ /* 0x000fc600078efcff */
[----:B---3--:R-:W-:Y:S01]  /*01b0*/  @P3 IMAD.WIDE.U32 R8, R4, 0x10, R8 ;  /* 0x0000001004083825 */ /* 0x008fe200078e0008 */
[----:B------:R2:W5:Y:S01]  /*01c0*/  @P3 LDG.E.128 R88, desc[UR8][R6.64] ;  /* 0x0000000806583981 */ /* 0x000562000c1e1d00 */
[----:B------:R-:W-:Y:S01]  /*01d0*/  USHF.L.U32 UR6, UR7, 0x2, URZ ;  /* 0x0000000207067899 */ /* 0x000fe200080006ff */
[----:B------:R-:W-:Y:S01]  /*01e0*/  SHF.R.U32.HI R5, RZ, 0x5, R14 ;  /* 0x00000005ff057819 */ /* 0x000fe2000001160e */
[C---:B----4-:R-:W-:Y:S01]  /*01f0*/  @P0 IMAD.WIDE.U32 R10, R3.reuse, 0x10, R10 ;  /* 0x00000010030a0825 */ /* 0x050fe200078e000a */
[----:B------:R2:W5:Y:S03]  /*0200*/  @P3 LDG.E.128 R84, desc[UR8][R8.64] ;  /* 0x0000000808543981 */ /* 0x000566000c1e1d00 */
[----:B-1----:R-:W-:Y:S01]  /*0210*/  @P0 IMAD.WIDE.U32 R12, R3, 0x10, R12 ;  /* 0x00000010030c0825 */ /* 0x002fe200078e000c */
[----:B------:R-:W-:Y:S01]  /*0220*/  LOP3.LUT R5, R5, UR6, RZ, 0xfc, !PT ;  /* 0x0000000605057c12 */ /* 0x000fe2000f8efcff */
        /* <DEDUP_REMOVED lines=36> */
[----:B0-2---:R-:W-:Y:S06]  /*0470*/  @P0 BRA `(.L_x_521) ;  /* 0x0000006000940947 */ /* 0x005fec0003800000 */
        /* <DEDUP_REMOVED lines=30> */
[----:B0-----:R-:W-:-:S02]  /*0660*/  ISETP.NE.AND P4, PT, R6, RZ, PT ;  /* 0x000000ff0600720c */ /* 0x001fc40003f85270 */
[----:B------:R-:W-:Y:S02]  /*0670*/  CS2R R26, SRZ ;  /* 0x00000000001a7805 */ /* 0x000fe4000001ff00 */
[----:B------:R-:W-:Y:S02]  /*0680*/  CS2R R20, SRZ ;  /* 0x0000000000147805 */ /* 0x000fe4000001ff00 */
[----:B------:R-:W-:-:S07]  /*0690*/  CS2R R22, SRZ ;  /* 0x0000000000167805 */ /* 0x000fce000001ff00 */
.L_x_547:
        /* <DEDUP_REMOVED lines=16> */
[----:B--2---:R-:W-:Y:S02]  /*07a0*/  FSEL R152, R114, RZ, !P4 ;  /* 0x000000ff72987208 */ /* 0x004fe40006000000 */
[----:B------:R-:W-:Y:S01]  /*07b0*/  ISETP.NE.AND P4, PT, R6, RZ, PT ;  /* 0x000000ff0600720c */ /* 0x000fe20003f85270 */
[----:B0-----:R-:W-:-:S12]  /*07c0*/  @!P3 BRA `(.L_x_523) ;  /* 0x00000008003cb947 */ /* 0x001fd80003800000 */
[----:B------:R-:W0:Y:S08]  /*07d0*/  LDC.64 R112, c[0x0][0x430] ;  /* 0x00010c00ff707b82 */ /* 0x000e300000000a00 */
[----:B------:R-:W1:Y:S08]  /*07e0*/  LDC.64 R116, c[0x0][0x428] ;  /* 0x00010a00ff747b82 */ /* 0x000e700000000a00 */
[----:B------:R-:W2:Y:S01]  /*07f0*/  LDC.64 R14, c[0x0][0x3a8] ;  /* 0x0000ea00ff0e7b82 */ /* 0x000ea20000000a00 */
[----:B0-----:R-:W-:Y:S01]  /*0800*/  IMAD.WIDE.U32 R112, R7, 0x10, R112 ;  /* 0x0000001007707825 */ /* 0x001fe200078e0070 */
[----:B------:R-:W-:-:S06]  /*0810*/  ISETP.NE.U32.AND P1, PT, RZ, UR12, PT ;  /* 0x0000000cff007c0c */ /* 0x000fcc000bf25070 */
[----:B------:R-:W0:Y:S01]  /*0820*/  LDC.64 R124, c[0x0][0x3b0] ;  /* 0x0000ec00ff7c7b82 */ /* 0x000e220000000a00 */
[----:B------:R-:W3:Y:S01]  /*0830*/  LDG.E.128 R112, desc[UR8][R112.64] ;  /* 0x0000000870707981 */ /* 0x000ee2000c1e1d00 */
[----:B-1----:R-:W-:-:S06]  /*0840*/  IMAD.WIDE.U32 R116, R7, 0x10, R116 ;  /* 0x0000001007747825 */ /* 0x002fcc00078e0074 */
[----:B------:R-:W4:Y:S01]  /*0850*/  LDG.E.128 R116, desc[UR8][R116.64] ;  /* 0x0000000874747981 */ /* 0x000f22000c1e1d00 */
[----:B--2---:R-:W-:-:S06]  /*0860*/  IMAD.WIDE.U32 R120, R7, 0x10, R14 ;  /* 0x0000001007787825 */ /* 0x004fcc00078e000e */
[----:B------:R-:W2:Y:S01]  /*0870*/  LDG.E.128 R120, desc[UR8][R120.64] ;  /* 0x0000000878787981 */ /* 0x000ea2000c1e1d00 */
[----:B------:R-:W-:Y:S02]  /*0880*/  ISETP.NE.AND.EX P1, PT, RZ, UR13, PT, P1 ;  /* 0x0000000dff007c0c */ /* 0x000fe4000bf25310 */
[----:B------:R-:W-:-:S04]  /*0890*/  ISETP.NE.U32.AND P0, PT, RZ, UR24, PT ;  /* 0x00000018ff007c0c */ /* 0x000fc8000bf05070 */
[----:B------:R-:W-:-:S07]  /*08a0*/  ISETP.NE.AND.EX P0, PT, RZ, UR25, PT, P0 ;  /* 0x00000019ff007c0c */ /* 0x000fce000bf05300 */
[----:B------:R-:W1:Y:S08]  /*08b0*/  @P1 LDC.64 R14, c[0x0][0x3b8] ;  /* 0x0000ee00ff0e1b82 */ /* 0x000e700000000a00 */
[----:B------:R-:W0:Y:S01]  /*08c0*/  @P0 LDC.64 R132, c[0x0][0x438] ;  /* 0x00010e00ff840b82 */ /* 0x000e220000000a00 */
[----:B------:R-:W-:Y:S02]  /*08d0*/  HADD2.F32 R10, -RZ, R84.H0_H0 ;  /* 0x20000054ff0a7230 */ /* 0x000fe40000004100 */
[----:B------:R-:W-:-:S02]  /*08e0*/  HADD2.F32 R12, -RZ, R88.H0_H0 ;  /* 0x20000058ff0c7230 */ /* 0x000fc40000004100 */
[----:B-1----:R-:W-:-:S05]  /*08f0*/  @P1 IMAD.WIDE.U32 R14, R7, 0x8, R14 ;  /* 0x00000008070e1825 */ /* 0x002fca00078e000e */
[----:B------:R4:W5:Y:S01]  /*0900*/  @P1 LDG.E.64 R156, desc[UR8][R14.64] ;  /* 0x000000080e9c1981 */ /* 0x000962000c1e1b00 */
[----:B0-----:R-:W-:-:S05]  /*0910*/  @P0 IMAD.WIDE.U32 R132, R7, 0x10, R132 ;  /* 0x0000001007840825 */ /* 0x001fca00078e0084 */
[----:B------:R0:W5:Y:S01]  /*0920*/  @P0 LDG.E.128 R16, desc[UR8][R132.64] ;  /* 0x0000000884100981 */ /* 0x000162000c1e1d00 */
[----:B------:R-:W-:-:S04]  /*0930*/  IMAD.WIDE.U32 R124, R7, 0x8, R124 ;  /* 0x00000008077c7825 */ /* 0x000fc800078e007c */
[----:B------:R-:W-:Y:S01]  /*0940*/  HADD2.F32 R143, -RZ, R84.H1_H1 ;  /* 0x30000054ff8f7230 */ /* 0x000fe20000004100 */
[----:B------:R1:W5:Y:S01]  /*0950*/  LDG.E.64 R150, desc[UR8][R124.64] ;  /* 0x000000087c967981 */ /* 0x000362000c1e1b00 */
[----:B------:R-:W-:Y:S02]  /*0960*/  HADD2.F32 R138, -RZ, R85.H0_H0 ;  /* 0x20000055ff8a7230 */ /* 0x000fe40000004100 */
[----:B------:R-:W-:Y:S02]  /*0970*/  HADD2.F32 R9, -RZ, R88.H1_H1 ;  /* 0x30000058ff097230 */ /* 0x000fe40000004100 */
[----:B------:R-:W-:Y:S01]  /*0980*/  HADD2.F32 R134, -RZ, R89.H0_H0 ;  /* 0x20000059ff867230 */ /* 0x000fe20000004100 */
[----:B------:R-:W-:Y:S01]  /*0990*/  IADD3 R159, PT, PT, R7, 0x20, RZ ;  /* 0x00000020079f7810 */ /* 0x000fe20007ffe0ff */
[----:B---3--:R-:W-:-:S05]  /*09a0*/  HADD2.F32 R145, -RZ, R112.H0_H0 ;  /* 0x20000070ff917230 */ /* 0x008fca0000004100 */
[----:B------:R-:W-:Y:S01]  /*09b0*/  FMUL.FTZ R3, R10, R145 ;  /* 0x000000910a037220 */ /* 0x000fe20000410000 */
[----:B----4-:R-:W-:-:S05]  /*09c0*/  HADD2.F32 R15, -RZ, R116.H0_H0 ;  /* 0x20000074ff0f7230 */ /* 0x010fca0000004100 */
[----:B------:R-:W-:Y:S01]  /*09d0*/  FFMA.FTZ R12, R12, R15, R3 ;  /* 0x0000000f0c0c7223 */ /* 0x000fe20000010003 */
[----:B--2---:R-:W-:Y:S02]  /*09e0*/  HADD2.F32 R3, -RZ, R120.H0_H0 ;  /* 0x20000078ff037230 */ /* 0x004fe40000004100 */
[----:B0-----:R-:W-:Y:S02]  /*09f0*/  HADD2.F32 R132, -RZ, R116.H1_H1 ;  /* 0x30000074ff847230 */ /* 0x001fe40000004100 */
[--C-:B------:R-:W-:Y:S02]  /*0a00*/  HADD2.F32 R133, -RZ, R113.reuse.H0_H0 ;  /* 0x20000071ff857230 */ /* 0x100fe40000004100 */
[----:B------:R-:W-:Y:S01]  /*0a10*/  FADD.FTZ R14, -R152, R3 ;  /* 0x00000003980e7221 */ /* 0x000fe20000010100 */
[----:B------:R-:W-:Y:S02]  /*0a20*/  HADD2.F32 R116, -RZ, R113.H1_H1 ;  /* 0x30000071ff747230 */ /* 0x000fe40000004100 */
[----:B------:R-:W-:-:S02]  /*0a30*/  HADD2.F32 R112, -RZ, R112.H1_H1 ;  /* 0x30000070ff707230 */ /* 0x000fc40000004100 */
[----:B------:R-:W-:Y:S02]  /*0a40*/  HADD2.F32 R113, -RZ, R120.H1_H1 ;  /* 0x30000078ff717230 */ /* 0x000fe40000004100 */
[----:B-----5:R-:W-:Y:S01]  /*0a50*/  FMUL.FTZ R3, R11, R14 ;  /* 0x0000000e0b037220 */ /* 0x020fe20000410000 */
[----:B------:R-:W-:Y:S01]  /*0a60*/  FMUL.FTZ R10, R143, R112 ;  /* 0x000000708f0a7220 */ /* 0x000fe20000410000 */
[----:B------:R-:W-:Y:S02]  /*0a70*/  HADD2.F32 R143, -RZ, R117.H0_H0 ;  /* 0x20000075ff8f7230 */ /* 0x000fe40000004100 */
[----:B-1----:R-:W-:Y:S01]  /*0a80*/  FADD.FTZ R124, -R152, R113 ;  /* 0x00000071987c7221 */ /* 0x002fe20000010100 */
[----:B------:R-:W-:Y:S01]  /*0a90*/  FMUL.FTZ R125, R138, R133 ;  /* 0x000000858a7d7220 */ /* 0x000fe20000410000 */
[----:B------:R-:W-:Y:S01]  /*0aa0*/  FADD.FTZ R64, R64, R15 ;  /* 0x0000000f40407221 */ /* 0x000fe20000010000 */
[----:B------:R-:W-:Y:S01]  /*0ab0*/  FFMA.FTZ R80, R3, R15, R80 ;  /* 0x0000000f03507223 */ /* 0x000fe20000010050 */
[----:B------:R-:W-:Y:S01]  /*0ac0*/  FMUL.FTZ R124, R11, R124 ;  /* 0x0000007c0b7c7220 */ /* 0x000fe20000410000 */
[----:B------:R-:W-:-:S02]  /*0ad0*/  HADD2.F32 R15, -RZ, R121.H0_H0 ;  /* 0x20000079ff0f7230 */ /* 0x000fc40000004100 */
[----:B------:R-:W-:Y:S01]  /*0ae0*/  FFMA.FTZ R10, R9, R132, R10 ;  /* 0x00000084090a7223 */ /* 0x000fe2000001000a */
[----:B------:R-:W-:Y:S01]  /*0af0*/  FFMA.FTZ R9, R134, R143, R125 ;  /* 0x0000008f86097223 */ /* 0x000fe2000001007d */
[----:B------:R-:W-:Y:S02]  /*0b00*/  HADD2.F32 R125, -RZ, R85.H1_H1 ;  /* 0x30000055ff7d7230 */ /* 0x000fe40000004100 */
[----:B------:R-:W-:Y:S01]  /*0b10*/  FADD.FTZ R33, R33, R112 ;  /* 0x0000007021217221 */ /* 0x000fe20000010000 */
[----:B------:R-:W-:Y:S01]  /*0b20*/  FFMA.FTZ R49, R124, R112, R49 ;  /* 0x000000707c317223 */ /* 0x000fe20000010031 */
[----:B------:R-:W-:Y:S01]  /*0b30*/  FADD.FTZ R112, -R152, R15 ;  /* 0x0000000f98707221 */ /* 0x000fe20000010100 */
[----:B------:R-:W-:Y:S02]  /*0b40*/  HADD2.F32 R138, -RZ, R117.H1_H1 ;  /* 0x30000075ff8a7230 */ /* 0x000fe40000004100 */
[----:B------:R-:W-:Y:S01]  /*0b50*/  FMUL.FTZ R120, R125, R116 ;  /* 0x000000747d787220 */ /* 0x000fe20000410000 */
[----:B------:R-:W-:-:S02]  /*0b60*/  HADD2.F32 R117, -RZ, R89.H1_H1 ;  /* 0x30000059ff757230 */ /* 0x000fc40000004100 */
[----:B------:R-:W-:Y:S01]  /*0b70*/  FADD.FTZ R65, R65, R132 ;  /* 0x0000008441417221 */ /* 0x000fe20000010000 */
[----:B------:R-:W-:Y:S01]  /*0b80*/  FFMA.FTZ R81, R124, R132, R81 ;  /* 0x000000847c517223 */ /* 0x000fe20000010051 */
[----:B------:R-:W-:Y:S02]  /*0b90*/  HADD2.F32 R132, -RZ, R86.H0_H0 ;  /* 0x20000056ff847230 */ /* 0x000fe40000004100 */
[----:B------:R-:W-:Y:S01]  /*0ba0*/  FMUL.FTZ R15, R11, R112 ;  /* 0x000000700b0f7220 */ /* 0x000fe20000410000 */
[----:B------:R-:W-:Y:S02]  /*0bb0*/  HADD2.F32 R113, -RZ, R114.H0_H0 ;  /* 0x20000072ff717230 */ /* 0x000fe40000004100 */
[----:B------:R-:W-:Y:S01]  /*0bc0*/  FFMA.FTZ R14, R117, R138, R120 ;  /* 0x0000008a750e7223 */ /* 0x000fe20000010078 */
[----:B------:R-:W-:Y:S02]  /*0bd0*/  HADD2.F32 R121, -RZ, R121.H1_H1 ;  /* 0x30000079ff797230 */ /* 0x000fe40000004100 */
[----:B------:R-:W-:Y:S01]  /*0be0*/  FADD.FTZ R34, R34, R133 ;  /* 0x0000008522227221 */ /* 0x000fe20000010000 */
[----:B------:R-:W-:-:S02]  /*0bf0*/  HADD2.F32 R125, -RZ, R90.H0_H0 ;  /* 0x2000005aff7d7230 */ /* 0x000fc40000004100 */
[----:B------:R-:W-:Y:S01]  /*0c00*/  FFMA.FTZ R50, R15, R133, R50 ;  /* 0x000000850f327223 */ /* 0x000fe20000010032 */
[----:B------:R-:W-:Y:S02]  /*0c10*/  HADD2.F32 R120, -RZ, R118.H0_H0 ;  /* 0x20000076ff787230 */ /* 0x000fe40000004100 */
[----:B------:R-:W-:Y:S01]  /*0c20*/  FMUL.FTZ R132, R132, R113 ;  /* 0x0000007184847220 */ /* 0x000fe20000410000 */
[----:B------:R-:W-:Y:S02]  /*0c30*/  HADD2.F32 R133, -RZ, R86.H1_H1 ;  /* 0x30000056ff857230 */ /* 0x000fe40000004100 */
[----:B------:R-:W-:Y:S02]  /*0c40*/  HADD2.F32 R114, -RZ, R114.H1_H1 ;  /* 0x30000072ff727230 */ /* 0x000fe40000004100 */
[----:B------:R-:W-:Y:S02]  /*0c50*/  HADD2.F32 R117, -RZ, R122.H0_H0 ;  /* 0x2000007aff757230 */ /* 0x000fe40000004100 */
[----:B------:R-:W-:Y:S01]  /*0c60*/  FADD.FTZ R134, -R152, R121 ;  /* 0x0000007998867221 */ /* 0x000fe20000010100 */
[----:B------:R-:W-:Y:S01]  /*0c70*/  FFMA.FTZ R125, R125, R120, R132 ;  /* 0x000000787d7d7223 */ /* 0x000fe20000010084 */
[----:B------:R-:W-:-:S02]  /*0c80*/  HADD2.F32 R118, -RZ, R118.H1_H1 ;  /* 0x30000076ff767230 */ /* 0x000fc40000004100 */
[----:B------:R-:W-:Y:S01]  /*0c90*/  FMUL.FTZ R132, R133, R114 ;  /* 0x0000007285847220 */ /* 0x000fe20000410000 */
[----:B------:R-:W-:Y:S02]  /*0ca0*/  HADD2.F32 R121, -RZ, R90.H1_H1 ;  /* 0x3000005aff797230 */ /* 0x000fe40000004100 */
[----:B------:R-:W-:-:S03]  /*0cb0*/  FADD.FTZ R112, -R152, R117 ;  /* 0x0000007598707221 */ /* 0x000fc60000010100 */
[----:B------:R-:W-:Y:S01]  /*0cc0*/  FFMA.FTZ R132, R121, R118, R132 ;  /* 0x0000007679847223 */ /* 0x000fe20000010084 */
[C---:B------:R-:W-:Y:S01]  /*0cd0*/  FMUL.FTZ R133, R11.reuse, R112 ;  /* 0x000000700b857220 */ /* 0x040fe20000410000 */
[----:B------:R-:W-:Y:S02]  /*0ce0*/  HADD2.F32 R121, -RZ, R122.H1_H1 ;  /* 0x3000007aff797230 */ /* 0x000fe40000004100 */
[----:B------:R-:W-:Y:S01]  /*0cf0*/  FADD.FTZ R28, R28, R113 ;  /* 0x000000711c1c7221 */ /* 0x000fe20000010000 */
[----:B------:R-:W-:Y:S01]  /*0d00*/  FMUL.FTZ R134, R11, R134 ;  /* 0x000000860b867220 */ /* 0x000fe20000410000 */
[----:B------:R-:W-:Y:S01]  /*0d10*/  FFMA.FTZ R44, R133, R113, R44 ;  /* 0x00000071852c7223 */ /* 0x000fe2000001002c */
[----:B------:R-:W-:Y:S02]  /*0d20*/  HADD2.F32 R113, -RZ, R123.H0_H0 ;  /* 0x2000007bff717230 */ /* 0x000fe40000004100 */
[----:B------:R-:W-:Y:S01]  /*0d30*/  FADD.FTZ R144, -R152, R121 ;  /* 0x0000007998907221 */ /* 0x000fe20000010100 */
[----:B------:R-:W-:Y:S01]  /*0d40*/  FADD.FTZ R35, R35, R116 ;  /* 0x0000007423237221 */ /* 0x000fe20000010000 */
[----:B------:R-:W-:Y:S01]  /*0d50*/  FFMA.FTZ R51, R134, R116, R51 ;  /* 0x0000007486337223 */ /* 0x000fe20000010033 */
[----:B------:R-:W-:Y:S01]  /*0d60*/  FADD.FTZ R60, R60, R120 ;  /* 0x000000783c3c7221 */ /* 0x000fe20000010000 */
[----:B------:R-:W-:Y:S01]  /*0d70*/  FFMA.FTZ R76, R133, R120, R76 ;  /* 0x00000078854c7223 */ /* 0x000fe2000001004c */
[----:B------:R-:W-:-:S02]  /*0d80*/  HADD2.F32 R117, -RZ, R115.H0_H0 ;  /* 0x20000073ff757230 */ /* 0x000fc40000004100 */
[----:B------:R-:W-:Y:S01]  /*0d90*/  FMUL.FTZ R144, R11, R144 ;  /* 0x000000900b907220 */ /* 0x000fe20000410000 */
[----:B------:R-:W-:Y:S01]  /*0da0*/  FADD.FTZ R120, -R152, R113 ;  /* 0x0000007198787221 */ /* 0x000fe20000010100 */
[----:B------:R-:W-:Y:S02]  /*0db0*/  HADD2.F32 R116, -RZ, R115.H1_H1 ;  /* 0x30000073ff747230 */ /* 0x000fe40000004100 */
[----:B------:R-:W-:Y:S01]  /*0dc0*/  FADD.FTZ R113, RZ, R12 ;  /* 0x0000000cff717221 */ /* 0x000fe20000010000 */
[----:B------:R-:W-:Y:S01]  /*0dd0*/  FFMA.FTZ R115, R3, R12, RZ ;  /* 0x0000000c03737223 */ /* 0x000fe200000100ff */
[----:B------:R-:W-:Y:S02]  /*0de0*/  HADD2.F32 R112, -RZ, R87.H0_H0 ;  /* 0x20000057ff707230 */ /* 0x000fe40000004100 */
        /* <DEDUP_REMOVED lines=12> */
[----:B------:R-:W-:-:S02]  /*0eb0*/  HADD2.F32 R138, -RZ, R91.H0_H0 ;  /* 0x2000005bff8a7230 */ /* 0x000fc40000004100 */
[----:B------:R-:W-:Y:S01]  /*0ec0*/  FMUL.FTZ R143, R112, R117 ;  /* 0x00000075708f7220 */ /* 0x000fe20000410000 */
[----:B------:R-:W-:Y:S02]  /*0ed0*/  HADD2.F32 R145, -RZ, R119.H0_H0 ;  /* 0x20000077ff917230 */ /* 0x000fe40000004100 */
[----:B------:R-:W-:Y:S01]  /*0ee0*/  FADD.FTZ R113, R114, R9 ;  /* 0x0000000972717221 */ /* 0x000fe20000010000 */
[----:B------:R-:W-:Y:S01]  /*0ef0*/  FFMA.FTZ R115, R15, R9, R118 ;  /* 0x000000090f737223 */ /* 0x000fe20000010076 */
[----:B------:R-:W-:Y:S02]  /*0f00*/  HADD2.F32 R123, -RZ, R123.H1_H1 ;  /* 0x3000007bff7b7230 */ /* 0x000fe40000004100 */
[----:B------:R-:W-:Y:S01]  /*0f10*/  FFMA.FTZ R138, R138, R145, R143 ;  /* 0x000000918a8a7223 */ /* 0x000fe2000001008f */
[----:B------:R-:W-:Y:S01]  /*0f20*/  FADD.FTZ R114, R113, R14 ;  /* 0x0000000e71727221 */ /* 0x000fe20000010000 */
[----:B------:R-:W-:Y:S01]  /*0f30*/  FFMA.FTZ R118, R134, R14, R115 ;  /* 0x0000000e86767223 */ /* 0x000fe20000010073 */
[----:B------:R-:W-:-:S02]  /*0f40*/  HADD2.F32 R112, -RZ, R119.H1_H1 ;  /* 0x30000077ff707230 */ /* 0x000fc40000004100 */
[----:B------:R-:W-:Y:S01]  /*0f50*/  FMUL.FTZ R143, R11, R120 ;  /* 0x000000780b8f7220 */ /* 0x000fe20000410000 */
[----:B------:R-:W-:Y:S02]  /*0f60*/  HADD2.F32 R119, -RZ, R87.H1_H1 ;  /* 0x30000057ff777230 */ /* 0x000fe40000004100 */
[----:B------:R-:W-:Y:S01]  /*0f70*/  FADD.FTZ R146, -R152, R123 ;  /* 0x0000007b98927221 */ /* 0x000fe20000010100 */
[----:B------:R-:W-:Y:S01]  /*0f80*/  FADD.FTZ R113, R114, R125 ;  /* 0x0000007d72717221 */ /* 0x000fe20000010000 */
[----:B------:R-:W-:Y:S01]  /*0f90*/  FFMA.FTZ R115, R133, R125, R118 ;  /* 0x0000007d85737223 */ /* 0x000fe20000010076 */
[----:B------:R-:W-:Y:S01]  /*0fa0*/  FADD.FTZ R62, R62, R145 ;  /* 0x000000913e3e7221 */ /* 0x000fe20000010000 */
[----:B------:R-:W-:Y:S01]  /*0fb0*/  FFMA.FTZ R78, R143, R145, R78 ;  /* 0x000000918f4e7223 */ /* 0x000fe2000001004e */
[----:B------:R-:W-:Y:S02]  /*0fc0*/  HADD2.F32 R145, -RZ, R91.H1_H1 ;  /* 0x3000005bff917230 */ /* 0x000fe40000004100 */
[----:B------:R-:W-:Y:S01]  /*0fd0*/  FMUL.FTZ R120, R119, R116 ;  /* 0x0000007477787220 */ /* 0x000fe20000410000 */
[----:B------:R-:W-:Y:S01]  /*0fe0*/  FMUL.FTZ R146, R11, R146 ;  /* 0x000000920b927220 */ /* 0x000fe20000410000 */
[----:B------:R-:W-:Y:S01]  /*0ff0*/  FADD.FTZ R113, R113, R132 ;  /* 0x0000008471717221 */ /* 0x000fe20000010000 */
[----:B------:R-:W-:Y:S01]  /*1000*/  FFMA.FTZ R114, R144, R132, R115 ;  /* 0x0000008490727223 */ /* 0x000fe20000010073 */
[-C--:B------:R-:W-:Y:S01]  /*1010*/  FFMA.FTZ R145, R145, R112.reuse, R120 ;  /* 0x0000007091917223 */ /* 0x080fe20000010078 */
        /* <DEDUP_REMOVED lines=9> */
[----:B------:R-:W-:-:S07]  /*10b0*/  FFMA.FTZ R158, R146, R145, R114 ;  /* 0x00000091929e7223 */ /* 0x000fce0000010072 */
.L_x_523:
[----:B------:R-:W-:Y:S05]  /*10c0*/  BSYNC.RECONVERGENT B1 ;  /* 0x0000000000017941 */ /* 0x000fea0003800200 */
.L_x_522:
[----:B------:R-:W-:Y:S01]  /*10d0*/  BSSY.RECONVERGENT B1, `(.L_x_524) ;  /* 0x0000091000017945 */ /* 0x000fe20003800200 */
[----:B------:R-:W-:-:S03]  /*10e0*/  ISETP.GE.U32.AND P3, PT, R2, 0x20, PT ;  /* 0x000000200200780c */ /* 0x000fc60003f66070 */
[----:B------:R-:W-:Y:S10]  /*10f0*/  @!P2 BRA `(.L_x_525) ;  /* 0x000000080038a947 */ /* 0x000ff40003800000 */
        /* <DEDUP_REMOVED lines=11> */
[----:B------:R-:W-:-:S13]  /*11b0*/  ISETP.NE.AND.EX P1, PT, RZ, UR13, PT, P1 ;  /* 0x0000000dff007c0c */ /* 0x000fda000bf25310 */
[----:B------:R-:W1:Y:S02]  /*11c0*/  @P1 LDC.64 R126, c[0x0][0x3b8] ;  /* 0x0000ee00ff7e1b82 */ /* 0x000e640000000a00 */
[----:B-1----:R-:W-:-:S04]  /*11d0*/  @P1 IMAD.WIDE.U32 R136, R159, 0x8, R126 ;  /* 0x000000089f881825 */ /* 0x002fc800078e007e */
[----:B0-----:R-:W-:Y:S01]  /*11e0*/  IMAD.WIDE.U32 R126, R159, 0x8, R128 ;  /* 0x000000089f7e7825 */ /* 0x001fe200078e0080 */
[----:B------:R-:W-:Y:S01]  /*11f0*/  ISETP.NE.U32.AND P0, PT, RZ, UR24, PT ;  /* 0x00000018ff007c0c */ /* 0x000fe2000bf05070 */
[----:B------:R0:W5:Y:S04]  /*1200*/  @P1 LDG.E.64 R154, desc[UR8][R136.64] ;  /* 0x00000008889a1981 */ /* 0x000168000c1e1b00 */
[----:B------:R-:W5:Y:S01]  /*1210*/  LDG.E.64 R126, desc[UR8][R126.64] ;  /* 0x000000087e7e7981 */ /* 0x000f62000c1e1b00 */
[----:B------:R-:W-:-:S13]  /*1220*/  ISETP.NE.AND.EX P0, PT, RZ, UR25, PT, P0 ;  /* 0x00000019ff007c0c */ /* 0x000fda000bf05300 */
[----:B------:R-:W1:Y:S01]  /*1230*/  @P0 LDC.64 R130, c[0x0][0x438] ;  /* 0x00010e00ff820b82 */ /* 0x000e620000000a00 */
[----:B------:R-:W-:Y:S02]  /*1240*/  HADD2.F32 R128, -RZ, R92.H0_H0 ;  /* 0x2000005cff807230 */ /* 0x000fe40000004100 */
[----:B------:R-:W-:Y:S02]  /*1250*/  HADD2.F32 R8, -RZ, R96.H0_H0 ;  /* 0x20000060ff087230 */ /* 0x000fe40000004100 */
[----:B-1----:R-:W-:-:S05]  /*1260*/  @P0 IMAD.WIDE.U32 R130, R159, 0x10, R130 ;  /* 0x000000109f820825 */ /* 0x002fca00078e0082 */
[----:B------:R1:W5:Y:S01]  /*1270*/  @P0 LDG.E.128 R100, desc[UR8][R130.64] ;  /* 0x0000000882640981 */ /* 0x000362000c1e1d00 */
[----:B---3--:R-:W-:-:S05]  /*1280*/  HADD2.F32 R129, -RZ, R116.H0_H0 ;  /* 0x20000074ff817230 */ /* 0x008fca0000004100 */
[----:B------:R-:W-:Y:S01]  /*1290*/  FMUL.FTZ R13, R128, R129 ;  /* 0x00000081800d7220 */ /* 0x000fe20000410000 */
[----:B----4-:R-:W-:-:S05]  /*12a0*/  HADD2.F32 R135, -RZ, R112.H0_H0 ;  /* 0x20000070ff877230 */ /* 0x010fca0000004100 */
[----:B------:R-:W-:Y:S01]  /*12b0*/  FFMA.FTZ R8, R8, R135, R13 ;  /* 0x0000008708087223 */ /* 0x000fe2000001000d */
[--C-:B--2---:R-:W-:Y:S02]  /*12c0*/  HADD2.F32 R13, -RZ, R120.reuse.H0_H0 ;  /* 0x20000078ff0d7230 */ /* 0x104fe40000004100 */
[--C-:B0-----:R-:W-:Y:S02]  /*12d0*/  HADD2.F32 R137, -RZ, R121.reuse.H0_H0 ;  /* 0x20000079ff897230 */ /* 0x101fe40000004100 */
[----:B------:R-:W-:Y:S02]  /*12e0*/  HADD2.F32 R139, -RZ, R120.H1_H1 ;  /* 0x30000078ff8b7230 */ /* 0x000fe40000004100 */
[----:B------:R-:W-:Y:S02]  /*12f0*/  HADD2.F32 R121, -RZ, R121.H1_H1 ;  /* 0x30000079ff797230 */ /* 0x000fe40000004100 */
[----:B------:R-:W-:Y:S01]  /*1300*/  FADD.FTZ R120, -R152, R13 ;  /* 0x0000000d98787221 */ /* 0x000fe20000010100 */
[----:B------:R-:W-:-:S02]  /*1310*/  HADD2.F32 R147, -RZ, R123.H0_H0 ;  /* 0x2000007bff937230 */ /* 0x000fc40000004100 */
[C---:B-1----:R-:W-:Y:S01]  /*1320*/  FADD.FTZ R130, -R152.reuse, R139 ;  /* 0x0000008b98827221 */ /* 0x042fe20000010100 */
[----:B------:R-:W-:Y:S02]  /*1330*/  HADD2.F32 R123, -RZ, R123.H1_H1 ;  /* 0x3000007bff7b7230 */ /* 0x000fe40000004100 */
[C---:B------:R-:W-:Y:S01]  /*1340*/  FADD.FTZ R136, -R152.reuse, R121 ;  /* 0x0000007998887221 */ /* 0x040fe20000010100 */
[----:B------:R-:W-:Y:S02]  /*1350*/  HADD2.F32 R121, -RZ, R92.H1_H1 ;  /* 0x3000005cff797230 */ /* 0x000fe40000004100 */
[C---:B-----5:R-:W-:Y:S01]  /*1360*/  FMUL.FTZ R13, R11.reuse, R120 ;  /* 0x000000780b0d7220 */ /* 0x060fe20000410000 */
[----:B------:R-:W-:Y:S02]  /*1370*/  HADD2.F32 R116, -RZ, R116.H1_H1 ;  /* 0x30000074ff747230 */ /* 0x000fe40000004100 */
[----:B------:R-:W-:Y:S02]  /*1380*/  HADD2.F32 R131, -RZ, R122.H0_H0 ;  /* 0x2000007aff837230 */ /* 0x000fe40000004100 */
[----:B------:R-:W-:Y:S01]  /*1390*/  FADD.FTZ R140, -R152, R137 ;  /* 0x00000089988c7221 */ /* 0x000fe20000010100 */
[----:B------:R-:W-:Y:S01]  /*13a0*/  FMUL.FTZ R130, R11, R130 ;  /* 0x000000820b827220 */ /* 0x000fe20000410000 */
[----:B------:R-:W-:-:S02]  /*13b0*/  HADD2.F32 R128, -RZ, R96.H1_H1 ;  /* 0x30000060ff807230 */ /* 0x000fc40000004100 */
[----:B------:R-:W-:Y:S01]  /*13c0*/  FADD.FTZ R148, -R152, R123 ;  /* 0x0000007b98947221 */ /* 0x000fe20000010100 */
[----:B------:R-:W-:Y:S02]  /*13d0*/  HADD2.F32 R112, -RZ, R112.H1_H1 ;  /* 0x30000070ff707230 */ /* 0x000fe40000004100 */
[----:B------:R-:W-:Y:S01]  /*13e0*/  FADD.FTZ R56, R56, R135 ;  /* 0x0000008738387221 */ /* 0x000fe20000010000 */
[----:B------:R-:W-:Y:S02]  /*13f0*/  HADD2.F32 R141, -RZ, R122.H1_H1 ;  /* 0x3000007aff8d7230 */ /* 0x000fe40000004100 */
[----:B------:R-:W-:Y:S01]  /*1400*/  FFMA.FTZ R72, R13, R135, R72 ;  /* 0x000000870d487223 */ /* 0x000fe20000010048 */
[----:B------:R-:W-:Y:S01]  /*1410*/  FMUL.FTZ R121, R121, R116 ;  /* 0x0000007479797220 */ /* 0x000fe20000410000 */
[----:B------:R-:W-:Y:S01]  /*1420*/  FADD.FTZ R122, -R152, R131 ;  /* 0x00000083987a7221 */ /* 0x000fe20000010100 */
[----:B------:R-:W-:Y:S02]  /*1430*/  HADD2.F32 R123, -RZ, R93.H0_H0 ;  /* 0x2000005dff7b7230 */ /* 0x000fe40000004100 */
[----:B------:R-:W-:Y:S01]  /*1440*/  FMUL.FTZ R131, R11, R140 ;  /* 0x0000008c0b837220 */ /* 0x000fe20000410000 */
[----:B------:R-:W-:-:S02]  /*1450*/  HADD2.F32 R135, -RZ, R117.H0_H0 ;  /* 0x20000075ff877230 */ /* 0x000fc40000004100 */
[----:B------:R-:W-:Y:S01]  /*1460*/  FADD.FTZ R25, R25, R116 ;  /* 0x0000007419197221 */ /* 0x000fe20000010000 */
[----:B------:R-:W-:Y:S01]  /*1470*/  FFMA.FTZ R41, R130, R116, R41 ;  /* 0x0000007482297223 */ /* 0x000fe20000010029 */
[----:B------:R-:W-:Y:S02]  /*1480*/  HADD2.F32 R116, -RZ, R93.H1_H1 ;  /* 0x3000005dff747230 */ /* 0x000fe40000004100 */
[----:B------:R-:W-:Y:S01]  /*1490*/  FADD.FTZ R24, R24, R129 ;  /* 0x0000008118187221 */ /* 0x000fe20000010000 */
[----:B------:R-:W-:Y:S02]  /*14a0*/  HADD2.F32 R117, -RZ, R117.H1_H1 ;  /* 0x30000075ff757230 */ /* 0x000fe40000004100 */
[----:B------:R-:W-:Y:S01]  /*14b0*/  FFMA.FTZ R40, R13, R129, R40 ;  /* 0x000000810d287223 */ /* 0x000fe20000010028 */
[----:B------:R-:W-:Y:S01]  /*14c0*/  FFMA.FTZ R128, R128, R112, R121 ;  /* 0x0000007080807223 */ /* 0x000fe20000010079 */
[C---:B------:R-:W-:Y:S01]  /*14d0*/  FADD.FTZ R142, -R152.reuse, R141 ;  /* 0x0000008d988e7221 */ /* 0x040fe20000010100 */
[----:B------:R-:W-:Y:S01]  /*14e0*/  FADD.FTZ R120, -R152, R147 ;  /* 0x0000009398787221 */ /* 0x000fe20000010100 */
[----:B------:R-:W-:-:S02]  /*14f0*/  HADD2.F32 R129, -RZ, R97.H0_H0 ;  /* 0x20000061ff817230 */ /* 0x000fc40000004100 */
[-C--:B------:R-:W-:Y:S01]  /*1500*/  FMUL.FTZ R152, R123, R135.reuse ;  /* 0x000000877b987220 */ /* 0x080fe20000410000 */
[----:B------:R-:W-:Y:S02]  /*1510*/  HADD2.F32 R121, -RZ, R113.H0_H0 ;  /* 0x20000071ff797230 */ /* 0x000fe40000004100 */
[----:B------:R-:W-:Y:S01]  /*1520*/  FADD.FTZ R57, R57, R112 ;  /* 0x0000007039397221 */ /* 0x000fe20000010000 */
[----:B------:R-:W-:Y:S01]  /*1530*/  FFMA.FTZ R73, R130, R112, R73 ;  /* 0x0000007082497223 */ /* 0x000fe20000010049 */
[----:B------:R-:W-:Y:S01]  /*1540*/  FADD.FTZ R26, R26, R135 ;  /* 0x000000871a1a7221 */ /* 0x000fe20000010000 */
[----:B------:R-:W-:Y:S01]  /*1550*/  FFMA.FTZ R42, R131, R135, R42 ;  /* 0x00000087832a7223 */ /* 0x000fe2000001002a */
[----:B------:R-:W-:Y:S02]  /*1560*/  HADD2.F32 R135, -RZ, R97.H1_H1 ;  /* 0x30000061ff877230 */ /* 0x000fe40000004100 */
[----:B------:R-:W-:Y:S01]  /*1570*/  FMUL.FTZ R116, R116, R117 ;  /* 0x0000007574747220 */ /* 0x000fe20000410000 */
[----:B------:R-:W-:-:S02]  /*1580*/  HADD2.F32 R112, -RZ, R113.H1_H1 ;  /* 0x30000071ff707230 */ /* 0x000fc40000004100 */
[----:B------:R-:W-:Y:S01]  /*1590*/  FMUL.FTZ R136, R11, R136 ;  /* 0x000000880b887220 */ /* 0x000fe20000410000 */
[-C--:B------:R-:W-:Y:S01]  /*15a0*/  FFMA.FTZ R129, R129, R121.reuse, R152 ;  /* 0x0000007981817223 */ /* 0x080fe20000010098 */
[----:B------:R-:W-:Y:S01]  /*15b0*/  FADD.FTZ R58, R58, R121 ;  /* 0x000000793a3a7221 */ /* 0x000fe20000010000 */
[----:B------:R-:W-:Y:S01]  /*15c0*/  FFMA.FTZ R74, R131, R121, R74 ;  /* 0x00000079834a7223 */ /* 0x000fe2000001004a */
[----:B------:R-:W-:Y:S02]  /*15d0*/  HADD2.F32 R121, -RZ, R94.H0_H0 ;  /* 0x2000005eff797230 */ /* 0x000fe40000004100 */
[-C--:B------:R-:W-:Y:S01]  /*15e0*/  FFMA.FTZ R135, R135, R112.reuse, R116 ;  /* 0x0000007087877223 */ /* 0x080fe20000010074 */
[----:B------:R-:W-:Y:S02]  /*15f0*/  HADD2.F32 R123, -RZ, R118.H0_H0 ;  /* 0x20000076ff7b7230 */ /* 0x000fe40000004100 */
[----:B------:R-:W-:Y:S01]  /*1600*/  FADD.FTZ R59, R59, R112 ;  /* 0x000000703b3b7221 */ /* 0x000fe20000010000 */
[----:B------:R-:W-:Y:S01]  /*1610*/  FFMA.FTZ R75, R136, R112, R75 ;  /* 0x00000070884b7223 */ /* 0x000fe2000001004b */
[----:B------:R-:W-:-:S02]  /*1620*/  HADD2.F32 R112, -RZ, R94.H1_H1 ;  /* 0x3000005eff707230 */ /* 0x000fc40000004100 */
[----:B------:R-:W-:Y:S02]  /*1630*/  HADD2.F32 R118, -RZ, R118.H1_H1 ;  /* 0x30000076ff767230 */ /* 0x000fe40000004100 */
[----:B------:R-:W-:Y:S01]  /*1640*/  FMUL.FTZ R116, R121, R123 ;  /* 0x0000007b79747220 */ /* 0x000fe20000410000 */
[----:B------:R-:W-:Y:S02]  /*1650*/  HADD2.F32 R137, -RZ, R98.H0_H0 ;  /* 0x20000062ff897230 */ /* 0x000fe40000004100 */
[C---:B------:R-:W-:Y:S01]  /*1660*/  FMUL.FTZ R139, R11.reuse, R122 ;  /* 0x0000007a0b8b7220 */ /* 0x040fe20000410000 */
[----:B------:R-:W-:Y:S02]  /*1670*/  HADD2.F32 R113, -RZ, R114.H0_H0 ;  /* 0x20000072ff717230 */ /* 0x000fe40000004100 */
[----:B------:R-:W-:Y:S01]  /*1680*/  FMUL.FTZ R112, R112, R118 ;  /* 0x0000007670707220 */ /* 0x000fe20000410000 */
[----:B------:R-:W-:Y:S02]  /*1690*/  HADD2.F32 R141, -RZ, R98.H1_H1 ;  /* 0x30000062ff8d7230 */ /* 0x000fe40000004100 */
[----:B------:R-:W-:Y:S01]  /*16a0*/  FMUL.FTZ R142, R11, R142 ;  /* 0x0000008e0b8e7220 */ /* 0x000fe20000410000 */
[----:B------:R-:W-:-:S02]  /*16b0*/  HADD2.F32 R114, -RZ, R114.H1_H1 ;  /* 0x30000072ff727230 */ /* 0x000fc40000004100 */
[-C--:B------:R-:W-:Y:S01]  /*16c0*/  FFMA.FTZ R137, R137, R113.reuse, R116 ;  /* 0x0000007189897223 */ /* 0x080fe20000010074 */
[----:B------:R-:W-:Y:S01]  /*16d0*/  FADD.FTZ R52, R52, R113 ;  /* 0x0000007134347221 */ /* 0x000fe20000010000 */
[----:B------:R-:W-:Y:S01]  /*16e0*/  FFMA.FTZ R68, R139, R113, R68 ;  /* 0x000000718b447223 */ /* 0x000fe20000010044 */
[----:B------:R-:W-:Y:S02]  /*16f0*/  HADD2.F32 R116, -RZ, R95.H0_H0 ;  /* 0x2000005fff747230 */ /* 0x000fe40000004100 */
[----:B------:R-:W-:Y:S01]  /*1700*/  FADD.FTZ R27, R27, R117 ;  /* 0x000000751b1b7221 */ /* 0x000fe20000010000 */
[----:B------:R-:W-:Y:S02]  /*1710*/  HADD2.F32 R113, -RZ, R119.H0_H0 ;  /* 0x20000077ff717230 */ /* 0x000fe40000004100 */
[----:B------:R-:W-:Y:S01]  /*1720*/  FFMA.FTZ R43, R136, R117, R43 ;  /* 0x00000075882b7223 */ /* 0x000fe2000001002b */
[-C--:B------:R-:W-:Y:S01]  /*1730*/  FFMA.FTZ R141, R141, R114.reuse, R112 ;  /* 0x000000728d8d7223 */ /* 0x080fe20000010070 */
[----:B------:R-:W-:Y:S01]  /*1740*/  FADD.FTZ R53, R53, R114 ;  /* 0x0000007235357221 */ /* 0x000fe20000010000 */
[----:B------:R-:W-:Y:S01]  /*1750*/  FFMA.FTZ R69, R142, R114, R69 ;  /* 0x000000728e457223 */ /* 0x000fe20000010045 */
[----:B------:R-:W-:-:S02]  /*1760*/  HADD2.F32 R117, -RZ, R115.H0_H0 ;  /* 0x20000073ff757230 */ /* 0x000fc40000004100 */
[----:B------:R-:W-:Y:S01]  /*1770*/  FADD.FTZ R153, R153, R8 ;  /* 0x0000000899997221 */ /* 0x000fe20000010000 */
[----:B------:R-:W-:Y:S02]  /*1780*/  HADD2.F32 R114, -RZ, R115.H1_H1 ;  /* 0x30000073ff727230 */ /* 0x000fe40000004100 */
[----:B------:R-:W-:Y:S01]  /*1790*/  FFMA.FTZ R115, R13, R8, R158 ;  /* 0x000000080d737223 */ /* 0x000fe2000001009e */
[----:B------:R-:W-:Y:S01]  /*17a0*/  FMUL.FTZ R121, R116, R113 ;  /* 0x0000007174797220 */ /* 0x000fe20000410000 */
[----:B------:R-:W-:Y:S01]  /*17b0*/  FADD.FTZ R21, R21, R118 ;  /* 0x0000007615157221 */ /* 0x000fe20000010000 */
[----:B------:R-:W-:Y:S01]  /*17c0*/  FFMA.FTZ R37, R142, R118, R37 ;  /* 0x000000768e257223 */ /* 0x000fe20000010025 */
[----:B------:R-:W-:Y:S01]  /*17d0*/  FADD.FTZ R116, R153, R128 ;  /* 0x0000008099747221 */ /* 0x000fe20000010000 */
[----:B------:R-:W-:-:S03]  /*17e0*/  FFMA.FTZ R118, R130, R128, R115 ;  /* 0x0000008082767223 */ /* 0x000fc60000010073 */
[----:B------:R-:W-:Y:S01]  /*17f0*/  FADD.FTZ R116, R116, R129 ;  /* 0x0000008174747221 */ /* 0x000fe20000010000 */
[----:B------:R-:W-:Y:S01]  /*1800*/  FFMA.FTZ R115, R131, R129, R118 ;  /* 0x0000008183737223 */ /* 0x000fe20000010076 */
[----:B------:R-:W-:Y:S02]  /*1810*/  HADD2.F32 R112, -RZ, R119.H1_H1 ;  /* 0x30000077ff707230 */ /* 0x000fe40000004100 */
[----:B------:R-:W-:Y:S01]  /*1820*/  FADD.FTZ R116, R116, R135 ;  /* 0x0000008774747221 */ /* 0x000fe20000010000 */
[----:B------:R-:W-:Y:S01]  /*1830*/  FFMA.FTZ R118, R136, R135, R115 ;  /* 0x0000008788767223 */ /* 0x000fe20000010073 */
[----:B------:R-:W-:Y:S02]  /*1840*/  HADD2.F32 R119, -RZ, R95.H1_H1 ;  /* 0x3000005fff777230 */ /* 0x000fe40000004100 */
[----:B------:R-:W-:Y:S01]  /*1850*/  FMUL.FTZ R149, R11, R120 ;  /* 0x000000780b957220 */ /* 0x000fe20000410000 */
[--C-:B------:R-:W-:Y:S02]  /*1860*/  HADD2.F32 R140, -RZ, R99.reuse.H0_H0 ;  /* 0x20000063ff8c7230 */ /* 0x100fe40000004100 */
[----:B------:R-:W-:Y:S01]  /*1870*/  FADD.FTZ R116, R116, R137 ;  /* 0x0000008974747221 */ /* 0x000fe20000010000 */
[----:B------:R-:W-:Y:S01]  /*1880*/  FFMA.FTZ R115, R139, R137, R118 ;  /* 0x000000898b737223 */ /* 0x000fe20000010076 */
[----:B------:R-:W-:-:S02]  /*1890*/  HADD2.F32 R147, -RZ, R99.H1_H1 ;  /* 0x30000063ff937230 */ /* 0x000fc40000004100 */
[----:B------:R-:W-:Y:S01]  /*18a0*/  FADD.FTZ R22, R22, R113 ;  /* 0x0000007116167221 */ /* 0x000fe20000010000 */
[----:B------:R-:W-:Y:S01]  /*18b0*/  FFMA.FTZ R38, R149, R113, R38 ;  /* 0x0000007195267223 */ /* 0x000fe20000010026 */
[----:B------:R-:W-:Y:S01]  /*18c0*/  FMUL.FTZ R122, R119, R112 ;  /* 0x00000070777a7220 */ /* 0x000fe20000410000 */
[----:B------:R-:W-:Y:S01]  /*18d0*/  FMUL.FTZ R148, R11, R148 ;  /* 0x000000940b947220 */ /* 0x000fe20000410000 */
[----:B------:R-:W-:Y:S01]  /*18e0*/  FADD.FTZ R113, R116, R141 ;  /* 0x0000008d74717221 */ /* 0x000fe20000010000 */
[----:B------:R-:W-:Y:S01]  /*18f0*/  FFMA.FTZ R140, R140, R117, R121 ;  /* 0x000000758c8c7223 */ /* 0x000fe20000010079 */
[----:B------:R-:W-:Y:S01]  /*1900*/  FFMA.FTZ R116, R142, R141, R115 ;  /* 0x0000008d8e747223 */ /* 0x000fe20000010073 */
[-C--:B------:R-:W-:Y:S01]  /*1910*/  FFMA.FTZ R147, R147, R114.reuse, R122 ;  /* 0x0000007293937223 */ /* 0x080fe2000001007a */
        /* <DEDUP_REMOVED lines=12> */
.L_x_525:
[----:B------:R-:W-:Y:S05]  /*19e0*/  BSYNC.RECONVERGENT B1 ;  /* 0x0000000000017941 */ /* 0x000fea0003800200 */
.L_x_524:
        /* <DEDUP_REMOVED lines=20> */
.L_x_565:
        /* <DEDUP_REMOVED lines=24> */
[C---:B-----5:R-:W-:Y:S01]  /*1cb0*/  FMUL.FTZ R118, R11.reuse, R118 ;  /* 0x000000760b767220 */ /* 0x060fe20000410000 */
[C---:B------:R-:W-:Y:S01]  /*1cc0*/  FMUL.FTZ R112, R11.reuse, R112 ;  /* 0x000000700b707220 */ /* 0x040fe20000410000 */
[C---:B------:R-:W-:Y:S01]  /*1cd0*/  FMUL.FTZ R114, R11.reuse, R114 ;  /* 0x000000720b727220 */ /* 0x040fe20000410000 */
[----:B------:R-:W-:Y:S01]  /*1ce0*/  FMUL.FTZ R116, R11, R116 ;  /* 0x000000740b747220 */ /* 0x000fe20000410000 */
[----:B------:R-:W-:Y:S01]  /*1cf0*/  ISETP.GE.U32.AND P0, PT, R150, RZ, PT ;  /* 0x000000ff9600720c */ /* 0x000fe20003f06070 */
[----:B------:R-:W-:Y:S01]  /*1d00*/  FMUL.FTZ R112, R112, UR14 ;  /* 0x0000000e70707c20 */ /* 0x000fe20008410000 */
[----:B------:R-:W-:Y:S01]  /*1d10*/  FMUL.FTZ R114, R114, UR14 ;  /* 0x0000000e72727c20 */ /* 0x000fe20008410000 */
[C---:B------:R-:W-:Y:S01]  /*1d20*/  LOP3.LUT P1, RZ, R151.reuse, 0xff, RZ, 0xc0, !PT ;  /* 0x000000ff97ff7812 */ /* 0x040fe2000782c0ff */
[----:B------:R-:W-:Y:S01]  /*1d30*/  FMUL.FTZ R116, R116, UR14 ;  /* 0x0000000e74747c20 */ /* 0x000fe20008410000 */
[C---:B------:R-:W-:Y:S01]  /*1d40*/  LOP3.LUT P6, RZ, R151.reuse, 0xff00, RZ, 0xc0, !PT ;  /* 0x0000ff0097ff7812 */ /* 0x040fe200078cc0ff */
[----:B------:R-:W-:Y:S01]  /*1d50*/  FMUL.FTZ R118, R118, UR14 ;  /* 0x0000000e76767c20 */ /* 0x000fe20008410000 */
[C---:B------:R-:W-:Y:S01]  /*1d60*/  LOP3.LUT P5, RZ, R151.reuse, 0xff0000, RZ, 0xc0, !PT ;  /* 0x00ff000097ff7812 */ /* 0x040fe200078ac0ff */
[-CC-:B------:R-:W-:Y:S01]  /*1d70*/  FFMA.FTZ R119, R134, R122.reuse, R123.reuse ;  /* 0x0000007a86777223 */ /* 0x180fe2000001007b */
[----:B------:R-:W-:Y:S01]  /*1d80*/  ISETP.GE.U32.AND.EX P0, PT, R151, 0x1000000, PT, P0 ;  /* 0x010000009700780c */ /* 0x000fe20003f06100 */
[----:B------:R-:W-:Y:S01]  /*1d90*/  FFMA.FTZ R117, R124, R122, R123 ;  /* 0x0000007a7c757223 */ /* 0x000fe2000001007b */
[----:B------:R-:W-:Y:S01]  /*1da0*/  FSEL R112, R112, RZ, P1 ;  /* 0x000000ff70707208 */ /* 0x000fe20000800000 */
[----:B------:R-:W-:Y:S01]  /*1db0*/  FADD.FTZ R120, R14, -R119 ;  /* 0x800000770e787221 */ /* 0x000fe20000010000 */
[----:B------:R-:W-:-:S02]  /*1dc0*/  FSEL R113, R114, RZ, P6 ;  /* 0x000000ff72717208 */ /* 0x000fc40003000000 */
[----:B------:R-:W-:Y:S01]  /*1dd0*/  FSEL R115, R116, RZ, P5 ;  /* 0x000000ff74737208 */ /* 0x000fe20002800000 */
[----:B------:R-:W-:Y:S01]  /*1de0*/  FADD.FTZ R116, R10, -R117 ;  /* 0x800000750a747221 */ /* 0x000fe20000010000 */
[----:B------:R-:W-:Y:S01]  /*1df0*/  FSEL R118, R118, RZ, P0 ;  /* 0x000000ff76767208 */ /* 0x000fe20000000000 */
[----:B------:R-:W-:Y:S01]  /*1e00*/  FMUL.FTZ R120, R11, R120 ;  /* 0x000000780b787220 */ /* 0x000fe20000410000 */
[----:B------:R-:W-:Y:S01]  /*1e10*/  F2FP.F16.F32.PACK_AB R114, R113, R112 ;  /* 0x000000707172723e */ /* 0x000fe200000000ff */
[-CC-:B------:R-:W-:Y:S01]  /*1e20*/  FFMA.FTZ R112, R15, R122.reuse, R123.reuse ;  /* 0x0000007a0f707223 */ /* 0x180fe2000001007b */
[----:B------:R-:W-:Y:S01]  /*1e30*/  FFMA.FTZ R113, R3, R122, R123 ;  /* 0x0000007a03717223 */ /* 0x000fe2000001007b */
[----:B------:R-:W-:Y:S01]  /*1e40*/  F2FP.F16.F32.PACK_AB R115, R118, R115 ;  /* 0x000000737673723e */ /* 0x000fe200000000ff */
[----:B------:R-:W-:Y:S01]  /*1e50*/  FMUL.FTZ R116, R11, R116 ;  /* 0x000000740b747220 */ /* 0x000fe20000410000 */
[----:B------:R-:W-:Y:S01]  /*1e60*/  FADD.FTZ R118, R9, -R112 ;  /* 0x8000007009767221 */ /* 0x000fe20000010000 */
[----:B------:R-:W-:Y:S01]  /*1e70*/  FADD.FTZ R112, R12, -R113 ;  /* 0x800000710c707221 */ /* 0x000fe20000010000 */
[----:B------:R-:W-:Y:S01]  /*1e80*/  FMUL.FTZ R120, R120, UR14 ;  /* 0x0000000e78787c20 */ /* 0x000fe20008410000 */
[----:B------:R-:W-:Y:S01]  /*1e90*/  FMUL.FTZ R116, R116, UR14 ;  /* 0x0000000e74747c20 */ /* 0x000fe20008410000 */
[C---:B------:R-:W-:Y:S01]  /*1ea0*/  FMUL.FTZ R118, R11.reuse, R118 ;  /* 0x000000760b767220 */ /* 0x040fe20000410000 */
[----:B------:R-:W-:Y:S01]  /*1eb0*/  FMUL.FTZ R112, R11, R112 ;  /* 0x000000700b707220 */ /* 0x000fe20000410000 */
[----:B------:R-:W-:-:S02]  /*1ec0*/  LOP3.LUT P5, RZ, R150, 0xff0000, RZ, 0xc0, !PT ;  /* 0x00ff000096ff7812 */ /* 0x000fc400078ac0ff */
[----:B------:R-:W-:Y:S01]  /*1ed0*/  FMUL.FTZ R118, R118, UR14 ;  /* 0x0000000e76767c20 */ /* 0x000fe20008410000 */
[----:B------:R-:W-:Y:S01]  /*1ee0*/  FMUL.FTZ R112, R112, UR14 ;  /* 0x0000000e70707c20 */ /* 0x000fe20008410000 */
[C---:B------:R-:W-:Y:S02]  /*1ef0*/  LOP3.LUT P6, RZ, R150.reuse, 0xff000000, RZ, 0xc0, !PT ;  /* 0xff00000096ff7812 */ /* 0x040fe400078cc0ff */
[C---:B------:R-:W-:Y:S02]  /*1f00*/  LOP3.LUT P1, RZ, R150.reuse, 0xff00, RZ, 0xc0, !PT ;  /* 0x0000ff0096ff7812 */ /* 0x040fe4000782c0ff */
[----:B------:R-:W-:Y:S02]  /*1f10*/  LOP3.LUT P0, RZ, R150, 0xff, RZ, 0xc0, !PT ;  /* 0x000000ff96ff7812 */ /* 0x000fe4000780c0ff */
[----:B------:R-:W-:Y:S02]  /*1f20*/  FSEL R113, R118, RZ, P5 ;  /* 0x000000ff76717208 */ /* 0x000fe40002800000 */
[----:B------:R-:W-:-:S02]  /*1f30*/  FSEL R120, R120, RZ, P6 ;  /* 0x000000ff78787208 */ /* 0x000fc40003000000 */
[----:B------:R-:W-:Y:S02]  /*1f40*/  FSEL R117, R116, RZ, P1 ;  /* 0x000000ff74757208 */ /* 0x000fe40000800000 */
[----:B------:R-:W-:Y:S02]  /*1f50*/  FSEL R112, R112, RZ, P0 ;  /* 0x000000ff70707208 */ /* 0x000fe40000000000 */
[----:B------:R-:W-:Y:S02]  /*1f60*/  F2FP.F16.F32.PACK_AB R113, R120, R113 ;  /* 0x000000717871723e */ /* 0x000fe400000000ff */
[----:B------:R-:W-:Y:S01]  /*1f70*/  F2FP.F16.F32.PACK_AB R112, R117, R112 ;  /* 0x000000707570723e */ /* 0x000fe200000000ff */
[----:B------:R-:W-:Y:S06]  /*1f80*/  BRA `(.L_x_532) ;  /* 0x0000002000247947 */ /* 0x000fec0003800000 */
.L_x_531:
        /* <DEDUP_REMOVED lines=8> */
[C---:B-----5:R-:W-:Y:S01]  /*2010*/  FMUL.FTZ R116, R11.reuse, R114 ;  /* 0x000000720b747220 */ /* 0x060fe20000410000 */
[----:B------:R-:W-:Y:S01]  /*2020*/  FADD.FTZ R112, R138, -R107 ;  /* 0x8000006b8a707221 */ /* 0x000fe20000010000 */
[C---:B------:R-:W-:Y:S01]  /*2030*/  FMUL.FTZ R104, R11.reuse, R104 ;  /* 0x000000680b687220 */ /* 0x040fe20000410000 */
[----:B------:R-:W-:Y:S01]  /*2040*/  FMUL.FTZ R113, R11, R106 ;  /* 0x0000006a0b717220 */ /* 0x000fe20000410000 */
[----:B------:R-:W-:Y:S01]  /*2050*/  FMUL.FTZ R114, R116, UR14 ;  /* 0x0000000e74727c20 */ /* 0x000fe20008410000 */
[----:B------:R-:W-:Y:S01]  /*2060*/  ISETP.GE.U32.AND.EX P0, PT, R151, 0x1000000, PT, P0 ;  /* 0x010000009700780c */ /* 0x000fe20003f06100 */
[----:B------:R-:W-:Y:S01]  /*2070*/  FMUL.FTZ R107, R11, R112 ;  /* 0x000000700b6b7220 */ /* 0x000fe20000410000 */
[----:B------:R-:W-:Y:S01]  /*2080*/  FMUL.FTZ R105, R104, UR14 ;  /* 0x0000000e68697c20 */ /* 0x000fe20008410000 */
[----:B------:R-:W-:Y:S01]  /*2090*/  FMUL.FTZ R106, R113, UR14 ;  /* 0x0000000e716a7c20 */ /* 0x000fe20008410000 */
[----:B------:R-:W-:Y:S01]  /*20a0*/  LOP3.LUT P1, RZ, R151, 0xff, RZ, 0xc0, !PT ;  /* 0x000000ff97ff7812 */ /* 0x000fe2000782c0ff */
[----:B------:R-:W-:Y:S01]  /*20b0*/  FMUL.FTZ R112, R107, UR14 ;  /* 0x0000000e6b707c20 */ /* 0x000fe20008410000 */
[----:B------:R-:W-:Y:S01]  /*20c0*/  LOP3.LUT P6, RZ, R151, 0xff00, RZ, 0xc0, !PT ;  /* 0x0000ff0097ff7812 */ /* 0x000fe200078cc0ff */
[----:B------:R-:W-:Y:S01]  /*20d0*/  FFMA.FTZ R117, R134, R122, R123 ;  /* 0x0000007a86757223 */ /* 0x000fe2000001007b */
[----:B------:R-:W-:-:S02]  /*20e0*/  FSEL R115, R114, RZ, P0 ;  /* 0x000000ff72737208 */ /* 0x000fc40000000000 */
[----:B------:R-:W-:Y:S01]  /*20f0*/  LOP3.LUT P5, RZ, R151, 0xff0000, RZ, 0xc0, !PT ;  /* 0x00ff000097ff7812 */ /* 0x000fe200078ac0ff */
[----:B0-----:R-:W-:Y:S01]  /*2100*/  FADD.FTZ R118, R14, -R117 ;  /* 0x800000750e767221 */ /* 0x001fe20000010000 */
[----:B------:R-:W-:Y:S02]  /*2110*/  FSEL R105, R105, RZ, P1 ;  /* 0x000000ff69697208 */ /* 0x000fe40000800000 */
[----:B------:R-:W-:Y:S01]  /*2120*/  FSEL R114, R106, RZ, P6 ;  /* 0x000000ff6a727208 */ /* 0x000fe20003000000 */
[----:B------:R-:W-:Y:S01]  /*2130*/  FMUL.FTZ R118, R11, R118 ;  /* 0x000000760b767220 */ /* 0x000fe20000410000 */
[----:B------:R-:W-:Y:S01]  /*2140*/  F2FP.F16.F32.PACK_AB R106, R113, R104 ;  /* 0x00000068716a723e */ /* 0x000fe200000000ff */
[-CC-:B------:R-:W-:Y:S01]  /*2150*/  FFMA.FTZ R104, R15, R122.reuse, R123.reuse ;  /* 0x0000007a0f687223 */ /* 0x180fe2000001007b */
[----:B------:R-:W-:Y:S01]  /*2160*/  FSEL R112, R112, RZ, P5 ;  /* 0x000000ff70707208 */ /* 0x000fe20002800000 */
[-CC-:B------:R-:W-:Y:S01]  /*2170*/  FFMA.FTZ R113, R124, R122.reuse, R123.reuse ;  /* 0x0000007a7c717223 */ /* 0x180fe2000001007b */
[----:B------:R-:W-:Y:S01]  /*2180*/  F2FP.F16.F32.PACK_AB R114, R114, R105 ;  /* 0x000000697272723e */ /* 0x000fe200000000ff */
[----:B------:R-:W-:Y:S01]  /*2190*/  FFMA.FTZ R105, R3, R122, R123 ;  /* 0x0000007a03697223 */ /* 0x000fe2000001007b */
[----:B------:R-:W-:Y:S01]  /*21a0*/  F2FP.F16.F32.PACK_AB R107, R116, R107 ;  /* 0x0000006b746b723e */ /* 0x000fe200000000ff */
[----:B------:R-:W-:Y:S01]  /*21b0*/  FADD.FTZ R116, R9, -R104 ;  /* 0x8000006809747221 */ /* 0x000fe20000010000 */
[----:B------:R-:W-:Y:S01]  /*21c0*/  F2FP.F16.F32.PACK_AB R115, R115, R112 ;  /* 0x000000707373723e */ /* 0x000fe200000000ff */
[----:B------:R-:W-:Y:S01]  /*21d0*/  FADD.FTZ R104, R12, -R105 ;  /* 0x800000690c687221 */ /* 0x000fe20000010000 */
[----:B------:R-:W-:Y:S01]  /*21e0*/  FADD.FTZ R112, R10, -R113 ;  /* 0x800000710a707221 */ /* 0x000fe20000010000 */
[C---:B------:R-:W-:Y:S01]  /*21f0*/  FMUL.FTZ R105, R11.reuse, R116 ;  /* 0x000000740b697220 */ /* 0x040fe20000410000 */
[----:B------:R-:W-:Y:S01]  /*2200*/  LOP3.LUT P5, RZ, R150, 0xff0000, RZ, 0xc0, !PT ;  /* 0x00ff000096ff7812 */ /* 0x000fe200078ac0ff */
[C---:B------:R-:W-:Y:S01]  /*2210*/  FMUL.FTZ R104, R11.reuse, R104 ;  /* 0x000000680b687220 */ /* 0x040fe20000410000 */
[----:B------:R-:W-:Y:S01]  /*2220*/  FMUL.FTZ R113, R11, R112 ;  /* 0x000000700b717220 */ /* 0x000fe20000410000 */
[----:B------:R-:W-:Y:S01]  /*2230*/  FMUL.FTZ R116, R105, UR14 ;  /* 0x0000000e69747c20 */ /* 0x000fe20008410000 */
[----:B------:R-:W-:Y:S01]  /*2240*/  F2FP.F16.F32.PACK_AB R105, R118, R105 ;  /* 0x000000697669723e */ /* 0x000fe200000000ff */
[----:B------:R-:W-:Y:S01]  /*2250*/  FMUL.FTZ R112, R104, UR14 ;  /* 0x0000000e68707c20 */ /* 0x000fe20008410000 */
[----:B------:R-:W-:Y:S01]  /*2260*/  FMUL.FTZ R118, R118, UR14 ;  /* 0x0000000e76767c20 */ /* 0x000fe20008410000 */
[C---:B------:R-:W-:Y:S01]  /*2270*/  F2FP.F16.F32.PACK_AB R104, R113.reuse, R104 ;  /* 0x000000687168723e */ /* 0x040fe200000000ff */
        /* <DEDUP_REMOVED lines=8> */
[----:B------:R-:W-:Y:S02]  /*2300*/  F2FP.F16.F32.PACK_AB R113, R119, R116 ;  /* 0x000000747771723e */ /* 0x000fe400000000ff */
[----:B------:R-:W-:Y:S01]  /*2310*/  F2FP.F16.F32.PACK_AB R112, R117, R112 ;  /* 0x000000707570723e */ /* 0x000fe200000000ff */
[----:B------:R-:W-:Y:S06]  /*2320*/  BRA `(.L_x_532) ;  /* 0x0000001c003c7947 */ /* 0x000fec0003800000 */
.L_x_530:
[----:B------:R-:W-:-:S04]  /*2330*/  UISETP.NE.U32.AND UP0, UPT, UR4, URZ, UPT ;  /* 0x000000ff0400728c */ /* 0x000fc8000bf05070 */
[----:B------:R-:W-:-:S09]  /*2340*/  UISETP.NE.AND.EX UP0, UPT, UR5, URZ, UPT, UP0 ;  /* 0x000000ff0500728c */ /* 0x000fd2000bf05300 */
[----:B------:R-:W-:Y:S05]  /*2350*/  BRA.U UP0, `(.L_x_533) ;  /* 0x0000000100f87547 */ /* 0x000fea000b800000 */
[-CC-:B------:R-:W-:Y:S01]  /*2360*/  FFMA.FTZ R113, R143, R122.reuse, R123.reuse ;  /* 0x0000007a8f717223 */ /* 0x180fe2000001007b */
[--C-:B------:R-:W-:Y:S02]  /*2370*/  HADD2.F32 R112, -RZ, R19.reuse.H0_H0 ;  /* 0x20000013ff707230 */ /* 0x100fe40000004100 */
[-C--:B------:R-:W-:Y:S01]  /*2380*/  FFMA.FTZ R116, R146, R122.reuse, R123 ;  /* 0x0000007a92747223 */ /* 0x080fe2000001007b */
[----:B------:R-:W-:Y:S02]  /*2390*/  HADD2.F32 R114, -RZ, R19.H1_H1 ;  /* 0x30000013ff727230 */ /* 0x000fe40000004100 */
[----:B------:R-:W-:Y:S01]  /*23a0*/  FADD.FTZ R113, R138, -R113 ;  /* 0x800000718a717221 */ /* 0x000fe20000010000 */
[-CC-:B------:R-:W-:Y:S01]  /*23b0*/  FFMA.FTZ R117, R144, R122.reuse, R123.reuse ;  /* 0x0000007a90757223 */ /* 0x180fe2000001007b */
[----:B------:R-:W-:Y:S01]  /*23c0*/  FADD.FTZ R115, R145, -R116 ;  /* 0x8000007491737221 */ /* 0x000fe20000010000 */
[----:B------:R-:W-:Y:S01]  /*23d0*/  ISETP.GE.U32.AND P0, PT, R150, RZ, PT ;  /* 0x000000ff9600720c */ /* 0x000fe20003f06070 */
[----:B-----5:R-:W-:Y:S01]  /*23e0*/  FFMA.FTZ R113, R11, R113, R112 ;  /* 0x000000710b717223 */ /* 0x020fe20000010070 */
[----:B------:R-:W-:Y:S01]  /*23f0*/  FFMA.FTZ R112, R133, R122, R123 ;  /* 0x0000007a85707223 */ /* 0x000fe2000001007b */
[----:B------:R-:W-:Y:S01]  /*2400*/  FFMA.FTZ R115, R11, R115, R114 ;  /* 0x000000730b737223 */ /* 0x000fe20000010072 */
[----:B------:R-:W-:-:S02]  /*2410*/  HADD2.F32 R114, -RZ, R18.H1_H1 ;  /* 0x30000012ff727230 */ /* 0x000fc40000004100 */
[----:B------:R-:W-:Y:S01]  /*2420*/  FADD.FTZ R117, R132, -R117 ;  /* 0x8000007584757221 */ /* 0x000fe20000010000 */
[----:B------:R-:W-:Y:S01]  /*2430*/  FADD.FTZ R116, R125, -R112 ;  /* 0x800000707d747221 */ /* 0x000fe20000010000 */
[----:B------:R-:W-:Y:S02]  /*2440*/  HADD2.F32 R112, -RZ, R18.H0_H0 ;  /* 0x20000012ff707230 */ /* 0x000fe40000004100 */
[----:B------:R-:W-:Y:S01]  /*2450*/  FMUL.FTZ R113, R113, UR14 ;  /* 0x0000000e71717c20 */ /* 0x000fe20008410000 */
[----:B------:R-:W-:Y:S01]  /*2460*/  FFMA.FTZ R114, R11, R117, R114 ;  /* 0x000000750b727223 */ /* 0x000fe20000010072 */
[----:B------:R-:W-:Y:S01]  /*2470*/  LOP3.LUT P6, RZ, R151, 0xff0000, RZ, 0xc0, !PT ;  /* 0x00ff000097ff7812 */ /* 0x000fe200078cc0ff */
[----:B------:R-:W-:Y:S01]  /*2480*/  FFMA.FTZ R117, R134, R122, R123 ;  /* 0x0000007a86757223 */ /* 0x000fe2000001007b */
[----:B------:R-:W-:Y:S01]  /*2490*/  FFMA.FTZ R112, R11, R116, R112 ;  /* 0x000000740b707223 */ /* 0x000fe20000010070 */
[----:B------:R-:W-:Y:S01]  /*24a0*/  FMUL.FTZ R116, R115, UR14 ;  /* 0x0000000e73747c20 */ /* 0x000fe20008410000 */
[C---:B------:R-:W-:Y:S01]  /*24b0*/  ISETP.GE.U32.AND.EX P0, PT, R151.reuse, 0x1000000, PT, P0 ;  /* 0x010000009700780c */ /* 0x040fe20003f06100 */
[----:B------:R-:W-:Y:S01]  /*24c0*/  FMUL.FTZ R114, R114, UR14 ;  /* 0x0000000e72727c20 */ /* 0x000fe20008410000 */
[----:B------:R-:W-:Y:S01]  /*24d0*/  FMUL.FTZ R112, R112, UR14 ;  /* 0x0000000e70707c20 */ /* 0x000fe20008410000 */
[C---:B------:R-:W-:Y:S01]  /*24e0*/  LOP3.LUT P5, RZ, R151.reuse, 0xff, RZ, 0xc0, !PT ;  /* 0x000000ff97ff7812 */ /* 0x040fe200078ac0ff */
[----:B------:R-:W-:Y:S01]  /*24f0*/  FADD.FTZ R117, R14, -R117 ;  /* 0x800000750e757221 */ /* 0x000fe20000010000 */
[----:B------:R-:W-:Y:S01]  /*2500*/  LOP3.LUT P1, RZ, R151, 0xff00, RZ, 0xc0, !PT ;  /* 0x0000ff0097ff7812 */ /* 0x000fe2000782c0ff */
[-CC-:B0-----:R-:W-:Y:S01]  /*2510*/  FFMA.FTZ R119, R3, R122.reuse, R123.reuse ;  /* 0x0000007a03777223 */ /* 0x181fe2000001007b */
[----:B------:R-:W-:Y:S01]  /*2520*/  FSEL R115, R113, RZ, P6 ;  /* 0x000000ff71737208 */ /* 0x000fe20003000000 */
[----:B------:R-:W-:Y:S01]  /*2530*/  FFMA.FTZ R121, R124, R122, R123 ;  /* 0x0000007a7c797223 */ /* 0x000fe2000001007b */
[----:B------:R-:W-:Y:S01]  /*2540*/  FSEL R116, R116, RZ, P0 ;  /* 0x000000ff74747208 */ /* 0x000fe20000000000 */
[----:B------:R-:W-:Y:S01]  /*2550*/  FADD.FTZ R119, R12, -R119 ;  /* 0x800000770c777221 */ /* 0x000fe20000010000 */
[----:B------:R-:W-:Y:S01]  /*2560*/  FSEL R112, R112, RZ, P5 ;  /* 0x000000ff70707208 */ /* 0x000fe20002800000 */
[----:B------:R-:W-:Y:S01]  /*2570*/  FADD.FTZ R121, R10, -R121 ;  /* 0x800000790a797221 */ /* 0x000fe20000010000 */
[----:B------:R-:W-:-:S02]  /*2580*/  FSEL R113, R114, RZ, P1 ;  /* 0x000000ff72717208 */ /* 0x000fc40000800000 */
[----:B------:R-:W-:Y:S01]  /*2590*/  F2FP.F16.F32.PACK_AB R115, R116, R115 ;  /* 0x000000737473723e */ /* 0x000fe200000000ff */
[----:B------:R-:W-:Y:S01]  /*25a0*/  FFMA.FTZ R116, R15, R122, R123 ;  /* 0x0000007a0f747223 */ /* 0x000fe2000001007b */
[----:B------:R-:W-:Y:S01]  /*25b0*/  F2FP.F16.F32.PACK_AB R114, R113, R112 ;  /* 0x000000707172723e */ /* 0x000fe200000000ff */
[--C-:B------:R-:W-:Y:S01]  /*25c0*/  HADD2.F32 R112, -RZ, R17.reuse.H0_H0 ;  /* 0x20000011ff707230 */ /* 0x100fe20000004100 */
[C---:B------:R-:W-:Y:S01]  /*25d0*/  LOP3.LUT P6, RZ, R150.reuse, 0xff000000, RZ, 0xc0, !PT ;  /* 0xff00000096ff7812 */ /* 0x040fe200078cc0ff */
[----:B------:R-:W-:Y:S01]  /*25e0*/  FADD.FTZ R113, R9, -R116 ;  /* 0x8000007409717221 */ /* 0x000fe20000010000 */
[----:B------:R-:W-:Y:S01]  /*25f0*/  HADD2.F32 R116, -RZ, R17.H1_H1 ;  /* 0x30000011ff747230 */ /* 0x000fe20000004100 */
[----:B------:R-:W-:Y:S02]  /*2600*/  LOP3.LUT P5, RZ, R150, 0xff0000, RZ, 0xc0, !PT ;  /* 0x00ff000096ff7812 */ /* 0x000fe400078ac0ff */
[----:B------:R-:W-:Y:S01]  /*2610*/  FFMA.FTZ R113, R11, R113, R112 ;  /* 0x000000710b717223 */ /* 0x000fe20000010070 */
[----:B------:R-:W-:-:S02]  /*2620*/  HADD2.F32 R112, -RZ, R16.H0_H0 ;  /* 0x20000010ff707230 */ /* 0x000fc40000004100 */
[----:B------:R-:W-:Y:S01]  /*2630*/  FFMA.FTZ R117, R11, R117, R116 ;  /* 0x000000750b757223 */ /* 0x000fe20000010074 */
[----:B------:R-:W-:Y:S02]  /*2640*/  HADD2.F32 R116, -RZ, R16.H1_H1 ;  /* 0x30000010ff747230 */ /* 0x000fe40000004100 */
[----:B------:R-:W-:Y:S01]  /*2650*/  FMUL.FTZ R113, R113, UR14 ;  /* 0x0000000e71717c20 */ /* 0x000fe20008410000 */
[C---:B------:R-:W-:Y:S01]  /*2660*/  LOP3.LUT P1, RZ, R150.reuse, 0xff00, RZ, 0xc0, !PT ;  /* 0x0000ff0096ff7812 */ /* 0x040fe2000782c0ff */
[----:B------:R-:W-:Y:S01]  /*2670*/  FFMA.FTZ R112, R11, R119, R112 ;  /* 0x000000770b707223 */ /* 0x000fe20000010070 */
[----:B------:R-:W-:Y:S01]  /*2680*/  FMUL.FTZ R117, R117, UR14 ;  /* 0x0000000e75757c20 */ /* 0x000fe20008410000 */
[----:B------:R-:W-:Y:S01]  /*2690*/  FFMA.FTZ R116, R11, R121, R116 ;  /* 0x000000790b747223 */ /* 0x000fe20000010074 */
[----:B------:R-:W-:Y:S01]  /*26a0*/  LOP3.LUT P0, RZ, R150, 0xff, RZ, 0xc0, !PT ;  /* 0x000000ff96ff7812 */ /* 0x000fe2000780c0ff */
[----:B------:R-:W-:Y:S01]  /*26b0*/  FMUL.FTZ R112, R112, UR14 ;  /* 0x0000000e70707c20 */ /* 0x000fe20008410000 */
[----:B------:R-:W-:Y:S01]  /*26c0*/  FSEL R113, R113, RZ, P5 ;  /* 0x000000ff71717208 */ /* 0x000fe20002800000 */
[----:B------:R-:W-:Y:S01]  /*26d0*/  FMUL.FTZ R116, R116, UR14 ;  /* 0x0000000e74747c20 */ /* 0x000fe20008410000 */
[----:B------:R-:W-:-:S02]  /*26e0*/  FSEL R118, R117, RZ, P6 ;  /* 0x000000ff75767208 */ /* 0x000fc40003000000 */
[----:B------:R-:W-:Y:S02]  /*26f0*/  FSEL R112, R112, RZ, P0 ;  /* 0x000000ff70707208 */ /* 0x000fe40000000000 */
[----:B------:R-:W-:Y:S02]  /*2700*/  FSEL R117, R116, RZ, P1 ;  /* 0x000000ff74757208 */ /* 0x000fe40000800000 */
[----:B------:R-:W-:Y:S02]  /*2710*/  F2FP.F16.F32.PACK_AB R113, R118, R113 ;  /* 0x000000717671723e */ /* 0x000fe400000000ff */
[----:B------:R-:W-:Y:S01]  /*2720*/  F2FP.F16.F32.PACK_AB R112, R117, R112 ;  /* 0x000000707570723e */ /* 0x000fe200000000ff */
[----:B------:R-:W-:Y:S06]  /*2730*/  BRA `(.L_x_532) ;  /* 0x0000001800387947 */ /* 0x000fec0003800000 */
.L_x_533:
[-CC-:B------:R-:W-:Y:S01]  /*2740*/  FFMA.FTZ R105, R143, R122.reuse, R123.reuse ;  /* 0x0000007a8f697223 */ /* 0x180fe2000001007b */
[----:B------:R-:W-:Y:S01]  /*2750*/  FFMA.FTZ R112, R146, R122, R123 ;  /* 0x0000007a92707223 */ /* 0x000fe2000001007b */
[--C-:B------:R-:W-:Y:S01]  /*2760*/  HADD2.F32 R106, -RZ, R19.reuse.H0_H0 ;  /* 0x20000013ff6a7230 */ /* 0x100fe20000004100 */
[----:B------:R-:W-:Y:S01]  /*2770*/  ISETP.GE.U32.AND P0, PT, R150, RZ, PT ;  /* 0x000000ff9600720c */ /* 0x000fe20003f06070 */
[----:B------:R-:W-:Y:S01]  /*2780*/  FADD.FTZ R104, R138, -R105 ;  /* 0x800000698a687221 */ /* 0x000fe20000010000 */
[----:B------:R-:W-:Y:S02]  /*2790*/  HADD2.F32 R105, -RZ, R19.H1_H1 ;  /* 0x30000013ff697230 */ /* 0x000fe40000004100 */
[----:B------:R-:W-:Y:S01]  /*27a0*/  FADD.FTZ R112, R145, -R112 ;  /* 0x8000007091707221 */ /* 0x000fe20000010000 */
[--C-:B------:R-:W-:Y:S02]  /*27b0*/  HADD2.F32 R107, -RZ, R18.reuse.H1_H1 ;  /* 0x30000012ff6b7230 */ /* 0x100fe40000004100 */
[----:B-----5:R-:W-:Y:S01]  /*27c0*/  FFMA.FTZ R115, R11, R104, R106 ;  /* 0x000000680b737223 */ /* 0x020fe2000001006a */
[----:B------:R-:W-:Y:S01]  /*27d0*/  FFMA.FTZ R106, R133, R122, R123 ;  /* 0x0000007a856a7223 */ /* 0x000fe2000001007b */
[----:B------:R-:W-:Y:S01]  /*27e0*/  FFMA.FTZ R116, R11, R112, R105 ;  /* 0x000000700b747223 */ /* 0x000fe20000010069 */
[----:B------:R-:W-:Y:S01]  /*27f0*/  FFMA.FTZ R105, R144, R122, R123 ;  /* 0x0000007a90697223 */ /* 0x000fe2000001007b */
[----:B------:R-:W-:-:S02]  /*2800*/  HADD2.F32 R112, -RZ, R18.H0_H0 ;  /* 0x20000012ff707230 */ /* 0x000fc40000004100 */
[----:B------:R-:W-:Y:S01]  /*2810*/  FFMA.FTZ R104, R15, R122, R123 ;  /* 0x0000007a0f687223 */ /* 0x000fe2000001007b */
[----:B------:R-:W-:Y:S01]  /*2820*/  FADD.FTZ R106, R125, -R106 ;  /* 0x8000006a7d6a7221 */ /* 0x000fe20000010000 */
[----:B------:R-:W-:Y:S01]  /*2830*/  FADD.FTZ R114, R132, -R105 ;  /* 0x8000006984727221 */ /* 0x000fe20000010000 */
[----:B------:R-:W-:Y:S02]  /*2840*/  HADD2.F32 R105, -RZ, R17.H0_H0 ;  /* 0x20000011ff697230 */ /* 0x000fe40000004100 */
[----:B------:R-:W-:Y:S01]  /*2850*/  FADD.FTZ R104, R9, -R104 ;  /* 0x8000006809687221 */ /* 0x000fe20000010000 */
[C---:B------:R-:W-:Y:S01]  /*2860*/  FFMA.FTZ R106, R11.reuse, R106, R112 ;  /* 0x0000006a0b6a7223 */ /* 0x040fe20000010070 */
[C---:B------:R-:W-:Y:S01]  /*2870*/  FFMA.FTZ R113, R11.reuse, R114, R107 ;  /* 0x000000720b717223 */ /* 0x040fe2000001006b */
[C---:B------:R-:W-:Y:S01]  /*2880*/  F2FP.F16.F32.PACK_AB R107, R116.reuse, R115 ;  /* 0x00000073746b723e */ /* 0x040fe200000000ff */
[----:B------:R-:W-:Y:S01]  /*2890*/  FFMA.FTZ R105, R11, R104, R105 ;  /* 0x000000680b697223 */ /* 0x000fe20000010069 */
[----:B------:R-:W-:Y:S01]  /*28a0*/  FMUL.FTZ R114, R116, UR14 ;  /* 0x0000000e74727c20 */ /* 0x000fe20008410000 */
[----:B------:R-:W-:Y:S01]  /*28b0*/  FMUL.FTZ R115, R115, UR14 ;  /* 0x0000000e73737c20 */ /* 0x000fe20008410000 */
[C---:B------:R-:W-:Y:S01]  /*28c0*/  LOP3.LUT P5, RZ, R151.reuse, 0xff0000, RZ, 0xc0, !PT ;  /* 0x00ff000097ff7812 */ /* 0x040fe200078ac0ff */
[----:B------:R-:W-:Y:S01]  /*28d0*/  FMUL.FTZ R104, R106, UR14 ;  /* 0x0000000e6a687c20 */ /* 0x000fe20008410000 */
[----:B------:R-:W-:Y:S01]  /*28e0*/  ISETP.GE.U32.AND.EX P0, PT, R151, 0x1000000, PT, P0 ;  /* 0x010000009700780c */ /* 0x000fe20003f06100 */
[----:B------:R-:W-:Y:S01]  /*28f0*/  FMUL.FTZ R112, R113, UR14 ;  /* 0x0000000e71707c20 */ /* 0x000fe20008410000 */
[----:B------:R-:W-:-:S02]  /*2900*/  LOP3.LUT P1, RZ, R151, 0xff, RZ, 0xc0, !PT ;  /* 0x000000ff97ff7812 */ /* 0x000fc4000782c0ff */
[----:B------:R-:W-:Y:S02]  /*2910*/  LOP3.LUT P6, RZ, R151, 0xff00, RZ, 0xc0, !PT ;  /* 0x0000ff0097ff7812 */ /* 0x000fe400078cc0ff */
[----:B------:R-:W-:Y:S02]  /*2920*/  FSEL R114, R114, RZ, P0 ;  /* 0x000000ff72727208 */ /* 0x000fe40000000000 */
[----:B------:R-:W-:Y:S02]  /*2930*/  FSEL R115, R115, RZ, P5 ;  /* 0x000000ff73737208 */ /* 0x000fe40002800000 */
[----:B------:R-:W-:Y:S02]  /*2940*/  FSEL R104, R104, RZ, P1 ;  /* 0x000000ff68687208 */ /* 0x000fe40000800000 */
[----:B------:R-:W-:Y:S01]  /*2950*/  FSEL R117, R112, RZ, P6 ;  /* 0x000000ff70757208 */ /* 0x000fe20003000000 */
[----:B------:R-:W-:Y:S01]  /*2960*/  HADD2.F32 R112, -RZ, R17.H1_H1 ;  /* 0x30000011ff707230 */ /* 0x000fe20000004100 */
[----:B------:R-:W-:Y:S01]  /*2970*/  F2FP.F16.F32.PACK_AB R106, R113, R106 ;  /* 0x0000006a716a723e */ /* 0x000fe200000000ff */
[----:B------:R-:W-:Y:S01]  /*2980*/  FFMA.FTZ R113, R134, R122, R123 ;  /* 0x0000007a86717223 */ /* 0x000fe2000001007b */
[----:B------:R-:W-:-:S02]  /*2990*/  F2FP.F16.F32.PACK_AB R115, R114, R115 ;  /* 0x000000737273723e */ /* 0x000fc400000000ff */
[----:B------:R-:W-:Y:S01]  /*29a0*/  F2FP.F16.F32.PACK_AB R114, R117, R104 ;  /* 0x000000687572723e */ /* 0x000fe200000000ff */
[----:B------:R-:W-:Y:S01]  /*29b0*/  FADD.FTZ R104, R14, -R113 ;  /* 0x800000710e687221 */ /* 0x000fe20000010000 */
[-CC-:B------:R-:W-:Y:S01]  /*29c0*/  FFMA.FTZ R113, R3, R122.reuse, R123.reuse ;  /* 0x0000007a03717223 */ /* 0x180fe2000001007b */
[----:B------:R-:W-:Y:S01]  /*29d0*/  FFMA.FTZ R117, R124, R122, R123 ;  /* 0x0000007a7c757223 */ /* 0x000fe2000001007b */
[----:B------:R-:W-:Y:S01]  /*29e0*/  LOP3.LUT P5, RZ, R150, 0xff0000, RZ, 0xc0, !PT ;  /* 0x00ff000096ff7812 */ /* 0x000fe200078ac0ff */
[C---:B0-----:R-:W-:Y:S01]  /*29f0*/  FFMA.FTZ R118, R11.reuse, R104, R112 ;  /* 0x000000680b767223 */ /* 0x041fe20000010070 */
[----:B------:R-:W-:Y:S01]  /*2a00*/  FADD.FTZ R104, R12, -R113 ;  /* 0x800000710c687221 */ /* 0x000fe20000010000 */
[--C-:B------:R-:W-:Y:S02]  /*2a10*/  HADD2.F32 R112, -RZ, R16.reuse.H0_H0 ;  /* 0x20000010ff707230 */ /* 0x100fe40000004100 */
[----:B------:R-:W-:Y:S01]  /*2a20*/  FADD.FTZ R116, R10, -R117 ;  /* 0x800000750a747221 */ /* 0x000fe20000010000 */
[----:B------:R-:W-:Y:S01]  /*2a30*/  HADD2.F32 R113, -RZ, R16.H1_H1 ;  /* 0x30000010ff717230 */ /* 0x000fe20000004100 */
[C---:B------:R-:W-:Y:S01]  /*2a40*/  LOP3.LUT P6, RZ, R150.reuse, 0xff000000, RZ, 0xc0, !PT ;  /* 0xff00000096ff7812 */ /* 0x040fe200078cc0ff */
[----:B------:R-:W-:Y:S01]  /*2a50*/  FFMA.FTZ R104, R11, R104, R112 ;  /* 0x000000680b687223 */ /* 0x000fe20000010070 */
[----:B------:R-:W-:-:S02]  /*2a60*/  LOP3.LUT P0, RZ, R150, 0xff, RZ, 0xc0, !PT ;  /* 0x000000ff96ff7812 */ /* 0x000fc4000780c0ff */
[----:B------:R-:W-:Y:S01]  /*2a70*/  FFMA.FTZ R113, R11, R116, R113 ;  /* 0x000000740b717223 */ /* 0x000fe20000010071 */
[----:B------:R-:W-:Y:S01]  /*2a80*/  FMUL.FTZ R116, R105, UR14 ;  /* 0x0000000e69747c20 */ /* 0x000fe20008410000 */
[----:B------:R-:W-:Y:S01]  /*2a90*/  FMUL.FTZ R112, R104, UR14 ;  /* 0x0000000e68707c20 */ /* 0x000fe20008410000 */
[C---:B------:R-:W-:Y:S01]  /*2aa0*/  F2FP.F16.F32.PACK_AB R105, R118.reuse, R105 ;  /* 0x000000697669723e */ /* 0x040fe200000000ff */
[----:B------:R-:W-:Y:S01]  /*2ab0*/  FMUL.FTZ R118, R118, UR14 ;  /* 0x0000000e76767c20 */ /* 0x000fe20008410000 */
[C---:B------:R-:W-:Y:S01]  /*2ac0*/  F2FP.F16.F32.PACK_AB R104, R113.reuse, R104 ;  /* 0x000000687168723e */ /* 0x040fe200000000ff */
[----:B------:R-:W-:Y:S01]  /*2ad0*/  FMUL.FTZ R113, R113, UR14 ;  /* 0x0000000e71717c20 */ /* 0x000fe20008410000 */
        /* <DEDUP_REMOVED lines=8> */
.L_x_529:
        /* <DEDUP_REMOVED lines=9> */
[-C--:B------:R-:W-:Y:S01]  /*2bf0*/  FFMA.FTZ R113, R134, R122.reuse, R123 ;  /* 0x0000007a86717223 */ /* 0x080fe2000001007b */
[----:B------:R-:W-:Y:S01]  /*2c00*/  FADD.FTZ R108, R138, -R109 ;  /* 0x8000006d8a6c7221 */ /* 0x000fe20000010000 */
[----:B------:R-:W-:Y:S01]  /*2c10*/  FADD.FTZ R110, R145, -R110 ;  /* 0x8000006e916e7221 */ /* 0x000fe20000010000 */
[----:B------:R-:W-:Y:S01]  /*2c20*/  ISETP.GE.U32.AND P1, PT, R156, RZ, PT ;  /* 0x000000ff9c00720c */ /* 0x000fe20003f26070 */
[--C-:B------:R-:W-:Y:S01]  /*2c30*/  FFMA.FTZ R109, R144, R122, R123.reuse ;  /* 0x0000007a906d7223 */ /* 0x100fe2000001007b */
[C---:B-----5:R-:W-:Y:S01]  /*2c40*/  FMUL.FTZ R108, R11.reuse, R108 ;  /* 0x0000006c0b6c7220 */ /* 0x060fe20000410000 */
[----:B------:R-:W-:Y:S01]  /*2c50*/  FMUL.FTZ R110, R11, R110 ;  /* 0x0000006e0b6e7220 */ /* 0x000fe20000410000 */
[----:B------:R-:W-:Y:S01]  /*2c60*/  LOP3.LUT P5, RZ, R151, 0xff0000, RZ, 0xc0, !PT ;  /* 0x00ff000097ff7812 */ /* 0x000fe200078ac0ff */
[-CC-:B0-----:R-:W-:Y:S01]  /*2c70*/  FFMA.FTZ R119, R124, R122.reuse, R123.reuse ;  /* 0x0000007a7c777223 */ /* 0x181fe2000001007b */
[----:B------:R-:W-:Y:S01]  /*2c80*/  FMUL.FTZ R108, R108, UR14 ;  /* 0x0000000e6c6c7c20 */ /* 0x000fe20008410000 */
[C---:B------:R-:W-:Y:S01]  /*2c90*/  LOP3.LUT P6, RZ, R157.reuse, 0xff0000, RZ, 0xc0, !PT ;  /* 0x00ff00009dff7812 */ /* 0x040fe200078cc0ff */
[----:B------:R-:W-:Y:S01]  /*2ca0*/  FMUL.FTZ R110, R110, UR14 ;  /* 0x0000000e6e6e7c20 */ /* 0x000fe20008410000 */
[----:B------:R-:W-:Y:S01]  /*2cb0*/  ISETP.GE.U32.AND.EX P1, PT, R157, 0x1000000, PT, P1 ;  /* 0x010000009d00780c */ /* 0x000fe20003f26110 */
[----:B------:R-:W-:Y:S01]  /*2cc0*/  FFMA.FTZ R117, R3, R122, R123 ;  /* 0x0000007a03757223 */ /* 0x000fe2000001007b */
[----:B------:R-:W-:-:S02]  /*2cd0*/  ISETP.GE.U32.AND.EX P0, PT, R151, 0x1000000, PT, P0 ;  /* 0x010000009700780c */ /* 0x000fc40003f06100 */
[C---:B------:R-:W-:Y:S02]  /*2ce0*/  FSEL R115, R108.reuse, RZ, P5 ;  /* 0x000000ff6c737208 */ /* 0x040fe40002800000 */
[----:B------:R-:W-:Y:S02]  /*2cf0*/  FSEL R111, R108, RZ, P6 ;  /* 0x000000ff6c6f7208 */ /* 0x000fe40003000000 */
[C---:B------:R-:W-:Y:S02]  /*2d00*/  FSEL R108, R110.reuse, RZ, P1 ;  /* 0x000000ff6e6c7208 */ /* 0x040fe40000800000 */
[----:B------:R-:W-:Y:S01]  /*2d10*/  FSEL R112, R110, RZ, P0 ;  /* 0x000000ff6e707208 */ /* 0x000fe20000000000 */
[----:B------:R-:W-:Y:S01]  /*2d20*/  FFMA.FTZ R110, R133, R122, R123 ;  /* 0x0000007a856e7223 */ /* 0x000fe2000001007b */
[----:B------:R-:W-:Y:S01]  /*2d30*/  F2FP.F16.F32.PACK_AB R111, R108, R111 ;  /* 0x0000006f6c6f723e */ /* 0x000fe200000000ff */
[----:B------:R-:W-:Y:S01]  /*2d40*/  FADD.FTZ R108, R132, -R109 ;  /* 0x8000006d846c7221 */ /* 0x000fe20000010000 */
[----:B------:R-:W-:Y:S01]  /*2d50*/  LOP3.LUT P0, RZ, R157, 0xff, RZ, 0xc0, !PT ;  /* 0x000000ff9dff7812 */ /* 0x000fe2000780c0ff */
[----:B------:R-:W-:Y:S01]  /*2d60*/  FADD.FTZ R110, R125, -R110 ;  /* 0x8000006e7d6e7221 */ /* 0x000fe20000010000 */
[----:B------:R-:W-:Y:S01]  /*2d70*/  LOP3.LUT P1, RZ, R157, 0xff00, RZ, 0xc0, !PT ;  /* 0x0000ff009dff7812 */ /* 0x000fe2000782c0ff */
[----:B------:R-:W-:Y:S01]  /*2d80*/  FMUL.FTZ R109, R11, R108 ;  /* 0x0000006c0b6d7220 */ /* 0x000fe20000410000 */
[----:B------:R-:W-:Y:S01]  /*2d90*/  FFMA.FTZ R108, R15, R122, R123 ;  /* 0x0000007a0f6c7223 */ /* 0x000fe2000001007b */
[----:B------:R-:W-:Y:S01]  /*2da0*/  FMUL.FTZ R110, R11, R110 ;  /* 0x0000006e0b6e7220 */ /* 0x000fe20000410000 */
[----:B------:R-:W-:Y:S01]  /*2db0*/  F2FP.F16.F32.PACK_AB R115, R112, R115 ;  /* 0x000000737073723e */ /* 0x000fe200000000ff */
[----:B------:R-:W-:Y:S01]  /*2dc0*/  FMUL.FTZ R116, R109, UR14 ;  /* 0x0000000e6d747c20 */ /* 0x000fe20008410000 */
[----:B------:R-:W-:Y:S01]  /*2dd0*/  FADD.FTZ R108, R9, -R108 ;  /* 0x8000006c096c7221 */ /* 0x000fe20000010000 */
[----:B------:R-:W-:Y:S01]  /*2de0*/  FMUL.FTZ R114, R110, UR14 ;  /* 0x0000000e6e727c20 */ /* 0x000fe20008410000 */
[----:B------:R-:W-:Y:S01]  /*2df0*/  FADD.FTZ R112, R14, -R113 ;  /* 0x800000710e707221 */ /* 0x000fe20000010000 */
[----:B------:R-:W-:Y:S01]  /*2e00*/  LOP3.LUT P6, RZ, R151, 0xff00, RZ, 0xc0, !PT ;  /* 0x0000ff0097ff7812 */ /* 0x000fe200078cc0ff */
[----:B------:R-:W-:Y:S01]  /*2e10*/  FMUL.FTZ R108, R11, R108 ;  /* 0x0000006c0b6c7220 */ /* 0x000fe20000410000 */
[----:B------:R-:W-:-:S02]  /*2e20*/  FSEL R109, R116, RZ, P1 ;  /* 0x000000ff746d7208 */ /* 0x000fc40000800000 */
[----:B------:R-:W-:Y:S02]  /*2e30*/  FSEL R110, R114, RZ, P0 ;  /* 0x000000ff726e7208 */ /* 0x000fe40000000000 */
[----:B------:R-:W-:Y:S02]  /*2e40*/  LOP3.LUT P5, RZ, R151, 0xff, RZ, 0xc0, !PT ;  /* 0x000000ff97ff7812 */ /* 0x000fe400078ac0ff */
[----:B------:R-:W-:Y:S01]  /*2e50*/  F2FP.F16.F32.PACK_AB R110, R109, R110 ;  /* 0x0000006e6d6e723e */ /* 0x000fe200000000ff */
[----:B------:R-:W-:Y:S01]  /*2e60*/  FMUL.FTZ R109, R11, R112 ;  /* 0x000000700b6d7220 */ /* 0x000fe20000410000 */
[----:B------:R-:W-:Y:S01]  /*2e70*/  FSEL R113, R116, RZ, P6 ;  /* 0x000000ff74717208 */ /* 0x000fe20003000000 */
[----:B------:R-:W-:Y:S01]  /*2e80*/  FMUL.FTZ R112, R108, UR14 ;  /* 0x0000000e6c707c20 */ /* 0x000fe20008410000 */
[C---:B------:R-:W-:Y:S01]  /*2e90*/  LOP3.LUT P0, RZ, R156.reuse, 0xff0000, RZ, 0xc0, !PT ;  /* 0x00ff00009cff7812 */ /* 0x040fe2000780c0ff */
[----:B------:R-:W-:Y:S01]  /*2ea0*/  FMUL.FTZ R116, R109, UR14 ;  /* 0x0000000e6d747c20 */ /* 0x000fe20008410000 */
[----:B------:R-:W-:-:S02]  /*2eb0*/  LOP3.LUT P1, RZ, R156, 0xff000000, RZ, 0xc0, !PT ;  /* 0xff0000009cff7812 */ /* 0x000fc4000782c0ff */
[----:B------:R-:W-:Y:S02]  /*2ec0*/  FSEL R114, R114, RZ, P5 ;  /* 0x000000ff72727208 */ /* 0x000fe40002800000 */
[----:B------:R-:W-:Y:S02]  /*2ed0*/  LOP3.LUT P5, RZ, R150, 0xff0000, RZ, 0xc0, !PT ;  /* 0x00ff000096ff7812 */ /* 0x000fe400078ac0ff */
[----:B------:R-:W-:Y:S02]  /*2ee0*/  FSEL R109, R112, RZ, P0 ;  /* 0x000000ff706d7208 */ /* 0x000fe40000000000 */
[----:B------:R-:W-:Y:S02]  /*2ef0*/  FSEL R108, R116, RZ, P1 ;  /* 0x000000ff746c7208 */ /* 0x000fe40000800000 */
[----:B------:R-:W-:Y:S02]  /*2f00*/  F2FP.F16.F32.PACK_AB R114, R113, R114 ;  /* 0x000000727172723e */ /* 0x000fe400000000ff */
[----:B------:R-:W-:Y:S01]  /*2f10*/  FSEL R113, R112, RZ, P5 ;  /* 0x000000ff70717208 */ /* 0x000fe20002800000 */
[----:B------:R-:W-:Y:S01]  /*2f20*/  FADD.FTZ R112, R10, -R119 ;  /* 0x800000770a707221 */ /* 0x000fe20000010000 */
[----:B------:R-:W-:Y:S01]  /*2f30*/  F2FP.F16.F32.PACK_AB R109, R108, R109 ;  /* 0x0000006d6c6d723e */ /* 0x000fe200000000ff */
[----:B------:R-:W-:Y:S01]  /*2f40*/  FADD.FTZ R108, R12, -R117 ;  /* 0x800000750c6c7221 */ /* 0x000fe20000010000 */
[----:B------:R-:W-:Y:S01]  /*2f50*/  LOP3.LUT P6, RZ, R150, 0xff000000, RZ, 0xc0, !PT ;  /* 0xff00000096ff7812 */ /* 0x000fe200078cc0ff */
[C---:B------:R-:W-:Y:S01]  /*2f60*/  FMUL.FTZ R112, R11.reuse, R112 ;  /* 0x000000700b707220 */ /* 0x040fe20000410000 */
[----:B------:R-:W-:Y:S01]  /*2f70*/  LOP3.LUT P0, RZ, R156, 0xff, RZ, 0xc0, !PT ;  /* 0x000000ff9cff7812 */ /* 0x000fe2000780c0ff */
[----:B------:R-:W-:Y:S01]  /*2f80*/  FMUL.FTZ R108, R11, R108 ;  /* 0x0000006c0b6c7220 */ /* 0x000fe20000410000 */
[----:B------:R-:W-:Y:S01]  /*2f90*/  FSEL R116, R116, RZ, P6 ;  /* 0x000000ff74747208 */ /* 0x000fe20003000000 */
[----:B------:R-:W-:Y:S01]  /*2fa0*/  FMUL.FTZ R117, R112, UR14 ;  /* 0x0000000e70757c20 */ /* 0x000fe20008410000 */
[----:B------:R-:W-:Y:S01]  /*2fb0*/  LOP3.LUT P6, RZ, R150, 0xff00, RZ, 0xc0, !PT ;  /* 0x0000ff0096ff7812 */ /* 0x000fe200078cc0ff */
[----:B------:R-:W-:Y:S01]  /*2fc0*/  FMUL.FTZ R112, R108, UR14 ;  /* 0x0000000e6c707c20 */ /* 0x000fe20008410000 */
[----:B------:R-:W-:-:S02]  /*2fd0*/  LOP3.LUT P1, RZ, R156, 0xff00, RZ, 0xc0, !PT ;  /* 0x0000ff009cff7812 */ /* 0x000fc4000782c0ff */
[----:B------:R-:W-:Y:S02]  /*2fe0*/  LOP3.LUT P5, RZ, R150, 0xff, RZ, 0xc0, !PT ;  /* 0x000000ff96ff7812 */ /* 0x000fe400078ac0ff */
[C---:B------:R-:W-:Y:S02]  /*2ff0*/  FSEL R119, R117.reuse, RZ, P6 ;  /* 0x000000ff75777208 */ /* 0x040fe40003000000 */
[C---:B------:R-:W-:Y:S02]  /*3000*/  FSEL R108, R112.reuse, RZ, P0 ;  /* 0x000000ff706c7208 */ /* 0x040fe40000000000 */
[----:B------:R-:W-:Y:S02]  /*3010*/  FSEL R117, R117, RZ, P1 ;  /* 0x000000ff75757208 */ /* 0x000fe40000800000 */
[----:B------:R-:W-:Y:S02]  /*3020*/  FSEL R112, R112, RZ, P5 ;  /* 0x000000ff70707208 */ /* 0x000fe40002800000 */
[----:B------:R-:W-:-:S02]  /*3030*/  F2FP.F16.F32.PACK_AB R113, R116, R113 ;  /* 0x000000717471723e */ /* 0x000fc400000000ff */
[----:B------:R-:W-:Y:S02]  /*3040*/  F2FP.F16.F32.PACK_AB R108, R117, R108 ;  /* 0x0000006c756c723e */ /* 0x000fe400000000ff */
[----:B------:R-:W-:Y:S01]  /*3050*/  F2FP.F16.F32.PACK_AB R112, R119, R112 ;  /* 0x000000707770723e */ /* 0x000fe200000000ff */
[----:B------:R-:W-:Y:S06]  /*3060*/  BRA `(.L_x_532) ;  /* 0x0000000c00ec7947 */ /* 0x000fec0003800000 */
.L_x_535:
[-CC-:B------:R-:W-:Y:S01]  /*3070*/  FFMA.FTZ R106, R146, R122.reuse, R123.reuse ;  /* 0x0000007a926a7223 */ /* 0x180fe2000001007b */
[-CC-:B------:R-:W-:Y:S01]  /*3080*/  FFMA.FTZ R105, R143, R122.reuse, R123.reuse ;  /* 0x0000007a8f697223 */ /* 0x180fe2000001007b */
[----:B------:R-:W-:Y:S01]  /*3090*/  ISETP.GE.U32.AND P0, PT, R156, RZ, PT ;  /* 0x000000ff9c00720c */ /* 0x000fe20003f06070 */
[----:B------:R-:W-:Y:S01]  /*30a0*/  FFMA.FTZ R109, R144, R122, R123 ;  /* 0x0000007a906d7223 */ /* 0x000fe2000001007b */
[----:B------:R-:W-:Y:S01]  /*30b0*/  FADD.FTZ R106, R145, -R106 ;  /* 0x8000006a916a7221 */ /* 0x000fe20000010000 */
[----:B------:R-:W-:Y:S01]  /*30c0*/  FADD.FTZ R104, R138, -R105 ;  /* 0x800000698a687221 */ /* 0x000fe20000010000 */
[----:B------:R-:W-:Y:S01]  /*30d0*/  ISETP.GE.U32.AND P1, PT, R150, RZ, PT ;  /* 0x000000ff9600720c */ /* 0x000fe20003f26070 */
[----:B------:R-:W-:Y:S01]  /*30e0*/  FADD.FTZ R112, R132, -R109 ;  /* 0x8000006d84707221 */ /* 0x000fe20000010000 */
[C---:B-----5:R-:W-:Y:S01]  /*30f0*/  FMUL.FTZ R107, R11.reuse, R106 ;  /* 0x0000006a0b6b7220 */ /* 0x060fe20000410000 */
[----:B------:R-:W-:Y:S01]  /*3100*/  FMUL.FTZ R104, R11, R104 ;  /* 0x000000680b687220 */ /* 0x000fe20000410000 */
[----:B------:R-:W-:-:S02]  /*3110*/  ISETP.GE.U32.AND.EX P0, PT, R157, 0x1000000, PT, P0 ;  /* 0x010000009d00780c */ /* 0x000fc40003f06100 */
[----:B------:R-:W-:Y:S01]  /*3120*/  FMUL.FTZ R106, R107, UR14 ;  /* 0x0000000e6b6a7c20 */ /* 0x000fe20008410000 */
[----:B------:R-:W-:Y:S01]  /*3130*/  FMUL.FTZ R105, R104, UR14 ;  /* 0x0000000e68697c20 */ /* 0x000fe20008410000 */
[C---:B------:R-:W-:Y:S02]  /*3140*/  LOP3.LUT P6, RZ, R151.reuse, 0xff0000, RZ, 0xc0, !PT ;  /* 0x00ff000097ff7812 */ /* 0x040fe400078cc0ff */
[----:B------:R-:W-:Y:S02]  /*3150*/  ISETP.GE.U32.AND.EX P1, PT, R151, 0x1000000, PT, P1 ;  /* 0x010000009700780c */ /* 0x000fe40003f26110 */
[----:B------:R-:W-:Y:S02]  /*3160*/  FSEL R108, R106, RZ, P0 ;  /* 0x000000ff6a6c7208 */ /* 0x000fe40000000000 */
[----:B------:R-:W-:Y:S02]  /*3170*/  LOP3.LUT P5, RZ, R157, 0xff0000, RZ, 0xc0, !PT ;  /* 0x00ff00009dff7812 */ /* 0x000fe400078ac0ff */
[----:B------:R-:W-:-:S02]  /*3180*/  FSEL R115, R105, RZ, P6 ;  /* 0x000000ff69737208 */ /* 0x000fc40003000000 */
[----:B------:R-:W-:Y:S02]  /*3190*/  FSEL R106, R106, RZ, P1 ;  /* 0x000000ff6a6a7208 */ /* 0x000fe40000800000 */
[----:B------:R-:W-:Y:S01]  /*31a0*/  F2FP.F16.F32.PACK_AB R107, R107, R104 ;  /* 0x000000686b6b723e */ /* 0x000fe200000000ff */
[-CC-:B------:R-:W-:Y:S01]  /*31b0*/  FFMA.FTZ R104, R133, R122.reuse, R123.reuse ;  /* 0x0000007a85687223 */ /* 0x180fe2000001007b */
[----:B------:R-:W-:Y:S01]  /*31c0*/  FSEL R111, R105, RZ, P5 ;  /* 0x000000ff696f7208 */ /* 0x000fe20002800000 */
[-CC-:B------:R-:W-:Y:S01]  /*31d0*/  FFMA.FTZ R105, R134, R122.reuse, R123.reuse ;  /* 0x0000007a86697223 */ /* 0x180fe2000001007b */
[----:B------:R-:W-:Y:S01]  /*31e0*/  F2FP.F16.F32.PACK_AB R115, R106, R115 ;  /* 0x000000736a73723e */ /* 0x000fe200000000ff */
[----:B------:R-:W-:Y:S01]  /*31f0*/  FADD.FTZ R106, R125, -R104 ;  /* 0x800000687d6a7221 */ /* 0x000fe20000010000 */
[----:B------:R-:W-:Y:S01]  /*3200*/  F2FP.F16.F32.PACK_AB R111, R108, R111 ;  /* 0x0000006f6c6f723e */ /* 0x000fe200000000ff */
[----:B------:R-:W-:Y:S01]  /*3210*/  FFMA.FTZ R104, R15, R122, R123 ;  /* 0x0000007a0f687223 */ /* 0x000fe2000001007b */
[----:B------:R-:W-:Y:S01]  /*3220*/  LOP3.LUT P0, RZ, R151, 0xff, RZ, 0xc0, !PT ;  /* 0x000000ff97ff7812 */ /* 0x000fe2000780c0ff */
[C---:B------:R-:W-:Y:S01]  /*3230*/  FMUL.FTZ R108, R11.reuse, R106 ;  /* 0x0000006a0b6c7220 */ /* 0x040fe20000410000 */
[----:B------:R-:W-:Y:S01]  /*3240*/  FADD.FTZ R106, R14, -R105 ;  /* 0x800000690e6a7221 */ /* 0x000fe20000010000 */
[----:B------:R-:W-:Y:S01]  /*3250*/  FMUL.FTZ R105, R11, R112 ;  /* 0x000000700b697220 */ /* 0x000fe20000410000 */
[----:B------:R-:W-:Y:S01]  /*3260*/  FADD.FTZ R104, R9, -R104 ;  /* 0x8000006809687221 */ /* 0x000fe20000010000 */
[----:B------:R-:W-:Y:S01]  /*3270*/  FMUL.FTZ R110, R108, UR14 ;  /* 0x0000000e6c6e7c20 */ /* 0x000fe20008410000 */
[----:B------:R-:W-:Y:S01]  /*3280*/  FMUL.FTZ R109, R11, R106 ;  /* 0x0000006a0b6d7220 */ /* 0x000fe20000410000 */
[----:B------:R-:W-:Y:S01]  /*3290*/  LOP3.LUT P6, RZ, R157, 0xff, RZ, 0xc0, !PT ;  /* 0x000000ff9dff7812 */ /* 0x000fe200078cc0ff */
[----:B------:R-:W-:Y:S01]  /*32a0*/  FMUL.FTZ R104, R11, R104 ;  /* 0x000000680b687220 */ /* 0x000fe20000410000 */
[C---:B------:R-:W-:Y:S01]  /*32b0*/  F2FP.F16.F32.PACK_AB R106, R105.reuse, R108 ;  /* 0x0000006c696a723e */ /* 0x040fe200000000ff */
        /* <DEDUP_REMOVED lines=9> */
[----:B------:R-:W-:Y:S02]  /*3350*/  LOP3.LUT P6, RZ, R156, 0xff000000, RZ, 0xc0, !PT ;  /* 0xff0000009cff7812 */ /* 0x000fe400078cc0ff */
[----:B------:R-:W-:Y:S02]  /*3360*/  FSEL R113, R108, RZ, P5 ;  /* 0x000000ff6c717208 */ /* 0x000fe40002800000 */
[----:B------:R-:W-:-:S02]  /*3370*/  F2FP.F16.F32.PACK_AB R105, R109, R104 ;  /* 0x000000686d69723e */ /* 0x000fc400000000ff */
[----:B------:R-:W-:Y:S01]  /*3380*/  F2FP.F16.F32.PACK_AB R110, R117, R110 ;  /* 0x0000006e756e723e */ /* 0x000fe200000000ff */
[----:B------:R-:W-:Y:S01]  /*3390*/  FFMA.FTZ R117, R124, R122, R123 ;  /* 0x0000007a7c757223 */ /* 0x000fe2000001007b */
[----:B------:R-:W-:Y:S02]  /*33a0*/  FSEL R109, R112, RZ, P0 ;  /* 0x000000ff706d7208 */ /* 0x000fe40000000000 */
[----:B------:R-:W-:Y:S01]  /*33b0*/  FSEL R104, R116, RZ, P6 ;  /* 0x000000ff74687208 */ /* 0x000fe20003000000 */
[----:B------:R-:W-:Y:S01]  /*33c0*/  FADD.FTZ R108, R10, -R117 ;  /* 0x800000750a6c7221 */ /* 0x000fe20000010000 */
[----:B------:R-:W-:Y:S01]  /*33d0*/  F2FP.F16.F32.PACK_AB R114, R113, R114 ;  /* 0x000000727172723e */ /* 0x000fe200000000ff */
[----:B------:R-:W-:Y:S01]  /*33e0*/  FFMA.FTZ R113, R3, R122, R123 ;  /* 0x0000007a03717223 */ /* 0x000fe2000001007b */
[----:B------:R-:W-:Y:S01]  /*33f0*/  F2FP.F16.F32.PACK_AB R109, R104, R109 ;  /* 0x0000006d686d723e */ /* 0x000fe200000000ff */
[----:B------:R-:W-:Y:S01]  /*3400*/  FMUL.FTZ R117, R11, R108 ;  /* 0x0000006c0b757220 */ /* 0x000fe20000410000 */
[----:B------:R-:W-:Y:S01]  /*3410*/  LOP3.LUT P0, RZ, R150, 0xff0000, RZ, 0xc0, !PT ;  /* 0x00ff000096ff7812 */ /* 0x000fe2000780c0ff */
[----:B------:R-:W-:Y:S01]  /*3420*/  FADD.FTZ R104, R12, -R113 ;  /* 0x800000710c687221 */ /* 0x000fe20000010000 */
[----:B------:R-:W-:-:S02]  /*3430*/  LOP3.LUT P1, RZ, R150, 0xff000000, RZ, 0xc0, !PT ;  /* 0xff00000096ff7812 */ /* 0x000fc4000782c0ff */
[----:B------:R-:W-:Y:S01]  /*3440*/  FSEL R113, R112, RZ, P0 ;  /* 0x000000ff70717208 */ /* 0x000fe20000000000 */
[----:B------:R-:W-:Y:S01]  /*3450*/  FMUL.FTZ R108, R11, R104 ;  /* 0x000000680b6c7220 */ /* 0x000fe20000410000 */
[C---:B------:R-:W-:Y:S01]  /*3460*/  FMUL.FTZ R112, R117.reuse, UR14 ;  /* 0x0000000e75707c20 */ /* 0x040fe20008410000 */
[----:B------:R-:W-:Y:S02]  /*3470*/  FSEL R116, R116, RZ, P1 ;  /* 0x000000ff74747208 */ /* 0x000fe40000800000 */
[----:B------:R-:W-:Y:S02]  /*3480*/  LOP3.LUT P5, RZ, R150, 0xff00, RZ, 0xc0, !PT ;  /* 0x0000ff0096ff7812 */ /* 0x000fe400078ac0ff */
[----:B------:R-:W-:Y:S01]  /*3490*/  F2FP.F16.F32.PACK_AB R104, R117, R108 ;  /* 0x0000006c7568723e */ /* 0x000fe200000000ff */
[----:B------:R-:W-:Y:S01]  /*34a0*/  FMUL.FTZ R108, R108, UR14 ;  /* 0x0000000e6c6c7c20 */ /* 0x000fe20008410000 */
[C---:B------:R-:W-:Y:S02]  /*34b0*/  LOP3.LUT P6, RZ, R156.reuse, 0xff00, RZ, 0xc0, !PT ;  /* 0x0000ff009cff7812 */ /* 0x040fe400078cc0ff */
[----:B------:R-:W-:-:S02]  /*34c0*/  LOP3.LUT P1, RZ, R156, 0xff, RZ, 0xc0, !PT ;  /* 0x000000ff9cff7812 */ /* 0x000fc4000782c0ff */
[----:B------:R-:W-:Y:S02]  /*34d0*/  LOP3.LUT P0, RZ, R150, 0xff, RZ, 0xc0, !PT ;  /* 0x000000ff96ff7812 */ /* 0x000fe4000780c0ff */
[----:B------:R-:W-:Y:S02]  /*34e0*/  F2FP.F16.F32.PACK_AB R113, R116, R113 ;  /* 0x000000717471723e */ /* 0x000fe400000000ff */
[C---:B------:R-:W-:Y:S02]  /*34f0*/  FSEL R117, R112.reuse, RZ, P5 ;  /* 0x000000ff70757208 */ /* 0x040fe40002800000 */
[----:B0-----:R-:W-:Y:S02]  /*3500*/  FSEL R119, R112, RZ, P6 ;  /* 0x000000ff70777208 */ /* 0x001fe40003000000 */
[C---:B------:R-:W-:Y:S02]  /*3510*/  FSEL R116, R108.reuse, RZ, P1 ;  /* 0x000000ff6c747208 */ /* 0x040fe40000800000 */
[----:B------:R-:W-:-:S02]  /*3520*/  FSEL R112, R108, RZ, P0 ;  /* 0x000000ff6c707208 */ /* 0x000fc40000000000 */
[----:B------:R-:W-:Y:S02]  /*3530*/  F2FP.F16.F32.PACK_AB R108, R119, R116 ;  /* 0x00000074776c723e */ /* 0x000fe400000000ff */
[----:B------:R-:W-:Y:S01]  /*3540*/  F2FP.F16.F32.PACK_AB R112, R117, R112 ;  /* 0x000000707570723e */ /* 0x000fe200000000ff */
[----:B------:R-:W-:Y:S06]  /*3550*/  BRA `(.L_x_532) ;  /* 0x0000000800b07947 */ /* 0x000fec0003800000 */
.L_x_534:
[----:B------:R-:W-:-:S04]  /*3560*/  UISETP.NE.U32.AND UP0, UPT, UR4, URZ, UPT ;  /* 0x000000ff0400728c */ /* 0x000fc8000bf05070 */
[----:B------:R-:W-:-:S09]  /*3570*/  UISETP.NE.AND.EX UP0, UPT, UR5, URZ, UPT, UP0 ;  /* 0x000000ff0500728c */ /* 0x000fd2000bf05300 */
[----:B------:R-:W-:Y:S05]  /*3580*/  BRA.U UP0, `(.L_x_536) ;  /* 0x00000005004c7547 */ /* 0x000fea000b800000 */
[-CC-:B------:R-:W-:Y:S01]  /*3590*/  FFMA.FTZ R111, R143, R122.reuse, R123.reuse ;  /* 0x0000007a8f6f7223 */ /* 0x180fe2000001007b */
[-CC-:B------:R-:W-:Y:S01]  /*35a0*/  FFMA.FTZ R114, R146, R122.reuse, R123.reuse ;  /* 0x0000007a92727223 */ /* 0x180fe2000001007b */
[--C-:B------:R-:W-:Y:S02]  /*35b0*/  HADD2.F32 R112, -RZ, R19.reuse.H0_H0 ;  /* 0x20000013ff707230 */ /* 0x100fe40000004100 */
[----:B------:R-:W-:Y:S01]  /*35c0*/  FFMA.FTZ R108, R133, R122, R123 ;  /* 0x0000007a856c7223 */ /* 0x000fe2000001007b */
[----:B------:R-:W-:Y:S02]  /*35d0*/  HADD2.F32 R113, -RZ, R19.H1_H1 ;  /* 0x30000013ff717230 */ /* 0x000fe40000004100 */
[----:B------:R-:W-:Y:S01]  /*35e0*/  FADD.FTZ R110, R138, -R111 ;  /* 0x8000006f8a6e7221 */ /* 0x000fe20000010000 */
[----:B------:R-:W-:Y:S01]  /*35f0*/  FADD.FTZ R114, R145, -R114 ;  /* 0x8000007291727221 */ /* 0x000fe20000010000 */
[--C-:B------:R-:W-:Y:S02]  /*3600*/  HADD2.F32 R109, -RZ, R18.reuse.H0_H0 ;  /* 0x20000012ff6d7230 */ /* 0x100fe40000004100 */
[----:B------:R-:W-:Y:S01]  /*3610*/  FADD.FTZ R108, R125, -R108 ;  /* 0x8000006c7d6c7221 */ /* 0x000fe20000010000 */
[C---:B-----5:R-:W-:Y:S01]  /*3620*/  FFMA.FTZ R110, R11.reuse, R110, R112 ;  /* 0x0000006e0b6e7223 */ /* 0x060fe20000010070 */
[C---:B------:R-:W-:Y:S01]  /*3630*/  FFMA.FTZ R112, R11.reuse, R114, R113 ;  /* 0x000000720b707223 */ /* 0x040fe20000010071 */
[----:B------:R-:W-:Y:S01]  /*3640*/  FFMA.FTZ R111, R144, R122, R123 ;  /* 0x0000007a906f7223 */ /* 0x000fe2000001007b */
[----:B------:R-:W-:Y:S01]  /*3650*/  FFMA.FTZ R113, R11, R108, R109 ;  /* 0x0000006c0b717223 */ /* 0x000fe2000001006d */
[----:B------:R-:W-:Y:S01]  /*3660*/  ISETP.GE.U32.AND P0, PT, R156, RZ, PT ;  /* 0x000000ff9c00720c */ /* 0x000fe20003f06070 */
[----:B------:R-:W-:Y:S01]  /*3670*/  FFMA.FTZ R108, R15, R122, R123 ;  /* 0x0000007a0f6c7223 */ /* 0x000fe2000001007b */
[----:B------:R-:W-:Y:S01]  /*3680*/  ISETP.GE.U32.AND P1, PT, R150, RZ, PT ;  /* 0x000000ff9600720c */ /* 0x000fe20003f26070 */
[----:B------:R-:W-:-:S02]  /*3690*/  HADD2.F32 R114, -RZ, R18.H1_H1 ;  /* 0x30000012ff727230 */ /* 0x000fc40000004100 */
[----:B------:R-:W-:Y:S01]  /*36a0*/  FMUL.FTZ R117, R112, UR14 ;  /* 0x0000000e70757c20 */ /* 0x000fe20008410000 */
[----:B------:R-:W-:Y:S01]  /*36b0*/  FADD.FTZ R112, R132, -R111 ;  /* 0x8000006f84707221 */ /* 0x000fe20000010000 */
[----:B------:R-:W-:Y:S02]  /*36c0*/  HADD2.F32 R109, -RZ, R17.H0_H0 ;  /* 0x20000011ff6d7230 */ /* 0x000fe40000004100 */
        /* <DEDUP_REMOVED lines=9> */
[----:B------:R-:W-:Y:S01]  /*3760*/  FSEL R116, R115, RZ, P5 ;  /* 0x000000ff73747208 */ /* 0x000fe20002800000 */
[----:B------:R-:W-:Y:S01]  /*3770*/  FMUL.FTZ R113, R113, UR14 ;  /* 0x0000000e71717c20 */ /* 0x000fe20008410000 */
[----:B------:R-:W-:-:S02]  /*3780*/  FSEL R111, R115, RZ, P6 ;  /* 0x000000ff736f7208 */ /* 0x000fc40003000000 */
[C---:B------:R-:W-:Y:S02]  /*3790*/  FSEL R108, R117.reuse, RZ, P0 ;  /* 0x000000ff756c7208 */ /* 0x040fe40000000000 */
[----:B------:R-:W-:Y:S01]  /*37a0*/  FSEL R115, R117, RZ, P1 ;  /* 0x000000ff75737208 */ /* 0x000fe20000800000 */
[----:B------:R-:W-:Y:S01]  /*37b0*/  FMUL.FTZ R117, R114, UR14 ;  /* 0x0000000e72757c20 */ /* 0x000fe20008410000 */
[----:B------:R-:W-:Y:S01]  /*37c0*/  LOP3.LUT P6, RZ, R157, 0xff00, RZ, 0xc0, !PT ;  /* 0x0000ff009dff7812 */ /* 0x000fe200078cc0ff */
[----:B------:R-:W-:Y:S01]  /*37d0*/  HADD2.F32 R114, -RZ, R17.H1_H1 ;  /* 0x30000011ff727230 */ /* 0x000fe20000004100 */
[----:B------:R-:W-:Y:S01]  /*37e0*/  F2FP.F16.F32.PACK_AB R111, R108, R111 ;  /* 0x0000006f6c6f723e */ /* 0x000fe200000000ff */
[----:B------:R-:W-:Y:S01]  /*37f0*/  FADD.FTZ R108, R14, -R109 ;  /* 0x8000006d0e6c7221 */ /* 0x000fe20000010000 */
[----:B------:R-:W-:Y:S02]  /*3800*/  LOP3.LUT P0, RZ, R151, 0xff, RZ, 0xc0, !PT ;  /* 0x000000ff97ff7812 */ /* 0x000fe4000780c0ff */
[----:B------:R-:W-:Y:S01]  /*3810*/  LOP3.LUT P1, RZ, R157, 0xff, RZ, 0xc0, !PT ;  /* 0x000000ff9dff7812 */ /* 0x000fe2000782c0ff */
[----:B------:R-:W-:Y:S01]  /*3820*/  FFMA.FTZ R108, R11, R108, R114 ;  /* 0x0000006c0b6c7223 */ /* 0x000fe20000010072 */
[----:B------:R-:W-:-:S02]  /*3830*/  LOP3.LUT P5, RZ, R151, 0xff00, RZ, 0xc0, !PT ;  /* 0x0000ff0097ff7812 */ /* 0x000fc400078ac0ff */
[----:B------:R-:W-:Y:S01]  /*3840*/  F2FP.F16.F32.PACK_AB R115, R115, R116 ;  /* 0x000000747373723e */ /* 0x000fe200000000ff */
[----:B0-----:R-:W-:Y:S01]  /*3850*/  FMUL.FTZ R118, R108, UR14 ;  /* 0x0000000e6c767c20 */ /* 0x001fe20008410000 */
[----:B------:R-:W-:Y:S02]  /*3860*/  FSEL R109, R117, RZ, P6 ;  /* 0x000000ff756d7208 */ /* 0x000fe40003000000 */
[C---:B------:R-:W-:Y:S02]  /*3870*/  FSEL R116, R113.reuse, RZ, P0 ;  /* 0x000000ff71747208 */ /* 0x040fe40000000000 */
[----:B------:R-:W-:Y:S01]  /*3880*/  FSEL R110, R113, RZ, P1 ;  /* 0x000000ff716e7208 */ /* 0x000fe20000800000 */
[--C-:B------:R-:W-:Y:S01]  /*3890*/  FFMA.FTZ R113, R3, R122, R123.reuse ;  /* 0x0000007a03717223 */ /* 0x100fe2000001007b */
[----:B------:R-:W-:Y:S02]  /*38a0*/  FSEL R117, R117, RZ, P5 ;  /* 0x000000ff75757208 */ /* 0x000fe40002800000 */
[----:B------:R-:W-:Y:S01]  /*38b0*/  F2FP.F16.F32.PACK_AB R110, R109, R110 ;  /* 0x0000006e6d6e723e */ /* 0x000fe200000000ff */
[----:B------:R-:W-:Y:S01]  /*38c0*/  FFMA.FTZ R109, R124, R122, R123 ;  /* 0x0000007a7c6d7223 */ /* 0x000fe2000001007b */
[----:B------:R-:W-:Y:S01]  /*38d0*/  F2FP.F16.F32.PACK_AB R114, R117, R116 ;  /* 0x000000747572723e */ /* 0x000fe200000000ff */
[----:B------:R-:W-:Y:S01]  /*38e0*/  FMUL.FTZ R117, R112, UR14 ;  /* 0x0000000e70757c20 */ /* 0x000fe20008410000 */
[C---:B------:R-:W-:Y:S01]  /*38f0*/  LOP3.LUT P0, RZ, R156.reuse, 0xff0000, RZ, 0xc0, !PT ;  /* 0x00ff00009cff7812 */ /* 0x040fe2000780c0ff */
[----:B------:R-:W-:Y:S01]  /*3900*/  HADD2.F32 R116, -RZ, R16.H1_H1 ;  /* 0x30000010ff747230 */ /* 0x000fe20000004100 */
[----:B------:R-:W-:Y:S01]  /*3910*/  LOP3.LUT P1, RZ, R156, 0xff000000, RZ, 0xc0, !PT ;  /* 0xff0000009cff7812 */ /* 0x000fe2000782c0ff */
[----:B------:R-:W-:Y:S01]  /*3920*/  FADD.FTZ R112, R10, -R109 ;  /* 0x8000006d0a707221 */ /* 0x000fe20000010000 */
[----:B------:R-:W-:-:S02]  /*3930*/  FSEL R109, R117, RZ, P0 ;  /* 0x000000ff756d7208 */ /* 0x000fc40000000000 */
[----:B------:R-:W-:Y:S01]  /*3940*/  FSEL R108, R118, RZ, P1 ;  /* 0x000000ff766c7208 */ /* 0x000fe20000800000 */
[C---:B------:R-:W-:Y:S01]  /*3950*/  FFMA.FTZ R116, R11.reuse, R112, R116 ;  /* 0x000000700b747223 */ /* 0x040fe20000010074 */
[----:B------:R-:W-:Y:S01]  /*3960*/  HADD2.F32 R112, -RZ, R16.H0_H0 ;  /* 0x20000010ff707230 */ /* 0x000fe20000004100 */
[----:B------:R-:W-:Y:S02]  /*3970*/  LOP3.LUT P1, RZ, R150, 0xff000000, RZ, 0xc0, !PT ;  /* 0xff00000096ff7812 */ /* 0x000fe4000782c0ff */
[----:B------:R-:W-:Y:S01]  /*3980*/  F2FP.F16.F32.PACK_AB R109, R108, R109 ;  /* 0x0000006d6c6d723e */ /* 0x000fe200000000ff */
[----:B------:R-:W-:Y:S01]  /*3990*/  FADD.FTZ R108, R12, -R113 ;  /* 0x800000710c6c7221 */ /* 0x000fe20000010000 */
[----:B------:R-:W-:Y:S01]  /*39a0*/  LOP3.LUT P0, RZ, R150, 0xff0000, RZ, 0xc0, !PT ;  /* 0x00ff000096ff7812 */ /* 0x000fe2000780c0ff */
[----:B------:R-:W-:Y:S01]  /*39b0*/  FMUL.FTZ R116, R116, UR14 ;  /* 0x0000000e74747c20 */ /* 0x000fe20008410000 */
[----:B------:R-:W-:Y:S01]  /*39c0*/  FSEL R118, R118, RZ, P1 ;  /* 0x000000ff76767208 */ /* 0x000fe20000800000 */
[----:B------:R-:W-:Y:S01]  /*39d0*/  FFMA.FTZ R108, R11, R108, R112 ;  /* 0x0000006c0b6c7223 */ /* 0x000fe20000010070 */
[----:B------:R-:W-:-:S02]  /*39e0*/  FSEL R113, R117, RZ, P0 ;  /* 0x000000ff75717208 */ /* 0x000fc40000000000 */
[----:B------:R-:W-:Y:S01]  /*39f0*/  LOP3.LUT P1, RZ, R156, 0xff, RZ, 0xc0, !PT ;  /* 0x000000ff9cff7812 */ /* 0x000fe2000782c0ff */
[----:B------:R-:W-:Y:S01]  /*3a00*/  FMUL.FTZ R112, R108, UR14 ;  /* 0x0000000e6c707c20 */ /* 0x000fe20008410000 */
[----:B------:R-:W-:Y:S02]  /*3a10*/  LOP3.LUT P5, RZ, R150, 0xff00, RZ, 0xc0, !PT ;  /* 0x0000ff0096ff7812 */ /* 0x000fe400078ac0ff */
[----:B------:R-:W-:Y:S02]  /*3a20*/  LOP3.LUT P6, RZ, R156, 0xff00, RZ, 0xc0, !PT ;  /* 0x0000ff009cff7812 */ /* 0x000fe400078cc0ff */
[----:B------:R-:W-:Y:S02]  /*3a30*/  LOP3.LUT P0, RZ, R150, 0xff, RZ, 0xc0, !PT ;  /* 0x000000ff96ff7812 */ /* 0x000fe4000780c0ff */
[----:B------:R-:W-:Y:S02]  /*3a40*/  FSEL R108, R112, RZ, P1 ;  /* 0x000000ff706c7208 */ /* 0x000fe40000800000 */
[----:B------:R-:W-:-:S02]  /*3a50*/  FSEL R119, R116, RZ, P5 ;  /* 0x000000ff74777208 */ /* 0x000fc40002800000 */
[----:B------:R-:W-:Y:S02]  /*3a60*/  FSEL R117, R116, RZ, P6 ;  /* 0x000000ff74757208 */ /* 0x000fe40003000000 */
[----:B------:R-:W-:Y:S02]  /*3a70*/  FSEL R112, R112, RZ, P0 ;  /* 0x000000ff70707208 */ /* 0x000fe40000000000 */
[----:B------:R-:W-:Y:S02]  /*3a80*/  F2FP.F16.F32.PACK_AB R113, R118, R113 ;  /* 0x000000717671723e */ /* 0x000fe400000000ff */
[----:B------:R-:W-:Y:S02]  /*3a90*/  F2FP.F16.F32.PACK_AB R108, R117, R108 ;  /* 0x0000006c756c723e */ /* 0x000fe400000000ff */
[----:B------:R-:W-:Y:S01]  /*3aa0*/  F2FP.F16.F32.PACK_AB R112, R119, R112 ;  /* 0x000000707770723e */ /* 0x000fe200000000ff */
[----:B------:R-:W-:Y:S06]  /*3ab0*/  BRA `(.L_x_532) ;  /* 0x0000000400587947 */ /* 0x000fec0003800000 */
.L_x_536:
[-CC-:B------:R-:W-:Y:S01]  /*3ac0*/  FFMA.FTZ R105, R143, R122.reuse, R123.reuse ;  /* 0x0000007a8f697223 */ /* 0x180fe2000001007b */
[--C-:B------:R-:W-:Y:S02]  /*3ad0*/  HADD2.F32 R106, -RZ, R19.reuse.H0_H0 ;  /* 0x20000013ff6a7230 */ /* 0x100fe40000004100 */
[-C--:B------:R-:W-:Y:S01]  /*3ae0*/  FFMA.FTZ R108, R146, R122.reuse, R123 ;  /* 0x0000007a926c7223 */ /* 0x080fe2000001007b */
[----:B------:R-:W-:Y:S02]  /*3af0*/  HADD2.F32 R114, -RZ, R19.H1_H1 ;  /* 0x30000013ff727230 */ /* 0x000fe40000004100 */
[----:B------:R-:W-:Y:S01]  /*3b00*/  FADD.FTZ R104, R138, -R105 ;  /* 0x800000698a687221 */ /* 0x000fe20000010000 */
[--C-:B------:R-:W-:Y:S02]  /*3b10*/  HADD2.F32 R107, -RZ, R18.reuse.H0_H0 ;  /* 0x20000012ff6b7230 */ /* 0x100fe40000004100 */
[----:B------:R-:W-:Y:S01]  /*3b20*/  FADD.FTZ R108, R145, -R108 ;  /* 0x8000006c916c7221 */ /* 0x000fe20000010000 */
[--C-:B------:R-:W-:Y:S01]  /*3b30*/  FFMA.FTZ R109, R144, R122, R123.reuse ;  /* 0x0000007a906d7223 */ /* 0x100fe2000001007b */
[----:B-----5:R-:W-:Y:S01]  /*3b40*/  FFMA.FTZ R112, R11, R104, R106 ;  /* 0x000000680b707223 */ /* 0x020fe2000001006a */
[-CC-:B------:R-:W-:Y:S01]  /*3b50*/  FFMA.FTZ R106, R133, R122.reuse, R123.reuse ;  /* 0x0000007a856a7223 */ /* 0x180fe2000001007b */
[----:B------:R-:W-:Y:S01]  /*3b60*/  FFMA.FTZ R104, R15, R122, R123 ;  /* 0x0000007a0f687223 */ /* 0x000fe2000001007b */
[----:B------:R-:W-:-:S02]  /*3b70*/  HADD2.F32 R111, -RZ, R18.H1_H1 ;  /* 0x30000012ff6f7230 */ /* 0x000fc40000004100 */
[----:B------:R-:W-:Y:S01]  /*3b80*/  FFMA.FTZ R117, R11, R108, R114 ;  /* 0x0000006c0b757223 */ /* 0x000fe20000010072 */
[----:B------:R-:W-:Y:S01]  /*3b90*/  FADD.FTZ R106, R125, -R106 ;  /* 0x8000006a7d6a7221 */ /* 0x000fe20000010000 */
[--C-:B------:R-:W-:Y:S02]  /*3ba0*/  HADD2.F32 R105, -RZ, R17.reuse.H0_H0 ;  /* 0x20000011ff697230 */ /* 0x100fe40000004100 */
[----:B------:R-:W-:Y:S01]  /*3bb0*/  FADD.FTZ R110, R132, -R109 ;  /* 0x8000006d846e7221 */ /* 0x000fe20000010000 */
[----:B------:R-:W-:Y:S01]  /*3bc0*/  FADD.FTZ R104, R9, -R104 ;  /* 0x8000006809687221 */ /* 0x000fe20000010000 */
[C---:B------:R-:W-:Y:S01]  /*3bd0*/  FFMA.FTZ R108, R11.reuse, R106, R107 ;  /* 0x0000006a0b6c7223 */ /* 0x040fe2000001006b */
[----:B------:R-:W-:Y:S01]  /*3be0*/  FFMA.FTZ R107, R134, R122, R123 ;  /* 0x0000007a866b7223 */ /* 0x000fe2000001007b */
[----:B------:R-:W-:Y:S01]  /*3bf0*/  ISETP.GE.U32.AND P0, PT, R156, RZ, PT ;  /* 0x000000ff9c00720c */ /* 0x000fe20003f06070 */
[C---:B------:R-:W-:Y:S01]  /*3c00*/  FFMA.FTZ R113, R11.reuse, R110, R111 ;  /* 0x0000006e0b717223 */ /* 0x040fe2000001006f */
[----:B------:R-:W-:Y:S01]  /*3c10*/  ISETP.GE.U32.AND P1, PT, R150, RZ, PT ;  /* 0x000000ff9600720c */ /* 0x000fe20003f26070 */
[----:B------:R-:W-:Y:S01]  /*3c20*/  FFMA.FTZ R105, R11, R104, R105 ;  /* 0x000000680b697223 */ /* 0x000fe20000010069 */
[----:B------:R-:W-:-:S02]  /*3c30*/  HADD2.F32 R106, -RZ, R17.H1_H1 ;  /* 0x30000011ff6a7230 */ /* 0x000fc40000004100 */
[----:B------:R-:W-:Y:S01]  /*3c40*/  FMUL.FTZ R109, R112, UR14 ;  /* 0x0000000e706d7c20 */ /* 0x000fe20008410000 */
[----:B------:R-:W-:Y:S01]  /*3c50*/  FMUL.FTZ R110, R117, UR14 ;  /* 0x0000000e756e7c20 */ /* 0x000fe20008410000 */
[----:B------:R-:W-:Y:S01]  /*3c60*/  FADD.FTZ R104, R14, -R107 ;  /* 0x8000006b0e687221 */ /* 0x000fe20000010000 */
[----:B------:R-:W-:Y:S02]  /*3c70*/  LOP3.LUT P5, RZ, R151, 0xff0000, RZ, 0xc0, !PT ;  /* 0x00ff000097ff7812 */ /* 0x000fe400078ac0ff */
[----:B------:R-:W-:Y:S01]  /*3c80*/  LOP3.LUT P6, RZ, R157, 0xff0000, RZ, 0xc0, !PT ;  /* 0x00ff00009dff7812 */ /* 0x000fe200078cc0ff */
[----:B------:R-:W-:Y:S01]  /*3c90*/  FFMA.FTZ R104, R11, R104, R106 ;  /* 0x000000680b687223 */ /* 0x000fe2000001006a */
[----:B------:R-:W-:Y:S02]  /*3ca0*/  ISETP.GE.U32.AND.EX P0, PT, R157, 0x1000000, PT, P0 ;  /* 0x010000009d00780c */ /* 0x000fe40003f06100 */
[----:B------:R-:W-:Y:S01]  /*3cb0*/  ISETP.GE.U32.AND.EX P1, PT, R151, 0x1000000, PT, P1 ;  /* 0x010000009700780c */ /* 0x000fe20003f26110 */
[----:B0-----:R-:W-:Y:S01]  /*3cc0*/  FMUL.FTZ R118, R104, UR14 ;  /* 0x0000000e68767c20 */ /* 0x001fe20008410000 */
[----:B------:R-:W-:-:S02]  /*3cd0*/  FSEL R115, R109, RZ, P5 ;  /* 0x000000ff6d737208 */ /* 0x000fc40002800000 */
[----:B------:R-:W-:Y:S01]  /*3ce0*/  FSEL R111, R109, RZ, P6 ;  /* 0x000000ff6d6f7208 */ /* 0x000fe20003000000 */
[----:B------:R-:W-:Y:S01]  /*3cf0*/  FMUL.FTZ R109, R108, UR14 ;  /* 0x0000000e6c6d7c20 */ /* 0x000fe20008410000 */
[C---:B------:R-:W-:Y:S02]  /*3d00*/  FSEL R114, R110.reuse, RZ, P0 ;  /* 0x000000ff6e727208 */ /* 0x040fe40000000000 */
[C---:B------:R-:W-:Y:S01]  /*3d10*/  F2FP.F16.F32.PACK_AB R106, R113.reuse, R108 ;  /* 0x0000006c716a723e */ /* 0x040fe200000000ff */
[----:B------:R-:W-:Y:S01]  /*3d20*/  FMUL.FTZ R113, R113, UR14 ;  /* 0x0000000e71717c20 */ /* 0x000fe20008410000 */
[----:B------:R-:W-:Y:S01]  /*3d30*/  FSEL R110, R110, RZ, P1 ;  /* 0x000000ff6e6e7208 */ /* 0x000fe20000800000 */
[----:B------:R-:W-:Y:S01]  /*3d40*/  FMUL.FTZ R108, R105, UR14 ;  /* 0x0000000e696c7c20 */ /* 0x000fe20008410000 */
[----:B------:R-:W-:Y:S02]  /*3d50*/  LOP3.LUT P0, RZ, R151, 0xff, RZ, 0xc0, !PT ;  /* 0x000000ff97ff7812 */ /* 0x000fe4000780c0ff */
[----:B------:R-:W-:-:S02]  /*3d60*/  LOP3.LUT P6, RZ, R157, 0xff, RZ, 0xc0, !PT ;  /* 0x000000ff9dff7812 */ /* 0x000fc400078cc0ff */
[----:B------:R-:W-:Y:S02]  /*3d70*/  LOP3.LUT P5, RZ, R151, 0xff00, RZ, 0xc0, !PT ;  /* 0x0000ff0097ff7812 */ /* 0x000fe400078ac0ff */
[----:B------:R-:W-:Y:S02]  /*3d80*/  LOP3.LUT P1, RZ, R157, 0xff00, RZ, 0xc0, !PT ;  /* 0x0000ff009dff7812 */ /* 0x000fe4000782c0ff */
[----:B------:R-:W-:Y:S02]  /*3d90*/  F2FP.F16.F32.PACK_AB R107, R117, R112 ;  /* 0x00000070756b723e */ /* 0x000fe400000000ff */
[----:B------:R-:W-:Y:S02]  /*3da0*/  F2FP.F16.F32.PACK_AB R111, R114, R111 ;  /* 0x0000006f726f723e */ /* 0x000fe400000000ff */
[----:B------:R-:W-:Y:S02]  /*3db0*/  F2FP.F16.F32.PACK_AB R115, R110, R115 ;  /* 0x000000736e73723e */ /* 0x000fe400000000ff */
[----:B------:R-:W-:-:S02]  /*3dc0*/  FSEL R114, R109, RZ, P0 ;  /* 0x000000ff6d727208 */ /* 0x000fc40000000000 */
[----:B------:R-:W-:Y:S02]  /*3dd0*/  FSEL R110, R109, RZ, P6 ;  /* 0x000000ff6d6e7208 */ /* 0x000fe40003000000 */
[C---:B------:R-:W-:Y:S02]  /*3de0*/  FSEL R117, R113.reuse, RZ, P5 ;  /* 0x000000ff71757208 */ /* 0x040fe40002800000 */
[C---:B------:R-:W-:Y:S02]  /*3df0*/  LOP3.LUT P0, RZ, R156.reuse, 0xff0000, RZ, 0xc0, !PT ;  /* 0x00ff00009cff7812 */ /* 0x040fe4000780c0ff */
[----:B------:R-:W-:Y:S02]  /*3e00*/  LOP3.LUT P6, RZ, R156, 0xff000000, RZ, 0xc0, !PT ;  /* 0xff0000009cff7812 */ /* 0x000fe400078cc0ff */
[----:B------:R-:W-:Y:S02]  /*3e10*/  FSEL R113, R113, RZ, P1 ;  /* 0x000000ff71717208 */ /* 0x000fe40000800000 */
[----:B------:R-:W-:-:S02]  /*3e20*/  F2FP.F16.F32.PACK_AB R105, R104, R105 ;  /* 0x000000696869723e */ /* 0x000fc400000000ff */
[----:B------:R-:W-:Y:S02]  /*3e30*/  FSEL R109, R108, RZ, P0 ;  /* 0x000000ff6c6d7208 */ /* 0x000fe40000000000 */
[----:B------:R-:W-:Y:S02]  /*3e40*/  FSEL R104, R118, RZ, P6 ;  /* 0x000000ff76687208 */ /* 0x000fe40003000000 */
[----:B------:R-:W-:Y:S01]  /*3e50*/  F2FP.F16.F32.PACK_AB R110, R113, R110 ;  /* 0x0000006e716e723e */ /* 0x000fe200000000ff */
[--C-:B------:R-:W-:Y:S01]  /*3e60*/  FFMA.FTZ R113, R3, R122, R123.reuse ;  /* 0x0000007a03717223 */ /* 0x100fe2000001007b */
[----:B------:R-:W-:Y:S02]  /*3e70*/  LOP3.LUT P0, RZ, R150, 0xff0000, RZ, 0xc0, !PT ;  /* 0x00ff000096ff7812 */ /* 0x000fe4000780c0ff */
[----:B------:R-:W-:Y:S01]  /*3e80*/  F2FP.F16.F32.PACK_AB R114, R117, R114 ;  /* 0x000000727572723e */ /* 0x000fe200000000ff */
[----:B------:R-:W-:Y:S01]  /*3e90*/  FFMA.FTZ R117, R124, R122, R123 ;  /* 0x0000007a7c757223 */ /* 0x000fe2000001007b */
[----:B------:R-:W-:Y:S01]  /*3ea0*/  F2FP.F16.F32.PACK_AB R109, R104, R109 ;  /* 0x0000006d686d723e */ /* 0x000fe200000000ff */
[----:B------:R-:W-:Y:S01]  /*3eb0*/  FADD.FTZ R104, R12, -R113 ;  /* 0x800000710c687221 */ /* 0x000fe20000010000 */
[----:B------:R-:W-:Y:S01]  /*3ec0*/  FSEL R116, R108, RZ, P0 ;  /* 0x000000ff6c747208 */ /* 0x000fe20000000000 */
[----:B------:R-:W-:-:S02]  /*3ed0*/  HADD2.F32 R108, -RZ, R16.H0_H0 ;  /* 0x20000010ff6c7230 */ /* 0x000fc40000004100 */
[----:B------:R-:W-:Y:S01]  /*3ee0*/  FADD.FTZ R112, R10, -R117 ;  /* 0x800000750a707221 */ /* 0x000fe20000010000 */
[----:B------:R-:W-:Y:S01]  /*3ef0*/  HADD2.F32 R113, -RZ, R16.H1_H1 ;  /* 0x30000010ff717230 */ /* 0x000fe20000004100 */
[C---:B------:R-:W-:Y:S01]  /*3f00*/  LOP3.LUT P1, RZ, R150.reuse, 0xff000000, RZ, 0xc0, !PT ;  /* 0xff00000096ff7812 */ /* 0x040fe2000782c0ff */
[C---:B------:R-:W-:Y:S01]  /*3f10*/  FFMA.FTZ R108, R11.reuse, R104, R108 ;  /* 0x000000680b6c7223 */ /* 0x040fe2000001006c */
[----:B------:R-:W-:Y:S02]  /*3f20*/  LOP3.LUT P5, RZ, R150, 0xff00, RZ, 0xc0, !PT ;  /* 0x0000ff0096ff7812 */ /* 0x000fe400078ac0ff */
[----:B------:R-:W-:Y:S01]  /*3f30*/  FFMA.FTZ R117, R11, R112, R113 ;  /* 0x000000700b757223 */ /* 0x000fe20000010071 */
[----:B------:R-:W-:Y:S02]  /*3f40*/  FSEL R119, R118, RZ, P1 ;  /* 0x000000ff76777208 */ /* 0x000fe40000800000 */
[----:B------:R-:W-:Y:S01]  /*3f50*/  LOP3.LUT P6, RZ, R156, 0xff00, RZ, 0xc0, !PT ;  /* 0x0000ff009cff7812 */ /* 0x000fe200078cc0ff */
[C---:B------:R-:W-:Y:S01]  /*3f60*/  FMUL.FTZ R112, R117.reuse, UR14 ;  /* 0x0000000e75707c20 */ /* 0x040fe20008410000 */
[----:B------:R-:W-:Y:S01]  /*3f70*/  F2FP.F16.F32.PACK_AB R104, R117, R108 ;  /* 0x0000006c7568723e */ /* 0x000fe200000000ff */
[----:B------:R-:W-:Y:S01]  /*3f80*/  FMUL.FTZ R108, R108, UR14 ;  /* 0x0000000e6c6c7c20 */ /* 0x000fe20008410000 */
[----:B------:R-:W-:-:S02]  /*3f90*/  LOP3.LUT P1, RZ, R156, 0xff, RZ, 0xc0, !PT ;  /* 0x000000ff9cff7812 */ /* 0x000fc4000782c0ff */
[----:B------:R-:W-:Y:S02]  /*3fa0*/  LOP3.LUT P0, RZ, R150, 0xff, RZ, 0xc0, !PT ;  /* 0x000000ff96ff7812 */ /* 0x000fe4000780c0ff */
[----:B------:R-:W-:Y:S02]  /*3fb0*/  F2FP.F16.F32.PACK_AB R113, R119, R116 ;  /* 0x000000747771723e */ /* 0x000fe400000000ff */
[C---:B------:R-:W-:Y:S02]  /*3fc0*/  FSEL R117, R112.reuse, RZ, P5 ;  /* 0x000000ff70757208 */ /* 0x040fe40002800000 */
[----:B------:R-:W-:Y:S02]  /*3fd0*/  FSEL R119, R112, RZ, P6 ;  /* 0x000000ff70777208 */ /* 0x000fe40003000000 */
[C---:B------:R-:W-:Y:S02]  /*3fe0*/  FSEL R116, R108.reuse, RZ, P1 ;  /* 0x000000ff6c747208 */ /* 0x040fe40000800000 */
[----:B------:R-:W-:-:S02]  /*3ff0*/  FSEL R112, R108, RZ, P0 ;  /* 0x000000ff6c707208 */ /* 0x000fc40000000000 */
[----:B------:R-:W-:Y:S02]  /*4000*/  F2FP.F16.F32.PACK_AB R108, R119, R116 ;  /* 0x00000074776c723e */ /* 0x000fe400000000ff */
[----:B------:R-:W-:-:S07]  /*4010*/  F2FP.F16.F32.PACK_AB R112, R117, R112 ;  /* 0x000000707570723e */ /* 0x000fce00000000ff */
.L_x_532:
        /* <DEDUP_REMOVED lines=14> */
.L_x_528:
[----:B------:R-:W-:Y:S05]  /*4100*/  BSYNC.RECONVERGENT B1 ;  /* 0x0000000000017941 */ /* 0x000fea0003800200 */
.L_x_527:
        /* <DEDUP_REMOVED lines=14> */
[----:B------:R-:W-:Y:S02]  /*41f0*/  HADD2.F32 R109, -RZ, R103.H0_H0 ;  /* 0x20000067ff6d7230 */ /* 0x000fe40000004100 */
[-C--:B------:R-:W-:Y:S01]  /*4200*/  FFMA.FTZ R112, R142, R122.reuse, R123 ;  /* 0x0000007a8e707223 */ /* 0x080fe2000001007b */
[----:B------:R-:W-:Y:S01]  /*4210*/  FADD.FTZ R114, R140, -R105 ;  /* 0x800000698c727221 */ /* 0x000fe20000010000 */
[--C-:B------:R-:W-:Y:S02]  /*4220*/  HADD2.F32 R105, -RZ, R102.reuse.H0_H0 ;  /* 0x20000066ff697230 */ /* 0x100fe40000004100 */
[----:B------:R-:W-:Y:S01]  /*4230*/  FADD.FTZ R106, R137, -R106 ;  /* 0x8000006a896a7221 */ /* 0x000fe20000010000 */
[----:B------:R-:W-:Y:S01]  /*4240*/  FFMA.FTZ R108, R131, R122, R123 ;  /* 0x0000007a836c7223 */ /* 0x000fe2000001007b */
[----:B-----5:R-:W-:Y:S01]  /*4250*/  FFMA.FTZ R115, R11, R114, R109 ;  /* 0x000000720b737223 */ /* 0x020fe2000001006d */
[----:B------:R-:W-:-:S02]  /*4260*/  HADD2.F32 R109, -RZ, R102.H1_H1 ;  /* 0x30000066ff6d7230 */ /* 0x000fc40000004100 */
[----:B------:R-:W-:Y:S01]  /*4270*/  FFMA.FTZ R106, R11, R106, R105 ;  /* 0x0000006a0b6a7223 */ /* 0x000fe20000010069 */
[----:B------:R-:W-:Y:S01]  /*4280*/  FADD.FTZ R112, R141, -R112 ;  /* 0x800000708d707221 */ /* 0x000fe20000010000 */
[--C-:B------:R-:W-:Y:S02]  /*4290*/  HADD2.F32 R105, -RZ, R101.reuse.H0_H0 ;  /* 0x20000065ff697230 */ /* 0x100fe40000004100 */
[----:B------:R-:W-:Y:S01]  /*42a0*/  FADD.FTZ R108, R129, -R108 ;  /* 0x8000006c816c7221 */ /* 0x000fe20000010000 */
[----:B------:R-:W-:Y:S01]  /*42b0*/  FFMA.FTZ R107, R13, R122, R123 ;  /* 0x0000007a0d6b7223 */ /* 0x000fe2000001007b */
[C---:B------:R-:W-:Y:S01]  /*42c0*/  FFMA.FTZ R113, R11.reuse, R112, R109 ;  /* 0x000000700b717223 */ /* 0x040fe2000001006d */
[----:B------:R-:W-:Y:S01]  /*42d0*/  FFMA.FTZ R110, R136, R122, R123 ;  /* 0x0000007a886e7223 */ /* 0x000fe2000001007b */
[----:B------:R-:W-:Y:S01]  /*42e0*/  FFMA.FTZ R105, R11, R108, R105 ;  /* 0x0000006c0b697223 */ /* 0x000fe20000010069 */
[----:B------:R-:W-:Y:S02]  /*42f0*/  HADD2.F32 R109, -RZ, R100.H0_H0 ;  /* 0x20000064ff6d7230 */ /* 0x000fe40000004100 */
[----:B------:R-:W-:Y:S01]  /*4300*/  FADD.FTZ R108, R8, -R107 ;  /* 0x8000006b086c7221 */ /* 0x000fe20000010000 */
[----:B------:R-:W-:Y:S01]  /*4310*/  FFMA.FTZ R104, R148, R122, R123 ;  /* 0x0000007a94687223 */ /* 0x000fe2000001007b */
[----:B------:R-:W-:-:S02]  /*4320*/  HADD2.F32 R111, -RZ, R101.H1_H1 ;  /* 0x30000065ff6f7230 */ /* 0x000fc40000004100 */
[----:B------:R-:W-:Y:S01]  /*4330*/  FADD.FTZ R110, R135, -R110 ;  /* 0x8000006e876e7221 */ /* 0x000fe20000010000 */
[----:B------:R-:W-:Y:S02]  /*4340*/  HADD2.F32 R116, -RZ, R103.H1_H1 ;  /* 0x30000067ff747230 */ /* 0x000fe40000004100 */
[----:B------:R-:W-:Y:S01]  /*4350*/  FFMA.FTZ R123, R130, R122, R123 ;  /* 0x0000007a827b7223 */ /* 0x000fe2000001007b */
[----:B------:R-:W-:Y:S01]  /*4360*/  FFMA.FTZ R108, R11, R108, R109 ;  /* 0x0000006c0b6c7223 */ /* 0x000fe2000001006d */
[----:B------:R-:W-:Y:S01]  /*4370*/  FADD.FTZ R104, R147, -R104 ;  /* 0x8000006893687221 */ /* 0x000fe20000010000 */
[----:B------:R-:W-:Y:S01]  /*4380*/  FMUL.FTZ R109, R115, UR14 ;  /* 0x0000000e736d7c20 */ /* 0x000fe20008410000 */
[----:B------:R-:W-:Y:S01]  /*4390*/  LOP3.LUT P5, RZ, R127, 0xff0000, RZ, 0xc0, !PT ;  /* 0x00ff00007fff7812 */ /* 0x000fe200078ac0ff */
[C---:B------:R-:W-:Y:S01]  /*43a0*/  FFMA.FTZ R112, R11.reuse, R110, R111 ;  /* 0x0000006e0b707223 */ /* 0x040fe2000001006f */
[----:B------:R-:W-:Y:S02]  /*43b0*/  HADD2.F32 R107, -RZ, R100.H1_H1 ;  /* 0x30000064ff6b7230 */ /* 0x000fe40000004100 */
[----:B------:R-:W-:Y:S01]  /*43c0*/  FADD.FTZ R110, R128, -R123 ;  /* 0x8000007b806e7221 */ /* 0x000fe20000010000 */
[----:B------:R-:W-:Y:S01]  /*43d0*/  FFMA.FTZ R104, R11, R104, R116 ;  /* 0x000000680b687223 */ /* 0x000fe20000010074 */
[----:B------:R-:W-:-:S02]  /*43e0*/  ISETP.GE.U32.AND P2, PT, R126, RZ, PT ;  /* 0x000000ff7e00720c */ /* 0x000fc40003f46070 */
[----:B------:R-:W-:Y:S01]  /*43f0*/  FSEL R116, R109, RZ, P5 ;  /* 0x000000ff6d747208 */ /* 0x000fe20002800000 */
[----:B------:R-:W-:Y:S01]  /*4400*/  FFMA.FTZ R11, R11, R110, R107 ;  /* 0x0000006e0b0b7223 */ /* 0x000fe2000001006b */
[----:B------:R-:W-:Y:S01]  /*4410*/  LOP3.LUT P6, RZ, R155, 0xff0000, RZ, 0xc0, !PT ;  /* 0x00ff00009bff7812 */ /* 0x000fe200078cc0ff */
[----:B------:R-:W-:Y:S01]  /*4420*/  FMUL.FTZ R110, R104, UR14 ;  /* 0x0000000e686e7c20 */ /* 0x000fe20008410000 */
[----:B------:R-:W-:Y:S02]  /*4430*/  ISETP.GE.U32.AND P5, PT, R154, RZ, PT ;  /* 0x000000ff9a00720c */ /* 0x000fe40003fa6070 */
[----:B------:R-:W-:Y:S02]  /*4440*/  ISETP.GE.U32.AND.EX P2, PT, R127, 0x1000000, PT, P2 ;  /* 0x010000007f00780c */ /* 0x000fe40003f46120 */
[----:B------:R-:W-:Y:S01]  /*4450*/  F2FP.F16.F32.PACK_AB R107, R104, R115 ;  /* 0x00000073686b723e */ /* 0x000fe200000000ff */
[----:B------:R-:W-:Y:S01]  /*4460*/  FMUL.FTZ R104, R106, UR14 ;  /* 0x0000000e6a687c20 */ /* 0x000fe20008410000 */
[----:B------:R-:W-:Y:S01]  /*4470*/  FSEL R111, R109, RZ, P6 ;  /* 0x000000ff6d6f7208 */ /* 0x000fe20003000000 */
[----:B------:R-:W-:Y:S01]  /*4480*/  FMUL.FTZ R109, R113, UR14 ;  /* 0x0000000e716d7c20 */ /* 0x000fe20008410000 */
[----:B------:R-:W-:-:S02]  /*4490*/  ISETP.GE.U32.AND.EX P5, PT, R155, 0x1000000, PT, P5 ;  /* 0x010000009b00780c */ /* 0x000fc40003fa6150 */
[----:B------:R-:W-:Y:S02]  /*44a0*/  LOP3.LUT P6, RZ, R127, 0xff, RZ, 0xc0, !PT ;  /* 0x000000ff7fff7812 */ /* 0x000fe400078cc0ff */
[C---:B------:R-:W-:Y:S02]  /*44b0*/  FSEL R115, R110.reuse, RZ, P2 ;  /* 0x000000ff6e737208 */ /* 0x040fe40001000000 */
[C---:B------:R-:W-:Y:S02]  /*44c0*/  LOP3.LUT P2, RZ, R155.reuse, 0xff, RZ, 0xc0, !PT ;  /* 0x000000ff9bff7812 */ /* 0x040fe4000784c0ff */
[----:B0-----:R-:W-:Y:S02]  /*44d0*/  FSEL R118, R110, RZ, P5 ;  /* 0x000000ff6e767208 */ /* 0x001fe40002800000 */
[----:B------:R-:W-:Y:S02]  /*44e0*/  LOP3.LUT P5, RZ, R155, 0xff00, RZ, 0xc0, !PT ;  /* 0x0000ff009bff7812 */ /* 0x000fe400078ac0ff */
[----:B------:R-:W-:-:S02]  /*44f0*/  FSEL R114, R104, RZ, P6 ;  /* 0x000000ff68727208 */ /* 0x000fc40003000000 */
[----:B------:R-:W-:Y:S02]  /*4500*/  LOP3.LUT P6, RZ, R127, 0xff00, RZ, 0xc0, !PT ;  /* 0x0000ff007fff7812 */ /* 0x000fe400078cc0ff */
[----:B------:R-:W-:Y:S02]  /*4510*/  F2FP.F16.F32.PACK_AB R106, R113, R106 ;  /* 0x0000006a716a723e */ /* 0x000fe400000000ff */
[----:B------:R-:W-:Y:S01]  /*4520*/  FSEL R110, R104, RZ, P2 ;  /* 0x000000ff686e7208 */ /* 0x000fe20001000000 */
[----:B------:R-:W-:Y:S01]  /*4530*/  FMUL.FTZ R104, R105, UR14 ;  /* 0x0000000e69687c20 */ /* 0x000fe20008410000 */
[C---:B------:R-:W-:Y:S02]  /*4540*/  FSEL R113, R109.reuse, RZ, P5 ;  /* 0x000000ff6d717208 */ /* 0x040fe40002800000 */
[----:B------:R-:W-:Y:S02]  /*4550*/  FSEL R109, R109, RZ, P6 ;  /* 0x000000ff6d6d7208 */ /* 0x000fe40003000000 */
[----:B------:R-:W-:-:S02]  /*4560*/  LOP3.LUT P2, RZ, R126, 0xff0000, RZ, 0xc0, !PT ;  /* 0x00ff00007eff7812 */ /* 0x000fc4000784c0ff */
[----:B------:R-:W-:Y:S02]  /*4570*/  LOP3.LUT P5, RZ, R154, 0xff0000, RZ, 0xc0, !PT ;  /* 0x00ff00009aff7812 */ /* 0x000fe400078ac0ff */
[----:B------:R-:W-:Y:S01]  /*4580*/  F2FP.F16.F32.PACK_AB R115, R115, R116 ;  /* 0x000000747373723e */ /* 0x000fe200000000ff */
[----:B------:R-:W-:Y:S01]  /*4590*/  FMUL.FTZ R116, R112, UR14 ;  /* 0x0000000e70747c20 */ /* 0x000fe20008410000 */
[----:B------:R-:W-:Y:S02]  /*45a0*/  F2FP.F16.F32.PACK_AB R110, R113, R110 ;  /* 0x0000006e716e723e */ /* 0x000fe400000000ff */
[----:B------:R-:W-:Y:S02]  /*45b0*/  F2FP.F16.F32.PACK_AB R114, R109, R114 ;  /* 0x000000726d72723e */ /* 0x000fe400000000ff */
[----:B------:R-:W-:Y:S02]  /*45c0*/  LOP3.LUT P6, RZ, R126, 0xff000000, RZ, 0xc0, !PT ;  /* 0xff0000007eff7812 */ /* 0x000fe400078cc0ff */
[----:B------:R-:W-:Y:S01]  /*45d0*/  F2FP.F16.F32.PACK_AB R105, R112, R105 ;  /* 0x000000697069723e */ /* 0x000fe200000000ff */
[----:B------:R-:W-:Y:S01]  /*45e0*/  FMUL.FTZ R112, R11, UR14 ;  /* 0x0000000e0b707c20 */ /* 0x000fe20008410000 */
[----:B------:R-:W-:-:S02]  /*45f0*/  FSEL R113, R104, RZ, P2 ;  /* 0x000000ff68717208 */ /* 0x000fc40001000000 */
[----:B------:R-:W-:Y:S02]  /*4600*/  LOP3.LUT P2, RZ, R154, 0xff000000, RZ, 0xc0, !PT ;  /* 0xff0000009aff7812 */ /* 0x000fe4000784c0ff */
[----:B------:R-:W-:Y:S02]  /*4610*/  FSEL R109, R104, RZ, P5 ;  /* 0x000000ff686d7208 */ /* 0x000fe40002800000 */
[----:B------:R-:W-:Y:S02]  /*4620*/  LOP3.LUT P5, RZ, R126, 0xff00, RZ, 0xc0, !PT ;  /* 0x0000ff007eff7812 */ /* 0x000fe400078ac0ff */
[----:B------:R-:W-:Y:S02]  /*4630*/  F2FP.F16.F32.PACK_AB R111, R118, R111 ;  /* 0x0000006f766f723e */ /* 0x000fe400000000ff */
[C---:B------:R-:W-:Y:S02]  /*4640*/  FSEL R118, R116.reuse, RZ, P6 ;  /* 0x000000ff74767208 */ /* 0x040fe40003000000 */
[----:B------:R-:W-:-:S02]  /*4650*/  FSEL R116, R116, RZ, P2 ;  /* 0x000000ff74747208 */ /* 0x000fc40001000000 */
[----:B------:R-:W-:Y:S01]  /*4660*/  F2FP.F16.F32.PACK_AB R104, R11, R108 ;  /* 0x0000006c0b68723e */ /* 0x000fe200000000ff */
[----:B------:R-:W-:Y:S01]  /*4670*/  FMUL.FTZ R108, R108, UR14 ;  /* 0x0000000e6c6c7c20 */ /* 0x000fe20008410000 */
[----:B------:R-:W-:Y:S02]  /*4680*/  LOP3.LUT P6, RZ, R154, 0xff00, RZ, 0xc0, !PT ;  /* 0x0000ff009aff7812 */ /* 0x000fe400078cc0ff */
[----:B------:R-:W-:Y:S02]  /*4690*/  FSEL R117, R112, RZ, P5 ;  /* 0x000000ff70757208 */ /* 0x000fe40002800000 */
[----:B------:R-:W-:Y:S02]  /*46a0*/  LOP3.LUT P2, RZ, R154, 0xff, RZ, 0xc0, !PT ;  /* 0x000000ff9aff7812 */ /* 0x000fe4000784c0ff */
[----:B------:R-:W-:Y:S02]  /*46b0*/  LOP3.LUT P5, RZ, R126, 0xff, RZ, 0xc0, !PT ;  /* 0x000000ff7eff7812 */ /* 0x000fe400078ac0ff */
[----:B------:R-:W-:-:S02]  /*46c0*/  F2FP.F16.F32.PACK_AB R109, R116, R109 ;  /* 0x0000006d746d723e */ /* 0x000fc400000000ff */
[----:B------:R-:W-:Y:S02]  /*46d0*/  FSEL R116, R112, RZ, P6 ;  /* 0x000000ff70747208 */ /* 0x000fe40003000000 */
[C---:B------:R-:W-:Y:S02]  /*46e0*/  FSEL R11, R108.reuse, RZ, P2 ;  /* 0x000000ff6c0b7208 */ /* 0x040fe40001000000 */
[----:B------:R-:W-:Y:S02]  /*46f0*/  FSEL R112, R108, RZ, P5 ;  /* 0x000000ff6c707208 */ /* 0x000fe40002800000 */
[----:B------:R-:W-:Y:S02]  /*4700*/  F2FP.F16.F32.PACK_AB R113, R118, R113 ;  /* 0x000000717671723e */ /* 0x000fe400000000ff */
[----:B------:R-:W-:Y:S02]  /*4710*/  F2FP.F16.F32.PACK_AB R108, R116, R11 ;  /* 0x0000000b746c723e */ /* 0x000fe400000000ff */
[----:B------:R-:W-:Y:S01]  /*4720*/  F2FP.F16.F32.PACK_AB R112, R117, R112 ;  /* 0x000000707570723e */ /* 0x000fe200000000ff */
[----:B------:R-:W-:Y:S06]  /*4730*/  BRA `(.L_x_542) ;  /* 0x0000001c00ac7947 */ /* 0x000fec0003800000 */
.L_x_541:
[-CC-:B-1----:R-:W-:Y:S01]  /*4740*/  FFMA.FTZ R111, R149, R122.reuse, R123.reuse ;  /* 0x0000007a956f7223 */ /* 0x182fe2000001007b */
[----:B------:R-:W-:Y:S02]  /*4750*/  HADD2.F32 R113, -RZ, R103.H0_H0 ;  /* 0x20000067ff717230 */ /* 0x000fe40000004100 */
[-CC-:B------:R-:W-:Y:S01]  /*4760*/  FFMA.FTZ R114, R139, R122.reuse, R123.reuse ;  /* 0x0000007a8b727223 */ /* 0x180fe2000001007b */
[-C--:B------:R-:W-:Y:S01]  /*4770*/  FFMA.FTZ R116, R142, R122.reuse, R123 ;  /* 0x0000007a8e747223 */ /* 0x080fe2000001007b */
[----:B0-----:R-:W-:Y:S01]  /*4780*/  FADD.FTZ R118, R140, -R111 ;  /* 0x8000006f8c767221 */ /* 0x001fe20000010000 */
[--C-:B------:R-:W-:Y:S02]  /*4790*/  HADD2.F32 R111, -RZ, R102.reuse.H0_H0 ;  /* 0x20000066ff6f7230 */ /* 0x100fe40000004100 */
[----:B------:R-:W-:Y:S01]  /*47a0*/  FADD.FTZ R114, R137, -R114 ;  /* 0x8000007289727221 */ /* 0x000fe20000010000 */
[----:B------:R-:W-:Y:S01]  /*47b0*/  FFMA.FTZ R110, R131, R122, R123 ;  /* 0x0000007a836e7223 */ /* 0x000fe2000001007b */
[----:B-----5:R-:W-:Y:S01]  /*47c0*/  FFMA.FTZ R117, R11, R118, R113 ;  /* 0x000000760b757223 */ /* 0x020fe20000010071 */
[----:B------:R-:W-:-:S02]  /*47d0*/  HADD2.F32 R113, -RZ, R102.H1_H1 ;  /* 0x30000066ff717230 */ /* 0x000fc40000004100 */
[----:B------:R-:W-:Y:S01]  /*47e0*/  FADD.FTZ R118, R141, -R116 ;  /* 0x800000748d767221 */ /* 0x000fe20000010000 */
[----:B------:R-:W-:Y:S01]  /*47f0*/  FFMA.FTZ R112, R136, R122, R123 ;  /* 0x0000007a88707223 */ /* 0x000fe2000001007b */
[----:B------:R-:W-:Y:S01]  /*4800*/  FFMA.FTZ R116, R11, R114, R111 ;  /* 0x000000720b747223 */ /* 0x000fe2000001006f */
[--C-:B------:R-:W-:Y:S02]  /*4810*/  HADD2.F32 R111, -RZ, R101.reuse.H0_H0 ;  /* 0x20000065ff6f7230 */ /* 0x100fe40000004100 */
[----:B------:R-:W-:Y:S01]  /*4820*/  FADD.FTZ R110, R129, -R110 ;  /* 0x8000006e816e7221 */ /* 0x000fe20000010000 */
[----:B------:R-:W-:Y:S01]  /*4830*/  FFMA.FTZ R118, R11, R118, R113 ;  /* 0x000000760b767223 */ /* 0x000fe20000010071 */
[----:B------:R-:W-:Y:S02]  /*4840*/  HADD2.F32 R113, -RZ, R101.H1_H1 ;  /* 0x30000065ff717230 */ /* 0x000fe40000004100 */
[-CC-:B------:R-:W-:Y:S01]  /*4850*/  FFMA.FTZ R108, R148, R122.reuse, R123.reuse ;  /* 0x0000007a946c7223 */ /* 0x180fe2000001007b */
[-CC-:B------:R-:W-:Y:S01]  /*4860*/  FFMA.FTZ R109, R13, R122.reuse, R123.reuse ;  /* 0x0000007a0d6d7223 */ /* 0x180fe2000001007b */
[----:B------:R-:W-:Y:S01]  /*4870*/  FADD.FTZ R114, R135, -R112 ;  /* 0x8000007087727221 */ /* 0x000fe20000010000 */
[----:B------:R-:W-:Y:S01]  /*4880*/  FFMA.FTZ R123, R130, R122, R123 ;  /* 0x0000007a827b7223 */ /* 0x000fe2000001007b */
[----:B------:R-:W-:Y:S01]  /*4890*/  FFMA.FTZ R112, R11, R110, R111 ;  /* 0x0000006e0b707223 */ /* 0x000fe2000001006f */
[----:B------:R-:W-:-:S02]  /*48a0*/  HADD2.F32 R120, -RZ, R103.H1_H1 ;  /* 0x30000067ff787230 */ /* 0x000fc40000004100 */
[----:B------:R-:W-:Y:S01]  /*48b0*/  FADD.FTZ R108, R147, -R108 ;  /* 0x8000006c936c7221 */ /* 0x000fe20000010000 */
[--C-:B------:R-:W-:Y:S02]  /*48c0*/  HADD2.F32 R111, -RZ, R100.reuse.H0_H0 ;  /* 0x20000064ff6f7230 */ /* 0x100fe40000004100 */
[----:B------:R-:W-:Y:S01]  /*48d0*/  FADD.FTZ R110, R8, -R109 ;  /* 0x8000006d086e7221 */ /* 0x000fe20000010000 */
[----:B------:R-:W-:Y:S01]  /*48e0*/  FFMA.FTZ R113, R11, R114, R113 ;  /* 0x000000720b717223 */ /* 0x000fe20000010071 */
[----:B------:R-:W-:Y:S02]  /*48f0*/  HADD2.F32 R115, -RZ, R100.H1_H1 ;  /* 0x30000064ff737230 */ /* 0x000fe40000004100 */
[----:B------:R-:W-:Y:S01]  /*4900*/  FADD.FTZ R114, R128, -R123 ;  /* 0x8000007b80727221 */ /* 0x000fe20000010000 */
[----:B------:R-:W-:Y:S01]  /*4910*/  FMUL.FTZ R117, R117, UR14 ;  /* 0x0000000e75757c20 */ /* 0x000fe20008410000 */
[----:B------:R-:W-:Y:S01]  /*4920*/  LOP3.LUT P5, RZ, R127, 0xff0000, RZ, 0xc0, !PT ;  /* 0x00ff00007fff7812 */ /* 0x000fe200078ac0ff */
[C---:B------:R-:W-:Y:S01]  /*4930*/  FFMA.FTZ R108, R11.reuse, R108, R120 ;  /* 0x0000006c0b6c7223 */ /* 0x040fe20000010078 */
[C---:B------:R-:W-:Y:S01]  /*4940*/  FFMA.FTZ R109, R11.reuse, R110, R111 ;  /* 0x0000006e0b6d7223 */ /* 0x040fe2000001006f */
[----:B------:R-:W-:Y:S01]  /*4950*/  FFMA.FTZ R11, R11, R114, R115 ;  /* 0x000000720b0b7223 */ /* 0x000fe20000010073 */
[----:B------:R-:W-:Y:S01]  /*4960*/  ISETP.GE.U32.AND P2, PT, R126, RZ, PT ;  /* 0x000000ff7e00720c */ /* 0x000fe20003f46070 */
[----:B------:R-:W-:Y:S01]  /*4970*/  FMUL.FTZ R108, R108, UR14 ;  /* 0x0000000e6c6c7c20 */ /* 0x000fe20008410000 */
[----:B------:R-:W-:Y:S01]  /*4980*/  FSEL R115, R117, RZ, P5 ;  /* 0x000000ff75737208 */ /* 0x000fe20002800000 */
[----:B------:R-:W-:Y:S01]  /*4990*/  FMUL.FTZ R116, R116, UR14 ;  /* 0x0000000e74747c20 */ /* 0x000fe20008410000 */
[----:B------:R-:W-:Y:S01]  /*49a0*/  ISETP.GE.U32.AND P5, PT, R154, RZ, PT ;  /* 0x000000ff9a00720c */ /* 0x000fe20003fa6070 */
[----:B------:R-:W-:Y:S01]  /*49b0*/  FMUL.FTZ R118, R118, UR14 ;  /* 0x0000000e76767c20 */ /* 0x000fe20008410000 */
[----:B------:R-:W-:Y:S01]  /*49c0*/  LOP3.LUT P6, RZ, R155, 0xff0000, RZ, 0xc0, !PT ;  /* 0x00ff00009bff7812 */ /* 0x000fe200078cc0ff */
[----:B------:R-:W-:Y:S01]  /*49d0*/  FMUL.FTZ R112, R112, UR14 ;  /* 0x0000000e70707c20 */ /* 0x000fe20008410000 */
[----:B------:R-:W-:-:S02]  /*49e0*/  ISETP.GE.U32.AND.EX P2, PT, R127, 0x1000000, PT, P2 ;  /* 0x010000007f00780c */ /* 0x000fc40003f46120 */
[----:B------:R-:W-:Y:S02]  /*49f0*/  ISETP.GE.U32.AND.EX P5, PT, R155, 0x1000000, PT, P5 ;  /* 0x010000009b00780c */ /* 0x000fe40003fa6150 */
[----:B------:R-:W-:Y:S02]  /*4a00*/  FSEL R111, R117, RZ, P6 ;  /* 0x000000ff756f7208 */ /* 0x000fe40003000000 */
[C---:B------:R-:W-:Y:S02]  /*4a10*/  FSEL R120, R108.reuse, RZ, P2 ;  /* 0x000000ff6c787208 */ /* 0x040fe40001000000 */
[----:B------:R-:W-:Y:S02]  /*4a20*/  LOP3.LUT P6, RZ, R127, 0xff, RZ, 0xc0, !PT ;  /* 0x000000ff7fff7812 */ /* 0x000fe400078cc0ff */
[----:B------:R-:W-:Y:S02]  /*4a30*/  LOP3.LUT P2, RZ, R155, 0xff, RZ, 0xc0, !PT ;  /* 0x000000ff9bff7812 */ /* 0x000fe4000784c0ff */
[----:B------:R-:W-:-:S02]  /*4a40*/  FSEL R108, R108, RZ, P5 ;  /* 0x000000ff6c6c7208 */ /* 0x000fc40002800000 */
[----:B------:R-:W-:Y:S02]  /*4a50*/  LOP3.LUT P5, RZ, R155, 0xff00, RZ, 0xc0, !PT ;  /* 0x0000ff009bff7812 */ /* 0x000fe400078ac0ff */
[C---:B------:R-:W-:Y:S02]  /*4a60*/  FSEL R114, R116.reuse, RZ, P6 ;  /* 0x000000ff74727208 */ /* 0x040fe40003000000 */
[----:B------:R-:W-:Y:S01]  /*4a70*/  FSEL R110, R116, RZ, P2 ;  /* 0x000000ff746e7208 */ /* 0x000fe20001000000 */
[----:B------:R-:W-:Y:S01]  /*4a80*/  FMUL.FTZ R116, R113, UR14 ;  /* 0x0000000e71747c20 */ /* 0x000fe20008410000 */
[----:B------:R-:W-:Y:S02]  /*4a90*/  LOP3.LUT P6, RZ, R127, 0xff00, RZ, 0xc0, !PT ;  /* 0x0000ff007fff7812 */ /* 0x000fe400078cc0ff */
[----:B------:R-:W-:Y:S02]  /*4aa0*/  FSEL R119, R118, RZ, P5 ;  /* 0x000000ff76777208 */ /* 0x000fe40002800000 */
[----:B------:R-:W-:-:S02]  /*4ab0*/  LOP3.LUT P2, RZ, R126, 0xff0000, RZ, 0xc0, !PT ;  /* 0x00ff00007eff7812 */ /* 0x000fc4000784c0ff */
[----:B------:R-:W-:Y:S02]  /*4ac0*/  LOP3.LUT P5, RZ, R154, 0xff0000, RZ, 0xc0, !PT ;  /* 0x00ff00009aff7812 */ /* 0x000fe400078ac0ff */
[----:B------:R-:W-:Y:S01]  /*4ad0*/  F2FP.F16.F32.PACK_AB R111, R108, R111 ;  /* 0x0000006f6c6f723e */ /* 0x000fe200000000ff */
[----:B------:R-:W-:Y:S01]  /*4ae0*/  FMUL.FTZ R108, R11, UR14 ;  /* 0x0000000e0b6c7c20 */ /* 0x000fe20008410000 */
[----:B------:R-:W-:Y:S01]  /*4af0*/  FSEL R117, R118, RZ, P6 ;  /* 0x000000ff76757208 */ /* 0x000fe20003000000 */
[----:B------:R-:W-:Y:S01]  /*4b00*/  FMUL.FTZ R11, R109, UR14 ;  /* 0x0000000e6d0b7c20 */ /* 0x000fe20008410000 */
[----:B------:R-:W-:Y:S02]  /*4b10*/  FSEL R113, R112, RZ, P2 ;  /* 0x000000ff70717208 */ /* 0x000fe40001000000 */
[----:B------:R-:W-:Y:S02]  /*4b20*/  LOP3.LUT P6, RZ, R126, 0xff000000, RZ, 0xc0, !PT ;  /* 0xff0000007eff7812 */ /* 0x000fe400078cc0ff */
[----:B------:R-:W-:-:S02]  /*4b30*/  LOP3.LUT P2, RZ, R154, 0xff000000, RZ, 0xc0, !PT ;  /* 0xff0000009aff7812 */ /* 0x000fc4000784c0ff */
[----:B------:R-:W-:Y:S02]  /*4b40*/  FSEL R112, R112, RZ, P5 ;  /* 0x000000ff70707208 */ /* 0x000fe40002800000 */
[----:B------:R-:W-:Y:S02]  /*4b50*/  LOP3.LUT P5, RZ, R126, 0xff00, RZ, 0xc0, !PT ;  /* 0x0000ff007eff7812 */ /* 0x000fe400078ac0ff */
[----:B------:R-:W-:Y:S02]  /*4b60*/  F2FP.F16.F32.PACK_AB R110, R119, R110 ;  /* 0x0000006e776e723e */ /* 0x000fe400000000ff */
[----:B------:R-:W-:Y:S02]  /*4b70*/  F2FP.F16.F32.PACK_AB R114, R117, R114 ;  /* 0x000000727572723e */ /* 0x000fe400000000ff */
[C---:B------:R-:W-:Y:S02]  /*4b80*/  FSEL R118, R116.reuse, RZ, P6 ;  /* 0x000000ff74767208 */ /* 0x040fe40003000000 */
[----:B------:R-:W-:-:S02]  /*4b90*/  FSEL R119, R116, RZ, P2 ;  /* 0x000000ff74777208 */ /* 0x000fc40001000000 */
[----:B------:R-:W-:Y:S02]  /*4ba0*/  LOP3.LUT P6, RZ, R154, 0xff00, RZ, 0xc0, !PT ;  /* 0x0000ff009aff7812 */ /* 0x000fe400078cc0ff */
[----:B------:R-:W-:Y:S02]  /*4bb0*/  FSEL R117, R108, RZ, P5 ;  /* 0x000000ff6c757208 */ /* 0x000fe40002800000 */
[----:B------:R-:W-:Y:S02]  /*4bc0*/  LOP3.LUT P2, RZ, R154, 0xff, RZ, 0xc0, !PT ;  /* 0x000000ff9aff7812 */ /* 0x000fe4000784c0ff */
[----:B------:R-:W-:Y:S02]  /*4bd0*/  LOP3.LUT P5, RZ, R126, 0xff, RZ, 0xc0, !PT ;  /* 0x000000ff7eff7812 */ /* 0x000fe400078ac0ff */
[----:B------:R-:W-:Y:S02]  /*4be0*/  F2FP.F16.F32.PACK_AB R109, R119, R112 ;  /* 0x00000070776d723e */ /* 0x000fe400000000ff */
[----:B------:R-:W-:-:S02]  /*4bf0*/  FSEL R119, R108, RZ, P6 ;  /* 0x000000ff6c777208 */ /* 0x000fc40003000000 */
[C---:B------:R-:W-:Y:S02]  /*4c00*/  FSEL R108, R11.reuse, RZ, P2 ;  /* 0x000000ff0b6c7208 */ /* 0x040fe40001000000 */
[----:B------:R-:W-:Y:S02]  /*4c10*/  FSEL R112, R11, RZ, P5 ;  /* 0x000000ff0b707208 */ /* 0x000fe40002800000 */
[----:B------:R-:W-:Y:S02]  /*4c20*/  F2FP.F16.F32.PACK_AB R115, R120, R115 ;  /* 0x000000737873723e */ /* 0x000fe400000000ff */
[----:B------:R-:W-:Y:S02]  /*4c30*/  F2FP.F16.F32.PACK_AB R113, R118, R113 ;  /* 0x000000717671723e */ /* 0x000fe400000000ff */
[----:B------:R-:W-:Y:S02]  /*4c40*/  F2FP.F16.F32.PACK_AB R108, R119, R108 ;  /* 0x0000006c776c723e */ /* 0x000fe400000000ff */
[----:B------:R-:W-:Y:S01]  /*4c50*/  F2FP.F16.F32.PACK_AB R112, R117, R112 ;  /* 0x000000707570723e */ /* 0x000fe200000000ff */
[----:B------:R-:W-:Y:S06]  /*4c60*/  BRA `(.L_x_542) ;  /* 0x0000001800607947 */ /* 0x000fec0003800000 */
.L_x_540:
        /* <DEDUP_REMOVED lines=16> */
[----:B-----5:R-:W-:Y:S01]  /*4d70*/  FMUL.FTZ R107, R11, R122 ;  /* 0x0000007a0b6b7220 */ /* 0x020fe20000410000 */
[----:B------:R-:W-:Y:S01]  /*4d80*/  ISETP.GE.U32.AND P2, PT, R126, RZ, PT ;  /* 0x000000ff7e00720c */ /* 0x000fe20003f46070 */
[----:B0-----:R-:W-:Y:S01]  /*4d90*/  FADD.FTZ R118, R141, -R110 ;  /* 0x8000006e8d767221 */ /* 0x001fe20000010000 */
[----:B------:R-:W-:Y:S01]  /*4da0*/  ISETP.GE.U32.AND P5, PT, R154, RZ, PT ;  /* 0x000000ff9a00720c */ /* 0x000fe20003fa6070 */
[----:B------:R-:W-:Y:S01]  /*4db0*/  FADD.FTZ R114, R135, -R106 ;  /* 0x8000006a87727221 */ /* 0x000fe20000010000 */
[----:B------:R-:W-:Y:S01]  /*4dc0*/  FADD.FTZ R104, R128, -R105 ;  /* 0x8000006980687221 */ /* 0x000fe20000010000 */
[----:B------:R-:W-:Y:S01]  /*4dd0*/  FADD.FTZ R110, R8, -R123 ;  /* 0x8000007b086e7221 */ /* 0x000fe20000010000 */
[----:B------:R-:W-:Y:S01]  /*4de0*/  FMUL.FTZ R108, R11, R120 ;  /* 0x000000780b6c7220 */ /* 0x000fe20000410000 */
[----:B------:R-:W-:Y:S01]  /*4df0*/  FMUL.FTZ R111, R107, UR14 ;  /* 0x0000000e6b6f7c20 */ /* 0x000fe20008410000 */
[C---:B------:R-:W-:Y:S01]  /*4e00*/  FMUL.FTZ R106, R11.reuse, R116 ;  /* 0x000000740b6a7220 */ /* 0x040fe20000410000 */
[----:B------:R-:W-:Y:S01]  /*4e10*/  FMUL.FTZ R105, R11, R112 ;  /* 0x000000700b697220 */ /* 0x000fe20000410000 */
[----:B------:R-:W-:Y:S01]  /*4e20*/  ISETP.GE.U32.AND.EX P2, PT, R127, 0x1000000, PT, P2 ;  /* 0x010000007f00780c */ /* 0x000fe20003f46120 */
[----:B------:R-:W-:Y:S01]  /*4e30*/  FMUL.FTZ R109, R11, R118 ;  /* 0x000000760b6d7220 */ /* 0x000fe20000410000 */
[----:B------:R-:W-:Y:S01]  /*4e40*/  ISETP.GE.U32.AND.EX P5, PT, R155, 0x1000000, PT, P5 ;  /* 0x010000009b00780c */ /* 0x000fe20003fa6150 */
[C---:B------:R-:W-:Y:S01]  /*4e50*/  FMUL.FTZ R112, R11.reuse, R114 ;  /* 0x000000720b707220 */ /* 0x040fe20000410000 */
[C---:B------:R-:W-:Y:S01]  /*4e60*/  FMUL.FTZ R104, R11.reuse, R104 ;  /* 0x000000680b687220 */ /* 0x040fe20000410000 */
[----:B------:R-:W-:Y:S01]  /*4e70*/  FMUL.FTZ R11, R11, R110 ;  /* 0x0000006e0b0b7220 */ /* 0x000fe20000410000 */
[----:B------:R-:W-:Y:S01]  /*4e80*/  F2FP.F16.F32.PACK_AB R107, R107, R108 ;  /* 0x0000006c6b6b723e */ /* 0x000fe200000000ff */
[----:B------:R-:W-:Y:S01]  /*4e90*/  FMUL.FTZ R110, R108, UR14 ;  /* 0x0000000e6c6e7c20 */ /* 0x000fe20008410000 */
[----:B------:R-:W-:Y:S01]  /*4ea0*/  LOP3.LUT P6, RZ, R127, 0xff0000, RZ, 0xc0, !PT ;  /* 0x00ff00007fff7812 */ /* 0x000fe200078cc0ff */
[----:B------:R-:W-:Y:S01]  /*4eb0*/  FMUL.FTZ R108, R106, UR14 ;  /* 0x0000000e6a6c7c20 */ /* 0x000fe20008410000 */
[----:B------:R-:W-:-:S02]  /*4ec0*/  FSEL R118, R111, RZ, P2 ;  /* 0x000000ff6f767208 */ /* 0x000fc40001000000 */
[----:B------:R-:W-:Y:S01]  /*4ed0*/  FSEL R117, R111, RZ, P5 ;  /* 0x000000ff6f757208 */ /* 0x000fe20002800000 */
[----:B------:R-:W-:Y:S01]  /*4ee0*/  FMUL.FTZ R111, R109, UR14 ;  /* 0x0000000e6d6f7c20 */ /* 0x000fe20008410000 */
[----:B------:R-:W-:Y:S02]  /*4ef0*/  LOP3.LUT P2, RZ, R155, 0xff0000, RZ, 0xc0, !PT ;  /* 0x00ff00009bff7812 */ /* 0x000fe4000784c0ff */
[----:B------:R-:W-:Y:S02]  /*4f00*/  LOP3.LUT P5, RZ, R127, 0xff, RZ, 0xc0, !PT ;  /* 0x000000ff7fff7812 */ /* 0x000fe400078ac0ff */
[C---:B------:R-:W-:Y:S02]  /*4f10*/  FSEL R115, R110.reuse, RZ, P6 ;  /* 0x000000ff6e737208 */ /* 0x040fe40003000000 */
[----:B------:R-:W-:Y:S02]  /*4f20*/  LOP3.LUT P6, RZ, R155, 0xff, RZ, 0xc0, !PT ;  /* 0x000000ff9bff7812 */ /* 0x000fe400078cc0ff */
[----:B------:R-:W-:-:S02]  /*4f30*/  FSEL R116, R110, RZ, P2 ;  /* 0x000000ff6e747208 */ /* 0x000fc40001000000 */
[C---:B------:R-:W-:Y:S02]  /*4f40*/  FSEL R114, R108.reuse, RZ, P5 ;  /* 0x000000ff6c727208 */ /* 0x040fe40002800000 */
[----:B------:R-:W-:Y:S02]  /*4f50*/  LOP3.LUT P2, RZ, R155, 0xff00, RZ, 0xc0, !PT ;  /* 0x0000ff009bff7812 */ /* 0x000fe4000784c0ff */
[----:B------:R-:W-:Y:S02]  /*4f60*/  LOP3.LUT P5, RZ, R127, 0xff00, RZ, 0xc0, !PT ;  /* 0x0000ff007fff7812 */ /* 0x000fe400078ac0ff */
[----:B------:R-:W-:Y:S02]  /*4f70*/  F2FP.F16.F32.PACK_AB R106, R109, R106 ;  /* 0x0000006a6d6a723e */ /* 0x000fe400000000ff */
[----:B------:R-:W-:Y:S01]  /*4f80*/  FSEL R110, R108, RZ, P6 ;  /* 0x000000ff6c6e7208 */ /* 0x000fe20003000000 */
[----:B------:R-:W-:Y:S01]  /*4f90*/  FMUL.FTZ R108, R105, UR14 ;  /* 0x0000000e696c7c20 */ /* 0x000fe20008410000 */
[----:B------:R-:W-:-:S02]  /*4fa0*/  FSEL R113, R111, RZ, P2 ;  /* 0x000000ff6f717208 */ /* 0x000fc40001000000 */
[----:B------:R-:W-:Y:S02]  /*4fb0*/  FSEL R109, R111, RZ, P5 ;  /* 0x000000ff6f6d7208 */ /* 0x000fe40002800000 */
[----:B------:R-:W-:Y:S02]  /*4fc0*/  LOP3.LUT P2, RZ, R126, 0xff0000, RZ, 0xc0, !PT ;  /* 0x00ff00007eff7812 */ /* 0x000fe4000784c0ff */
[----:B------:R-:W-:Y:S02]  /*4fd0*/  LOP3.LUT P5, RZ, R154, 0xff0000, RZ, 0xc0, !PT ;  /* 0x00ff00009aff7812 */ /* 0x000fe400078ac0ff */
[----:B------:R-:W-:Y:S02]  /*4fe0*/  F2FP.F16.F32.PACK_AB R110, R113, R110 ;  /* 0x0000006e716e723e */ /* 0x000fe400000000ff */
[----:B------:R-:W-:Y:S02]  /*4ff0*/  F2FP.F16.F32.PACK_AB R114, R109, R114 ;  /* 0x000000726d72723e */ /* 0x000fe400000000ff */
[C---:B------:R-:W-:Y:S01]  /*5000*/  F2FP.F16.F32.PACK_AB R105, R112.reuse, R105 ;  /* 0x000000697069723e */ /* 0x040fe200000000ff */
[----:B------:R-:W-:Y:S01]  /*5010*/  FMUL.FTZ R112, R112, UR14 ;  /* 0x0000000e70707c20 */ /* 0x000fe20008410000 */
[----:B------:R-:W-:-:S02]  /*5020*/  FSEL R113, R108, RZ, P2 ;  /* 0x000000ff6c717208 */ /* 0x000fc40001000000 */
[----:B------:R-:W-:Y:S01]  /*5030*/  FSEL R109, R108, RZ, P5 ;  /* 0x000000ff6c6d7208 */ /* 0x000fe20002800000 */
[----:B------:R-:W-:Y:S01]  /*5040*/  FMUL.FTZ R108, R104, UR14 ;  /* 0x0000000e686c7c20 */ /* 0x000fe20008410000 */
[----:B------:R-:W-:Y:S02]  /*5050*/  LOP3.LUT P6, RZ, R126, 0xff000000, RZ, 0xc0, !PT ;  /* 0xff0000007eff7812 */ /* 0x000fe400078cc0ff */
[----:B------:R-:W-:Y:S02]  /*5060*/  LOP3.LUT P2, RZ, R154, 0xff000000, RZ, 0xc0, !PT ;  /* 0xff0000009aff7812 */ /* 0x000fe4000784c0ff */
[----:B------:R-:W-:Y:S02]  /*5070*/  LOP3.LUT P5, RZ, R126, 0xff00, RZ, 0xc0, !PT ;  /* 0x0000ff007eff7812 */ /* 0x000fe400078ac0ff */
[----:B------:R-:W-:Y:S02]  /*5080*/  F2FP.F16.F32.PACK_AB R111, R117, R116 ;  /* 0x00000074756f723e */ /* 0x000fe400000000ff */
[----:B------:R-:W-:-:S02]  /*5090*/  FSEL R116, R112, RZ, P6 ;  /* 0x000000ff70747208 */ /* 0x000fc40003000000 */
[----:B------:R-:W-:Y:S01]  /*50a0*/  F2FP.F16.F32.PACK_AB R104, R104, R11 ;  /* 0x0000000b6868723e */ /* 0x000fe200000000ff */
[----:B------:R-:W-:Y:S01]  /*50b0*/  FMUL.FTZ R11, R11, UR14 ;  /* 0x0000000e0b0b7c20 */ /* 0x000fe20008410000 */
[----:B------:R-:W-:Y:S02]  /*50c0*/  LOP3.LUT P6, RZ, R154, 0xff00, RZ, 0xc0, !PT ;  /* 0x0000ff009aff7812 */ /* 0x000fe400078cc0ff */
[----:B------:R-:W-:Y:S02]  /*50d0*/  FSEL R112, R112, RZ, P2 ;  /* 0x000000ff70707208 */ /* 0x000fe40001000000 */
[----:B------:R-:W-:Y:S02]  /*50e0*/  FSEL R117, R108, RZ, P5 ;  /* 0x000000ff6c757208 */ /* 0x000fe40002800000 */
[----:B------:R-:W-:Y:S02]  /*50f0*/  LOP3.LUT P2, RZ, R154, 0xff, RZ, 0xc0, !PT ;  /* 0x000000ff9aff7812 */ /* 0x000fe4000784c0ff */
[----:B------:R-:W-:-:S02]  /*5100*/  LOP3.LUT P5, RZ, R126, 0xff, RZ, 0xc0, !PT ;  /* 0x000000ff7eff7812 */ /* 0x000fc400078ac0ff */
[----:B------:R-:W-:Y:S02]  /*5110*/  F2FP.F16.F32.PACK_AB R109, R112, R109 ;  /* 0x0000006d706d723e */ /* 0x000fe400000000ff */
[----:B------:R-:W-:Y:S02]  /*5120*/  FSEL R119, R108, RZ, P6 ;  /* 0x000000ff6c777208 */ /* 0x000fe40003000000 */
[C---:B------:R-:W-:Y:S02]  /*5130*/  FSEL R108, R11.reuse, RZ, P2 ;  /* 0x000000ff0b6c7208 */ /* 0x040fe40001000000 */
[----:B------:R-:W-:Y:S02]  /*5140*/  FSEL R112, R11, RZ, P5 ;  /* 0x000000ff0b707208 */ /* 0x000fe40002800000 */
[----:B------:R-:W-:Y:S02]  /*5150*/  F2FP.F16.F32.PACK_AB R115, R118, R115 ;  /* 0x000000737673723e */ /* 0x000fe400000000ff */
[----:B------:R-:W-:-:S02]  /*5160*/  F2FP.F16.F32.PACK_AB R113, R116, R113 ;  /* 0x000000717471723e */ /* 0x000fc400000000ff */
[----:B------:R-:W-:Y:S02]  /*5170*/  F2FP.F16.F32.PACK_AB R108, R119, R108 ;  /* 0x0000006c776c723e */ /* 0x000fe400000000ff */
[----:B------:R-:W-:Y:S01]  /*5180*/  F2FP.F16.F32.PACK_AB R112, R117, R112 ;  /* 0x000000707570723e */ /* 0x000fe200000000ff */
[----:B------:R-:W-:Y:S06]  /*5190*/  BRA `(.L_x_542) ;  /* 0x0000001400147947 */ /* 0x000fec0003800000 */
.L_x_543:
[-CC-:B------:R-:W-:Y:S01]  /*51a0*/  FFMA.FTZ R111, R149, R122.reuse, R123.reuse ;  /* 0x0000007a956f7223 */ /* 0x180fe2000001007b */
[-CC-:B------:R-:W-:Y:S01]  /*51b0*/  FFMA.FTZ R116, R148, R122.reuse, R123.reuse ;  /* 0x0000007a94747223 */ /* 0x180fe2000001007b */
[-CC-:B------:R-:W-:Y:S01]  /*51c0*/  FFMA.FTZ R112, R139, R122.reuse, R123.reuse ;  /* 0x0000007a8b707223 */ /* 0x180fe2000001007b */
[-C--:B------:R-:W-:Y:S01]  /*51d0*/  FFMA.FTZ R114, R142, R122.reuse, R123 ;  /* 0x0000007a8e727223 */ /* 0x080fe2000001007b */
[----:B------:R-:W-:Y:S01]  /*51e0*/  FADD.FTZ R120, R140, -R111 ;  /* 0x8000006f8c787221 */ /* 0x000fe20000010000 */
[-CC-:B------:R-:W-:Y:S01]  /*51f0*/  FFMA.FTZ R108, R131, R122.reuse, R123.reuse ;  /* 0x0000007a836c7223 */ /* 0x180fe2000001007b */
[-CC-:B------:R-:W-:Y:S01]  /*5200*/  FFMA.FTZ R110, R136, R122.reuse, R123.reuse ;  /* 0x0000007a886e7223 */ /* 0x180fe2000001007b */
[--C-:B------:R-:W-:Y:S01]  /*5210*/  FFMA.FTZ R109, R130, R122, R123.reuse ;  /* 0x0000007a826d7223 */ /* 0x100fe2000001007b */
[----:B-----5:R-:W-:Y:S01]  /*5220*/  FMUL.FTZ R120, R11, R120 ;  /* 0x000000780b787220 */ /* 0x020fe20000410000 */
[----:B------:R-:W-:Y:S01]  /*5230*/  FFMA.FTZ R123, R13, R122, R123 ;  /* 0x0000007a0d7b7223 */ /* 0x000fe2000001007b */
[----:B------:R-:W-:Y:S01]  /*5240*/  FADD.FTZ R122, R147, -R116 ;  /* 0x80000074937a7221 */ /* 0x000fe20000010000 */
[----:B------:R-:W-:Y:S01]  /*5250*/  FADD.FTZ R116, R137, -R112 ;  /* 0x8000007089747221 */ /* 0x000fe20000010000 */
[----:B------:R-:W-:Y:S01]  /*5260*/  FMUL.FTZ R120, R120, UR14 ;  /* 0x0000000e78787c20 */ /* 0x000fe20008410000 */
[----:B------:R-:W-:Y:S01]  /*5270*/  LOP3.LUT P5, RZ, R127, 0xff0000, RZ, 0xc0, !PT ;  /* 0x00ff00007fff7812 */ /* 0x000fe200078ac0ff */
[C---:B------:R-:W-:Y:S01]  /*5280*/  FMUL.FTZ R122, R11.reuse, R122 ;  /* 0x0000007a0b7a7220 */ /* 0x040fe20000410000 */
[----:B------:R-:W-:Y:S01]  /*5290*/  FMUL.FTZ R116, R11, R116 ;  /* 0x000000740b747220 */ /* 0x000fe20000410000 */
[----:B------:R-:W-:Y:S01]  /*52a0*/  LOP3.LUT P6, RZ, R155, 0xff0000, RZ, 0xc0, !PT ;  /* 0x00ff00009bff7812 */ /* 0x000fe200078cc0ff */
[----:B0-----:R-:W-:Y:S01]  /*52b0*/  FADD.FTZ R118, R141, -R114 ;  /* 0x800000728d767221 */ /* 0x001fe20000010000 */
[----:B------:R-:W-:Y:S01]  /*52c0*/  ISETP.GE.U32.AND P2, PT, R126, RZ, PT ;  /* 0x000000ff7e00720c */ /* 0x000fe20003f46070 */
[----:B------:R-:W-:Y:S01]  /*52d0*/  FADD.FTZ R112, R129, -R108 ;  /* 0x8000006c81707221 */ /* 0x000fe20000010000 */
[----:B------:R-:W-:Y:S01]  /*52e0*/  FSEL R115, R120, RZ, P5 ;  /* 0x000000ff78737208 */ /* 0x000fe20002800000 */
[----:B------:R-:W-:Y:S01]  /*52f0*/  FADD.FTZ R114, R135, -R110 ;  /* 0x8000006e87727221 */ /* 0x000fe20000010000 */
[----:B------:R-:W-:Y:S01]  /*5300*/  ISETP.GE.U32.AND P5, PT, R154, RZ, PT ;  /* 0x000000ff9a00720c */ /* 0x000fe20003fa6070 */
[----:B------:R-:W-:Y:S01]  /*5310*/  FMUL.FTZ R122, R122, UR14 ;  /* 0x0000000e7a7a7c20 */ /* 0x000fe20008410000 */
[----:B------:R-:W-:Y:S01]  /*5320*/  FSEL R111, R120, RZ, P6 ;  /* 0x000000ff786f7208 */ /* 0x000fe20003000000 */
[----:B------:R-:W-:Y:S01]  /*5330*/  FMUL.FTZ R116, R116, UR14 ;  /* 0x0000000e74747c20 */ /* 0x000fe20008410000 */
[----:B------:R-:W-:Y:S01]  /*5340*/  FMUL.FTZ R118, R11, R118 ;  /* 0x000000760b767220 */ /* 0x000fe20000410000 */
[C---:B------:R-:W-:Y:S01]  /*5350*/  ISETP.GE.U32.AND.EX P2, PT, R127.reuse, 0x1000000, PT, P2 ;  /* 0x010000007f00780c */ /* 0x040fe20003f46120 */
[----:B------:R-:W-:Y:S01]  /*5360*/  FADD.FTZ R108, R128, -R109 ;  /* 0x8000006d806c7221 */ /* 0x000fe20000010000 */
[----:B------:R-:W-:Y:S01]  /*5370*/  LOP3.LUT P6, RZ, R127, 0xff, RZ, 0xc0, !PT ;  /* 0x000000ff7fff7812 */ /* 0x000fe200078cc0ff */
[----:B------:R-:W-:Y:S01]  /*5380*/  FMUL.FTZ R109, R11, R112 ;  /* 0x000000700b6d7220 */ /* 0x000fe20000410000 */
[----:B------:R-:W-:Y:S01]  /*5390*/  ISETP.GE.U32.AND.EX P5, PT, R155, 0x1000000, PT, P5 ;  /* 0x010000009b00780c */ /* 0x000fe20003fa6150 */
[C---:B------:R-:W-:Y:S01]  /*53a0*/  FMUL.FTZ R112, R11.reuse, R114 ;  /* 0x000000720b707220 */ /* 0x040fe20000410000 */
[----:B------:R-:W-:Y:S01]  /*53b0*/  FADD.FTZ R110, R8, -R123 ;  /* 0x8000007b086e7221 */ /* 0x000fe20000010000 */
[----:B------:R-:W-:Y:S01]  /*53c0*/  FSEL R120, R122, RZ, P2 ;  /* 0x000000ff7a787208 */ /* 0x000fe20001000000 */
        /* <DEDUP_REMOVED lines=15> */
[----:B------:R-:W-:Y:S02]  /*54c0*/  LOP3.LUT P2, RZ, R126, 0xff0000, RZ, 0xc0, !PT ;  /* 0x00ff00007eff7812 */ /* 0x000fe4000784c0ff */
[----:B------:R-:W-:Y:S02]  /*54d0*/  LOP3.LUT P5, RZ, R154, 0xff0000, RZ, 0xc0, !PT ;  /* 0x00ff00009aff7812 */ /* 0x000fe400078ac0ff */
[----:B------:R-:W-:Y:S02]  /*54e0*/  F2FP.F16.F32.PACK_AB R114, R113, R114 ;  /* 0x000000727172723e */ /* 0x000fe400000000ff */
[----:B------:R-:W-:Y:S02]  /*54f0*/  FSEL R113, R109, RZ, P2 ;  /* 0x000000ff6d717208 */ /* 0x000fe40001000000 */
[----:B------:R-:W-:-:S02]  /*5500*/  LOP3.LUT P6, RZ, R126, 0xff000000, RZ, 0xc0, !PT ;  /* 0xff0000007eff7812 */ /* 0x000fc400078cc0ff */
[----:B------:R-:W-:Y:S02]  /*5510*/  FSEL R109, R109, RZ, P5 ;  /* 0x000000ff6d6d7208 */ /* 0x000fe40002800000 */
[----:B------:R-:W-:Y:S02]  /*5520*/  LOP3.LUT P2, RZ, R154, 0xff000000, RZ, 0xc0, !PT ;  /* 0xff0000009aff7812 */ /* 0x000fe4000784c0ff */
[----:B------:R-:W-:Y:S02]  /*5530*/  LOP3.LUT P5, RZ, R126, 0xff00, RZ, 0xc0, !PT ;  /* 0x0000ff007eff7812 */ /* 0x000fe400078ac0ff */
[----:B------:R-:W-:Y:S02]  /*5540*/  F2FP.F16.F32.PACK_AB R110, R117, R110 ;  /* 0x0000006e756e723e */ /* 0x000fe400000000ff */
[----:B------:R-:W-:Y:S02]  /*5550*/  FSEL R116, R112, RZ, P6 ;  /* 0x000000ff70747208 */ /* 0x000fe40003000000 */
[----:B------:R-:W-:-:S02]  /*5560*/  LOP3.LUT P6, RZ, R154, 0xff00, RZ, 0xc0, !PT ;  /* 0x0000ff009aff7812 */ /* 0x000fc400078cc0ff */
[----:B------:R-:W-:Y:S02]  /*5570*/  FSEL R112, R112, RZ, P2 ;  /* 0x000000ff70707208 */ /* 0x000fe40001000000 */
        /* <DEDUP_REMOVED lines=10> */
[----:B------:R-:W-:-:S02]  /*5620*/  F2FP.F16.F32.PACK_AB R108, R119, R108 ;  /* 0x0000006c776c723e */ /* 0x000fc400000000ff */
[----:B------:R-:W-:Y:S01]  /*5630*/  F2FP.F16.F32.PACK_AB R112, R117, R112 ;  /* 0x000000707570723e */ /* 0x000fe200000000ff */
[----:B------:R-:W-:Y:S06]  /*5640*/  BRA `(.L_x_542) ;  /* 0x0000000c00e87947 */ /* 0x000fec0003800000 */
.L_x_539:
        /* <DEDUP_REMOVED lines=8> */
[--C-:B0-----:R-:W-:Y:S02]  /*56d0*/  HADD2.F32 R118, -RZ, R103.reuse.H1_H1 ;  /* 0x30000067ff767230 */ /* 0x101fe40000004100 */
[-CC-:B------:R-:W-:Y:S01]  /*56e0*/  FFMA.FTZ R115, R149, R122.reuse, R123.reuse ;  /* 0x0000007a95737223 */ /* 0x180fe2000001007b */
[-CC-:B------:R-:W-:Y:S01]  /*56f0*/  FFMA.FTZ R104, R139, R122.reuse, R123.reuse ;  /* 0x0000007a8b687223 */ /* 0x180fe2000001007b */
[----:B------:R-:W-:Y:S01]  /*5700*/  FADD.FTZ R106, R147, -R106 ;  /* 0x8000006a936a7221 */ /* 0x000fe20000010000 */
[-CC-:B------:R-:W-:Y:S01]  /*5710*/  FFMA.FTZ R116, R142, R122.reuse, R123.reuse ;  /* 0x0000007a8e747223 */ /* 0x180fe2000001007b */
[----:B------:R-:W-:Y:S02]  /*5720*/  HADD2.F32 R105, -RZ, R102.H0_H0 ;  /* 0x20000066ff697230 */ /* 0x000fe40000004100 */
[----:B------:R-:W-:Y:S01]  /*5730*/  FFMA.FTZ R114, R136, R122, R123 ;  /* 0x0000007a88727223 */ /* 0x000fe2000001007b */
[----:B-----5:R-:W-:Y:S01]  /*5740*/  FFMA.FTZ R107, R11, R106, R118 ;  /* 0x0000006a0b6b7223 */ /* 0x020fe20000010076 */
[----:B------:R-:W-:Y:S01]  /*5750*/  FADD.FTZ R118, R140, -R115 ;  /* 0x800000738c767221 */ /* 0x000fe20000010000 */
[----:B------:R-:W-:-:S02]  /*5760*/  HADD2.F32 R120, -RZ, R103.H0_H0 ;  /* 0x20000067ff787230 */ /* 0x000fc40000004100 */
[----:B------:R-:W-:Y:S01]  /*5770*/  FADD.FTZ R106, R137, -R104 ;  /* 0x80000068896a7221 */ /* 0x000fe20000010000 */
[----:B------:R-:W-:Y:S02]  /*5780*/  HADD2.F32 R115, -RZ, R102.H1_H1 ;  /* 0x30000066ff737230 */ /* 0x000fe40000004100 */
[----:B------:R-:W-:Y:S01]  /*5790*/  FADD.FTZ R116, R141, -R116 ;  /* 0x800000748d747221 */ /* 0x000fe20000010000 */
[----:B------:R-:W-:Y:S01]  /*57a0*/  FFMA.FTZ R113, R13, R122, R123 ;  /* 0x0000007a0d717223 */ /* 0x000fe2000001007b */
[C---:B------:R-:W-:Y:S01]  /*57b0*/  FFMA.FTZ R106, R11.reuse, R106, R105 ;  /* 0x0000006a0b6a7223 */ /* 0x040fe20000010069 */
[C---:B------:R-:W-:Y:S01]  /*57c0*/  FFMA.FTZ R104, R11.reuse, R118, R120 ;  /* 0x000000760b687223 */ /* 0x040fe20000010078 */
[----:B------:R-:W-:Y:S01]  /*57d0*/  FFMA.FTZ R105, R11, R116, R115 ;  /* 0x000000740b697223 */ /* 0x000fe20000010073 */
[----:B------:R-:W-:Y:S01]  /*57e0*/  FFMA.FTZ R112, R131, R122, R123 ;  /* 0x0000007a83707223 */ /* 0x000fe2000001007b */
[----:B------:R-:W-:Y:S01]  /*57f0*/  FADD.FTZ R118, R135, -R114 ;  /* 0x8000007287767221 */ /* 0x000fe20000010000 */
[----:B------:R-:W-:-:S02]  /*5800*/  HADD2.F32 R115, -RZ, R100.H0_H0 ;  /* 0x20000064ff737230 */ /* 0x000fc40000004100 */
[----:B------:R-:W-:Y:S01]  /*5810*/  FADD.FTZ R114, R8, -R113 ;  /* 0x8000007108727221 */ /* 0x000fe20000010000 */
[--C-:B------:R-:W-:Y:S01]  /*5820*/  HADD2.F32 R117, -RZ, R101.reuse.H1_H1 ;  /* 0x30000065ff757230 */ /* 0x100fe20000004100 */
[----:B------:R-:W-:Y:S01]  /*5830*/  ISETP.GE.U32.AND P2, PT, R126, RZ, PT ;  /* 0x000000ff7e00720c */ /* 0x000fe20003f46070 */
[----:B------:R-:W-:Y:S02]  /*5840*/  HADD2.F32 R116, -RZ, R101.H0_H0 ;  /* 0x20000065ff747230 */ /* 0x000fe40000004100 */
[----:B------:R-:W-:Y:S01]  /*5850*/  FADD.FTZ R112, R129, -R112 ;  /* 0x8000007081707221 */ /* 0x000fe20000010000 */
[----:B------:R-:W-:Y:S01]  /*5860*/  FFMA.FTZ R123, R130, R122, R123 ;  /* 0x0000007a827b7223 */ /* 0x000fe2000001007b */
[----:B------:R-:W-:Y:S01]  /*5870*/  FFMA.FTZ R114, R11, R114, R115 ;  /* 0x000000720b727223 */ /* 0x000fe20000010073 */
[----:B------:R-:W-:Y:S01]  /*5880*/  FMUL.FTZ R115, R107, UR14 ;  /* 0x0000000e6b737c20 */ /* 0x000fe20008410000 */
[----:B------:R-:W-:Y:S01]  /*5890*/  FFMA.FTZ R117, R11, R118, R117 ;  /* 0x000000760b757223 */ /* 0x000fe20000010075 */
[----:B------:R-:W-:Y:S01]  /*58a0*/  ISETP.GE.U32.AND.EX P2, PT, R127, 0x1000000, PT, P2 ;  /* 0x010000007f00780c */ /* 0x000fe20003f46120 */
[----:B------:R-:W-:Y:S01]  /*58b0*/  FMUL.FTZ R113, R104, UR14 ;  /* 0x0000000e68717c20 */ /* 0x000fe20008410000 */
[----:B------:R-:W-:Y:S01]  /*58c0*/  FFMA.FTZ R112, R11, R112, R116 ;  /* 0x000000700b707223 */ /* 0x000fe20000010074 */
[----:B------:R-:W-:Y:S01]  /*58d0*/  LOP3.LUT P5, RZ, R127, 0xff0000, RZ, 0xc0, !PT ;  /* 0x00ff00007fff7812 */ /* 0x000fe200078ac0ff */
[----:B------:R-:W-:-:S02]  /*58e0*/  HADD2.F32 R118, -RZ, R100.H1_H1 ;  /* 0x30000064ff767230 */ /* 0x000fc40000004100 */
[----:B------:R-:W-:Y:S01]  /*58f0*/  FADD.FTZ R116, R128, -R123 ;  /* 0x8000007b80747221 */ /* 0x000fe20000010000 */
[----:B------:R-:W-:Y:S02]  /*5900*/  FSEL R120, R115, RZ, P2 ;  /* 0x000000ff73787208 */ /* 0x000fe40001000000 */
[----:B------:R-:W-:Y:S01]  /*5910*/  FSEL R115, R113, RZ, P5 ;  /* 0x000000ff71737208 */ /* 0x000fe20002800000 */
[----:B------:R-:W-:Y:S01]  /*5920*/  FFMA.FTZ R113, R11, R116, R118 ;  /* 0x000000740b717223 */ /* 0x000fe20000010076 */
[----:B------:R-:W-:Y:S01]  /*5930*/  FMUL.FTZ R11, R106, UR14 ;  /* 0x0000000e6a0b7c20 */ /* 0x000fe20008410000 */
[C---:B------:R-:W-:Y:S01]  /*5940*/  F2FP.F16.F32.PACK_AB R106, R105.reuse, R106 ;  /* 0x0000006a696a723e */ /* 0x040fe200000000ff */
[----:B------:R-:W-:Y:S01]  /*5950*/  FMUL.FTZ R105, R105, UR14 ;  /* 0x0000000e69697c20 */ /* 0x000fe20008410000 */
[C---:B------:R-:W-:Y:S01]  /*5960*/  LOP3.LUT P6, RZ, R127.reuse, 0xff00, RZ, 0xc0, !PT ;  /* 0x0000ff007fff7812 */ /* 0x040fe200078cc0ff */
[----:B------:R-:W-:Y:S01]  /*5970*/  FMUL.FTZ R116, R112, UR14 ;  /* 0x0000000e70747c20 */ /* 0x000fe20008410000 */
[----:B------:R-:W-:-:S02]  /*5980*/  LOP3.LUT P5, RZ, R127, 0xff, RZ, 0xc0, !PT ;  /* 0x000000ff7fff7812 */ /* 0x000fc400078ac0ff */
[----:B------:R-:W-:Y:S02]  /*5990*/  LOP3.LUT P2, RZ, R126, 0xff0000, RZ, 0xc0, !PT ;  /* 0x00ff00007eff7812 */ /* 0x000fe4000784c0ff */
[----:B------:R-:W-:Y:S02]  /*59a0*/  F2FP.F16.F32.PACK_AB R107, R107, R104 ;  /* 0x000000686b6b723e */ /* 0x000fe400000000ff */
[----:B------:R-:W-:Y:S02]  /*59b0*/  FSEL R119, R105, RZ, P6 ;  /* 0x000000ff69777208 */ /* 0x000fe40003000000 */
[----:B------:R-:W-:Y:S01]  /*59c0*/  FSEL R118, R11, RZ, P5 ;  /* 0x000000ff0b767208 */ /* 0x000fe20002800000 */
[----:B------:R-:W-:Y:S01]  /*59d0*/  FMUL.FTZ R11, R114, UR14 ;  /* 0x0000000e720b7c20 */ /* 0x000fe20008410000 */
[C---:B------:R-:W-:Y:S01]  /*59e0*/  F2FP.F16.F32.PACK_AB R105, R117.reuse, R112 ;  /* 0x000000707569723e */ /* 0x040fe200000000ff */
[----:B------:R-:W-:Y:S01]  /*59f0*/  FMUL.FTZ R117, R117, UR14 ;  /* 0x0000000e75757c20 */ /* 0x000fe20008410000 */
[C---:B------:R-:W-:Y:S01]  /*5a00*/  F2FP.F16.F32.PACK_AB R104, R113.reuse, R114 ;  /* 0x000000727168723e */ /* 0x040fe200000000ff */
        /* <DEDUP_REMOVED lines=8> */
[----:B------:R-:W-:Y:S02]  /*5a90*/  F2FP.F16.F32.PACK_AB R115, R120, R115 ;  /* 0x000000737873723e */ /* 0x000fe400000000ff */
[----:B------:R-:W-:Y:S02]  /*5aa0*/  F2FP.F16.F32.PACK_AB R114, R119, R118 ;  /* 0x000000767772723e */ /* 0x000fe400000000ff */
[----:B------:R-:W-:Y:S02]  /*5ab0*/  F2FP.F16.F32.PACK_AB R113, R117, R116 ;  /* 0x000000747571723e */ /* 0x000fe400000000ff */
[----:B------:R-:W-:Y:S01]  /*5ac0*/  F2FP.F16.F32.PACK_AB R112, R112, R11 ;  /* 0x0000000b7070723e */ /* 0x000fe200000000ff */
[----:B------:R-:W-:Y:S06]  /*5ad0*/  BRA `(.L_x_542) ;  /* 0x0000000800c47947 */ /* 0x000fec0003800000 */
.L_x_545:
        /* <DEDUP_REMOVED lines=8> */
[--C-:B------:R-:W-:Y:S02]  /*5b60*/  HADD2.F32 R152, -RZ, R103.reuse.H1_H1 ;  /* 0x30000067ff987230 */ /* 0x100fe40000004100 */
[----:B------:R-:W-:Y:S01]  /*5b70*/  FADD.FTZ R122, R147, -R112 ;  /* 0x80000070937a7221 */ /* 0x000fe20000010000 */
[----:B------:R-:W-:-:S02]  /*5b80*/  HADD2.F32 R117, -RZ, R103.H0_H0 ;  /* 0x20000067ff757230 */ /* 0x000fc40000004100 */
[----:B------:R-:W-:Y:S01]  /*5b90*/  FADD.FTZ R112, R140, -R113 ;  /* 0x800000718c707221 */ /* 0x000fe20000010000 */
[----:B------:R-:W-:Y:S01]  /*5ba0*/  FADD.FTZ R114, R137, -R114 ;  /* 0x8000007289727221 */ /* 0x000fe20000010000 */
[----:B-----5:R-:W-:Y:S01]  /*5bb0*/  FFMA.FTZ R113, R11, R122, R152 ;  /* 0x0000007a0b717223 */ /* 0x020fe20000010098 */
[----:B------:R-:W-:Y:S01]  /*5bc0*/  FADD.FTZ R122, R141, -R116 ;  /* 0x800000748d7a7221 */ /* 0x000fe20000010000 */
[----:B------:R-:W-:Y:S01]  /*5bd0*/  FFMA.FTZ R112, R11, R112, R117 ;  /* 0x000000700b707223 */ /* 0x000fe20000010075 */
[--C-:B------:R-:W-:Y:S02]  /*5be0*/  HADD2.F32 R116, -RZ, R102.reuse.H0_H0 ;  /* 0x20000066ff747230 */ /* 0x100fe40000004100 */
[----:B------:R-:W-:Y:S01]  /*5bf0*/  FADD.FTZ R120, R129, -R120 ;  /* 0x8000007881787221 */ /* 0x000fe20000010000 */
[----:B------:R-:W-:Y:S01]  /*5c00*/  HADD2.F32 R117, -RZ, R102.H1_H1 ;  /* 0x30000066ff757230 */ /* 0x000fe20000004100 */
[----:B------:R-:W-:Y:S01]  /*5c10*/  ISETP.GE.U32.AND P2, PT, R126, RZ, PT ;  /* 0x000000ff7e00720c */ /* 0x000fe20003f46070 */
[----:B------:R-:W-:Y:S01]  /*5c20*/  FMUL.FTZ R112, R112, UR14 ;  /* 0x0000000e70707c20 */ /* 0x000fe20008410000 */
[----:B------:R-:W-:Y:S01]  /*5c30*/  FFMA.FTZ R114, R11, R114, R116 ;  /* 0x000000720b727223 */ /* 0x000fe20000010074 */
[----:B------:R-:W-:Y:S01]  /*5c40*/  FMUL.FTZ R113, R113, UR14 ;  /* 0x0000000e71717c20 */ /* 0x000fe20008410000 */
[----:B------:R-:W-:Y:S01]  /*5c50*/  FFMA.FTZ R116, R11, R122, R117 ;  /* 0x0000007a0b747223 */ /* 0x000fe20000010075 */
[----:B------:R-:W-:Y:S01]  /*5c60*/  FADD.FTZ R122, R135, -R118 ;  /* 0x80000076877a7221 */ /* 0x000fe20000010000 */
[--C-:B------:R-:W-:Y:S01]  /*5c70*/  HADD2.F32 R118, -RZ, R101.reuse.H0_H0 ;  /* 0x20000065ff767230 */ /* 0x100fe20000004100 */
[C---:B------:R-:W-:Y:S01]  /*5c80*/  LOP3.LUT P5, RZ, R127.reuse, 0xff0000, RZ, 0xc0, !PT ;  /* 0x00ff00007fff7812 */ /* 0x040fe200078ac0ff */
[----:B------:R-:W-:Y:S01]  /*5c90*/  HADD2.F32 R117, -RZ, R101.H1_H1 ;  /* 0x30000065ff757230 */ /* 0x000fe20000004100 */
[----:B------:R-:W-:Y:S01]  /*5ca0*/  ISETP.GE.U32.AND.EX P2, PT, R127, 0x1000000, PT, P2 ;  /* 0x010000007f00780c */ /* 0x000fe20003f46120 */
[----:B------:R-:W-:Y:S01]  /*5cb0*/  FADD.FTZ R152, R128, -R123 ;  /* 0x8000007b80987221 */ /* 0x000fe20000010000 */
[C---:B------:R-:W-:Y:S01]  /*5cc0*/  FFMA.FTZ R118, R11.reuse, R120, R118 ;  /* 0x000000780b767223 */ /* 0x040fe20000010076 */
[----:B------:R-:W-:Y:S01]  /*5cd0*/  FADD.FTZ R120, R8, -R115 ;  /* 0x8000007308787221 */ /* 0x000fe20000010000 */
[----:B------:R-:W-:Y:S01]  /*5ce0*/  FFMA.FTZ R117, R11, R122, R117 ;  /* 0x0000007a0b757223 */ /* 0x000fe20000010075 */
[--C-:B------:R-:W-:Y:S01]  /*5cf0*/  HADD2.F32 R122, -RZ, R100.reuse.H0_H0 ;  /* 0x20000064ff7a7230 */ /* 0x100fe20000004100 */
[----:B------:R-:W-:Y:S01]  /*5d00*/  FSEL R112, R112, RZ, P5 ;  /* 0x000000ff70707208 */ /* 0x000fe20002800000 */
[----:B------:R-:W-:Y:S01]  /*5d10*/  HADD2.F32 R115, -RZ, R100.H1_H1 ;  /* 0x30000064ff737230 */ /* 0x000fe20000004100 */
[----:B------:R-:W-:Y:S01]  /*5d20*/  FSEL R113, R113, RZ, P2 ;  /* 0x000000ff71717208 */ /* 0x000fe20001000000 */
[----:B------:R-:W-:Y:S01]  /*5d30*/  FMUL.FTZ R114, R114, UR14 ;  /* 0x0000000e72727c20 */ /* 0x000fe20008410000 */
[----:B------:R-:W-:Y:S01]  /*5d40*/  FMUL.FTZ R116, R116, UR14 ;  /* 0x0000000e74747c20 */ /* 0x000fe20008410000 */
[----:B------:R-:W-:Y:S01]  /*5d50*/  FMUL.FTZ R118, R118, UR14 ;  /* 0x0000000e76767c20 */ /* 0x000fe20008410000 */
[C---:B------:R-:W-:Y:S01]  /*5d60*/  FFMA.FTZ R120, R11.reuse, R120, R122 ;  /* 0x000000780b787223 */ /* 0x040fe2000001007a */
[----:B------:R-:W-:Y:S01]  /*5d70*/  FFMA.FTZ R152, R11, R152, R115 ;  /* 0x000000980b987223 */ /* 0x000fe20000010073 */
[----:B------:R-:W-:Y:S01]  /*5d80*/  LOP3.LUT P5, RZ, R127, 0xff, RZ, 0xc0, !PT ;  /* 0x000000ff7fff7812 */ /* 0x000fe200078ac0ff */
[----:B------:R-:W-:Y:S01]  /*5d90*/  FMUL.FTZ R117, R117, UR14 ;  /* 0x0000000e75757c20 */ /* 0x000fe20008410000 */
[----:B------:R-:W-:Y:S01]  /*5da0*/  LOP3.LUT P6, RZ, R127, 0xff00, RZ, 0xc0, !PT ;  /* 0x0000ff007fff7812 */ /* 0x000fe200078cc0ff */
[----:B------:R-:W-:Y:S01]  /*5db0*/  FMUL.FTZ R120, R120, UR14 ;  /* 0x0000000e78787c20 */ /* 0x000fe20008410000 */
[----:B------:R-:W-:Y:S01]  /*5dc0*/  LOP3.LUT P2, RZ, R126, 0xff0000, RZ, 0xc0, !PT ;  /* 0x00ff00007eff7812 */ /* 0x000fe2000784c0ff */
[----:B------:R-:W-:Y:S01]  /*5dd0*/  FMUL.FTZ R152, R152, UR14 ;  /* 0x0000000e98987c20 */ /* 0x000fe20008410000 */
[----:B------:R-:W-:-:S02]  /*5de0*/  F2FP.F16.F32.PACK_AB R115, R113, R112 ;  /* 0x000000707173723e */ /* 0x000fc400000000ff */
[----:B------:R-:W-:Y:S02]  /*5df0*/  FSEL R114, R114, RZ, P5 ;  /* 0x000000ff72727208 */ /* 0x000fe40002800000 */
        /* <DEDUP_REMOVED lines=8> */
[----:B------:R-:W-:Y:S02]  /*5e80*/  F2FP.F16.F32.PACK_AB R114, R119, R114 ;  /* 0x000000727772723e */ /* 0x000fe400000000ff */
[----:B------:R-:W-:Y:S02]  /*5e90*/  F2FP.F16.F32.PACK_AB R113, R116, R113 ;  /* 0x000000717471723e */ /* 0x000fe400000000ff */
[----:B------:R-:W-:Y:S01]  /*5ea0*/  F2FP.F16.F32.PACK_AB R112, R11, R112 ;  /* 0x000000700b70723e */ /* 0x000fe200000000ff */
[----:B------:R-:W-:Y:S06]  /*5eb0*/  BRA `(.L_x_542) ;  /* 0x0000000400cc7947 */ /* 0x000fec0003800000 */
.L_x_544:
        /* <DEDUP_REMOVED lines=14> */
[----:B------:R-:W-:Y:S01]  /*5fa0*/  ISETP.GE.U32.AND P2, PT, R126, RZ, PT ;  /* 0x000000ff7e00720c */ /* 0x000fe20003f46070 */
[----:B------:R-:W-:Y:S01]  /*5fb0*/  FADD.FTZ R116, R137, -R112 ;  /* 0x8000007089747221 */ /* 0x000fe20000010000 */
[C---:B-----5:R-:W-:Y:S01]  /*5fc0*/  FMUL.FTZ R122, R11.reuse, R122 ;  /* 0x0000007a0b7a7220 */ /* 0x060fe20000410000 */
[----:B------:R-:W-:Y:S01]  /*5fd0*/  FMUL.FTZ R107, R11, R120 ;  /* 0x000000780b6b7220 */ /* 0x000fe20000410000 */
[----:B------:R-:W-:Y:S01]  /*5fe0*/  FADD.FTZ R112, R129, -R104 ;  /* 0x8000006881707221 */ /* 0x000fe20000010000 */
[----:B------:R-:W-:Y:S01]  /*5ff0*/  ISETP.GE.U32.AND.EX P2, PT, R127, 0x1000000, PT, P2 ;  /* 0x010000007f00780c */ /* 0x000fe20003f46120 */
[----:B------:R-:W-:Y:S01]  /*6000*/  FMUL.FTZ R115, R122, UR14 ;  /* 0x0000000e7a737c20 */ /* 0x000fe20008410000 */
[----:B0-----:R-:W-:Y:S01]  /*6010*/  FADD.FTZ R118, R141, -R114 ;  /* 0x800000728d767221 */ /* 0x001fe20000010000 */
[----:B------:R-:W-:Y:S01]  /*6020*/  FMUL.FTZ R113, R107, UR14 ;  /* 0x0000000e6b717c20 */ /* 0x000fe20008410000 */
[----:B------:R-:W-:Y:S01]  /*6030*/  LOP3.LUT P5, RZ, R127, 0xff0000, RZ, 0xc0, !PT ;  /* 0x00ff00007fff7812 */ /* 0x000fe200078ac0ff */
[----:B------:R-:W-:Y:S01]  /*6040*/  FADD.FTZ R114, R135, -R106 ;  /* 0x8000006a87727221 */ /* 0x000fe20000010000 */
[----:B------:R-:W-:Y:S01]  /*6050*/  FADD.FTZ R104, R8, -R105 ;  /* 0x8000006908687221 */ /* 0x000fe20000010000 */
[----:B------:R-:W-:Y:S01]  /*6060*/  FADD.FTZ R106, R128, -R123 ;  /* 0x8000007b806a7221 */ /* 0x000fe20000010000 */
[C---:B------:R-:W-:Y:S01]  /*6070*/  FMUL.FTZ R116, R11.reuse, R116 ;  /* 0x000000740b747220 */ /* 0x040fe20000410000 */
[C---:B------:R-:W-:Y:S01]  /*6080*/  FMUL.FTZ R105, R11.reuse, R112 ;  /* 0x000000700b697220 */ /* 0x040fe20000410000 */
[----:B------:R-:W-:Y:S01]  /*6090*/  FMUL.FTZ R117, R11, R118 ;  /* 0x000000760b757220 */ /* 0x000fe20000410000 */
[----:B------:R-:W-:Y:S01]  /*60a0*/  FSEL R112, R115, RZ, P2 ;  /* 0x000000ff73707208 */ /* 0x000fe20001000000 */
[----:B------:R-:W-:Y:S01]  /*60b0*/  FMUL.FTZ R114, R11, R114 ;  /* 0x000000720b727220 */ /* 0x000fe20000410000 */
[----:B------:R-:W-:Y:S01]  /*60c0*/  FSEL R115, R113, RZ, P5 ;  /* 0x000000ff71737208 */ /* 0x000fe20002800000 */
[C---:B------:R-:W-:Y:S01]  /*60d0*/  FMUL.FTZ R104, R11.reuse, R104 ;  /* 0x000000680b687220 */ /* 0x040fe20000410000 */
[----:B------:R-:W-:Y:S01]  /*60e0*/  FMUL.FTZ R113, R11, R106 ;  /* 0x0000006a0b717220 */ /* 0x000fe20000410000 */
[----:B------:R-:W-:Y:S01]  /*60f0*/  FMUL.FTZ R11, R116, UR14 ;  /* 0x0000000e740b7c20 */ /* 0x000fe20008410000 */
[----:B------:R-:W-:-:S02]  /*6100*/  LOP3.LUT P5, RZ, R127, 0xff, RZ, 0xc0, !PT ;  /* 0x000000ff7fff7812 */ /* 0x000fc400078ac0ff */
[----:B------:R-:W-:Y:S01]  /*6110*/  F2FP.F16.F32.PACK_AB R115, R112, R115 ;  /* 0x000000737073723e */ /* 0x000fe200000000ff */
[----:B------:R-:W-:Y:S01]  /*6120*/  FMUL.FTZ R112, R105, UR14 ;  /* 0x0000000e69707c20 */ /* 0x000fe20008410000 */
[C---:B------:R-:W-:Y:S01]  /*6130*/  F2FP.F16.F32.PACK_AB R106, R117.reuse, R116 ;  /* 0x00000074756a723e */ /* 0x040fe200000000ff */
[----:B------:R-:W-:Y:S01]  /*6140*/  FMUL.FTZ R117, R117, UR14 ;  /* 0x0000000e75757c20 */ /* 0x000fe20008410000 */
[----:B------:R-:W-:Y:S02]  /*6150*/  LOP3.LUT P6, RZ, R127, 0xff00, RZ, 0xc0, !PT ;  /* 0x0000ff007fff7812 */ /* 0x000fe400078cc0ff */
[----:B------:R-:W-:Y:S02]  /*6160*/  LOP3.LUT P2, RZ, R126, 0xff0000, RZ, 0xc0, !PT ;  /* 0x00ff00007eff7812 */ /* 0x000fe4000784c0ff */
[----:B------:R-:W-:Y:S01]  /*6170*/  FSEL R118, R11, RZ, P5 ;  /* 0x000000ff0b767208 */ /* 0x000fe20002800000 */
[----:B------:R-:W-:Y:S01]  /*6180*/  FMUL.FTZ R11, R104, UR14 ;  /* 0x0000000e680b7c20 */ /* 0x000fe20008410000 */
[C---:B------:R-:W-:Y:S01]  /*6190*/  F2FP.F16.F32.PACK_AB R105, R114.reuse, R105 ;  /* 0x000000697269723e */ /* 0x040fe200000000ff */
[----:B------:R-:W-:Y:S01]  /*61a0*/  FMUL.FTZ R114, R114, UR14 ;  /* 0x0000000e72727c20 */ /* 0x000fe20008410000 */
[C---:B------:R-:W-:Y:S01]  /*61b0*/  F2FP.F16.F32.PACK_AB R104, R113.reuse, R104 ;  /* 0x000000687168723e */ /* 0x040fe200000000ff */
[----:B------:R-:W-:Y:S01]  /*61c0*/  FMUL.FTZ R113, R113, UR14 ;  /* 0x0000000e71717c20 */ /* 0x000fe20008410000 */
[----:B------:R-:W-:-:S02]  /*61d0*/  FSEL R119, R117, RZ, P6 ;  /* 0x000000ff75777208 */ /* 0x000fc40003000000 */
[----:B------:R-:W-:Y:S02]  /*61e0*/  FSEL R116, R112, RZ, P2 ;  /* 0x000000ff70747208 */ /* 0x000fe40001000000 */
[C---:B------:R-:W-:Y:S02]  /*61f0*/  LOP3.LUT P5, RZ, R126.reuse, 0xff000000, RZ, 0xc0, !PT ;  /* 0xff0000007eff7812 */ /* 0x040fe400078ac0ff */
[C---:B------:R-:W-:Y:S02]  /*6200*/  LOP3.LUT P6, RZ, R126.reuse, 0xff, RZ, 0xc0, !PT ;  /* 0x000000ff7eff7812 */ /* 0x040fe400078cc0ff */
[----:B------:R-:W-:Y:S02]  /*6210*/  LOP3.LUT P2, RZ, R126, 0xff00, RZ, 0xc0, !PT ;  /* 0x0000ff007eff7812 */ /* 0x000fe4000784c0ff */
[----:B------:R-:W-:Y:S02]  /*6220*/  FSEL R117, R114, RZ, P5 ;  /* 0x000000ff72757208 */ /* 0x000fe40002800000 */
[----:B------:R-:W-:-:S02]  /*6230*/  FSEL R11, R11, RZ, P6 ;  /* 0x000000ff0b0b7208 */ /* 0x000fc40003000000 */
[----:B------:R-:W-:Y:S02]  /*6240*/  FSEL R112, R113, RZ, P2 ;  /* 0x000000ff71707208 */ /* 0x000fe40001000000 */
[----:B------:R-:W-:Y:S02]  /*6250*/  F2FP.F16.F32.PACK_AB R107, R122, R107 ;  /* 0x0000006b7a6b723e */ /* 0x000fe400000000ff */
[----:B------:R-:W-:Y:S02]  /*6260*/  F2FP.F16.F32.PACK_AB R114, R119, R118 ;  /* 0x000000767772723e */ /* 0x000fe400000000ff */
[----:B------:R-:W-:Y:S02]  /*6270*/  F2FP.F16.F32.PACK_AB R113, R117, R116 ;  /* 0x000000747571723e */ /* 0x000fe400000000ff */
[----:B------:R-:W-:Y:S01]  /*6280*/  F2FP.F16.F32.PACK_AB R112, R112, R11 ;  /* 0x0000000b7070723e */ /* 0x000fe200000000ff */
[----:B------:R-:W-:Y:S06]  /*6290*/  BRA `(.L_x_542) ;  /* 0x0000000000d47947 */ /* 0x000fec0003800000 */
.L_x_546:
[-CC-:B------:R-:W-:Y:S01]  /*62a0*/  FFMA.FTZ R120, R148, R122.reuse, R123.reuse ;  /* 0x0000007a94787223 */ /* 0x180fe2000001007b */
[-CC-:B------:R-:W-:Y:S01]  /*62b0*/  FFMA.FTZ R115, R149, R122.reuse, R123.reuse ;  /* 0x0000007a95737223 */ /* 0x180fe2000001007b */
[-CC-:B------:R-:W-:Y:S01]  /*62c0*/  FFMA.FTZ R116, R139, R122.reuse, R123.reuse ;  /* 0x0000007a8b747223 */ /* 0x180fe2000001007b */
[-C--:B0-----:R-:W-:Y:S01]  /*62d0*/  FFMA.FTZ R118, R142, R122.reuse, R123 ;  /* 0x0000007a8e767223 */ /* 0x081fe2000001007b */
        /* <DEDUP_REMOVED lines=9> */
[----:B------:R-:W-:Y:S01]  /*6370*/  ISETP.GE.U32.AND P2, PT, R126, RZ, PT ;  /* 0x000000ff7e00720c */ /* 0x000fe20003f46070 */
[----:B------:R-:W-:Y:S01]  /*6380*/  FADD.FTZ R122, R141, -R118 ;  /* 0x800000768d7a7221 */ /* 0x000fe20000010000 */
[----:B------:R-:W-:Y:S01]  /*6390*/  FADD.FTZ R116, R129, -R112 ;  /* 0x8000007081747221 */ /* 0x000fe20000010000 */
[----:B------:R-:W-:Y:S01]  /*63a0*/  FMUL.FTZ R152, R152, UR14 ;  /* 0x0000000e98987c20 */ /* 0x000fe20008410000 */
[----:B------:R-:W-:Y:S01]  /*63b0*/  FMUL.FTZ R158, R158, UR14 ;  /* 0x0000000e9e9e7c20 */ /* 0x000fe20008410000 */
[----:B------:R-:W-:Y:S01]  /*63c0*/  LOP3.LUT P5, RZ, R127, 0xff0000, RZ, 0xc0, !PT ;  /* 0x00ff00007fff7812 */ /* 0x000fe200078ac0ff */
[----:B------:R-:W-:Y:S01]  /*63d0*/  FADD.FTZ R118, R135, -R114 ;  /* 0x8000007287767221 */ /* 0x000fe20000010000 */
[----:B------:R-:W-:Y:S01]  /*63e0*/  ISETP.GE.U32.AND.EX P2, PT, R127, 0x1000000, PT, P2 ;  /* 0x010000007f00780c */ /* 0x000fe20003f46120 */
[C---:B------:R-:W-:Y:S01]  /*63f0*/  FMUL.FTZ R120, R11.reuse, R120 ;  /* 0x000000780b787220 */ /* 0x040fe20000410000 */
[C---:B------:R-:W-:Y:S01]  /*6400*/  FMUL.FTZ R122, R11.reuse, R122 ;  /* 0x0000007a0b7a7220 */ /* 0x040fe20000410000 */
[C---:B------:R-:W-:Y:S01]  /*6410*/  FMUL.FTZ R116, R11.reuse, R116 ;  /* 0x000000740b747220 */ /* 0x040fe20000410000 */
[----:B------:R-:W-:Y:S01]  /*6420*/  FADD.FTZ R114, R128, -R113 ;  /* 0x8000007180727221 */ /* 0x000fe20000010000 */
[----:B------:R-:W-:Y:S01]  /*6430*/  FADD.FTZ R112, R8, -R123 ;  /* 0x8000007b08707221 */ /* 0x000fe20000010000 */
[----:B------:R-:W-:Y:S01]  /*6440*/  FSEL R115, R152, RZ, P5 ;  /* 0x000000ff98737208 */ /* 0x000fe20002800000 */
[----:B------:R-:W-:Y:S01]  /*6450*/  FMUL.FTZ R120, R120, UR14 ;  /* 0x0000000e78787c20 */ /* 0x000fe20008410000 */
[----:B------:R-:W-:Y:S01]  /*6460*/  FSEL R158, R158, RZ, P2 ;  /* 0x000000ff9e9e7208 */ /* 0x000fe20001000000 */
[----:B------:R-:W-:Y:S01]  /*6470*/  FMUL.FTZ R122, R122, UR14 ;  /* 0x0000000e7a7a7c20 */ /* 0x000fe20008410000 */
        /* <DEDUP_REMOVED lines=19> */
[----:B------:R-:W-:Y:S02]  /*65b0*/  F2FP.F16.F32.PACK_AB R115, R158, R115 ;  /* 0x000000739e73723e */ /* 0x000fe400000000ff */
[----:B------:R-:W-:Y:S02]  /*65c0*/  F2FP.F16.F32.PACK_AB R114, R117, R120 ;  /* 0x000000787572723e */ /* 0x000fe400000000ff */
[----:B------:R-:W-:Y:S02]  /*65d0*/  F2FP.F16.F32.PACK_AB R113, R118, R113 ;  /* 0x000000717671723e */ /* 0x000fe400000000ff */
[----:B------:R-:W-:-:S07]  /*65e0*/  F2FP.F16.F32.PACK_AB R112, R11, R112 ;  /* 0x000000700b70723e */ /* 0x000fce00000000ff */
.L_x_542:
        /* <DEDUP_REMOVED lines=9> */
.L_x_538:
[----:B------:R-:W-:Y:S05]  /*6680*/  BSYNC.RECONVERGENT B1 ;  /* 0x0000000000017941 */ /* 0x000fea0003800200 */
.L_x_537:
[----:B-1-3--:R-:W1:Y:S02]  /*6690*/  LDC.64 R112, c[0x0][0x380] ;  /* 0x0000e000ff707b82 */ /* 0x00ae640000000a00 */
[----:B-1----:R-:W-:-:S04]  /*66a0*/  LEA R5, R112, R5, 0x2 ;  /* 0x0000000570057211 */ /* 0x002fc800078e10ff */
[----:B------:R-:W-:-:S13]  /*66b0*/  ISETP.GE.AND P0, PT, R5, R113, PT ;  /* 0x000000710500720c */ /* 0x000fda0003f06270 */
[----:B------:R-:W-:Y:S05]  /*66c0*/  @!P0 BRA `(.L_x_547) ;  /* 0xffffff9c00f48947 */ /* 0x000fea000383ffff */
.L_x_521:
[----:B------:R-:W-:Y:S05]  /*66d0*/  BSYNC B0 ;  /* 0x0000000000007941 */ /* 0x000fea0003800000 */
.L_x_520:
        /* <DEDUP_REMOVED lines=10> */
[----:B------:R-:W-:Y:S02]  /*6780*/  LEA R9, R9, R4, 0x6 ;  /* 0x0000000409097211 */ /* 0x000fe400078e30ff */
[----:B------:R-:W-:Y:S02]  /*6790*/  IADD3 R3, PT, PT, R3, R0, RZ ;  /* 0x0000000003037210 */ /* 0x000fe40007ffe0ff */
[----:B--2---:R-:W-:Y:S02]  /*67a0*/  LEA R2, R5, R2, 0x18 ;  /* 0x0000000205027211 */ /* 0x004fe400078ec0ff */
[----:B------:R-:W-:Y:S02]  /*67b0*/  IADD3 R4, P4, PT, R6, R7, RZ ;  /* 0x0000000706047210 */ /* 0x000fe40007f9e0ff */
[----:B------:R-:W-:-:S02]  /*67c0*/  LEA R9, R9, R2, 0x5 ;  /* 0x0000000209097211 */ /* 0x000fc400078e28ff */
[----:B------:R-:W-:Y:S02]  /*67d0*/  LEA R0, R7, R2, 0x2 ;  /* 0x0000000207007211 */ /* 0x000fe400078e10ff */
[C---:B------:R-:W-:Y:S01]  /*67e0*/  ISETP.GE.U32.AND P3, PT, R3.reuse, 0x80, PT ;  /* 0x000000800300780c */ /* 0x040fe20003f66070 */
[----:B------:R-:W-:Y:S01]  /*67f0*/  STS.128 [R9], R64 ;  /* 0x0000004009007388 */ /* 0x000fe20000000c00 */
[C---:B------:R-:W-:Y:S02]  /*6800*/  ISETP.GE.U32.AND P0, PT, R3.reuse, 0x100, PT ;  /* 0x000001000300780c */ /* 0x040fe40003f06070 */
[C---:B------:R-:W-:Y:S01]  /*6810*/  ISETP.GE.U32.AND P1, PT, R3.reuse, 0x180, PT ;  /* 0x000001800300780c */ /* 0x040fe20003f26070 */
[----:B------:R-:W-:Y:S01]  /*6820*/  STS.128 [R9+0x10], R60 ;  /* 0x0000103c09007388 */ /* 0x000fe20000000c00 */
[----:B------:R-:W-:Y:S02]  /*6830*/  ISETP.GE.U32.AND P2, PT, R3, 0x200, PT ;  /* 0x000002000300780c */ /* 0x000fe40003f46070 */
[----:B------:R-:W-:Y:S01]  /*6840*/  IADD3.X R3, PT, PT, RZ, RZ, RZ, P4, !PT ;  /* 0x000000ffff037210 */ /* 0x000fe200027fe4ff */
[----:B------:R-:W-:Y:S01]  /*6850*/  STS.128 [R9+0x400], R56 ;  /* 0x0004003809007388 */ /* 0x000fe20000000c00 */
[----:B------:R-:W-:-:S02]  /*6860*/  SHF.L.U32 R2, R4, 0x2, RZ ;  /* 0x0000000204027819 */ /* 0x000fc400000006ff */
[----:B------:R-:W-:Y:S01]  /*6870*/  SHF.L.U64.HI R3, R4, 0x2, R3 ;  /* 0x0000000204037819 */ /* 0x000fe20000010203 */
[----:B------:R-:W-:Y:S01]  /*6880*/  STS.128 [R9+0x410], R52 ;  /* 0x0004103409007388 */ /* 0x000fe20000000c00 */
[----:B------:R-:W-:Y:S01]  /*6890*/  BAR.SYNC.DEFER_BLOCKING 0x0 ;  /* 0x0000000000007b1d */ /* 0x000fe20000010000 */
[C---:B---3--:R-:W-:Y:S02]  /*68a0*/  IADD3 R6, P6, PT, R2.reuse, UR18, RZ ;  /* 0x0000001202067c10 */ /* 0x048fe4000ffde0ff */
[C---:B------:R-:W-:Y:S02]  /*68b0*/  IADD3 R8, P5, PT, R2.reuse, UR16, RZ ;  /* 0x0000001002087c10 */ /* 0x040fe4000ffbe0ff */
[C---:B----4-:R-:W-:Y:S02]  /*68c0*/  IADD3 R4, P4, PT, R2.reuse, UR22, RZ ;  /* 0x0000001602047c10 */ /* 0x050fe4000ff9e0ff */
[----:B------:R-:W-:Y:S02]  /*68d0*/  IADD3.X R7, PT, PT, R3, UR19, RZ, P6, !PT ;  /* 0x0000001303077c10 */ /* 0x000fe4000b7fe4ff */
[----:B------:R-:W-:-:S02]  /*68e0*/  IADD3 R2, P6, PT, R2, UR20, RZ ;  /* 0x0000001402027c10 */ /* 0x000fc4000ffde0ff */
[----:B------:R-:W-:Y:S01]  /*68f0*/  IADD3.X R5, PT, PT, R3, UR23, RZ, P4, !PT ;  /* 0x0000001703057c10 */ /* 0x000fe2000a7fe4ff */
[----:B------:R-:W1:Y:S04]  /*6900*/  LDS R10, [R0] ;  /* 0x00000000000a7984 */ /* 0x000e680000000800 */
[----:B------:R-:W2:Y:S04]  /*6910*/  LDS R15, [R0+0x800] ;  /* 0x00080000000f7984 */ /* 0x000ea80000000800 */
[----:B-----5:R-:W3:Y:S04]  /*6920*/  LDS R11, [R0+0x200] ;  /* 0x00020000000b7984 */ /* 0x020ee80000000800 */
        /* <DEDUP_REMOVED lines=13> */
[----:B------:R-:W-:Y:S01]  /*6a00*/  LDS R54, [R0+0x1a00] ;  /* 0x001a000000367984 */ /* 0x000fe20000000800 */
[----:B----4-:R-:W-:-:S03]  /*6a10*/  FADD.FTZ R11, R11, R14 ;  /* 0x0000000e0b0b7221 */ /* 0x010fc60000010000 */
[----:B------:R-:W3:Y:S01]  /*6a20*/  LDS R57, [R0+0x1c00] ;  /* 0x001c000000397984 */ /* 0x000ee20000000800 */
        /* <DEDUP_REMOVED lines=12> */
[----:B------:R1:W-:Y:S04]  /*6af0*/  STS.128 [R9+0x10], R76 ;  /* 0x0000104c09007388 */ /* 0x0003e80000000c00 */
[----:B------:R-:W-:Y:S01]  /*6b00*/  STS.128 [R9+0x400], R72 ;  /* 0x0004004809007388 */ /* 0x000fe20000000c00 */
[----:B---3--:R-:W-:-:S03]  /*6b10*/  FADD.FTZ R57, R12, R57 ;  /* 0x000000390c397221 */ /* 0x008fc60000010000 */
[----:B------:R-:W-:Y:S01]  /*6b20*/  STS.128 [R9+0x410], R68 ;  /* 0x0004104409007388 */ /* 0x000fe20000000c00 */
        /* <DEDUP_REMOVED lines=131> */
.L_x_549:
[----:B------:R-:W-:Y:S05]  /*7360*/  BSYNC.RECONVERGENT B0 ;  /* 0x0000000000007941 */ /* 0x000fea0003800200 */
.L_x_548:
        /* <DEDUP_REMOVED lines=23> */
.L_x_551:
[----:B------:R-:W-:Y:S05]  /*74e0*/  BSYNC.RECONVERGENT B0 ;  /* 0x0000000000007941 */ /* 0x000fea0003800200 */
.L_x_550:
        /* <DEDUP_REMOVED lines=23> */
.L_x_553:
[----:B------:R-:W-:Y:S05]  /*7660*/  BSYNC.RECONVERGENT B0 ;  /* 0x0000000000007941 */ /* 0x000fea0003800200 */
.L_x_552:
        /* <DEDUP_REMOVED lines=8> */
.L_x_526:
[----:B------:R-:W-:Y:S01]  /*76f0*/  HFMA2 R122, -RZ, RZ, 0, 5.9604644775390625e-08 ;  /* 0x00000001ff7a7431 */ /* 0x000fe200000001ff */
[----:B------:R-:W-:Y:S01]  /*7700*/  BSSY B1, `(.L_x_554) ;  /* 0x0000006000017945 */ /* 0x000fe20003800000 */
[----:B------:R-:W-:Y:S02]  /*7710*/  MOV R123, 0x1f ;  /* 0x0000001f007b7802 */ /* 0x000fe40000000f00 */
[----:B------:R-:W-:-:S07]  /*7720*/  MOV R120, 0xffffffff ;  /* 0xffffffff00787802 */ /* 0x000fce0000000f00 */
[----:B-----5:R-:W-:Y:S05]  /*7730*/  WARPSYNC.COLLECTIVE R120, `(.L_x_555) ;  /* 0x0000000078087348 */ /* 0x020fea0003c00000 */
[----:B------:R0:W1:Y:S02]  /*7740*/  SHFL.BFLY P0, R121, R153, R122, R123 ;  /* 0x0c00007a99797389 */ /* 0x000064000000007b */
[----:B01---5:R-:W-:Y:S05]  /*7750*/  ENDCOLLECTIVE ;  /* 0x000000000000791b */ /* 0x023fea0003800000 */
.L_x_555:
[----:B------:R-:W-:Y:S05]  /*7760*/  BSYNC B1 ;  /* 0x0000000000017941 */ /* 0x000fea0003800000 */
.L_x_554:
        /* <DEDUP_REMOVED lines=9> */
.L_x_556:
[----:B------:R-:W-:Y:S01]  /*7800*/  HFMA2 R122, -RZ, RZ, 0, 1.1920928955078125e-07 ;  /* 0x00000002ff7a7431 */ /* 0x000fe200000001ff */
[----:B------:R-:W-:Y:S02]  /*7810*/  MOV R153, R112 ;  /* 0x0000007000997202 */ /* 0x000fe40000000f00 */
[----:B------:R-:W-:-:S07]  /*7820*/  MOV R113, R121 ;  /* 0x0000007900717202 */ /* 0x000fce0000000f00 */
[----:B------:R-:W-:Y:S05]  /*7830*/  WARPSYNC.COLLECTIVE R120, `(.L_x_557) ;  /* 0x0000000078087348 */ /* 0x000fea0003c00000 */
[----:B------:R0:W1:Y:S02]  /*7840*/  SHFL.BFLY P0, R121, R153, R122, R123 ;  /* 0x0c00007a99797389 */ /* 0x000064000000007b */
[----:B01----:R-:W-:Y:S05]  /*7850*/  ENDCOLLECTIVE ;  /* 0x000000000000791b */ /* 0x003fea0003800000 */
.L_x_557:
[----:B------:R-:W-:-:S05]  /*7860*/  FADD.FTZ R113, R113, R158 ;  /* 0x0000009e71717221 */ /* 0x000fca0000010000 */
[----:B------:R-:W-:Y:S02]  /*7870*/  MOV R153, R113 ;  /* 0x0000007100997202 */ /* 0x000fe40000000f00 */
[----:B------:R-:W-:-:S07]  /*7880*/  MOV R115, R121 ;  /* 0x0000007900737202 */ /* 0x000fce0000000f00 */
[----:B------:R-:W-:Y:S05]  /*7890*/  WARPSYNC.COLLECTIVE R120, `(.L_x_558) ;  /* 0x0000000078087348 */ /* 0x000fea0003c00000 */
[----:B------:R0:W1:Y:S02]  /*78a0*/  SHFL.BFLY P0, R121, R153, R122, R123 ;  /* 0x0c00007a99797389 */ /* 0x000064000000007b */
[----:B01----:R-:W-:Y:S05]  /*78b0*/  ENDCOLLECTIVE ;  /* 0x000000000000791b */ /* 0x003fea0003800000 */
.L_x_558:
[----:B------:R-:W-:Y:S01]  /*78c0*/  FADD.FTZ R115, R112, R115 ;  /* 0x0000007370737221 */ /* 0x000fe20000010000 */
[----:B------:R-:W-:-:S04]  /*78d0*/  HFMA2 R122, -RZ, RZ, 0, 2.384185791015625e-07 ;  /* 0x00000004ff7a7431 */ /* 0x000fc800000001ff */
[----:B------:R-:W-:Y:S02]  /*78e0*/  MOV R153, R115 ;  /* 0x0000007300997202 */ /* 0x000fe40000000f00 */
[----:B------:R-:W-:-:S07]  /*78f0*/  MOV R114, R121 ;  /* 0x0000007900727202 */ /* 0x000fce0000000f00 */
[----:B------:R-:W-:Y:S05]  /*7900*/  WARPSYNC.COLLECTIVE R120, `(.L_x_559) ;  /* 0x0000000078087348 */ /* 0x000fea0003c00000 */
[----:B------:R0:W1:Y:S02]  /*7910*/  SHFL.BFLY P0, R121, R153, R122, R123 ;  /* 0x0c00007a99797389 */ /* 0x000064000000007b */
[----:B01----:R-:W-:Y:S05]  /*7920*/  ENDCOLLECTIVE ;  /* 0x000000000000791b */ /* 0x003fea0003800000 */
.L_x_559:
[----:B------:R-:W-:-:S05]  /*7930*/  FADD.FTZ R114, R113, R114 ;  /* 0x0000007271727221 */ /* 0x000fca0000010000 */
[----:B------:R-:W-:Y:S02]  /*7940*/  MOV R153, R114 ;  /* 0x0000007200997202 */ /* 0x000fe40000000f00 */
[----:B------:R-:W-:-:S07]  /*7950*/  MOV R116, R121 ;  /* 0x0000007900747202 */ /* 0x000fce0000000f00 */
[----:B------:R-:W-:Y:S05]  /*7960*/  WARPSYNC.COLLECTIVE R120, `(.L_x_560) ;  /* 0x0000000078087348 */ /* 0x000fea0003c00000 */
[----:B------:R0:W1:Y:S02]  /*7970*/  SHFL.BFLY P0, R121, R153, R122, R123 ;  /* 0x0c00007a99797389 */ /* 0x000064000000007b */
[----:B01----:R-:W-:Y:S05]  /*7980*/  ENDCOLLECTIVE ;  /* 0x000000000000791b */ /* 0x003fea0003800000 */
.L_x_560:
[----:B------:R-:W-:Y:S01]  /*7990*/  FADD.FTZ R116, R115, R116 ;  /* 0x0000007473747221 */ /* 0x000fe20000010000 */
[----:B------:R-:W-:-:S04]  /*79a0*/  HFMA2 R122, -RZ, RZ, 0, 4.76837158203125e-07 ;  /* 0x00000008ff7a7431 */ /* 0x000fc800000001ff */
[----:B------:R-:W-:Y:S02]  /*79b0*/  MOV R153, R116 ;  /* 0x0000007400997202 */ /* 0x000fe40000000f00 */
[----:B------:R-:W-:-:S07]  /*79c0*/  MOV R117, R121 ;  /* 0x0000007900757202 */ /* 0x000fce0000000f00 */
[----:B------:R-:W-:Y:S05]  /*79d0*/  WARPSYNC.COLLECTIVE R120, `(.L_x_561) ;  /* 0x0000000078087348 */ /* 0x000fea0003c00000 */
[----:B------:R0:W1:Y:S02]  /*79e0*/  SHFL.BFLY P0, R121, R153, R122, R123 ;  /* 0x0c00007a99797389 */ /* 0x000064000000007b */
[----:B01----:R-:W-:Y:S05]  /*79f0*/  ENDCOLLECTIVE ;  /* 0x000000000000791b */ /* 0x003fea0003800000 */
.L_x_561:
[----:B------:R-:W-:-:S05]  /*7a00*/  FADD.FTZ R117, R114, R117 ;  /* 0x0000007572757221 */ /* 0x000fca0000010000 */
[----:B------:R-:W-:Y:S02]  /*7a10*/  MOV R153, R117 ;  /* 0x0000007500997202 */ /* 0x000fe40000000f00 */
[----:B------:R-:W-:-:S07]  /*7a20*/  MOV R119, R121 ;  /* 0x0000007900777202 */ /* 0x000fce0000000f00 */
[----:B------:R-:W-:Y:S05]  /*7a30*/  WARPSYNC.COLLECTIVE R120, `(.L_x_562) ;  /* 0x0000000078087348 */ /* 0x000fea0003c00000 */
[----:B------:R0:W1:Y:S02]  /*7a40*/  SHFL.BFLY P0, R121, R153, R122, R123 ;  /* 0x0c00007a99797389 */ /* 0x000064000000007b */
[----:B01----:R-:W-:Y:S05]  /*7a50*/  ENDCOLLECTIVE ;  /* 0x000000000000791b */ /* 0x003fea0003800000 */
.L_x_562:
[----:B------:R-:W-:Y:S01]  /*7a60*/  FADD.FTZ R119, R116, R119 ;  /* 0x0000007774777221 */ /* 0x000fe20000010000 */
[----:B------:R-:W-:-:S04]  /*7a70*/  HFMA2 R122, -RZ, RZ, 0, 9.5367431640625e-07 ;  /* 0x00000010ff7a7431 */ /* 0x000fc800000001ff */
[----:B------:R-:W-:Y:S02]  /*7a80*/  MOV R153, R119 ;  /* 0x0000007700997202 */ /* 0x000fe40000000f00 */
[----:B------:R-:W-:-:S07]  /*7a90*/  MOV R118, R121 ;  /* 0x0000007900767202 */ /* 0x000fce0000000f00 */
[----:B------:R-:W-:Y:S05]  /*7aa0*/  WARPSYNC.COLLECTIVE R120, `(.L_x_563) ;  /* 0x0000000078087348 */ /* 0x000fea0003c00000 */
[----:B------:R0:W1:Y:S02]  /*7ab0*/  SHFL.BFLY P0, R121, R153, R122, R123 ;  /* 0x0c00007a99797389 */ /* 0x000064000000007b */
[----:B01----:R-:W-:Y:S05]  /*7ac0*/  ENDCOLLECTIVE ;  /* 0x000000000000791b */ /* 0x003fea0003800000 */
.L_x_563:
[----:B------:R-:W-:-:S05]  /*7ad0*/  FADD.FTZ R118, R117, R118 ;  /* 0x0000007675767221 */ /* 0x000fca0000010000 */
[----:B------:R-:W-:Y:S02]  /*7ae0*/  MOV R153, R118 ;  /* 0x0000007600997202 */ /* 0x000fe40000000f00 */
[----:B------:R-:W-:-:S07]  /*7af0*/  MOV R112, R121 ;  /* 0x0000007900707202 */ /* 0x000fce0000000f00 */
[----:B------:R-:W-:Y:S05]  /*7b00*/  WARPSYNC.COLLECTIVE R120, `(.L_x_564) ;  /* 0x0000000078087348 */ /* 0x000fea0003c00000 */
[----:B------:R0:W1:Y:S02]  /*7b10*/  SHFL.BFLY P0, R121, R153, R122, R123 ;  /* 0x0c00007a99797389 */ /* 0x000064000000007b */
[----:B01----:R-:W-:Y:S05]  /*7b20*/  ENDCOLLECTIVE ;  /* 0x000000000000791b */ /* 0x003fea0003800000 */
.L_x_564:
[----:B------:R-:W-:Y:S01]  /*7b30*/  MOV R113, R121 ;  /* 0x0000007900717202 */ /* 0x000fe20000000f00 */
[----:B------:R-:W-:Y:S06]  /*7b40*/  BRA `(.L_x_565) ;  /* 0xffffff9c00f87947 */ /* 0x000fec000383ffff */
.L_x_566:
        /* <DEDUP_REMOVED lines=11> */
.L_x_3902:


//--------------------- .text._ZN10layer_norm31ln_parallel_residual_bwd_kernelINS_13Kernel_traitsI6__halfS2_S2_S2_fjLj512ELj1ELj4ELj1ELj16ENS_18Kernel_traits_baseILj512ES2_S2_S2_S2_fjLj128EEEEELb1ELb0ELb1EEEvNS_9BwdParamsE --------------------------
	.section	.text._ZN10layer_norm31ln_parallel_residual_bwd_kernelINS_13Kernel_traitsI6__halfS2_S2_S2_fjLj512ELj1ELj4ELj1ELj16ENS_18Kernel_traits_baseILj512ES2_S2_S2_S2_fjLj128EEEEELb1ELb0ELb1EEEvNS_9BwdParamsE,"ax",@progbits
	.align	128
        .global         _ZN10layer_norm31ln_parallel_residual_bwd_kernelINS_13Kernel_traitsI6__halfS2_S2_S2_fjLj512ELj1ELj4ELj1ELj16ENS_18Kernel_traits_baseILj512ES2_S2_S2_S2_fjLj128EEEEELb1ELb0ELb1EEEvNS_9BwdParamsE
        .type           _ZN10layer_norm31ln_parallel_residual_bwd_kernelINS_13Kernel_traitsI6__halfS2_S2_S2_fjLj512ELj1ELj4ELj1ELj16ENS_18Kernel_traits_baseILj512ES2_S2_S2_S2_fjLj128EEEEELb1ELb0ELb1EEEvNS_9BwdParamsE,@function
        .size           _ZN10layer_norm31ln_parallel_residual_bwd_kernelINS_13Kernel_traitsI6__halfS2_S2_S2_fjLj512ELj1ELj4ELj1ELj16ENS_18Kernel_traits_baseILj512ES2_S2_S2_S2_fjLj128EEEEELb1ELb0ELb1EEEvNS_9BwdParamsE,(.L_x_3903 - _ZN10layer_norm31ln_parallel_residual_bwd_kernelINS_13Kernel_traitsI6__halfS2_S2_S2_fjLj512ELj1ELj4ELj1ELj16ENS_18Kernel_traits_baseILj512ES2_S2_S2_S2_fjLj128EEEEELb1ELb0ELb1EEEvNS_9BwdParamsE)
        .other          _ZN10layer_norm31ln_parallel_residual_bwd_kernelINS_13Kernel_traitsI6__halfS2_S2_S2_fjLj512ELj1ELj4ELj1ELj16ENS_18Kernel_traits_baseILj512ES2_S2_S2_S2_fjLj128EEEEELb1ELb0ELb1EEEvNS_9BwdParamsE,@"STO_CUDA_ENTRY STV_DEFAULT"
_ZN10layer_norm31ln_parallel_residual_bwd_kernelINS_13Kernel_traitsI6__halfS2_S2_S2_fjLj512ELj1ELj4ELj1ELj16ENS_18Kernel_traits_baseILj512ES2_S2_S2_S2_fjLj128EEEEELb1ELb0ELb1EEEvNS_9BwdParamsE:
.text._ZN10layer_norm31ln_parallel_residual_bwd_kernelINS_13Kernel_traitsI6__halfS2_S2_S2_fjLj512ELj1ELj4ELj1ELj16ENS_18Kernel_traits_baseILj512ES2_S2_S2_S2_fjLj128EEEEELb1ELb0ELb1EEEvNS_9BwdParamsE:
        /* <DEDUP_REMOVED lines=91> */
[----:B------:R-:W-:Y:S01]  /*05b0*/  MOV R113, RZ ;  /* 0x000000ff00717202 */ /* 0x000fe20000000f00 */
[--C-:B---3--:R-:W-:Y:S02]  /*05c0*/  HADD2.F32 R144, -RZ, R20.reuse.H0_H0 ;  /* 0x20000014ff907230 */ /* 0x108fe40000004100 */
[----:B------:R-:W-:Y:S02]  /*05d0*/  HADD2.F32 R143, -RZ, R20.H1_H1 ;  /* 0x30000014ff8f7230 */ /* 0x000fe40000004100 */
[--C-:B------:R-:W-:Y:S02]  /*05e0*/  HADD2.F32 R142, -RZ, R21.reuse.H0_H0 ;  /* 0x20000015ff8e7230 */ /* 0x100fe40000004100 */
[----:B------:R-:W-:Y:S02]  /*05f0*/  HADD2.F32 R141, -RZ, R21.H1_H1 ;  /* 0x30000015ff8d7230 */ /* 0x000fe40000004100 */
[--C-:B------:R-:W-:Y:S02]  /*0600*/  HADD2.F32 R140, -RZ, R22.reuse.H0_H0 ;  /* 0x20000016ff8c7230 */ /* 0x100fe40000004100 */
[----:B------:R-:W-:-:S02]  /*0610*/  HADD2.F32 R139, -RZ, R22.H1_H1 ;  /* 0x30000016ff8b7230 */ /* 0x000fc40000004100 */
[--C-:B------:R-:W-:Y:S02]  /*0620*/  HADD2.F32 R138, -RZ, R23.reuse.H0_H0 ;  /* 0x20000017ff8a7230 */ /* 0x100fe40000004100 */
[----:B------:R-:W-:Y:S02]  /*0630*/  HADD2.F32 R137, -RZ, R23.H1_H1 ;  /* 0x30000017ff897230 */ /* 0x000fe40000004100 */
[--C-:B-----5:R-:W-:Y:S02]  /*0640*/  HADD2.F32 R136, -RZ, R16.reuse.H0_H0 ;  /* 0x20000010ff887230 */ /* 0x120fe40000004100 */
[----:B------:R-:W-:Y:S02]  /*0650*/  HADD2.F32 R135, -RZ, R16.H1_H1 ;  /* 0x30000010ff877230 */ /* 0x000fe40000004100 */
[--C-:B------:R-:W-:Y:S02]  /*0660*/  HADD2.F32 R134, -RZ, R17.reuse.H0_H0 ;  /* 0x20000011ff867230 */ /* 0x100fe40000004100 */
[----:B------:R-:W-:-:S02]  /*0670*/  HADD2.F32 R133, -RZ, R17.H1_H1 ;  /* 0x30000011ff857230 */ /* 0x000fc40000004100 */
[--C-:B------:R-:W-:Y:S02]  /*0680*/  HADD2.F32 R132, -RZ, R18.reuse.H0_H0 ;  /* 0x20000012ff847230 */ /* 0x100fe40000004100 */
[----:B------:R-:W-:Y:S02]  /*0690*/  HADD2.F32 R131, -RZ, R18.H1_H1 ;  /* 0x30000012ff837230 */ /* 0x000fe40000004100 */
[--C-:B------:R-:W-:Y:S02]  /*06a0*/  HADD2.F32 R130, -RZ, R19.reuse.H0_H0 ;  /* 0x20000013ff827230 */ /* 0x100fe40000004100 */
[----:B------:R-:W-:Y:S02]  /*06b0*/  HADD2.F32 R129, -RZ, R19.H1_H1 ;  /* 0x30000013ff817230 */ /* 0x000fe40000004100 */
[--C-:B----4-:R-:W-:Y:S02]  /*06c0*/  HADD2.F32 R128, -RZ, R12.reuse.H0_H0 ;  /* 0x2000000cff807230 */ /* 0x110fe40000004100 */
[----:B------:R-:W-:-:S02]  /*06d0*/  HADD2.F32 R127, -RZ, R12.H1_H1 ;  /* 0x3000000cff7f7230 */ /* 0x000fc40000004100 */
[--C-:B------:R-:W-:Y:S02]  /*06e0*/  HADD2.F32 R126, -RZ, R13.reuse.H0_H0 ;  /* 0x2000000dff7e7230 */ /* 0x100fe40000004100 */
[----:B------:R-:W-:Y:S02]  /*06f0*/  HADD2.F32 R125, -RZ, R13.H1_H1 ;  /* 0x3000000dff7d7230 */ /* 0x000fe40000004100 */
[--C-:B------:R-:W-:Y:S02]  /*0700*/  HADD2.F32 R124, -RZ, R14.reuse.H0_H0 ;  /* 0x2000000eff7c7230 */ /* 0x100fe40000004100 */
[----:B------:R-:W-:Y:S02]  /*0710*/  HADD2.F32 R123, -RZ, R14.H1_H1 ;  /* 0x3000000eff7b7230 */ /* 0x000fe40000004100 */
[--C-:B------:R-:W-:Y:S02]  /*0720*/  HADD2.F32 R122, -RZ, R15.reuse.H0_H0 ;  /* 0x2000000fff7a7230 */ /* 0x100fe40000004100 */
[----:B------:R-:W-:-:S02]  /*0730*/  HADD2.F32 R121, -RZ, R15.H1_H1 ;  /* 0x3000000fff797230 */ /* 0x000fc40000004100 */
[--C-:B--2---:R-:W-:Y:S02]  /*0740*/  HADD2.F32 R120, -RZ, R8.reuse.H0_H0 ;  /* 0x20000008ff787230 */ /* 0x104fe40000004100 */
[----:B------:R-:W-:Y:S02]  /*0750*/  HADD2.F32 R119, -RZ, R8.H1_H1 ;  /* 0x30000008ff777230 */ /* 0x000fe40000004100 */
[--C-:B------:R-:W-:Y:S02]  /*0760*/  HADD2.F32 R118, -RZ, R9.reuse.H0_H0 ;  /* 0x20000009ff767230 */ /* 0x100fe40000004100 */
[----:B------:R-:W-:Y:S02]  /*0770*/  HADD2.F32 R117, -RZ, R9.H1_H1 ;  /* 0x30000009ff757230 */ /* 0x000fe40000004100 */
[--C-:B------:R-:W-:Y:S02]  /*0780*/  HADD2.F32 R116, -RZ, R10.reuse.H0_H0 ;  /* 0x2000000aff747230 */ /* 0x100fe40000004100 */
[----:B------:R-:W-:-:S02]  /*0790*/  HADD2.F32 R115, -RZ, R10.H1_H1 ;  /* 0x3000000aff737230 */ /* 0x000fc40000004100 */
[--C-:B------:R-:W-:Y:S02]  /*07a0*/  HADD2.F32 R114, -RZ, R11.reuse.H0_H0 ;  /* 0x2000000bff727230 */ /* 0x100fe40000004100 */
[----:B------:R-:W-:-:S07]  /*07b0*/  HADD2.F32 R112, -RZ, R11.H1_H1 ;  /* 0x3000000bff707230 */ /* 0x000fce0000004100 */
.L_x_587:
        /* <DEDUP_REMOVED lines=8> */
[----:B0-----:R-:W-:-:S05]  /*0840*/  IMAD.WIDE R22, R110, 0x4, R22 ;  /* 0x000000046e167825 */ /* 0x001fca00078e0216 */
[----:B------:R-:W4:Y:S02]  /*0850*/  LDG.E R0, desc[UR8][R22.64] ;  /* 0x0000000816007981 */ /* 0x000f24000c1e1900 */
[----:B------:R-:W0:Y:S01]  /*0860*/  LDC.64 R148, c[0x0][0x3c8] ;  /* 0x0000f200ff947b82 */ /* 0x000e220000000a00 */
[----:B-1----:R-:W-:-:S06]  /*0870*/  IMAD.WIDE.U32 R24, R147, 0x10, R20 ;  /* 0x0000001093187825 */ /* 0x002fcc00078e0014 */
[----:B------:R-:W4:Y:S01]  /*0880*/  LDG.E.128 R24, desc[UR8][R24.64] ;  /* 0x0000000818187981 */ /* 0x000f22000c1e1d00 */
        /* <DEDUP_REMOVED lines=13> */
[----:B------:R-:W-:-:S02]  /*0960*/  ISETP.NE.AND P3, PT, R166, RZ, PT ;  /* 0x000000ffa600720c */ /* 0x000fc40003f65270 */
[----:B------:R-:W-:-:S04]  /*0970*/  ISETP.NE.U32.AND P0, PT, RZ, UR14, PT ;  /* 0x0000000eff007c0c */ /* 0x000fc8000bf05070 */
[----:B------:R-:W-:Y:S02]  /*0980*/  ISETP.NE.AND.EX P0, PT, RZ, UR15, PT, P0 ;  /* 0x0000000fff007c0c */ /* 0x000fe4000bf05300 */
[----:B----4-:R-:W-:Y:S01]  /*0990*/  FSEL R163, R0, RZ, !P3 ;  /* 0x000000ff00a37208 */ /* 0x010fe20005800000 */
[--C-:B------:R-:W-:Y:S02]  /*09a0*/  HADD2.F32 R0, -RZ, R24.reuse.H0_H0 ;  /* 0x20000018ff007230 */ /* 0x100fe40000004100 */
[----:B------:R-:W-:-:S03]  /*09b0*/  HADD2.F32 R24, -RZ, R24.H1_H1 ;  /* 0x30000018ff187230 */ /* 0x000fc60000004100 */
[C---:B------:R-:W-:Y:S01]  /*09c0*/  FADD.FTZ R0, -R163.reuse, R0 ;  /* 0x00000000a3007221 */ /* 0x040fe20000010100 */
[--C-:B--2---:R-:W-:Y:S02]  /*09d0*/  HADD2.F32 R146, -RZ, R28.reuse.H0_H0 ;  /* 0x2000001cff927230 */ /* 0x104fe40000004100 */
[----:B------:R-:W-:Y:S01]  /*09e0*/  FADD.FTZ R24, -R163, R24 ;  /* 0x00000018a3187221 */ /* 0x000fe20000010100 */
[----:B------:R-:W-:Y:S02]  /*09f0*/  HADD2.F32 R28, -RZ, R28.H1_H1 ;  /* 0x3000001cff1c7230 */ /* 0x000fe40000004100 */
[----:B------:R-:W-:Y:S01]  /*0a00*/  FMUL.FTZ R151, R136, R146 ;  /* 0x0000009288977220 */ /* 0x000fe20000410000 */
[--C-:B---3--:R-:W-:Y:S02]  /*0a10*/  HADD2.F32 R149, -RZ, R32.reuse.H0_H0 ;  /* 0x20000020ff957230 */ /* 0x108fe40000004100 */
[----:B------:R-:W-:Y:S02]  /*0a20*/  HADD2.F32 R32, -RZ, R32.H1_H1 ;  /* 0x30000020ff207230 */ /* 0x000fe40000004100 */
[----:B------:R-:W-:Y:S01]  /*0a30*/  FMUL.FTZ R0, R145, R0 ;  /* 0x0000000091007220 */ /* 0x000fe20000410000 */
[----:B------:R-:W-:-:S03]  /*0a40*/  FADD.FTZ R108, R149, R108 ;  /* 0x0000006c956c7221 */ /* 0x000fc60000010000 */
[-C--:B------:R-:W-:Y:S01]  /*0a50*/  FFMA.FTZ R113, R0, R149.reuse, R113 ;  /* 0x0000009500717223 */ /* 0x080fe20000010071 */
[----:B------:R-:W-:Y:S01]  /*0a60*/  FFMA.FTZ R149, R144, R149, R151 ;  /* 0x0000009590957223 */ /* 0x000fe20000010097 */
[----:B------:R-:W-:Y:S01]  /*0a70*/  FMUL.FTZ R151, R145, R24 ;  /* 0x0000001891977220 */ /* 0x000fe20000410000 */
[----:B------:R-:W-:Y:S01]  /*0a80*/  FMUL.FTZ R24, R135, R28 ;  /* 0x0000001c87187220 */ /* 0x000fe20000410000 */
[----:B------:R-:W-:Y:S02]  /*0a90*/  FADD.FTZ R105, R32, R105 ;  /* 0x0000006920697221 */ /* 0x000fe40000010000 */
[-C--:B------:R-:W-:Y:S01]  /*0aa0*/  FFMA.FTZ R106, R151, R32.reuse, R106 ;  /* 0x00000020976a7223 */ /* 0x080fe2000001006a */
[----:B------:R-:W-:Y:S01]  /*0ab0*/  FFMA.FTZ R32, R143, R32, R24 ;  /* 0x000000208f207223 */ /* 0x000fe20000010018 */
[--C-:B------:R-:W-:Y:S02]  /*0ac0*/  HADD2.F32 R24, -RZ, R25.reuse.H0_H0 ;  /* 0x20000019ff187230 */ /* 0x100fe40000004100 */
[----:B------:R-:W-:-:S03]  /*0ad0*/  HADD2.F32 R25, -RZ, R25.H1_H1 ;  /* 0x30000019ff197230 */ /* 0x000fc60000004100 */
[----:B------:R-:W-:Y:S01]  /*0ae0*/  FADD.FTZ R24, -R163, R24 ;  /* 0x00000018a3187221 */ /* 0x000fe20000010100 */
[----:B------:R-:W-:Y:S01]  /*0af0*/  FADD.FTZ R107, R146, R107 ;  /* 0x0000006b926b7221 */ /* 0x000fe20000010000 */
[----:B------:R-:W-:Y:S01]  /*0b00*/  FFMA.FTZ R109, R0, R146, R109 ;  /* 0x00000092006d7223 */ /* 0x000fe2000001006d */
[----:B------:R-:W-:Y:S01]  /*0b10*/  FADD.FTZ R103, R28, R103 ;  /* 0x000000671c677221 */ /* 0x000fe20000010000 */
[----:B------:R-:W-:Y:S01]  /*0b20*/  FFMA.FTZ R104, R151, R28, R104 ;  /* 0x0000001c97687223 */ /* 0x000fe20000010068 */
[----:B------:R-:W-:Y:S01]  /*0b30*/  FMUL.FTZ R146, R145, R24 ;  /* 0x0000001891927220 */ /* 0x000fe20000410000 */
[----:B------:R-:W-:Y:S02]  /*0b40*/  HADD2.F32 R28, -RZ, R29.H1_H1 ;  /* 0x3000001dff1c7230 */ /* 0x000fe40000004100 */
[----:B------:R-:W-:Y:S01]  /*0b50*/  FADD.FTZ R24, -R163, R25 ;  /* 0x00000019a3187221 */ /* 0x000fe20000010100 */
[--C-:B------:R-:W-:Y:S02]  /*0b60*/  HADD2.F32 R153, -RZ, R33.reuse.H0_H0 ;  /* 0x20000021ff997230 */ /* 0x100fe40000004100 */
[----:B------:R-:W-:-:S02]  /*0b70*/  HADD2.F32 R148, -RZ, R33.H1_H1 ;  /* 0x30000021ff947230 */ /* 0x000fc40000004100 */
[----:B------:R-:W-:Y:S01]  /*0b80*/  FMUL.FTZ R33, R145, R24 ;  /* 0x0000001891217220 */ /* 0x000fe20000410000 */
[----:B------:R-:W-:Y:S01]  /*0b90*/  FMUL.FTZ R24, R133, R28 ;  /* 0x0000001c85187220 */ /* 0x000fe20000410000 */
[----:B------:R-:W-:Y:S02]  /*0ba0*/  HADD2.F32 R155, -RZ, R29.H0_H0 ;  /* 0x2000001dff9b7230 */ /* 0x000fe40000004100 */
[----:B------:R-:W-:Y:S01]  /*0bb0*/  FADD.FTZ R67, R148, R67 ;  /* 0x0000004394437221 */ /* 0x000fe20000010000 */
[-C--:B------:R-:W-:Y:S01]  /*0bc0*/  FFMA.FTZ R68, R33, R148.reuse, R68 ;  /* 0x0000009421447223 */ /* 0x080fe20000010044 */
[----:B------:R-:W-:Y:S01]  /*0bd0*/  FFMA.FTZ R148, R141, R148, R24 ;  /* 0x000000948d947223 */ /* 0x000fe20000010018 */
[--C-:B------:R-:W-:Y:S02]  /*0be0*/  HADD2.F32 R24, -RZ, R26.reuse.H0_H0 ;  /* 0x2000001aff187230 */ /* 0x100fe40000004100 */
[----:B------:R-:W-:Y:S02]  /*0bf0*/  HADD2.F32 R26, -RZ, R26.H1_H1 ;  /* 0x3000001aff1a7230 */ /* 0x000fe40000004100 */
[----:B------:R-:W-:Y:S01]  /*0c00*/  FMUL.FTZ R157, R134, R155 ;  /* 0x0000009b869d7220 */ /* 0x000fe20000410000 */
[----:B------:R-:W-:-:S02]  /*0c10*/  HADD2.F32 R25, -RZ, R30.H0_H0 ;  /* 0x2000001eff197230 */ /* 0x000fc40000004100 */
[C---:B------:R-:W-:Y:S01]  /*0c20*/  FADD.FTZ R24, -R163.reuse, R24 ;  /* 0x00000018a3187221 */ /* 0x040fe20000010100 */
[----:B------:R-:W-:Y:S02]  /*0c30*/  HADD2.F32 R30, -RZ, R30.H1_H1 ;  /* 0x3000001eff1e7230 */ /* 0x000fe40000004100 */
[----:B------:R-:W-:Y:S01]  /*0c40*/  FADD.FTZ R26, -R163, R26 ;  /* 0x0000001aa31a7221 */ /* 0x000fe20000010100 */
[----:B------:R-:W-:Y:S01]  /*0c50*/  FADD.FTZ R91, R153, R91 ;  /* 0x0000005b995b7221 */ /* 0x000fe20000010000 */
[-C--:B------:R-:W-:Y:S01]  /*0c60*/  FFMA.FTZ R95, R146, R153.reuse, R95 ;  /* 0x00000099925f7223 */ /* 0x080fe2000001005f */
[--C-:B------:R-:W-:Y:S02]  /*0c70*/  HADD2.F32 R150, -RZ, R34.reuse.H0_H0 ;  /* 0x20000022ff967230 */ /* 0x100fe40000004100 */
[----:B------:R-:W-:Y:S01]  /*0c80*/  FFMA.FTZ R153, R142, R153, R157 ;  /* 0x000000998e997223 */ /* 0x000fe2000001009d */
[----:B------:R-:W-:Y:S01]  /*0c90*/  FADD.FTZ R69, R155, R69 ;  /* 0x000000459b457221 */ /* 0x000fe20000010000 */
[----:B------:R-:W-:Y:S01]  /*0ca0*/  FFMA.FTZ R80, R146, R155, R80 ;  /* 0x0000009b92507223 */ /* 0x000fe20000010050 */
[----:B------:R-:W-:-:S02]  /*0cb0*/  HADD2.F32 R34, -RZ, R34.H1_H1 ;  /* 0x30000022ff227230 */ /* 0x000fc40000004100 */
[C---:B------:R-:W-:Y:S01]  /*0cc0*/  FMUL.FTZ R155, R145.reuse, R24 ;  /* 0x00000018919b7220 */ /* 0x040fe20000410000 */
        /* <DEDUP_REMOVED lines=8> */
[-C--:B------:R-:W-:Y:S01]  /*0d50*/  FMUL.FTZ R29, R132, R25.reuse ;  /* 0x00000019841d7220 */ /* 0x080fe20000410000 */
[----:B------:R-:W-:Y:S02]  /*0d60*/  FADD.FTZ R61, R25, R61 ;  /* 0x0000003d193d7221 */ /* 0x000fe40000010000 */
[----:B------:R-:W-:Y:S01]  /*0d70*/  FMUL.FTZ R159, R145, R24 ;  /* 0x00000018919f7220 */ /* 0x000fe20000410000 */
[----:B------:R-:W-:Y:S01]  /*0d80*/  FADD.FTZ R24, -R163, R27 ;  /* 0x0000001ba3187221 */ /* 0x000fe20000010100 */
[----:B------:R-:W-:Y:S01]  /*0d90*/  FFMA.FTZ R62, R155, R25, R62 ;  /* 0x000000199b3e7223 */ /* 0x000fe2000001003e */
[--C-:B------:R-:W-:Y:S02]  /*0da0*/  HADD2.F32 R25, -RZ, R31.reuse.H0_H0 ;  /* 0x2000001fff197230 */ /* 0x100fe40000004100 */
[----:B------:R-:W-:Y:S02]  /*0db0*/  HADD2.F32 R31, -RZ, R31.H1_H1 ;  /* 0x3000001fff1f7230 */ /* 0x000fe40000004100 */
[----:B------:R-:W-:Y:S01]  /*0dc0*/  FMUL.FTZ R161, R145, R24 ;  /* 0x0000001891a17220 */ /* 0x000fe20000410000 */
[----:B------:R-:W-:Y:S01]  /*0dd0*/  FADD.FTZ R57, R30, R57 ;  /* 0x000000391e397221 */ /* 0x000fe20000010000 */
[----:B------:R-:W-:Y:S01]  /*0de0*/  FFMA.FTZ R58, R157, R30, R58 ;  /* 0x0000001e9d3a7223 */ /* 0x000fe2000001003a */
[-C--:B------:R-:W-:Y:S01]  /*0df0*/  FMUL.FTZ R24, R129, R31.reuse ;  /* 0x0000001f81187220 */ /* 0x080fe20000410000 */
[----:B------:R-:W-:Y:S01]  /*0e00*/  FADD.FTZ R43, R31, R43 ;  /* 0x0000002b1f2b7221 */ /* 0x000fe20000010000 */
[----:B------:R-:W-:Y:S01]  /*0e10*/  FFMA.FTZ R44, R161, R31, R44 ;  /* 0x0000001fa12c7223 */ /* 0x000fe2000001002c */
[----:B------:R-:W-:Y:S01]  /*0e20*/  HADD2.F32 R154, -RZ, R35.H1_H1 ;  /* 0x30000023ff9a7230 */ /* 0x000fe20000004100 */
[----:B------:R-:W0:Y:S01]  /*0e30*/  LDC.64 R30, c[0x0][0x438] ;  /* 0x00010e00ff1e7b82 */ /* 0x000e220000000a00 */
[----:B------:R-:W-:Y:S01]  /*0e40*/  FADD.FTZ R63, R150, R63 ;  /* 0x0000003f963f7221 */ /* 0x000fe20000010000 */
[----:B------:R-:W-:-:S02]  /*0e50*/  FFMA.FTZ R64, R155, R150, R64 ;  /* 0x000000969b407223 */ /* 0x000fc40000010040 */
[----:B------:R-:W-:Y:S01]  /*0e60*/  FADD.FTZ R45, R154, R45 ;  /* 0x0000002d9a2d7221 */ /* 0x000fe20000010000 */
[-C--:B------:R-:W-:Y:S01]  /*0e70*/  FFMA.FTZ R46, R161, R154.reuse, R46 ;  /* 0x0000009aa12e7223 */ /* 0x080fe2000001002e */
[----:B------:R-:W-:Y:S01]  /*0e80*/  FFMA.FTZ R154, R137, R154, R24 ;  /* 0x0000009a899a7223 */ /* 0x000fe20000010018 */
[----:B------:R-:W-:Y:S01]  /*0e90*/  FFMA.FTZ R150, R140, R150, R29 ;  /* 0x000000968c967223 */ /* 0x000fe2000001001d */
[--C-:B------:R-:W-:Y:S02]  /*0ea0*/  HADD2.F32 R24, -RZ, R36.reuse.H0_H0 ;  /* 0x20000024ff187230 */ /* 0x100fe40000004100 */
[-C--:B------:R-:W-:Y:S01]  /*0eb0*/  FMUL.FTZ R29, R130, R25.reuse ;  /* 0x00000019821d7220 */ /* 0x080fe20000410000 */
[----:B------:R-:W-:Y:S01]  /*0ec0*/  FADD.FTZ R53, R25, R53 ;  /* 0x0000003519357221 */ /* 0x000fe20000010000 */
[----:B------:R-:W-:Y:S01]  /*0ed0*/  FFMA.FTZ R54, R159, R25, R54 ;  /* 0x000000199f367223 */ /* 0x000fe20000010036 */
[----:B------:R-:W-:Y:S02]  /*0ee0*/  HADD2.F32 R36, -RZ, R36.H1_H1 ;  /* 0x30000024ff247230 */ /* 0x000fe40000004100 */
[----:B------:R-:W-:-:S02]  /*0ef0*/  HADD2.F32 R152, -RZ, R35.H0_H0 ;  /* 0x20000023ff987230 */ /* 0x000fc40000004100 */
[--C-:B------:R-:W-:Y:S02]  /*0f00*/  HADD2.F32 R25, -RZ, R37.reuse.H0_H0 ;  /* 0x20000025ff197230 */ /* 0x100fe40000004100 */
[----:B------:R-:W-:Y:S02]  /*0f10*/  HADD2.F32 R37, -RZ, R37.H1_H1 ;  /* 0x30000025ff257230 */ /* 0x000fe40000004100 */
[----:B------:R-:W-:Y:S01]  /*0f20*/  FADD.FTZ R26, -R163, R36 ;  /* 0x00000024a31a7221 */ /* 0x000fe20000010100 */
[----:B------:R-:W-:Y:S01]  /*0f30*/  FADD.FTZ R55, R152, R55 ;  /* 0x0000003798377221 */ /* 0x000fe20000010000 */
[----:B------:R-:W-:Y:S01]  /*0f40*/  FFMA.FTZ R56, R159, R152, R56 ;  /* 0x000000989f387223 */ /* 0x000fe20000010038 */
[--C-:B------:R-:W-:Y:S02]  /*0f50*/  HADD2.F32 R27, -RZ, R38.reuse.H0_H0 ;  /* 0x20000026ff1b7230 */ /* 0x100fe40000004100 */
[C---:B------:R-:W-:Y:S01]  /*0f60*/  FADD.FTZ R24, -R163.reuse, R24 ;  /* 0x00000018a3187221 */ /* 0x040fe20000010100 */
[----:B------:R-:W-:Y:S01]  /*0f70*/  FADD.FTZ R156, -R163, R25 ;  /* 0x00000019a39c7221 */ /* 0x000fe20000010100 */
[----:B------:R-:W-:Y:S01]  /*0f80*/  FADD.FTZ R65, R28, R65 ;  /* 0x000000411c417221 */ /* 0x000fe20000010000 */
[----:B------:R-:W-:Y:S01]  /*0f90*/  FFMA.FTZ R66, R33, R28, R66 ;  /* 0x0000001c21427223 */ /* 0x000fe20000010042 */
[----:B------:R-:W-:Y:S01]  /*0fa0*/  FFMA.FTZ R152, R138, R152, R29 ;  /* 0x000000988a987223 */ /* 0x000fe2000001001d */
[----:B------:R-:W-:-:S02]  /*0fb0*/  HADD2.F32 R38, -RZ, R38.H1_H1 ;  /* 0x30000026ff267230 */ /* 0x000fc40000004100 */
[----:B------:R-:W-:Y:S01]  /*0fc0*/  FADD.FTZ R28, -R163, R37 ;  /* 0x00000025a31c7221 */ /* 0x000fe20000010100 */
[--C-:B------:R-:W-:Y:S02]  /*0fd0*/  HADD2.F32 R25, -RZ, R16.reuse.H0_H0 ;  /* 0x20000010ff197230 */ /* 0x100fe40000004100 */
[C---:B------:R-:W-:Y:S01]  /*0fe0*/  FMUL.FTZ R37, R145.reuse, R26 ;  /* 0x0000001a91257220 */ /* 0x040fe20000410000 */
[--C-:B------:R-:W-:Y:S02]  /*0ff0*/  HADD2.F32 R29, -RZ, R39.reuse.H0_H0 ;  /* 0x20000027ff1d7230 */ /* 0x100fe40000004100 */
[----:B------:R-:W-:Y:S02]  /*1000*/  HADD2.F32 R16, -RZ, R16.H1_H1 ;  /* 0x30000010ff107230 */ /* 0x000fe40000004100 */
[----:B------:R-:W-:Y:S01]  /*1010*/  FMUL.FTZ R36, R145, R24 ;  /* 0x0000001891247220 */ /* 0x000fe20000410000 */
[----:B------:R-:W-:Y:S02]  /*1020*/  HADD2.F32 R39, -RZ, R39.H1_H1 ;  /* 0x30000027ff277230 */ /* 0x000fe40000004100 */
[----:B------:R-:W-:Y:S01]  /*1030*/  FADD.FTZ R162, -R163, R38 ;  /* 0x00000026a3a27221 */ /* 0x000fe20000010100 */
[----:B------:R-:W-:-:S02]  /*1040*/  HADD2.F32 R35, -RZ, R20.H0_H0 ;  /* 0x20000014ff237230 */ /* 0x000fc40000004100 */
[----:B------:R-:W-:Y:S01]  /*1050*/  FADD.FTZ R160, -R163, R27 ;  /* 0x0000001ba3a07221 */ /* 0x000fe20000010100 */
[----:B------:R-:W-:Y:S02]  /*1060*/  HADD2.F32 R20, -RZ, R20.H1_H1 ;  /* 0x30000014ff147230 */ /* 0x000fe40000004100 */
[-C--:B------:R-:W-:Y:S01]  /*1070*/  FMUL.FTZ R38, R119, R16.reuse ;  /* 0x0000001077267220 */ /* 0x080fe20000410000 */
[----:B------:R-:W-:Y:S01]  /*1080*/  FADD.FTZ R101, R16, R101 ;  /* 0x0000006510657221 */ /* 0x000fe20000010000 */
[----:B------:R-:W-:Y:S01]  /*1090*/  FFMA.FTZ R93, R37, R16, R93 ;  /* 0x00000010255d7223 */ /* 0x000fe2000001005d */
[C---:B------:R-:W-:Y:S01]  /*10a0*/  FADD.FTZ R164, -R163.reuse, R29 ;  /* 0x0000001da3a47221 */ /* 0x040fe20000010100 */
[----:B------:R-:W-:Y:S01]  /*10b0*/  FADD.FTZ R168, -R163, R39 ;  /* 0x00000027a3a87221 */ /* 0x000fe20000010100 */
[-C--:B------:R-:W-:Y:S01]  /*10c0*/  FMUL.FTZ R27, R120, R25.reuse ;  /* 0x00000019781b7220 */ /* 0x080fe20000410000 */
[----:B------:R-:W-:Y:S01]  /*10d0*/  FADD.FTZ R102, R25, R102 ;  /* 0x0000006619667221 */ /* 0x000fe20000010000 */
[----:B------:R-:W-:Y:S01]  /*10e0*/  FFMA.FTZ R92, R36, R25, R92 ;  /* 0x00000019245c7223 */ /* 0x000fe2000001005c */
[----:B------:R-:W-:-:S02]  /*10f0*/  HADD2.F32 R16, -RZ, R17.H1_H1 ;  /* 0x30000011ff107230 */ /* 0x000fc40000004100 */
[----:B------:R-:W-:Y:S01]  /*1100*/  FMUL.FTZ R163, R145, R28 ;  /* 0x0000001c91a37220 */ /* 0x000fe20000410000 */
[----:B------:R-:W-:Y:S01]  /*1110*/  HADD2.F32 R25, -RZ, R17.H0_H0 ;  /* 0x20000011ff197230 */ /* 0x000fe20000004100 */
[----:B0-----:R-:W-:Y:S01]  /*1120*/  ISETP.NE.U32.AND P1, PT, R30, RZ, PT ;  /* 0x000000ff1e00720c */ /* 0x001fe20003f25070 */
[----:B------:R-:W-:Y:S02]  /*1130*/  HADD2.F32 R17, -RZ, R18.H0_H0 ;  /* 0x20000012ff117230 */ /* 0x000fe40000004100 */
[----:B------:R-:W-:Y:S01]  /*1140*/  FADD.FTZ R97, R20, R97 ;  /* 0x0000006114617221 */ /* 0x000fe20000010000 */
[-C--:B------:R-:W-:Y:S01]  /*1150*/  FFMA.FTZ R88, R37, R20.reuse, R88 ;  /* 0x0000001425587223 */ /* 0x080fe20000010058 */
[----:B------:R-:W-:Y:S01]  /*1160*/  FFMA.FTZ R38, R127, R20, R38 ;  /* 0x000000147f267223 */ /* 0x000fe20000010026 */
[-C--:B------:R-:W-:Y:S01]  /*1170*/  FMUL.FTZ R20, R117, R16.reuse ;  /* 0x0000001075147220 */ /* 0x080fe20000410000 */
[----:B------:R-:W-:Y:S01]  /*1180*/  FADD.FTZ R86, R16, R86 ;  /* 0x0000005610567221 */ /* 0x000fe20000010000 */
[----:B------:R-:W-:Y:S01]  /*1190*/  FFMA.FTZ R81, R163, R16, R81 ;  /* 0x00000010a3517223 */ /* 0x000fe20000010051 */
[----:B------:R-:W-:Y:S01]  /*11a0*/  ISETP.NE.AND.EX P1, PT, R31, RZ, PT, P1 ;  /* 0x000000ff1f00720c */ /* 0x000fe20003f25310 */
[----:B------:R-:W-:-:S02]  /*11b0*/  HADD2.F32 R39, -RZ, R21.H0_H0 ;  /* 0x20000015ff277230 */ /* 0x000fc40000004100 */
[----:B------:R-:W-:Y:S01]  /*11c0*/  FMUL.FTZ R165, R145, R160 ;  /* 0x000000a091a57220 */ /* 0x000fe20000410000 */
[----:B------:R-:W-:Y:S02]  /*11d0*/  HADD2.F32 R158, -RZ, R21.H1_H1 ;  /* 0x30000015ff9e7230 */ /* 0x000fe40000004100 */
[-C--:B------:R-:W-:Y:S01]  /*11e0*/  FMUL.FTZ R21, R116, R17.reuse ;  /* 0x0000001174157220 */ /* 0x080fe20000410000 */
[----:B------:R-:W-:Y:S02]  /*11f0*/  HADD2.F32 R16, -RZ, R22.H0_H0 ;  /* 0x20000016ff107230 */ /* 0x000fe40000004100 */
[----:B------:R-:W-:Y:S02]  /*1200*/  HADD2.F32 R18, -RZ, R18.H1_H1 ;  /* 0x30000012ff127230 */ /* 0x000fe40000004100 */
[----:B------:R-:W-:Y:S02]  /*1210*/  HADD2.F32 R171, -RZ, R19.H0_H0 ;  /* 0x20000013ffab7230 */ /* 0x000fe40000004100 */
[----:B------:R-:W-:Y:S01]  /*1220*/  FADD.FTZ R77, R16, R77 ;  /* 0x0000004d104d7221 */ /* 0x000fe20000010000 */
[-C--:B------:R-:W-:Y:S01]  /*1230*/  FFMA.FTZ R70, R165, R16.reuse, R70 ;  /* 0x00000010a5467223 */ /* 0x080fe20000010046 */
[----:B------:R-:W-:Y:S01]  /*1240*/  FFMA.FTZ R160, R124, R16, R21 ;  /* 0x000000107ca07223 */ /* 0x000fe20000010015 */
[----:B------:R-:W-:Y:S01]  /*1250*/  FADD.FTZ R85, R17, R85 ;  /* 0x0000005511557221 */ /* 0x000fe20000010000 */
[----:B------:R-:W-:Y:S01]  /*1260*/  FFMA.FTZ R82, R165, R17, R82 ;  /* 0x00000011a5527223 */ /* 0x000fe20000010052 */
[----:B------:R-:W-:-:S02]  /*1270*/  HADD2.F32 R169, -RZ, R23.H0_H0 ;  /* 0x20000017ffa97230 */ /* 0x000fc40000004100 */
[----:B------:R-:W-:Y:S01]  /*1280*/  FMUL.FTZ R16, R115, R18 ;  /* 0x0000001273107220 */ /* 0x000fe20000410000 */
[----:B------:R-:W-:Y:S02]  /*1290*/  HADD2.F32 R22, -RZ, R22.H1_H1 ;  /* 0x30000016ff167230 */ /* 0x000fe40000004100 */
[----:B------:R-:W-:Y:S01]  /*12a0*/  FMUL.FTZ R164, R145, R164 ;  /* 0x000000a491a47220 */ /* 0x000fe20000410000 */
[----:B------:R-:W-:Y:S01]  /*12b0*/  FMUL.FTZ R17, R114, R171 ;  /* 0x000000ab72117220 */ /* 0x000fe20000410000 */
[----:B------:R-:W-:Y:S02]  /*12c0*/  FADD.FTZ R79, R169, R79 ;  /* 0x0000004fa94f7221 */ /* 0x000fe40000010000 */
[-C--:B------:R-:W-:Y:S01]  /*12d0*/  FFMA.FTZ R76, R164, R169.reuse, R76 ;  /* 0x000000a9a44c7223 */ /* 0x080fe2000001004c */
[----:B------:R-:W-:Y:S01]  /*12e0*/  FFMA.FTZ R167, R123, R22, R16 ;  /* 0x000000167ba77223 */ /* 0x000fe20000010010 */
[----:B------:R-:W-:Y:S02]  /*12f0*/  FFMA.FTZ R169, R122, R169, R17 ;  /* 0x000000a97aa97223 */ /* 0x000fe40000010011 */
[----:B------:R-:W0:Y:S01]  /*1300*/  @P1 LDC.64 R16, c[0x0][0x438] ;  /* 0x00010e00ff101b82 */ /* 0x000e220000000a00 */
[----:B------:R-:W-:Y:S01]  /*1310*/  FADD.FTZ R99, R158, R99 ;  /* 0x000000639e637221 */ /* 0x000fe20000010000 */
[-C--:B------:R-:W-:Y:S01]  /*1320*/  FFMA.FTZ R90, R163, R158.reuse, R90 ;  /* 0x0000009ea35a7223 */ /* 0x080fe2000001005a */
[----:B------:R-:W-:Y:S01]  /*1330*/  FFMA.FTZ R158, R125, R158, R20 ;  /* 0x0000009e7d9e7223 */ /* 0x000fe20000010014 */
[----:B------:R-:W-:Y:S01]  /*1340*/  FMUL.FTZ R156, R145, R156 ;  /* 0x0000009c919c7220 */ /* 0x000fe20000410000 */
[----:B0-----:R-:W-:-:S03]  /*1350*/  @P1 IMAD.WIDE.U32 R20, R147, 0x10, R16 ;  /* 0x0000001093141825 */ /* 0x001fc600078e0010 */
[----:B------:R-:W0:Y:S01]  /*1360*/  @P0 LDC.64 R16, c[0x0][0x3b8] ;  /* 0x0000ee00ff100b82 */ /* 0x000e220000000a00 */
[----:B------:R-:W-:Y:S01]  /*1370*/  FADD.FTZ R96, R35, R96 ;  /* 0x0000006023607221 */ /* 0x000fe20000010000 */
[-C--:B------:R-:W-:Y:S01]  /*1380*/  FFMA.FTZ R87, R36, R35.reuse, R87 ;  /* 0x0000002324577223 */ /* 0x080fe20000010057 */
[----:B------:R-:W-:Y:S01]  /*1390*/  FFMA.FTZ R35, R128, R35, R27 ;  /* 0x0000002380237223 */ /* 0x000fe2000001001b */
[-C--:B------:R-:W-:Y:S01]  /*13a0*/  FMUL.FTZ R27, R118, R25.reuse ;  /* 0x00000019761b7220 */ /* 0x080fe20000410000 */
[----:B------:R-:W-:Y:S01]  /*13b0*/  FADD.FTZ R100, R25, R100 ;  /* 0x0000006419647221 */ /* 0x000fe20000010000 */
[C---:B------:R-:W-:Y:S01]  /*13c0*/  FFMA.FTZ R94, R156.reuse, R25, R94 ;  /* 0x000000199c5e7223 */ /* 0x040fe2000001005e */
[----:B------:R-:W-:Y:S01]  /*13d0*/  FADD.FTZ R98, R39, R98 ;  /* 0x0000006227627221 */ /* 0x000fe20000010000 */
[----:B------:R-:W-:Y:S01]  /*13e0*/  FFMA.FTZ R89, R156, R39, R89 ;  /* 0x000000279c597223 */ /* 0x000fe20000010059 */
[----:B------:R1:W5:Y:S01]  /*13f0*/  @P1 LDG.E.128 R72, desc[UR8][R20.64] ;  /* 0x0000000814481981 */ /* 0x000362000c1e1d00 */
[----:B0-----:R-:W-:-:S02]  /*1400*/  @P0 IMAD.WIDE.U32 R24, R147, 0x8, R16 ;  /* 0x0000000893180825 */ /* 0x001fc400078e0010 */
[----:B------:R-:W0:Y:S02]  /*1410*/  @P1 LDC.64 R16, c[0x0][0x438] ;  /* 0x00010e00ff101b82 */ /* 0x000e240000000a00 */
[----:B------:R-:W-:Y:S01]  /*1420*/  FFMA.FTZ R39, R126, R39, R27 ;  /* 0x000000277e277223 */ /* 0x000fe2000001001b */
[C---:B------:R-:W-:Y:S01]  /*1430*/  FMUL.FTZ R162, R145.reuse, R162 ;  /* 0x000000a291a27220 */ /* 0x040fe20000410000 */
[----:B------:R-:W-:Y:S02]  /*1440*/  HADD2.F32 R19, -RZ, R19.H1_H1 ;  /* 0x30000013ff137230 */ /* 0x000fe40000004100 */
[----:B------:R-:W-:Y:S01]  /*1450*/  FADD.FTZ R84, R18, R84 ;  /* 0x0000005412547221 */ /* 0x000fe20000010000 */
[----:B------:R-:W-:Y:S02]  /*1460*/  HADD2.F32 R23, -RZ, R23.H1_H1 ;  /* 0x30000017ff177230 */ /* 0x000fe40000004100 */
[----:B------:R-:W-:Y:S01]  /*1470*/  FADD.FTZ R78, R22, R78 ;  /* 0x0000004e164e7221 */ /* 0x000fe20000010000 */
[----:B------:R-:W-:Y:S01]  /*1480*/  FMUL.FTZ R168, R145, R168 ;  /* 0x000000a891a87220 */ /* 0x000fe20000410000 */
[----:B------:R2:W5:Y:S01]  /*1490*/  @P0 LDG.E.64 R2, desc[UR8][R24.64] ;  /* 0x0000000818020981 */ /* 0x000562000c1e1b00 */
[----:B0-----:R-:W-:-:S02]  /*14a0*/  @P1 IMAD.WIDE.U32 R26, R111, 0x10, R16 ;  /* 0x000000106f1a1825 */ /* 0x001fc400078e0010 */
[----:B------:R-:W0:Y:S03]  /*14b0*/  @P0 LDC.64 R16, c[0x0][0x3b8] ;  /* 0x0000ee00ff100b82 */ /* 0x000e260000000a00 */
[----:B------:R-:W5:Y:S01]  /*14c0*/  @P1 LDG.E.128 R4, desc[UR8][R26.64] ;  /* 0x000000081a041981 */ /* 0x000f62000c1e1d00 */
[----:B0-----:R-:W-:-:S04]  /*14d0*/  @P0 IMAD.WIDE.U32 R28, R111, 0x8, R16 ;  /* 0x000000086f1c0825 */ /* 0x001fc800078e0010 */
[----:B------:R-:W1:Y:S01]  /*14e0*/  LDC.64 R16, c[0x0][0x3b0] ;  /* 0x0000ec00ff107b82 */ /* 0x000e620000000a00 */
[----:B------:R-:W5:Y:S01]  /*14f0*/  @P0 LDG.E.64 R40, desc[UR8][R28.64] ;  /* 0x000000081c280981 */ /* 0x000f62000c1e1b00 */
[----:B-1----:R-:W-:-:S06]  /*1500*/  IMAD.WIDE.U32 R20, R111, 0x8, R16 ;  /* 0x000000086f147825 */ /* 0x002fcc00078e0010 */
[----:B------:R-:W5:Y:S01]  /*1510*/  LDG.E.64 R20, desc[UR8][R20.64] ;  /* 0x0000000814147981 */ /* 0x000f62000c1e1b00 */
[C---:B------:R-:W-:Y:S01]  /*1520*/  FFMA.FTZ R83, R162.reuse, R18, R83 ;  /* 0x00000012a2537223 */ /* 0x040fe20000010053 */
[----:B------:R-:W-:Y:S01]  /*1530*/  FFMA.FTZ R71, R162, R22, R71 ;  /* 0x00000016a2477223 */ /* 0x000fe20000010047 */
[----:B------:R-:W-:Y:S01]  /*1540*/  FMUL.FTZ R18, R112, R19 ;  /* 0x0000001370127220 */ /* 0x000fe20000410000 */
[----:B------:R-:W-:Y:S01]  /*1550*/  FFMA.FTZ R22, R0, R149, RZ ;  /* 0x0000009500167223 */ /* 0x000fe200000100ff */
[----:B--2---:R-:W-:Y:S01]  /*1560*/  FADD.FTZ R25, RZ, R149 ;  /* 0x00000095ff197221 */ /* 0x004fe20000010000 */
[----:B------:R-:W-:Y:S01]  /*1570*/  FADD.FTZ R52, R171, R52 ;  /* 0x00000034ab347221 */ /* 0x000fe20000010000 */
[----:B------:R-:W-:Y:S01]  /*1580*/  FFMA.FTZ R49, R164, R171, R49 ;  /* 0x000000aba4317223 */ /* 0x000fe20000010031 */
[----:B------:R-:W-:Y:S01]  /*1590*/  FADD.FTZ R48, R23, R48 ;  /* 0x0000003017307221 */ /* 0x000fe20000010000 */
[-C--:B------:R-:W-:Y:S01]  /*15a0*/  FFMA.FTZ R47, R168, R23.reuse, R47 ;  /* 0x00000017a82f7223 */ /* 0x080fe2000001002f */
[----:B------:R-:W-:Y:S01]  /*15b0*/  FFMA.FTZ R171, R121, R23, R18 ;  /* 0x0000001779ab7223 */ /* 0x000fe20000010012 */
        /* <DEDUP_REMOVED lines=8> */
[----:B------:R-:W-:Y:S01]  /*1640*/  FADD.FTZ R51, R19, R51 ;  /* 0x0000003313337221 */ /* 0x000fe20000010000 */
[----:B------:R-:W-:Y:S01]  /*1650*/  FFMA.FTZ R50, R168, R19, R50 ;  /* 0x00000013a8327223 */ /* 0x000fe20000010032 */
[----:B------:R-:W-:Y:S01]  /*1660*/  FFMA.FTZ R22, R157, R34, R22 ;  /* 0x000000229d167223 */ /* 0x000fe20000010016 */
[----:B------:R-:W-:Y:S01]  /*1670*/  FADD.FTZ R23, R34, R23 ;  /* 0x0000001722177221 */ /* 0x000fe20000010000 */
[----:B------:R-:W-:-:S04]  /*1680*/  IMAD.WIDE.U32 R18, R147, 0x8, R16 ;  /* 0x0000000893127825 */ /* 0x000fc800078e0010 */
[----:B------:R-:W-:Y:S01]  /*1690*/  FFMA.FTZ R22, R159, R152, R22 ;  /* 0x000000989f167223 */ /* 0x000fe20000010016 */
[----:B------:R-:W-:Y:S01]  /*16a0*/  FADD.FTZ R23, R152, R23 ;  /* 0x0000001798177221 */ /* 0x000fe20000010000 */
[----:B------:R0:W5:Y:S02]  /*16b0*/  LDG.E.64 R16, desc[UR8][R18.64] ;  /* 0x0000000812107981 */ /* 0x000164000c1e1b00 */
[----:B0-----:R-:W-:Y:S01]  /*16c0*/  FFMA.FTZ R19, R161, R154, R22 ;  /* 0x0000009aa1137223 */ /* 0x001fe20000010016 */
        /* <DEDUP_REMOVED lines=13> */
[----:B------:R-:W-:Y:S01]  /*17a0*/  UMOV UR7, 0xffffffff ;  /* 0xffffffff00077882 */ /* 0x000fe20000000000 */
[----:B------:R-:W-:Y:S01]  /*17b0*/  ISETP.NE.U32.AND P2, PT, RZ, UR14, PT ;  /* 0x0000000eff007c0c */ /* 0x000fe2000bf45070 */
[----:B------:R-:W-:Y:S01]  /*17c0*/  FFMA.FTZ R23, R164, R169, R23 ;  /* 0x000000a9a4177223 */ /* 0x000fe20000010017 */
[----:B------:R-:W-:Y:S02]  /*17d0*/  FADD.FTZ R18, R18, R169 ;  /* 0x000000a912127221 */ /* 0x000fe40000010000 */
[----:B------:R-:W-:Y:S01]  /*17e0*/  ISETP.NE.AND.EX P2, PT, RZ, UR15, PT, P2 ;  /* 0x0000000fff007c0c */ /* 0x000fe2000bf45320 */
[----:B------:R-:W-:Y:S01]  /*17f0*/  FFMA.FTZ R23, R168, R171, R23 ;  /* 0x000000aba8177223 */ /* 0x000fe20000010017 */
[----:B------:R-:W-:Y:S01]  /*1800*/  FADD.FTZ R18, R18, R171 ;  /* 0x000000ab12127221 */ /* 0x000fe20000010000 */
[----:B------:R-:W-:Y:S10]  /*1810*/  BRA.DIV UR7, `(.L_x_570) ;  /* 0x0000005a07a47947 */ /* 0x000ff4000b800000 */
        /* <DEDUP_REMOVED lines=18> */
.L_x_599:
[----:B-1----:R-:W-:Y:S01]  /*1940*/  FADD.FTZ R19, R18, R19 ;  /* 0x0000001312137221 */ /* 0x002fe20000010000 */
[----:B--2---:R-:W-:-:S03]  /*1950*/  FADD.FTZ R22, R23, R22 ;  /* 0x0000001617167221 */ /* 0x004fc60000010000 */
[----:B------:R-:W-:Y:S01]  /*1960*/  FMUL.FTZ R19, R19, UR13 ;  /* 0x0000000d13137c20 */ /* 0x000fe20008410000 */
[----:B------:R-:W-:-:S04]  /*1970*/  FMUL.FTZ R170, R22, UR13 ;  /* 0x0000000d16aa7c20 */ /* 0x000fc80008410000 */
[----:B------:R-:W-:Y:S01]  /*1980*/  FSEL R173, R19, RZ, !P3 ;  /* 0x000000ff13ad7208 */ /* 0x000fe20005800000 */
[----:B------:R-:W-:Y:S06]  /*1990*/  @P2 BRA `(.L_x_571) ;  /* 0x0000000c00e42947 */ /* 0x000fec0003800000 */
        /* <DEDUP_REMOVED lines=29> */
[----:B------:R-:W-:Y:S01]  /*1b70*/  LOP3.LUT P5, RZ, R17, 0xff0000, RZ, 0xc0, !PT ;  /* 0x00ff000011ff7812 */ /* 0x000fe200078ac0ff */
[----:B------:R-:W-:Y:S01]  /*1b80*/  FMUL.FTZ R32, R145, R32 ;  /* 0x0000002091207220 */ /* 0x000fe20000410000 */
[----:B------:R-:W-:Y:S01]  /*1b90*/  LOP3.LUT P4, RZ, R17, 0xff, RZ, 0xc0, !PT ;  /* 0x000000ff11ff7812 */ /* 0x000fe2000788c0ff */
[----:B------:R-:W-:Y:S01]  /*1ba0*/  FMUL.FTZ R34, R145, R34 ;  /* 0x0000002291227220 */ /* 0x000fe20000410000 */
        /* <DEDUP_REMOVED lines=8> */
[----:B0-----:R-:W-:Y:S01]  /*1c30*/  FSEL R18, R150, RZ, P4 ;  /* 0x000000ff96127208 */ /* 0x001fe20002000000 */
        /* <DEDUP_REMOVED lines=13> */
[----:B------:R-:W-:Y:S02]  /*1d10*/  F2FP.F16.F32.PACK_AB R19, R154, R19 ;  /* 0x000000139a13723e */ /* 0x000fe400000000ff */
[----:B------:R-:W-:Y:S02]  /*1d20*/  F2FP.F16.F32.PACK_AB R18, R25, R18 ;  /* 0x000000121912723e */ /* 0x000fe400000000ff */
[----:B------:R-:W-:-:S02]  /*1d30*/  F2FP.F16.F32.PACK_AB R17, R148, R17 ;  /* 0x000000119411723e */ /* 0x000fc400000000ff */
[----:B------:R-:W-:Y:S01]  /*1d40*/  F2FP.F16.F32.PACK_AB R16, R23, R0 ;  /* 0x000000001710723e */ /* 0x000fe200000000ff */
[----:B------:R-:W-:Y:S06]  /*1d50*/  BRA `(.L_x_574) ;  /* 0x0000002000247947 */ /* 0x000fec0003800000 */
.L_x_573:
[-CC-:B------:R-:W-:Y:S01]  /*1d60*/  FFMA.FTZ R159, R159, R170.reuse, R173.reuse ;  /* 0x000000aa9f9f7223 */ /* 0x180fe200000100ad */
[-CC-:B------:R-:W-:Y:S01]  /*1d70*/  FFMA.FTZ R161, R161, R170.reuse, R173.reuse ;  /* 0x000000aaa1a17223 */ /* 0x180fe200000100ad */
[----:B------:R-:W-:Y:S01]  /*1d80*/  FFMA.FTZ R155, R155, R170, R173 ;  /* 0x000000aa9b9b7223 */ /* 0x000fe200000100ad */
[----:B-----5:R-:W-:Y:S01]  /*1d90*/  ISETP.GE.U32.AND P2, PT, R16, RZ, PT ;  /* 0x000000ff1000720c */ /* 0x020fe20003f46070 */
[----:B------:R-:W-:Y:S01]  /*1da0*/  FADD.FTZ R152, R152, -R159 ;  /* 0x8000009f98987221 */ /* 0x000fe20000010000 */
[----:B------:R-:W-:Y:S01]  /*1db0*/  FADD.FTZ R154, R154, -R161 ;  /* 0x800000a19a9a7221 */ /* 0x000fe20000010000 */
[----:B------:R-:W-:Y:S01]  /*1dc0*/  FADD.FTZ R150, R150, -R155 ;  /* 0x8000009b96967221 */ /* 0x000fe20000010000 */
[----:B------:R-:W-:Y:S01]  /*1dd0*/  LOP3.LUT P5, RZ, R17, 0xff0000, RZ, 0xc0, !PT ;  /* 0x00ff000011ff7812 */ /* 0x000fe200078ac0ff */
[C---:B------:R-:W-:Y:S01]  /*1de0*/  FMUL.FTZ R11, R145.reuse, R152 ;  /* 0x00000098910b7220 */ /* 0x040fe20000410000 */
[----:B------:R-:W-:Y:S01]  /*1df0*/  FMUL.FTZ R154, R145, R154 ;  /* 0x0000009a919a7220 */ /* 0x000fe20000410000 */
[----:B------:R-:W-:Y:S01]  /*1e00*/  ISETP.GE.U32.AND.EX P2, PT, R17, 0x1000000, PT, P2 ;  /* 0x010000001100780c */ /* 0x000fe20003f46120 */
[-CC-:B------:R-:W-:Y:S01]  /*1e10*/  FFMA.FTZ R157, R157, R170.reuse, R173.reuse ;  /* 0x000000aa9d9d7223 */ /* 0x180fe200000100ad */
[----:B------:R-:W-:Y:S01]  /*1e20*/  FMUL.FTZ R9, R11, UR6 ;  /* 0x000000060b097c20 */ /* 0x000fe20008410000 */
[----:B------:R-:W-:Y:S01]  /*1e30*/  FMUL.FTZ R8, R154, UR6 ;  /* 0x000000069a087c20 */ /* 0x000fe20008410000 */
[-CC-:B------:R-:W-:Y:S01]  /*1e40*/  FFMA.FTZ R151, R151, R170.reuse, R173.reuse ;  /* 0x000000aa97977223 */ /* 0x180fe200000100ad */
[-CC-:B------:R-:W-:Y:S01]  /*1e50*/  FFMA.FTZ R146, R146, R170.reuse, R173.reuse ;  /* 0x000000aa92927223 */ /* 0x180fe200000100ad */
[-CC-:B------:R-:W-:Y:S01]  /*1e60*/  FFMA.FTZ R33, R33, R170.reuse, R173.reuse ;  /* 0x000000aa21217223 */ /* 0x180fe200000100ad */
[----:B------:R-:W-:Y:S01]  /*1e70*/  FFMA.FTZ R0, R0, R170, R173 ;  /* 0x000000aa00007223 */ /* 0x000fe200000100ad */
[----:B------:R-:W-:Y:S01]  /*1e80*/  FMUL.FTZ R10, R145, R150 ;  /* 0x00000096910a7220 */ /* 0x000fe20000410000 */
[----:B0-----:R-:W-:Y:S01]  /*1e90*/  FSEL R18, R8, RZ, P2 ;  /* 0x000000ff08127208 */ /* 0x001fe20001000000 */
[----:B------:R-:W-:Y:S01]  /*1ea0*/  FADD.FTZ R34, R34, -R157 ;  /* 0x8000009d22227221 */ /* 0x000fe20000010000 */
[----:B------:R-:W-:Y:S01]  /*1eb0*/  FSEL R9, R9, RZ, P5 ;  /* 0x000000ff09097208 */ /* 0x000fe20002800000 */
[----:B------:R-:W-:Y:S01]  /*1ec0*/  FADD.FTZ R32, R32, -R151 ;  /* 0x8000009720207221 */ /* 0x000fe20000010000 */
[----:B------:R-:W-:Y:S01]  /*1ed0*/  FADD.FTZ R146, R153, -R146 ;  /* 0x8000009299927221 */ /* 0x000fe20000010000 */
[----:B------:R-:W-:Y:S01]  /*1ee0*/  FADD.FTZ R148, R148, -R33 ;  /* 0x8000002194947221 */ /* 0x000fe20000010000 */
[----:B------:R-:W-:Y:S01]  /*1ef0*/  FADD.FTZ R0, R149, -R0 ;  /* 0x8000000095007221 */ /* 0x000fe20000010000 */
[C---:B------:R-:W-:Y:S01]  /*1f00*/  LOP3.LUT P4, RZ, R17.reuse, 0xff, RZ, 0xc0, !PT ;  /* 0x000000ff11ff7812 */ /* 0x040fe2000788c0ff */
[----:B------:R-:W-:Y:S01]  /*1f10*/  FMUL.FTZ R8, R10, UR6 ;  /* 0x000000060a087c20 */ /* 0x000fe20008410000 */
[----:B------:R-:W-:Y:S01]  /*1f20*/  LOP3.LUT P3, RZ, R17, 0xff00, RZ, 0xc0, !PT ;  /* 0x0000ff0011ff7812 */ /* 0x000fe2000786c0ff */
[C---:B------:R-:W-:Y:S01]  /*1f30*/  FMUL.FTZ R23, R145.reuse, R34 ;  /* 0x0000002291177220 */ /* 0x040fe20000410000 */
[----:B------:R-:W-:Y:S01]  /*1f40*/  F2FP.F16.F32.PACK_AB R19, R18, R9 ;  /* 0x000000091213723e */ /* 0x000fe200000000ff */
[C---:B------:R-:W-:Y:S01]  /*1f50*/  FMUL.FTZ R17, R145.reuse, R32 ;  /* 0x0000002091117220 */ /* 0x040fe20000410000 */
[C---:B------:R-:W-:Y:S01]  /*1f60*/  FMUL.FTZ R9, R145.reuse, R146 ;  /* 0x0000009291097220 */ /* 0x040fe20000410000 */
[C---:B------:R-:W-:Y:S01]  /*1f70*/  FMUL.FTZ R148, R145.reuse, R148 ;  /* 0x0000009491947220 */ /* 0x040fe20000410000 */
[----:B------:R-:W-:Y:S01]  /*1f80*/  FMUL.FTZ R0, R145, R0 ;  /* 0x0000000091007220 */ /* 0x000fe20000410000 */
[----:B------:R-:W-:Y:S01]  /*1f90*/  FSEL R22, R8, RZ, P4 ;  /* 0x000000ff08167208 */ /* 0x000fe20002000000 */
[----:B------:R-:W-:Y:S01]  /*1fa0*/  FMUL.FTZ R18, R9, UR6 ;  /* 0x0000000609127c20 */ /* 0x000fe20008410000 */
[C---:B------:R-:W-:Y:S01]  /*1fb0*/  F2FP.F16.F32.PACK_AB R10, R23.reuse, R10 ;  /* 0x0000000a170a723e */ /* 0x040fe200000000ff */
[----:B------:R-:W-:Y:S01]  /*1fc0*/  FMUL.FTZ R23, R23, UR6 ;  /* 0x0000000617177c20 */ /* 0x000fe20008410000 */
[----:B------:R-:W-:-:S02]  /*1fd0*/  LOP3.LUT P6, RZ, R16, 0xff0000, RZ, 0xc0, !PT ;  /* 0x00ff000010ff7812 */ /* 0x000fc400078cc0ff */
[C---:B------:R-:W-:Y:S02]  /*1fe0*/  LOP3.LUT P2, RZ, R16.reuse, 0xff000000, RZ, 0xc0, !PT ;  /* 0xff00000010ff7812 */ /* 0x040fe4000784c0ff */
[C---:B------:R-:W-:Y:S02]  /*1ff0*/  LOP3.LUT P5, RZ, R16.reuse, 0xff, RZ, 0xc0, !PT ;  /* 0x000000ff10ff7812 */ /* 0x040fe400078ac0ff */
[----:B------:R-:W-:Y:S01]  /*2000*/  LOP3.LUT P4, RZ, R16, 0xff00, RZ, 0xc0, !PT ;  /* 0x0000ff0010ff7812 */ /* 0x000fe2000788c0ff */
[----:B------:R-:W-:Y:S01]  /*2010*/  FMUL.FTZ R16, R0, UR6 ;  /* 0x0000000600107c20 */ /* 0x000fe20008410000 */
[C---:B------:R-:W-:Y:S01]  /*2020*/  F2FP.F16.F32.PACK_AB R9, R148.reuse, R9 ;  /* 0x000000099409723e */ /* 0x040fe200000000ff */
[----:B------:R-:W-:Y:S01]  /*2030*/  FMUL.FTZ R148, R148, UR6 ;  /* 0x0000000694947c20 */ /* 0x000fe20008410000 */
[C---:B------:R-:W-:Y:S01]  /*2040*/  F2FP.F16.F32.PACK_AB R8, R17.reuse, R0 ;  /* 0x000000001108723e */ /* 0x040fe200000000ff */
[----:B------:R-:W-:Y:S01]  /*2050*/  FMUL.FTZ R17, R17, UR6 ;  /* 0x0000000611117c20 */ /* 0x000fe20008410000 */
[----:B------:R-:W-:-:S02]  /*2060*/  FSEL R27, R23, RZ, P3 ;  /* 0x000000ff171b7208 */ /* 0x000fc40001800000 */
[----:B------:R-:W-:Y:S02]  /*2070*/  FSEL R0, R18, RZ, P6 ;  /* 0x000000ff12007208 */ /* 0x000fe40003000000 */
[----:B------:R-:W-:Y:S02]  /*2080*/  FSEL R25, R148, RZ, P2 ;  /* 0x000000ff94197208 */ /* 0x000fe40001000000 */
[----:B------:R-:W-:Y:S02]  /*2090*/  FSEL R16, R16, RZ, P5 ;  /* 0x000000ff10107208 */ /* 0x000fe40002800000 */
[----:B------:R-:W-:Y:S02]  /*20a0*/  FSEL R23, R17, RZ, P4 ;  /* 0x000000ff11177208 */ /* 0x000fe40002000000 */
[----:B------:R-:W-:Y:S02]  /*20b0*/  F2FP.F16.F32.PACK_AB R11, R154, R11 ;  /* 0x0000000b9a0b723e */ /* 0x000fe400000000ff */
[----:B------:R-:W-:-:S02]  /*20c0*/  F2FP.F16.F32.PACK_AB R18, R27, R22 ;  /* 0x000000161b12723e */ /* 0x000fc400000000ff */
[----:B------:R-:W-:Y:S02]  /*20d0*/  F2FP.F16.F32.PACK_AB R17, R25, R0 ;  /* 0x000000001911723e */ /* 0x000fe400000000ff */
[----:B------:R-:W-:Y:S01]  /*20e0*/  F2FP.F16.F32.PACK_AB R16, R23, R16 ;  /* 0x000000101710723e */ /* 0x000fe200000000ff */
[----:B------:R-:W-:Y:S06]  /*20f0*/  BRA `(.L_x_574) ;  /* 0x0000001c003c7947 */ /* 0x000fec0003800000 */
.L_x_572:
[----:B------:R-:W-:-:S04]  /*2100*/  UISETP.NE.U32.AND UP0, UPT, UR4, URZ, UPT ;  /* 0x000000ff0400728c */ /* 0x000fc8000bf05070 */
[----:B------:R-:W-:-:S09]  /*2110*/  UISETP.NE.AND.EX UP0, UPT, UR5, URZ, UPT, UP0 ;  /* 0x000000ff0500728c */ /* 0x000fd2000bf05300 */
[----:B------:R-:W-:Y:S05]  /*2120*/  BRA.U UP0, `(.L_x_575) ;  /* 0x0000000100f87547 */ /* 0x000fea000b800000 */
[-CC-:B------:R-:W-:Y:S01]  /*2130*/  FFMA.FTZ R161, R161, R170.reuse, R173.reuse ;  /* 0x000000aaa1a17223 */ /* 0x180fe200000100ad */
[-CC-:B------:R-:W-:Y:S01]  /*2140*/  FFMA.FTZ R159, R159, R170.reuse, R173.reuse ;  /* 0x000000aa9f9f7223 */ /* 0x180fe200000100ad */
[--C-:B0----5:R-:W-:Y:S02]  /*2150*/  HADD2.F32 R18, -RZ, R75.reuse.H1_H1 ;  /* 0x3000004bff127230 */ /* 0x121fe40000004100 */
[----:B------:R-:W-:Y:S01]  /*2160*/  FFMA.FTZ R155, R155, R170, R173 ;  /* 0x000000aa9b9b7223 */ /* 0x000fe200000100ad */
[----:B------:R-:W-:Y:S01]  /*2170*/  FADD.FTZ R19, R154, -R161 ;  /* 0x800000a19a137221 */ /* 0x000fe20000010000 */
[----:B------:R-:W-:Y:S02]  /*2180*/  HADD2.F32 R22, -RZ, R75.H0_H0 ;  /* 0x2000004bff167230 */ /* 0x000fe40000004100 */
[----:B------:R-:W-:Y:S01]  /*2190*/  FADD.FTZ R159, R152, -R159 ;  /* 0x8000009f989f7221 */ /* 0x000fe20000010000 */
[----:B------:R-:W-:Y:S01]  /*21a0*/  FADD.FTZ R155, R150, -R155 ;  /* 0x8000009b969b7221 */ /* 0x000fe20000010000 */
[----:B------:R-:W-:Y:S01]  /*21b0*/  FFMA.FTZ R19, R145, R19, R18 ;  /* 0x0000001391137223 */ /* 0x000fe20000010012 */
[----:B------:R-:W-:-:S02]  /*21c0*/  HADD2.F32 R18, -RZ, R74.H0_H0 ;  /* 0x2000004aff127230 */ /* 0x000fc40000004100 */
[----:B------:R-:W-:Y:S01]  /*21d0*/  FFMA.FTZ R22, R145, R159, R22 ;  /* 0x0000009f91167223 */ /* 0x000fe20000010016 */
[----:B------:R-:W-:Y:S01]  /*21e0*/  ISETP.GE.U32.AND P2, PT, R16, RZ, PT ;  /* 0x000000ff1000720c */ /* 0x000fe20003f46070 */
[----:B------:R-:W-:Y:S01]  /*21f0*/  FMUL.FTZ R19, R19, UR6 ;  /* 0x0000000613137c20 */ /* 0x000fe20008410000 */
[-CC-:B------:R-:W-:Y:S01]  /*2200*/  FFMA.FTZ R0, R0, R170.reuse, R173.reuse ;  /* 0x000000aa00007223 */ /* 0x180fe200000100ad */
[----:B------:R-:W-:Y:S01]  /*2210*/  FFMA.FTZ R18, R145, R155, R18 ;  /* 0x0000009b91127223 */ /* 0x000fe20000010012 */
[C---:B------:R-:W-:Y:S01]  /*2220*/  ISETP.GE.U32.AND.EX P2, PT, R17.reuse, 0x1000000, PT, P2 ;  /* 0x010000001100780c */ /* 0x040fe20003f46120 */
[----:B------:R-:W-:Y:S01]  /*2230*/  FMUL.FTZ R22, R22, UR6 ;  /* 0x0000000616167c20 */ /* 0x000fe20008410000 */
[----:B------:R-:W-:Y:S01]  /*2240*/  LOP3.LUT P5, RZ, R17, 0xff0000, RZ, 0xc0, !PT ;  /* 0x00ff000011ff7812 */ /* 0x000fe200078ac0ff */
[-C--:B------:R-:W-:Y:S01]  /*2250*/  FFMA.FTZ R157, R157, R170.reuse, R173 ;  /* 0x000000aa9d9d7223 */ /* 0x080fe200000100ad */
[----:B------:R-:W-:Y:S01]  /*2260*/  FMUL.FTZ R18, R18, UR6 ;  /* 0x0000000612127c20 */ /* 0x000fe20008410000 */
[----:B------:R-:W-:Y:S01]  /*2270*/  FSEL R26, R19, RZ, P2 ;  /* 0x000000ff131a7208 */ /* 0x000fe20001000000 */
[----:B------:R-:W-:Y:S01]  /*2280*/  FADD.FTZ R149, R149, -R0 ;  /* 0x8000000095957221 */ /* 0x000fe20000010000 */
[----:B------:R-:W-:Y:S01]  /*2290*/  LOP3.LUT P4, RZ, R17, 0xff, RZ, 0xc0, !PT ;  /* 0x000000ff11ff7812 */ /* 0x000fe2000788c0ff */
[----:B------:R-:W-:Y:S01]  /*22a0*/  HADD2.F32 R0, -RZ, R74.H1_H1 ;  /* 0x3000004aff007230 */ /* 0x000fe20000004100 */
[----:B------:R-:W-:Y:S01]  /*22b0*/  FSEL R19, R22, RZ, P5 ;  /* 0x000000ff16137208 */ /* 0x000fe20002800000 */
[----:B------:R-:W-:Y:S01]  /*22c0*/  FADD.FTZ R22, R34, -R157 ;  /* 0x8000009d22167221 */ /* 0x000fe20000010000 */
[-CC-:B------:R-:W-:Y:S01]  /*22d0*/  FFMA.FTZ R146, R146, R170.reuse, R173.reuse ;  /* 0x000000aa92927223 */ /* 0x180fe200000100ad */
[----:B------:R-:W-:Y:S01]  /*22e0*/  FFMA.FTZ R33, R33, R170, R173 ;  /* 0x000000aa21217223 */ /* 0x000fe200000100ad */
[----:B------:R-:W-:Y:S01]  /*22f0*/  FSEL R24, R18, RZ, P4 ;  /* 0x000000ff12187208 */ /* 0x000fe20002000000 */
[----:B------:R-:W-:Y:S01]  /*2300*/  FFMA.FTZ R22, R145, R22, R0 ;  /* 0x0000001691167223 */ /* 0x000fe20000010000 */
[C---:B------:R-:W-:Y:S01]  /*2310*/  LOP3.LUT P6, RZ, R16.reuse, 0xff0000, RZ, 0xc0, !PT ;  /* 0x00ff000010ff7812 */ /* 0x040fe200078cc0ff */
[--C-:B------:R-:W-:Y:S01]  /*2320*/  HADD2.F32 R0, -RZ, R73.reuse.H0_H0 ;  /* 0x20000049ff007230 */ /* 0x100fe20000004100 */
[----:B------:R-:W-:Y:S01]  /*2330*/  LOP3.LUT P2, RZ, R16, 0xff000000, RZ, 0xc0, !PT ;  /* 0xff00000010ff7812 */ /* 0x000fe2000784c0ff */
[----:B------:R-:W-:Y:S01]  /*2340*/  FADD.FTZ R33, R148, -R33 ;  /* 0x8000002194217221 */ /* 0x000fe20000010000 */
[C---:B------:R-:W-:Y:S01]  /*2350*/  LOP3.LUT P5, RZ, R16.reuse, 0xff, RZ, 0xc0, !PT ;  /* 0x000000ff10ff7812 */ /* 0x040fe200078ac0ff */
[----:B------:R-:W-:Y:S01]  /*2360*/  FFMA.FTZ R151, R151, R170, R173 ;  /* 0x000000aa97977223 */ /* 0x000fe200000100ad */
[----:B------:R-:W-:Y:S01]  /*2370*/  LOP3.LUT P4, RZ, R16, 0xff00, RZ, 0xc0, !PT ;  /* 0x0000ff0010ff7812 */ /* 0x000fe2000788c0ff */
[----:B------:R-:W-:Y:S01]  /*2380*/  HADD2.F32 R16, -RZ, R73.H1_H1 ;  /* 0x30000049ff107230 */ /* 0x000fe20000004100 */
[----:B------:R-:W-:Y:S01]  /*2390*/  LOP3.LUT P3, RZ, R17, 0xff00, RZ, 0xc0, !PT ;  /* 0x0000ff0011ff7812 */ /* 0x000fe2000786c0ff */
[----:B------:R-:W-:Y:S01]  /*23a0*/  FADD.FTZ R17, R153, -R146 ;  /* 0x8000009299117221 */ /* 0x000fe20000010000 */
[----:B------:R-:W-:Y:S01]  /*23b0*/  FADD.FTZ R151, R32, -R151 ;  /* 0x8000009720977221 */ /* 0x000fe20000010000 */
[----:B------:R-:W-:Y:S01]  /*23c0*/  FMUL.FTZ R22, R22, UR6 ;  /* 0x0000000616167c20 */ /* 0x000fe20008410000 */
[C---:B------:R-:W-:Y:S01]  /*23d0*/  FFMA.FTZ R18, R145.reuse, R33, R16 ;  /* 0x0000002191127223 */ /* 0x040fe20000010010 */
[----:B------:R-:W-:Y:S01]  /*23e0*/  FFMA.FTZ R17, R145, R17, R0 ;  /* 0x0000001191117223 */ /* 0x000fe20000010000 */
[--C-:B------:R-:W-:Y:S01]  /*23f0*/  HADD2.F32 R0, -RZ, R72.reuse.H0_H0 ;  /* 0x20000048ff007230 */ /* 0x100fe20000004100 */
[----:B------:R-:W-:Y:S01]  /*2400*/  F2FP.F16.F32.PACK_AB R19, R26, R19 ;  /* 0x000000131a13723e */ /* 0x000fe200000000ff */
[----:B------:R-:W-:-:S02]  /*2410*/  HADD2.F32 R16, -RZ, R72.H1_H1 ;  /* 0x30000048ff107230 */ /* 0x000fc40000004100 */
[----:B------:R-:W-:Y:S01]  /*2420*/  FMUL.FTZ R17, R17, UR6 ;  /* 0x0000000611117c20 */ /* 0x000fe20008410000 */
[----:B------:R-:W-:Y:S01]  /*2430*/  FMUL.FTZ R18, R18, UR6 ;  /* 0x0000000612127c20 */ /* 0x000fe20008410000 */
[C---:B------:R-:W-:Y:S01]  /*2440*/  FFMA.FTZ R0, R145.reuse, R149, R0 ;  /* 0x0000009591007223 */ /* 0x040fe20000010000 */
[----:B------:R-:W-:Y:S01]  /*2450*/  FSEL R25, R22, RZ, P3 ;  /* 0x000000ff16197208 */ /* 0x000fe20001800000 */
[----:B------:R-:W-:Y:S01]  /*2460*/  FFMA.FTZ R16, R145, R151, R16 ;  /* 0x0000009791107223 */ /* 0x000fe20000010010 */
[----:B------:R-:W-:Y:S01]  /*2470*/  FSEL R17, R17, RZ, P6 ;  /* 0x000000ff11117208 */ /* 0x000fe20003000000 */
[----:B------:R-:W-:Y:S01]  /*2480*/  FMUL.FTZ R0, R0, UR6 ;  /* 0x0000000600007c20 */ /* 0x000fe20008410000 */
[----:B------:R-:W-:Y:S01]  /*2490*/  FSEL R22, R18, RZ, P2 ;  /* 0x000000ff12167208 */ /* 0x000fe20001000000 */
[----:B------:R-:W-:Y:S01]  /*24a0*/  FMUL.FTZ R16, R16, UR6 ;  /* 0x0000000610107c20 */ /* 0x000fe20008410000 */
[----:B------:R-:W-:Y:S02]  /*24b0*/  F2FP.F16.F32.PACK_AB R18, R25, R24 ;  /* 0x000000181912723e */ /* 0x000fe400000000ff */
[----:B------:R-:W-:-:S02]  /*24c0*/  FSEL R0, R0, RZ, P5 ;  /* 0x000000ff00007208 */ /* 0x000fc40002800000 */
[----:B------:R-:W-:Y:S02]  /*24d0*/  FSEL R23, R16, RZ, P4 ;  /* 0x000000ff10177208 */ /* 0x000fe40002000000 */
[----:B------:R-:W-:Y:S02]  /*24e0*/  F2FP.F16.F32.PACK_AB R17, R22, R17 ;  /* 0x000000111611723e */ /* 0x000fe400000000ff */
[----:B------:R-:W-:Y:S01]  /*24f0*/  F2FP.F16.F32.PACK_AB R16, R23, R0 ;  /* 0x000000001710723e */ /* 0x000fe200000000ff */
[----:B------:R-:W-:Y:S06]  /*2500*/  BRA `(.L_x_574) ;  /* 0x0000001800387947 */ /* 0x000fec0003800000 */
.L_x_575:
[-CC-:B------:R-:W-:Y:S01]  /*2510*/  FFMA.FTZ R161, R161, R170.reuse, R173.reuse ;  /* 0x000000aaa1a17223 */ /* 0x180fe200000100ad */
[-CC-:B------:R-:W-:Y:S01]  /*2520*/  FFMA.FTZ R159, R159, R170.reuse, R173.reuse ;  /* 0x000000aa9f9f7223 */ /* 0x180fe200000100ad */
[--C-:B-----5:R-:W-:Y:S02]  /*2530*/  HADD2.F32 R11, -RZ, R75.reuse.H1_H1 ;  /* 0x3000004bff0b7230 */ /* 0x120fe40000004100 */
[----:B------:R-:W-:Y:S01]  /*2540*/  FFMA.FTZ R155, R155, R170, R173 ;  /* 0x000000aa9b9b7223 */ /* 0x000fe200000100ad */
[----:B------:R-:W-:Y:S01]  /*2550*/  FADD.FTZ R154, R154, -R161 ;  /* 0x800000a19a9a7221 */ /* 0x000fe20000010000 */
[----:B------:R-:W-:Y:S02]  /*2560*/  HADD2.F32 R8, -RZ, R75.H0_H0 ;  /* 0x2000004bff087230 */ /* 0x000fe40000004100 */
[----:B------:R-:W-:Y:S01]  /*2570*/  FADD.FTZ R152, R152, -R159 ;  /* 0x8000009f98987221 */ /* 0x000fe20000010000 */
[----:B------:R-:W-:Y:S02]  /*2580*/  HADD2.F32 R9, -RZ, R74.H0_H0 ;  /* 0x2000004aff097230 */ /* 0x000fe40000004100 */
[C---:B------:R-:W-:Y:S01]  /*2590*/  FFMA.FTZ R27, R145.reuse, R154, R11 ;  /* 0x0000009a911b7223 */ /* 0x040fe2000001000b */
[----:B------:R-:W-:Y:S01]  /*25a0*/  FADD.FTZ R150, R150, -R155 ;  /* 0x8000009b96967221 */ /* 0x000fe20000010000 */
[----:B------:R-:W-:Y:S01]  /*25b0*/  ISETP.GE.U32.AND P2, PT, R16, RZ, PT ;  /* 0x000000ff1000720c */ /* 0x000fe20003f46070 */
[----:B------:R-:W-:Y:S01]  /*25c0*/  FFMA.FTZ R152, R145, R152, R8 ;  /* 0x0000009891987223 */ /* 0x000fe20000010008 */
[----:B------:R-:W-:Y:S01]  /*25d0*/  FMUL.FTZ R8, R27, UR6 ;  /* 0x000000061b087c20 */ /* 0x000fe20008410000 */
[----:B------:R-:W-:Y:S01]  /*25e0*/  FFMA.FTZ R10, R145, R150, R9 ;  /* 0x00000096910a7223 */ /* 0x000fe20000010009 */
[C---:B------:R-:W-:Y:S01]  /*25f0*/  ISETP.GE.U32.AND.EX P2, PT, R17.reuse, 0x1000000, PT, P2 ;  /* 0x010000001100780c */ /* 0x040fe20003f46120 */
[----:B------:R-:W-:Y:S01]  /*2600*/  FMUL.FTZ R9, R152, UR6 ;  /* 0x0000000698097c20 */ /* 0x000fe20008410000 */
[----:B------:R-:W-:Y:S01]  /*2610*/  LOP3.LUT P3, RZ, R17, 0xff0000, RZ, 0xc0, !PT ;  /* 0x00ff000011ff7812 */ /* 0x000fe2000786c0ff */
[-CC-:B------:R-:W-:Y:S01]  /*2620*/  FFMA.FTZ R146, R146, R170.reuse, R173.reuse ;  /* 0x000000aa92927223 */ /* 0x180fe200000100ad */
[----:B0-----:R-:W-:Y:S01]  /*2630*/  FSEL R18, R8, RZ, P2 ;  /* 0x000000ff08127208 */ /* 0x001fe20001000000 */
[----:B------:R-:W-:Y:S01]  /*2640*/  FFMA.FTZ R33, R33, R170, R173 ;  /* 0x000000aa21217223 */ /* 0x000fe200000100ad */
[----:B------:R-:W-:Y:S01]  /*2650*/  FMUL.FTZ R8, R10, UR6 ;  /* 0x000000060a087c20 */ /* 0x000fe20008410000 */
[----:B------:R-:W-:Y:S01]  /*2660*/  LOP3.LUT P5, RZ, R17, 0xff, RZ, 0xc0, !PT ;  /* 0x000000ff11ff7812 */ /* 0x000fe200078ac0ff */
[--C-:B------:R-:W-:Y:S01]  /*2670*/  HADD2.F32 R11, -RZ, R73.reuse.H1_H1 ;  /* 0x30000049ff0b7230 */ /* 0x100fe20000004100 */
[----:B------:R-:W-:Y:S01]  /*2680*/  FSEL R19, R9, RZ, P3 ;  /* 0x000000ff09137208 */ /* 0x000fe20001800000 */
[----:B------:R-:W-:-:S02]  /*2690*/  HADD2.F32 R9, -RZ, R73.H0_H0 ;  /* 0x20000049ff097230 */ /* 0x000fc40000004100 */
[----:B------:R-:W-:Y:S01]  /*26a0*/  FADD.FTZ R146, R153, -R146 ;  /* 0x8000009299927221 */ /* 0x000fe20000010000 */
[-C--:B------:R-:W-:Y:S01]  /*26b0*/  FFMA.FTZ R157, R157, R170.reuse, R173 ;  /* 0x000000aa9d9d7223 */ /* 0x080fe200000100ad */
[----:B------:R-:W-:Y:S01]  /*26c0*/  FADD.FTZ R148, R148, -R33 ;  /* 0x8000002194947221 */ /* 0x000fe20000010000 */
[----:B------:R-:W-:Y:S01]  /*26d0*/  FSEL R22, R8, RZ, P5 ;  /* 0x000000ff08167208 */ /* 0x000fe20002800000 */
[-CC-:B------:R-:W-:Y:S01]  /*26e0*/  FFMA.FTZ R151, R151, R170.reuse, R173.reuse ;  /* 0x000000aa97977223 */ /* 0x180fe200000100ad */
[----:B------:R-:W-:Y:S01]  /*26f0*/  FFMA.FTZ R0, R0, R170, R173 ;  /* 0x000000aa00007223 */ /* 0x000fe200000100ad */
[----:B------:R-:W-:Y:S02]  /*2700*/  HADD2.F32 R8, -RZ, R74.H1_H1 ;  /* 0x3000004aff087230 */ /* 0x000fe40000004100 */
[----:B------:R-:W-:Y:S01]  /*2710*/  FADD.FTZ R34, R34, -R157 ;  /* 0x8000009d22227221 */ /* 0x000fe20000010000 */
[C---:B------:R-:W-:Y:S01]  /*2720*/  FFMA.FTZ R146, R145.reuse, R146, R9 ;  /* 0x0000009291927223 */ /* 0x040fe20000010009 */
[----:B------:R-:W-:Y:S01]  /*2730*/  FFMA.FTZ R23, R145, R148, R11 ;  /* 0x0000009491177223 */ /* 0x000fe2000001000b */
[----:B------:R-:W-:-:S02]  /*2740*/  HADD2.F32 R9, -RZ, R72.H0_H0 ;  /* 0x20000048ff097230 */ /* 0x000fc40000004100 */
[----:B------:R-:W-:Y:S01]  /*2750*/  FADD.FTZ R32, R32, -R151 ;  /* 0x8000009720207221 */ /* 0x000fe20000010000 */
[----:B------:R-:W-:Y:S02]  /*2760*/  HADD2.F32 R11, -RZ, R72.H1_H1 ;  /* 0x30000048ff0b7230 */ /* 0x000fe40000004100 */
[----:B------:R-:W-:Y:S01]  /*2770*/  FADD.FTZ R0, R149, -R0 ;  /* 0x8000000095007221 */ /* 0x000fe20000010000 */
[----:B------:R-:W-:Y:S01]  /*2780*/  FFMA.FTZ R25, R145, R34, R8 ;  /* 0x0000002291197223 */ /* 0x000fe20000010008 */
[----:B------:R-:W-:Y:S02]  /*2790*/  LOP3.LUT P4, RZ, R17, 0xff00, RZ, 0xc0, !PT ;  /* 0x0000ff0011ff7812 */ /* 0x000fe4000788c0ff */
[C---:B------:R-:W-:Y:S01]  /*27a0*/  FFMA.FTZ R0, R145.reuse, R0, R9 ;  /* 0x0000000091007223 */ /* 0x040fe20000010009 */
[----:B------:R-:W-:Y:S01]  /*27b0*/  FFMA.FTZ R17, R145, R32, R11 ;  /* 0x0000002091117223 */ /* 0x000fe2000001000b */
[C---:B------:R-:W-:Y:S01]  /*27c0*/  F2FP.F16.F32.PACK_AB R10, R25.reuse, R10 ;  /* 0x0000000a190a723e */ /* 0x040fe200000000ff */
        /* <DEDUP_REMOVED lines=8> */
[----:B------:R-:W-:Y:S01]  /*2850*/  F2FP.F16.F32.PACK_AB R19, R18, R19 ;  /* 0x000000131213723e */ /* 0x000fe200000000ff */
[----:B------:R-:W-:Y:S01]  /*2860*/  FMUL.FTZ R18, R146, UR6 ;  /* 0x0000000692127c20 */ /* 0x000fe20008410000 */
[C---:B------:R-:W-:Y:S01]  /*2870*/  F2FP.F16.F32.PACK_AB R8, R17.reuse, R0 ;  /* 0x000000001108723e */ /* 0x040fe200000000ff */
[----:B------:R-:W-:Y:S01]  /*2880*/  FMUL.FTZ R17, R17, UR6 ;  /* 0x0000000611117c20 */ /* 0x000fe20008410000 */
[----:B------:R-:W-:-:S02]  /*2890*/  F2FP.F16.F32.PACK_AB R11, R27, R152 ;  /* 0x000000981b0b723e */ /* 0x000fc400000000ff */
[----:B------:R-:W-:Y:S02]  /*28a0*/  FSEL R27, R25, RZ, P4 ;  /* 0x000000ff191b7208 */ /* 0x000fe40002000000 */
[----:B------:R-:W-:Y:S02]  /*28b0*/  FSEL R25, R23, RZ, P2 ;  /* 0x000000ff17197208 */ /* 0x000fe40001000000 */
[----:B------:R-:W-:Y:S02]  /*28c0*/  FSEL R0, R18, RZ, P6 ;  /* 0x000000ff12007208 */ /* 0x000fe40003000000 */
[----:B------:R-:W-:Y:S02]  /*28d0*/  FSEL R16, R16, RZ, P3 ;  /* 0x000000ff10107208 */ /* 0x000fe40001800000 */
[----:B------:R-:W-:Y:S02]  /*28e0*/  FSEL R23, R17, RZ, P5 ;  /* 0x000000ff11177208 */ /* 0x000fe40002800000 */
[----:B------:R-:W-:-:S02]  /*28f0*/  F2FP.F16.F32.PACK_AB R18, R27, R22 ;  /* 0x000000161b12723e */ /* 0x000fc400000000ff */
[----:B------:R-:W-:Y:S02]  /*2900*/  F2FP.F16.F32.PACK_AB R17, R25, R0 ;  /* 0x000000001911723e */ /* 0x000fe400000000ff */
[----:B------:R-:W-:Y:S01]  /*2910*/  F2FP.F16.F32.PACK_AB R16, R23, R16 ;  /* 0x000000101710723e */ /* 0x000fe200000000ff */
[----:B------:R-:W-:Y:S06]  /*2920*/  BRA `(.L_x_574) ;  /* 0x0000001400307947 */ /* 0x000fec0003800000 */
.L_x_571:
        /* <DEDUP_REMOVED lines=14> */
[C---:B------:R-:W-:Y:S01]  /*2a10*/  FMUL.FTZ R152, R145.reuse, R152 ;  /* 0x0000009891987220 */ /* 0x040fe20000410000 */
[C---:B------:R-:W-:Y:S01]  /*2a20*/  FMUL.FTZ R154, R145.reuse, R154 ;  /* 0x0000009a919a7220 */ /* 0x040fe20000410000 */
[----:B-----5:R-:W-:Y:S01]  /*2a30*/  ISETP.GE.U32.AND P2, PT, R16, RZ, PT ;  /* 0x000000ff1000720c */ /* 0x020fe20003f46070 */
[----:B------:R-:W-:Y:S01]  /*2a40*/  FMUL.FTZ R34, R145, R34 ;  /* 0x0000002291227220 */ /* 0x000fe20000410000 */
[----:B------:R-:W-:Y:S01]  /*2a50*/  FMUL.FTZ R152, R152, UR6 ;  /* 0x0000000698987c20 */ /* 0x000fe20008410000 */
[C---:B------:R-:W-:Y:S01]  /*2a60*/  LOP3.LUT P3, RZ, R17.reuse, 0xff0000, RZ, 0xc0, !PT ;  /* 0x00ff000011ff7812 */ /* 0x040fe2000786c0ff */
[--C-:B------:R-:W-:Y:S01]  /*2a70*/  FFMA.FTZ R146, R146, R170, R173.reuse ;  /* 0x000000aa92927223 */ /* 0x100fe200000100ad */
[----:B------:R-:W-:Y:S01]  /*2a80*/  FMUL.FTZ R154, R154, UR6 ;  /* 0x000000069a9a7c20 */ /* 0x000fe20008410000 */
[----:B------:R-:W-:Y:S01]  /*2a90*/  ISETP.GE.U32.AND.EX P5, PT, R17, 0x1000000, PT, P2 ;  /* 0x010000001100780c */ /* 0x000fe20003fa6120 */
[----:B------:R-:W-:Y:S01]  /*2aa0*/  FMUL.FTZ R150, R145, R150 ;  /* 0x0000009691967220 */ /* 0x000fe20000410000 */
[----:B------:R-:W-:Y:S01]  /*2ab0*/  FSEL R19, R152, RZ, P3 ;  /* 0x000000ff98137208 */ /* 0x000fe20001800000 */
[----:B------:R-:W-:Y:S01]  /*2ac0*/  FMUL.FTZ R34, R34, UR6 ;  /* 0x0000000622227c20 */ /* 0x000fe20008410000 */
[----:B------:R-:W-:Y:S01]  /*2ad0*/  ISETP.GE.U32.AND P2, PT, R2, RZ, PT ;  /* 0x000000ff0200720c */ /* 0x000fe20003f46070 */
[----:B------:R-:W-:Y:S01]  /*2ae0*/  FADD.FTZ R146, R153, -R146 ;  /* 0x8000009299927221 */ /* 0x000fe20000010000 */
[----:B------:R-:W-:Y:S01]  /*2af0*/  LOP3.LUT P3, RZ, R17, 0xff00, RZ, 0xc0, !PT ;  /* 0x0000ff0011ff7812 */ /* 0x000fe2000786c0ff */
[----:B------:R-:W-:Y:S01]  /*2b00*/  FFMA.FTZ R33, R33, R170, R173 ;  /* 0x000000aa21217223 */ /* 0x000fe200000100ad */
[----:B------:R-:W-:Y:S01]  /*2b10*/  FSEL R22, R154, RZ, P5 ;  /* 0x000000ff9a167208 */ /* 0x000fe20002800000 */
[----:B------:R-:W-:Y:S01]  /*2b20*/  FMUL.FTZ R150, R150, UR6 ;  /* 0x0000000696967c20 */ /* 0x000fe20008410000 */
[----:B------:R-:W-:Y:S01]  /*2b30*/  LOP3.LUT P6, RZ, R3, 0xff0000, RZ, 0xc0, !PT ;  /* 0x00ff000003ff7812 */ /* 0x000fe200078cc0ff */
[----:B------:R-:W-:Y:S01]  /*2b40*/  FMUL.FTZ R146, R145, R146 ;  /* 0x0000009291927220 */ /* 0x000fe20000410000 */
[----:B------:R-:W-:Y:S01]  /*2b50*/  LOP3.LUT P4, RZ, R17, 0xff, RZ, 0xc0, !PT ;  /* 0x000000ff11ff7812 */ /* 0x000fe2000788c0ff */
[----:B------:R-:W-:Y:S01]  /*2b60*/  FADD.FTZ R148, R148, -R33 ;  /* 0x8000002194947221 */ /* 0x000fe20000010000 */
[C---:B------:R-:W-:Y:S01]  /*2b70*/  LOP3.LUT P5, RZ, R3.reuse, 0xff, RZ, 0xc0, !PT ;  /* 0x000000ff03ff7812 */ /* 0x040fe200078ac0ff */
[-CC-:B------:R-:W-:Y:S01]  /*2b80*/  FFMA.FTZ R0, R0, R170.reuse, R173.reuse ;  /* 0x000000aa00007223 */ /* 0x180fe200000100ad */
[----:B------:R-:W-:Y:S01]  /*2b90*/  ISETP.GE.U32.AND.EX P2, PT, R3, 0x1000000, PT, P2 ;  /* 0x010000000300780c */ /* 0x000fe20003f46120 */
[----:B------:R-:W-:Y:S01]  /*2ba0*/  FFMA.FTZ R151, R151, R170, R173 ;  /* 0x000000aa97977223 */ /* 0x000fe200000100ad */
[----:B0-----:R-:W-:Y:S01]  /*2bb0*/  FSEL R23, R34, RZ, P3 ;  /* 0x000000ff22177208 */ /* 0x001fe20001800000 */
[----:B------:R-:W-:Y:S01]  /*2bc0*/  FMUL.FTZ R146, R146, UR6 ;  /* 0x0000000692927c20 */ /* 0x000fe20008410000 */
[----:B------:R-:W-:Y:S01]  /*2bd0*/  LOP3.LUT P3, RZ, R3, 0xff00, RZ, 0xc0, !PT ;  /* 0x0000ff0003ff7812 */ /* 0x000fe2000786c0ff */
[C---:B------:R-:W-:Y:S01]  /*2be0*/  FMUL.FTZ R148, R145.reuse, R148 ;  /* 0x0000009491947220 */ /* 0x040fe20000410000 */
[----:B------:R-:W-:Y:S01]  /*2bf0*/  FSEL R15, R152, RZ, P6 ;  /* 0x000000ff980f7208 */ /* 0x000fe20003000000 */
[----:B------:R-:W-:Y:S01]  /*2c00*/  FADD.FTZ R32, R32, -R151 ;  /* 0x8000009720207221 */ /* 0x000fe20000010000 */
[----:B------:R-:W-:Y:S01]  /*2c10*/  FSEL R12, R154, RZ, P2 ;  /* 0x000000ff9a0c7208 */ /* 0x000fe20001000000 */
[----:B------:R-:W-:Y:S01]  /*2c20*/  FMUL.FTZ R148, R148, UR6 ;  /* 0x0000000694947c20 */ /* 0x000fe20008410000 */
[C---:B------:R-:W-:Y:S01]  /*2c30*/  FSEL R18, R150.reuse, RZ, P4 ;  /* 0x000000ff96127208 */ /* 0x040fe20002000000 */
[----:B------:R-:W-:Y:S01]  /*2c40*/  FMUL.FTZ R32, R145, R32 ;  /* 0x0000002091207220 */ /* 0x000fe20000410000 */
[----:B------:R-:W-:-:S02]  /*2c50*/  FSEL R14, R150, RZ, P5 ;  /* 0x000000ff960e7208 */ /* 0x000fc40002800000 */
[----:B------:R-:W-:Y:S01]  /*2c60*/  LOP3.LUT P6, RZ, R16, 0xff0000, RZ, 0xc0, !PT ;  /* 0x00ff000010ff7812 */ /* 0x000fe200078cc0ff */
[----:B------:R-:W-:Y:S01]  /*2c70*/  FMUL.FTZ R32, R32, UR6 ;  /* 0x0000000620207c20 */ /* 0x000fe20008410000 */
[C---:B------:R-:W-:Y:S02]  /*2c80*/  LOP3.LUT P2, RZ, R16.reuse, 0xff000000, RZ, 0xc0, !PT ;  /* 0xff00000010ff7812 */ /* 0x040fe4000784c0ff */
[C---:B------:R-:W-:Y:S02]  /*2c90*/  LOP3.LUT P4, RZ, R16.reuse, 0xff00, RZ, 0xc0, !PT ;  /* 0x0000ff0010ff7812 */ /* 0x040fe4000788c0ff */
[----:B------:R-:W-:Y:S01]  /*2ca0*/  LOP3.LUT P5, RZ, R16, 0xff, RZ, 0xc0, !PT ;  /* 0x000000ff10ff7812 */ /* 0x000fe200078ac0ff */
[----:B------:R-:W-:Y:S01]  /*2cb0*/  FADD.FTZ R16, R149, -R0 ;  /* 0x8000000095107221 */ /* 0x000fe20000010000 */
[----:B------:R-:W-:Y:S02]  /*2cc0*/  FSEL R17, R34, RZ, P3 ;  /* 0x000000ff22117208 */ /* 0x000fe40001800000 */
[----:B------:R-:W-:Y:S01]  /*2cd0*/  LOP3.LUT P3, RZ, R2, 0xff0000, RZ, 0xc0, !PT ;  /* 0x00ff000002ff7812 */ /* 0x000fe2000786c0ff */
[----:B------:R-:W-:Y:S01]  /*2ce0*/  FMUL.FTZ R16, R145, R16 ;  /* 0x0000001091107220 */ /* 0x000fe20000410000 */
[----:B------:R-:W-:-:S02]  /*2cf0*/  F2FP.F16.F32.PACK_AB R14, R17, R14 ;  /* 0x0000000e110e723e */ /* 0x000fc400000000ff */
[----:B------:R-:W-:Y:S01]  /*2d00*/  FSEL R13, R146, RZ, P3 ;  /* 0x000000ff920d7208 */ /* 0x000fe20001800000 */
[----:B------:R-:W-:Y:S01]  /*2d10*/  FMUL.FTZ R16, R16, UR6 ;  /* 0x0000000610107c20 */ /* 0x000fe20008410000 */
[----:B------:R-:W-:Y:S02]  /*2d20*/  LOP3.LUT P3, RZ, R2, 0xff000000, RZ, 0xc0, !PT ;  /* 0xff00000002ff7812 */ /* 0x000fe4000786c0ff */
[----:B------:R-:W-:Y:S02]  /*2d30*/  FSEL R17, R146, RZ, P6 ;  /* 0x000000ff92117208 */ /* 0x000fe40003000000 */
[----:B------:R-:W-:Y:S02]  /*2d40*/  FSEL R0, R148, RZ, P3 ;  /* 0x000000ff94007208 */ /* 0x000fe40001800000 */
[C---:B------:R-:W-:Y:S02]  /*2d50*/  LOP3.LUT P6, RZ, R2.reuse, 0xff, RZ, 0xc0, !PT ;  /* 0x000000ff02ff7812 */ /* 0x040fe400078cc0ff */
[----:B------:R-:W-:-:S02]  /*2d60*/  LOP3.LUT P3, RZ, R2, 0xff00, RZ, 0xc0, !PT ;  /* 0x0000ff0002ff7812 */ /* 0x000fc4000786c0ff */
[----:B------:R-:W-:Y:S02]  /*2d70*/  F2FP.F16.F32.PACK_AB R15, R12, R15 ;  /* 0x0000000f0c0f723e */ /* 0x000fe400000000ff */
[----:B------:R-:W-:Y:S02]  /*2d80*/  F2FP.F16.F32.PACK_AB R18, R23, R18 ;  /* 0x000000121712723e */ /* 0x000fe400000000ff */
[----:B------:R-:W-:Y:S02]  /*2d90*/  FSEL R12, R16, RZ, P6 ;  /* 0x000000ff100c7208 */ /* 0x000fe40003000000 */
[----:B------:R-:W-:Y:S02]  /*2da0*/  FSEL R148, R148, RZ, P2 ;  /* 0x000000ff94947208 */ /* 0x000fe40001000000 */
[C---:B------:R-:W-:Y:S02]  /*2db0*/  FSEL R25, R32.reuse, RZ, P4 ;  /* 0x000000ff20197208 */ /* 0x040fe40002000000 */
[----:B------:R-:W-:-:S02]  /*2dc0*/  FSEL R23, R32, RZ, P3 ;  /* 0x000000ff20177208 */ /* 0x000fc40001800000 */
[----:B------:R-:W-:Y:S02]  /*2dd0*/  FSEL R16, R16, RZ, P5 ;  /* 0x000000ff10107208 */ /* 0x000fe40002800000 */
[----:B------:R-:W-:Y:S02]  /*2de0*/  F2FP.F16.F32.PACK_AB R19, R22, R19 ;  /* 0x000000131613723e */ /* 0x000fe400000000ff */
[----:B------:R-:W-:Y:S02]  /*2df0*/  F2FP.F16.F32.PACK_AB R13, R0, R13 ;  /* 0x0000000d000d723e */ /* 0x000fe400000000ff */
[----:B------:R-:W-:Y:S02]  /*2e00*/  F2FP.F16.F32.PACK_AB R17, R148, R17 ;  /* 0x000000119411723e */ /* 0x000fe400000000ff */
[----:B------:R-:W-:Y:S02]  /*2e10*/  F2FP.F16.F32.PACK_AB R12, R23, R12 ;  /* 0x0000000c170c723e */ /* 0x000fe400000000ff */
[----:B------:R-:W-:Y:S01]  /*2e20*/  F2FP.F16.F32.PACK_AB R16, R25, R16 ;  /* 0x000000101910723e */ /* 0x000fe200000000ff */
[----:B------:R-:W-:Y:S06]  /*2e30*/  BRA `(.L_x_574) ;  /* 0x0000000c00ec7947 */ /* 0x000fec0003800000 */
.L_x_577:
[-CC-:B------:R-:W-:Y:S01]  /*2e40*/  FFMA.FTZ R159, R159, R170.reuse, R173.reuse ;  /* 0x000000aa9f9f7223 */ /* 0x180fe200000100ad */
[-CC-:B------:R-:W-:Y:S01]  /*2e50*/  FFMA.FTZ R155, R155, R170.reuse, R173.reuse ;  /* 0x000000aa9b9b7223 */ /* 0x180fe200000100ad */
[-CC-:B------:R-:W-:Y:S01]  /*2e60*/  FFMA.FTZ R161, R161, R170.reuse, R173.reuse ;  /* 0x000000aaa1a17223 */ /* 0x180fe200000100ad */
[----:B------:R-:W-:Y:S01]  /*2e70*/  FFMA.FTZ R157, R157, R170, R173 ;  /* 0x000000aa9d9d7223 */ /* 0x000fe200000100ad */
[----:B------:R-:W-:Y:S01]  /*2e80*/  FADD.FTZ R152, R152, -R159 ;  /* 0x8000009f98987221 */ /* 0x000fe20000010000 */
[----:B------:R-:W-:Y:S01]  /*2e90*/  FADD.FTZ R150, R150, -R155 ;  /* 0x8000009b96967221 */ /* 0x000fe20000010000 */
[----:B-----5:R-:W-:Y:S01]  /*2ea0*/  LOP3.LUT P6, RZ, R17, 0xff0000, RZ, 0xc0, !PT ;  /* 0x00ff000011ff7812 */ /* 0x020fe200078cc0ff */
[----:B------:R-:W-:Y:S01]  /*2eb0*/  FADD.FTZ R154, R154, -R161 ;  /* 0x800000a19a9a7221 */ /* 0x000fe20000010000 */
[----:B------:R-:W-:Y:S01]  /*2ec0*/  FMUL.FTZ R11, R145, R152 ;  /* 0x00000098910b7220 */ /* 0x000fe20000410000 */
        /* <DEDUP_REMOVED lines=10> */
[----:B------:R-:W-:Y:S01]  /*2f70*/  FMUL.FTZ R9, R154, UR6 ;  /* 0x000000069a097c20 */ /* 0x000fe20008410000 */
[----:B------:R-:W-:Y:S01]  /*2f80*/  FSEL R15, R8, RZ, P4 ;  /* 0x000000ff080f7208 */ /* 0x000fe20002000000 */
[----:B------:R-:W-:Y:S01]  /*2f90*/  FMUL.FTZ R8, R10, UR6 ;  /* 0x000000060a087c20 */ /* 0x000fe20008410000 */
[----:B------:R-:W-:Y:S01]  /*2fa0*/  LOP3.LUT P6, RZ, R3, 0xff, RZ, 0xc0, !PT ;  /* 0x000000ff03ff7812 */ /* 0x000fe200078cc0ff */
[----:B------:R-:W-:Y:S01]  /*2fb0*/  FFMA.FTZ R33, R33, R170, R173 ;  /* 0x000000aa21217223 */ /* 0x000fe200000100ad */
[----:B------:R-:W-:Y:S01]  /*2fc0*/  ISETP.GE.U32.AND P3, PT, R2, RZ, PT ;  /* 0x000000ff0200720c */ /* 0x000fe20003f66070 */
[----:B------:R-:W-:Y:S01]  /*2fd0*/  FADD.FTZ R146, R153, -R146 ;  /* 0x8000009299927221 */ /* 0x000fe20000010000 */
[----:B0-----:R-:W-:Y:S01]  /*2fe0*/  FSEL R18, R8, RZ, P5 ;  /* 0x000000ff08127208 */ /* 0x001fe20002800000 */
[----:B------:R-:W-:Y:S01]  /*2ff0*/  FADD.FTZ R148, R148, -R33 ;  /* 0x8000002194947221 */ /* 0x000fe20000010000 */
[----:B------:R-:W-:Y:S01]  /*3000*/  FSEL R14, R8, RZ, P6 ;  /* 0x000000ff080e7208 */ /* 0x000fe20003000000 */
[----:B------:R-:W-:Y:S01]  /*3010*/  FMUL.FTZ R8, R13, UR6 ;  /* 0x000000060d087c20 */ /* 0x000fe20008410000 */
[----:B------:R-:W-:Y:S01]  /*3020*/  ISETP.GE.U32.AND.EX P2, PT, R17, 0x1000000, PT, P2 ;  /* 0x010000001100780c */ /* 0x000fe20003f46120 */
[----:B------:R-:W-:Y:S01]  /*3030*/  FMUL.FTZ R148, R145, R148 ;  /* 0x0000009491947220 */ /* 0x000fe20000410000 */
[----:B------:R-:W-:Y:S01]  /*3040*/  LOP3.LUT P4, RZ, R17, 0xff00, RZ, 0xc0, !PT ;  /* 0x0000ff0011ff7812 */ /* 0x000fe2000788c0ff */
[-CC-:B------:R-:W-:Y:S01]  /*3050*/  FFMA.FTZ R151, R151, R170.reuse, R173.reuse ;  /* 0x000000aa97977223 */ /* 0x180fe200000100ad */
[----:B------:R-:W-:Y:S01]  /*3060*/  ISETP.GE.U32.AND.EX P3, PT, R3, 0x1000000, PT, P3 ;  /* 0x010000000300780c */ /* 0x000fe20003f66130 */
[----:B------:R-:W-:Y:S01]  /*3070*/  FFMA.FTZ R0, R0, R170, R173 ;  /* 0x000000aa00007223 */ /* 0x000fe200000100ad */
[C---:B------:R-:W-:Y:S01]  /*3080*/  FSEL R12, R9.reuse, RZ, P2 ;  /* 0x000000ff090c7208 */ /* 0x040fe20001000000 */
[----:B------:R-:W-:Y:S01]  /*3090*/  FADD.FTZ R32, R32, -R151 ;  /* 0x8000009720207221 */ /* 0x000fe20000010000 */
[----:B------:R-:W-:Y:S01]  /*30a0*/  FSEL R22, R9, RZ, P3 ;  /* 0x000000ff09167208 */ /* 0x000fe20001800000 */
[----:B------:R-:W-:Y:S01]  /*30b0*/  FMUL.FTZ R9, R145, R146 ;  /* 0x0000009291097220 */ /* 0x000fe20000410000 */
[----:B------:R-:W-:Y:S01]  /*30c0*/  FSEL R23, R8, RZ, P4 ;  /* 0x000000ff08177208 */ /* 0x000fe20002000000 */
[----:B------:R-:W-:Y:S01]  /*30d0*/  FADD.FTZ R0, R149, -R0 ;  /* 0x8000000095007221 */ /* 0x000fe20000010000 */
[----:B------:R-:W-:-:S02]  /*30e0*/  LOP3.LUT P4, RZ, R3, 0xff00, RZ, 0xc0, !PT ;  /* 0x0000ff0003ff7812 */ /* 0x000fc4000788c0ff */
[C---:B------:R-:W-:Y:S01]  /*30f0*/  LOP3.LUT P2, RZ, R16.reuse, 0xff0000, RZ, 0xc0, !PT ;  /* 0x00ff000010ff7812 */ /* 0x040fe2000784c0ff */
[----:B------:R-:W-:Y:S01]  /*3100*/  FMUL.FTZ R0, R145, R0 ;  /* 0x0000000091007220 */ /* 0x000fe20000410000 */
[C---:B------:R-:W-:Y:S02]  /*3110*/  LOP3.LUT P3, RZ, R16.reuse, 0xff000000, RZ, 0xc0, !PT ;  /* 0xff00000010ff7812 */ /* 0x040fe4000786c0ff */
[C---:B------:R-:W-:Y:S02]  /*3120*/  LOP3.LUT P5, RZ, R16.reuse, 0xff00, RZ, 0xc0, !PT ;  /* 0x0000ff0010ff7812 */ /* 0x040fe400078ac0ff */
[----:B------:R-:W-:Y:S01]  /*3130*/  LOP3.LUT P6, RZ, R16, 0xff, RZ, 0xc0, !PT ;  /* 0x000000ff10ff7812 */ /* 0x000fe200078cc0ff */
[----:B------:R-:W-:Y:S01]  /*3140*/  FMUL.FTZ R16, R9, UR6 ;  /* 0x0000000609107c20 */ /* 0x000fe20008410000 */
[----:B------:R-:W-:Y:S02]  /*3150*/  FSEL R17, R8, RZ, P4 ;  /* 0x000000ff08117208 */ /* 0x000fe40002000000 */
[----:B------:R-:W-:-:S02]  /*3160*/  LOP3.LUT P4, RZ, R2, 0xff0000, RZ, 0xc0, !PT ;  /* 0x00ff000002ff7812 */ /* 0x000fc4000788c0ff */
[----:B------:R-:W-:Y:S02]  /*3170*/  F2FP.F16.F32.PACK_AB R10, R13, R10 ;  /* 0x0000000a0d0a723e */ /* 0x000fe400000000ff */
[C---:B------:R-:W-:Y:S01]  /*3180*/  F2FP.F16.F32.PACK_AB R9, R148.reuse, R9 ;  /* 0x000000099409723e */ /* 0x040fe200000000ff */
[----:B------:R-:W-:Y:S01]  /*3190*/  FMUL.FTZ R148, R148, UR6 ;  /* 0x0000000694947c20 */ /* 0x000fe20008410000 */
[----:B------:R-:W-:Y:S02]  /*31a0*/  FSEL R13, R16, RZ, P4 ;  /* 0x000000ff100d7208 */ /* 0x000fe40002000000 */
[----:B------:R-:W-:Y:S02]  /*31b0*/  LOP3.LUT P4, RZ, R2, 0xff000000, RZ, 0xc0, !PT ;  /* 0xff00000002ff7812 */ /* 0x000fe4000788c0ff */
[----:B------:R-:W-:Y:S01]  /*31c0*/  F2FP.F16.F32.PACK_AB R14, R17, R14 ;  /* 0x0000000e110e723e */ /* 0x000fe200000000ff */
[----:B------:R-:W-:Y:S01]  /*31d0*/  FMUL.FTZ R17, R145, R32 ;  /* 0x0000002091117220 */ /* 0x000fe20000410000 */
[----:B------:R-:W-:-:S02]  /*31e0*/  FSEL R8, R148, RZ, P4 ;  /* 0x000000ff94087208 */ /* 0x000fc40002000000 */
[----:B------:R-:W-:Y:S01]  /*31f0*/  F2FP.F16.F32.PACK_AB R19, R12, R19 ;  /* 0x000000130c13723e */ /* 0x000fe200000000ff */
[C---:B------:R-:W-:Y:S01]  /*3200*/  FMUL.FTZ R12, R17.reuse, UR6 ;  /* 0x00000006110c7c20 */ /* 0x040fe20008410000 */
[----:B------:R-:W-:Y:S02]  /*3210*/  F2FP.F16.F32.PACK_AB R13, R8, R13 ;  /* 0x0000000d080d723e */ /* 0x000fe400000000ff */
[----:B------:R-:W-:Y:S01]  /*3220*/  F2FP.F16.F32.PACK_AB R8, R17, R0 ;  /* 0x000000001108723e */ /* 0x000fe200000000ff */
[----:B------:R-:W-:Y:S01]  /*3230*/  FMUL.FTZ R0, R0, UR6 ;  /* 0x0000000600007c20 */ /* 0x000fe20008410000 */
[----:B------:R-:W-:Y:S02]  /*3240*/  LOP3.LUT P4, RZ, R2, 0xff00, RZ, 0xc0, !PT ;  /* 0x0000ff0002ff7812 */ /* 0x000fe4000788c0ff */
[----:B------:R-:W-:Y:S02]  /*3250*/  FSEL R17, R16, RZ, P2 ;  /* 0x000000ff10117208 */ /* 0x000fe40001000000 */
[----:B------:R-:W-:-:S02]  /*3260*/  LOP3.LUT P2, RZ, R2, 0xff, RZ, 0xc0, !PT ;  /* 0x000000ff02ff7812 */ /* 0x000fc4000784c0ff */
[----:B------:R-:W-:Y:S02]  /*3270*/  F2FP.F16.F32.PACK_AB R18, R23, R18 ;  /* 0x000000121712723e */ /* 0x000fe400000000ff */
[C---:B------:R-:W-:Y:S02]  /*3280*/  FSEL R23, R12.reuse, RZ, P5 ;  /* 0x000000ff0c177208 */ /* 0x040fe40002800000 */
[----:B------:R-:W-:Y:S02]  /*3290*/  FSEL R25, R12, RZ, P4 ;  /* 0x000000ff0c197208 */ /* 0x000fe40002000000 */
[----:B------:R-:W-:Y:S02]  /*32a0*/  FSEL R148, R148, RZ, P3 ;  /* 0x000000ff94947208 */ /* 0x000fe40001800000 */
[C---:B------:R-:W-:Y:S02]  /*32b0*/  FSEL R12, R0.reuse, RZ, P2 ;  /* 0x000000ff000c7208 */ /* 0x040fe40001000000 */
[----:B------:R-:W-:-:S02]  /*32c0*/  FSEL R16, R0, RZ, P6 ;  /* 0x000000ff00107208 */ /* 0x000fc40003000000 */
[----:B------:R-:W-:Y:S02]  /*32d0*/  F2FP.F16.F32.PACK_AB R11, R154, R11 ;  /* 0x0000000b9a0b723e */ /* 0x000fe400000000ff */
[----:B------:R-:W-:Y:S02]  /*32e0*/  F2FP.F16.F32.PACK_AB R15, R22, R15 ;  /* 0x0000000f160f723e */ /* 0x000fe400000000ff */
[----:B------:R-:W-:Y:S02]  /*32f0*/  F2FP.F16.F32.PACK_AB R17, R148, R17 ;  /* 0x000000119411723e */ /* 0x000fe400000000ff */
[----:B------:R-:W-:Y:S02]  /*3300*/  F2FP.F16.F32.PACK_AB R12, R25, R12 ;  /* 0x0000000c190c723e */ /* 0x000fe400000000ff */
[----:B------:R-:W-:Y:S01]  /*3310*/  F2FP.F16.F32.PACK_AB R16, R23, R16 ;  /* 0x000000101710723e */ /* 0x000fe200000000ff */
[----:B------:R-:W-:Y:S06]  /*3320*/  BRA `(.L_x_574) ;  /* 0x0000000800b07947 */ /* 0x000fec0003800000 */
.L_x_576:
[----:B------:R-:W-:-:S04]  /*3330*/  UISETP.NE.U32.AND UP0, UPT, UR4, URZ, UPT ;  /* 0x000000ff0400728c */ /* 0x000fc8000bf05070 */
[----:B------:R-:W-:-:S09]  /*3340*/  UISETP.NE.AND.EX UP0, UPT, UR5, URZ, UPT, UP0 ;  /* 0x000000ff0500728c */ /* 0x000fd2000bf05300 */
[----:B------:R-:W-:Y:S05]  /*3350*/  BRA.U UP0, `(.L_x_578) ;  /* 0x00000005004c7547 */ /* 0x000fea000b800000 */
[-CC-:B------:R-:W-:Y:S01]  /*3360*/  FFMA.FTZ R159, R159, R170.reuse, R173.reuse ;  /* 0x000000aa9f9f7223 */ /* 0x180fe200000100ad */
[--C-:B-----5:R-:W-:Y:S02]  /*3370*/  HADD2.F32 R12, -RZ, R75.reuse.H0_H0 ;  /* 0x2000004bff0c7230 */ /* 0x120fe40000004100 */
[-CC-:B------:R-:W-:Y:S01]  /*3380*/  FFMA.FTZ R161, R161, R170.reuse, R173.reuse ;  /* 0x000000aaa1a17223 */ /* 0x180fe200000100ad */
[----:B------:R-:W-:Y:S01]  /*3390*/  FFMA.FTZ R155, R155, R170, R173 ;  /* 0x000000aa9b9b7223 */ /* 0x000fe200000100ad */
[----:B------:R-:W-:Y:S01]  /*33a0*/  FADD.FTZ R152, R152, -R159 ;  /* 0x8000009f98987221 */ /* 0x000fe20000010000 */
[----:B------:R-:W-:Y:S02]  /*33b0*/  HADD2.F32 R15, -RZ, R75.H1_H1 ;  /* 0x3000004bff0f7230 */ /* 0x000fe40000004100 */
[----:B------:R-:W-:Y:S01]  /*33c0*/  FADD.FTZ R154, R154, -R161 ;  /* 0x800000a19a9a7221 */ /* 0x000fe20000010000 */
[----:B------:R-:W-:Y:S02]  /*33d0*/  HADD2.F32 R13, -RZ, R74.H0_H0 ;  /* 0x2000004aff0d7230 */ /* 0x000fe40000004100 */
[C---:B------:R-:W-:Y:S01]  /*33e0*/  FFMA.FTZ R12, R145.reuse, R152, R12 ;  /* 0x00000098910c7223 */ /* 0x040fe2000001000c */
[----:B------:R-:W-:Y:S01]  /*33f0*/  FADD.FTZ R150, R150, -R155 ;  /* 0x8000009b96967221 */ /* 0x000fe20000010000 */
[C---:B------:R-:W-:Y:S01]  /*3400*/  FFMA.FTZ R15, R145.reuse, R154, R15 ;  /* 0x0000009a910f7223 */ /* 0x040fe2000001000f */
[----:B------:R-:W-:Y:S01]  /*3410*/  ISETP.GE.U32.AND P2, PT, R16, RZ, PT ;  /* 0x000000ff1000720c */ /* 0x000fe20003f46070 */
[----:B------:R-:W-:Y:S01]  /*3420*/  FMUL.FTZ R12, R12, UR6 ;  /* 0x000000060c0c7c20 */ /* 0x000fe20008410000 */
[----:B------:R-:W-:Y:S01]  /*3430*/  FFMA.FTZ R13, R145, R150, R13 ;  /* 0x00000096910d7223 */ /* 0x000fe2000001000d */
[----:B------:R-:W-:Y:S01]  /*3440*/  LOP3.LUT P6, RZ, R17, 0xff0000, RZ, 0xc0, !PT ;  /* 0x00ff000011ff7812 */ /* 0x000fe200078cc0ff */
[----:B------:R-:W-:Y:S01]  /*3450*/  FMUL.FTZ R14, R15, UR6 ;  /* 0x000000060f0e7c20 */ /* 0x000fe20008410000 */
[----:B------:R-:W-:Y:S01]  /*3460*/  ISETP.GE.U32.AND P3, PT, R2, RZ, PT ;  /* 0x000000ff0200720c */ /* 0x000fe20003f66070 */
[----:B------:R-:W-:Y:S01]  /*3470*/  FMUL.FTZ R13, R13, UR6 ;  /* 0x000000060d0d7c20 */ /* 0x000fe20008410000 */
[----:B------:R-:W-:Y:S01]  /*3480*/  LOP3.LUT P4, RZ, R3, 0xff0000, RZ, 0xc0, !PT ;  /* 0x00ff000003ff7812 */ /* 0x000fe2000788c0ff */
[-CC-:B------:R-:W-:Y:S01]  /*3490*/  FFMA.FTZ R157, R157, R170.reuse, R173.reuse ;  /* 0x000000aa9d9d7223 */ /* 0x180fe200000100ad */
[----:B------:R-:W-:Y:S01]  /*34a0*/  FSEL R19, R12, RZ, P6 ;  /* 0x000000ff0c137208 */ /* 0x000fe20003000000 */
[-C--:B------:R-:W-:Y:S01]  /*34b0*/  FFMA.FTZ R146, R146, R170.reuse, R173 ;  /* 0x000000aa92927223 */ /* 0x080fe200000100ad */
[----:B------:R-:W-:Y:S01]  /*34c0*/  ISETP.GE.U32.AND.EX P2, PT, R17, 0x1000000, PT, P2 ;  /* 0x010000001100780c */ /* 0x000fe20003f46120 */
[----:B------:R-:W-:Y:S01]  /*34d0*/  FADD.FTZ R34, R34, -R157 ;  /* 0x8000009d22227221 */ /* 0x000fe20000010000 */
[----:B------:R-:W-:Y:S01]  /*34e0*/  ISETP.GE.U32.AND.EX P3, PT, R3, 0x1000000, PT, P3 ;  /* 0x010000000300780c */ /* 0x000fe20003f66130 */
[-C--:B------:R-:W-:Y:S01]  /*34f0*/  FFMA.FTZ R33, R33, R170.reuse, R173 ;  /* 0x000000aa21217223 */ /* 0x080fe200000100ad */
[----:B------:R-:W-:Y:S01]  /*3500*/  LOP3.LUT P5, RZ, R17, 0xff, RZ, 0xc0, !PT ;  /* 0x000000ff11ff7812 */ /* 0x000fe200078ac0ff */
[----:B------:R-:W-:Y:S01]  /*3510*/  FADD.FTZ R146, R153, -R146 ;  /* 0x8000009299927221 */ /* 0x000fe20000010000 */
[----:B------:R-:W-:Y:S01]  /*3520*/  LOP3.LUT P6, RZ, R3, 0xff, RZ, 0xc0, !PT ;  /* 0x000000ff03ff7812 */ /* 0x000fe200078cc0ff */
[----:B------:R-:W-:Y:S01]  /*3530*/  FADD.FTZ R148, R148, -R33 ;  /* 0x8000002194947221 */ /* 0x000fe20000010000 */
[----:B------:R-:W-:Y:S01]  /*3540*/  FSEL R15, R12, RZ, P4 ;  /* 0x000000ff0c0f7208 */ /* 0x000fe20002000000 */
[-CC-:B------:R-:W-:Y:S01]  /*3550*/  FFMA.FTZ R0, R0, R170.reuse, R173.reuse ;  /* 0x000000aa00007223 */ /* 0x180fe200000100ad */
[C---:B------:R-:W-:Y:S01]  /*3560*/  FSEL R22, R14.reuse, RZ, P2 ;  /* 0x000000ff0e167208 */ /* 0x040fe20001000000 */
[----:B------:R-:W-:Y:S01]  /*3570*/  FFMA.FTZ R151, R151, R170, R173 ;  /* 0x000000aa97977223 */ /* 0x000fe200000100ad */
[----:B------:R-:W-:Y:S01]  /*3580*/  FSEL R12, R14, RZ, P3 ;  /* 0x000000ff0e0c7208 */ /* 0x000fe20001800000 */
[----:B------:R-:W-:Y:S01]  /*3590*/  FADD.FTZ R0, R149, -R0 ;  /* 0x8000000095007221 */ /* 0x000fe20000010000 */
[C---:B0-----:R-:W-:Y:S01]  /*35a0*/  FSEL R18, R13.reuse, RZ, P5 ;  /* 0x000000ff0d127208 */ /* 0x041fe20002800000 */
[----:B------:R-:W-:Y:S01]  /*35b0*/  FADD.FTZ R32, R32, -R151 ;  /* 0x8000009720207221 */ /* 0x000fe20000010000 */
[----:B------:R-:W-:Y:S01]  /*35c0*/  FSEL R14, R13, RZ, P6 ;  /* 0x000000ff0d0e7208 */ /* 0x000fe20003000000 */
[----:B------:R-:W-:Y:S01]  /*35d0*/  HADD2.F32 R13, -RZ, R73.H1_H1 ;  /* 0x30000049ff0d7230 */ /* 0x000fe20000004100 */
[----:B------:R-:W-:-:S02]  /*35e0*/  LOP3.LUT P2, RZ, R16, 0xff0000, RZ, 0xc0, !PT ;  /* 0x00ff000010ff7812 */ /* 0x000fc4000784c0ff */
[C---:B------:R-:W-:Y:S02]  /*35f0*/  LOP3.LUT P3, RZ, R16.reuse, 0xff000000, RZ, 0xc0, !PT ;  /* 0xff00000010ff7812 */ /* 0x040fe4000786c0ff */
[C---:B------:R-:W-:Y:S01]  /*3600*/  LOP3.LUT P5, RZ, R16.reuse, 0xff00, RZ, 0xc0, !PT ;  /* 0x0000ff0010ff7812 */ /* 0x040fe200078ac0ff */
[----:B------:R-:W-:Y:S01]  /*3610*/  FFMA.FTZ R148, R145, R148, R13 ;  /* 0x0000009491947223 */ /* 0x000fe2000001000d */
[----:B------:R-:W-:Y:S01]  /*3620*/  LOP3.LUT P6, RZ, R16, 0xff, RZ, 0xc0, !PT ;  /* 0x000000ff10ff7812 */ /* 0x000fe200078cc0ff */
[----:B------:R-:W-:Y:S01]  /*3630*/  HADD2.F32 R16, -RZ, R74.H1_H1 ;  /* 0x3000004aff107230 */ /* 0x000fe20000004100 */
[----:B------:R-:W-:Y:S01]  /*3640*/  LOP3.LUT P4, RZ, R17, 0xff00, RZ, 0xc0, !PT ;  /* 0x0000ff0011ff7812 */ /* 0x000fe2000788c0ff */
[----:B------:R-:W-:Y:S01]  /*3650*/  FMUL.FTZ R148, R148, UR6 ;  /* 0x0000000694947c20 */ /* 0x000fe20008410000 */
[----:B------:R-:W-:Y:S01]  /*3660*/  F2FP.F16.F32.PACK_AB R15, R12, R15 ;  /* 0x0000000f0c0f723e */ /* 0x000fe200000000ff */
[----:B------:R-:W-:Y:S02]  /*3670*/  HADD2.F32 R12, -RZ, R73.H0_H0 ;  /* 0x20000049ff0c7230 */ /* 0x000fe40000004100 */
[----:B------:R-:W-:Y:S01]  /*3680*/  FFMA.FTZ R16, R145, R34, R16 ;  /* 0x0000002291107223 */ /* 0x000fe20000010010 */
[----:B------:R-:W-:Y:S01]  /*3690*/  HADD2.F32 R17, -RZ, R72.H1_H1 ;  /* 0x30000048ff117230 */ /* 0x000fe20000004100 */
[----:B------:R-:W-:-:S02]  /*36a0*/  F2FP.F16.F32.PACK_AB R19, R22, R19 ;  /* 0x000000131613723e */ /* 0x000fc400000000ff */
[----:B------:R-:W-:Y:S01]  /*36b0*/  FMUL.FTZ R16, R16, UR6 ;  /* 0x0000000610107c20 */ /* 0x000fe20008410000 */
[C---:B------:R-:W-:Y:S01]  /*36c0*/  FFMA.FTZ R12, R145.reuse, R146, R12 ;  /* 0x00000092910c7223 */ /* 0x040fe2000001000c */
[----:B------:R-:W-:Y:S01]  /*36d0*/  FFMA.FTZ R17, R145, R32, R17 ;  /* 0x0000002091117223 */ /* 0x000fe20000010011 */
[----:B------:R-:W-:Y:S02]  /*36e0*/  FSEL R27, R148, RZ, P3 ;  /* 0x000000ff941b7208 */ /* 0x000fe40001800000 */
[C---:B------:R-:W-:Y:S01]  /*36f0*/  FSEL R23, R16.reuse, RZ, P4 ;  /* 0x000000ff10177208 */ /* 0x040fe20002000000 */
[----:B------:R-:W-:Y:S01]  /*3700*/  FMUL.FTZ R17, R17, UR6 ;  /* 0x0000000611117c20 */ /* 0x000fe20008410000 */
[----:B------:R-:W-:Y:S02]  /*3710*/  LOP3.LUT P4, RZ, R3, 0xff00, RZ, 0xc0, !PT ;  /* 0x0000ff0003ff7812 */ /* 0x000fe4000788c0ff */
[----:B------:R-:W-:Y:S02]  /*3720*/  F2FP.F16.F32.PACK_AB R18, R23, R18 ;  /* 0x000000121712723e */ /* 0x000fe400000000ff */
[----:B------:R-:W-:Y:S01]  /*3730*/  FSEL R13, R16, RZ, P4 ;  /* 0x000000ff100d7208 */ /* 0x000fe20002000000 */
[----:B------:R-:W-:Y:S01]  /*3740*/  FMUL.FTZ R16, R12, UR6 ;  /* 0x000000060c107c20 */ /* 0x000fe20008410000 */
[----:B------:R-:W-:Y:S01]  /*3750*/  LOP3.LUT P4, RZ, R2, 0xff0000, RZ, 0xc0, !PT ;  /* 0x00ff000002ff7812 */ /* 0x000fe2000788c0ff */
[----:B------:R-:W-:Y:S01]  /*3760*/  HADD2.F32 R12, -RZ, R72.H0_H0 ;  /* 0x20000048ff0c7230 */ /* 0x000fe20000004100 */
[----:B------:R-:W-:-:S02]  /*3770*/  F2FP.F16.F32.PACK_AB R14, R13, R14 ;  /* 0x0000000e0d0e723e */ /* 0x000fc400000000ff */
[----:B------:R-:W-:Y:S02]  /*3780*/  FSEL R13, R16, RZ, P4 ;  /* 0x000000ff100d7208 */ /* 0x000fe40002000000 */
[----:B------:R-:W-:Y:S01]  /*3790*/  LOP3.LUT P4, RZ, R2, 0xff000000, RZ, 0xc0, !PT ;  /* 0xff00000002ff7812 */ /* 0x000fe2000788c0ff */
[----:B------:R-:W-:Y:S01]  /*37a0*/  FFMA.FTZ R12, R145, R0, R12 ;  /* 0x00000000910c7223 */ /* 0x000fe2000001000c */
[----:B------:R-:W-:Y:S02]  /*37b0*/  FSEL R22, R16, RZ, P2 ;  /* 0x000000ff10167208 */ /* 0x000fe40001000000 */
[----:B------:R-:W-:Y:S02]  /*37c0*/  FSEL R0, R148, RZ, P4 ;  /* 0x000000ff94007208 */ /* 0x000fe40002000000 */
[----:B------:R-:W-:Y:S02]  /*37d0*/  LOP3.LUT P4, RZ, R2, 0xff00, RZ, 0xc0, !PT ;  /* 0x0000ff0002ff7812 */ /* 0x000fe4000788c0ff */
[----:B------:R-:W-:Y:S01]  /*37e0*/  F2FP.F16.F32.PACK_AB R13, R0, R13 ;  /* 0x0000000d000d723e */ /* 0x000fe200000000ff */
[----:B------:R-:W-:Y:S01]  /*37f0*/  FMUL.FTZ R0, R12, UR6 ;  /* 0x000000060c007c20 */ /* 0x000fe20008410000 */
[----:B------:R-:W-:-:S02]  /*3800*/  LOP3.LUT P2, RZ, R2, 0xff, RZ, 0xc0, !PT ;  /* 0x000000ff02ff7812 */ /* 0x000fc4000784c0ff */
[C---:B------:R-:W-:Y:S02]  /*3810*/  FSEL R25, R17.reuse, RZ, P5 ;  /* 0x000000ff11197208 */ /* 0x040fe40002800000 */
[----:B------:R-:W-:Y:S02]  /*3820*/  FSEL R23, R17, RZ, P4 ;  /* 0x000000ff11177208 */ /* 0x000fe40002000000 */
[C---:B------:R-:W-:Y:S02]  /*3830*/  FSEL R12, R0.reuse, RZ, P2 ;  /* 0x000000ff000c7208 */ /* 0x040fe40001000000 */
[----:B------:R-:W-:Y:S02]  /*3840*/  FSEL R16, R0, RZ, P6 ;  /* 0x000000ff00107208 */ /* 0x000fe40003000000 */
[----:B------:R-:W-:Y:S02]  /*3850*/  F2FP.F16.F32.PACK_AB R17, R27, R22 ;  /* 0x000000161b11723e */ /* 0x000fe400000000ff */
[----:B------:R-:W-:-:S02]  /*3860*/  F2FP.F16.F32.PACK_AB R12, R23, R12 ;  /* 0x0000000c170c723e */ /* 0x000fc400000000ff */
[----:B------:R-:W-:Y:S01]  /*3870*/  F2FP.F16.F32.PACK_AB R16, R25, R16 ;  /* 0x000000101910723e */ /* 0x000fe200000000ff */
[----:B------:R-:W-:Y:S06]  /*3880*/  BRA `(.L_x_574) ;  /* 0x0000000400587947 */ /* 0x000fec0003800000 */
.L_x_578:
[-CC-:B------:R-:W-:Y:S01]  /*3890*/  FFMA.FTZ R159, R159, R170.reuse, R173.reuse ;  /* 0x000000aa9f9f7223 */ /* 0x180fe200000100ad */
[--C-:B-----5:R-:W-:Y:S02]  /*38a0*/  HADD2.F32 R8, -RZ, R75.reuse.H0_H0 ;  /* 0x2000004bff087230 */ /* 0x120fe40000004100 */
[----:B------:R-:W-:Y:S01]  /*38b0*/  FFMA.FTZ R155, R155, R170, R173 ;  /* 0x000000aa9b9b7223 */ /* 0x000fe200000100ad */
[----:B------:R-:W-:Y:S02]  /*38c0*/  HADD2.F32 R9, -RZ, R74.H0_H0 ;  /* 0x2000004aff097230 */ /* 0x000fe40000004100 */
[----:B------:R-:W-:Y:S01]  /*38d0*/  FADD.FTZ R152, R152, -R159 ;  /* 0x8000009f98987221 */ /* 0x000fe20000010000 */
[----:B------:R-:W-:Y:S01]  /*38e0*/  LOP3.LUT P6, RZ, R17, 0xff0000, RZ, 0xc0, !PT ;  /* 0x00ff000011ff7812 */ /* 0x000fe200078cc0ff */
[----:B------:R-:W-:Y:S01]  /*38f0*/  FADD.FTZ R150, R150, -R155 ;  /* 0x8000009b96967221 */ /* 0x000fe20000010000 */
[----:B------:R-:W-:Y:S01]  /*3900*/  LOP3.LUT P4, RZ, R3, 0xff0000, RZ, 0xc0, !PT ;  /* 0x00ff000003ff7812 */ /* 0x000fe2000788c0ff */
[----:B------:R-:W-:Y:S01]  /*3910*/  FFMA.FTZ R11, R145, R152, R8 ;  /* 0x00000098910b7223 */ /* 0x000fe20000010008 */
[----:B------:R-:W-:Y:S01]  /*3920*/  FFMA.FTZ R161, R161, R170, R173 ;  /* 0x000000aaa1a17223 */ /* 0x000fe200000100ad */
[----:B------:R-:W-:Y:S01]  /*3930*/  FFMA.FTZ R10, R145, R150, R9 ;  /* 0x00000096910a7223 */ /* 0x000fe20000010009 */
[----:B------:R-:W-:Y:S01]  /*3940*/  LOP3.LUT P5, RZ, R17, 0xff, RZ, 0xc0, !PT ;  /* 0x000000ff11ff7812 */ /* 0x000fe200078ac0ff */
[----:B------:R-:W-:Y:S01]  /*3950*/  FMUL.FTZ R8, R11, UR6 ;  /* 0x000000060b087c20 */ /* 0x000fe20008410000 */
[----:B------:R-:W-:-:S02]  /*3960*/  HADD2.F32 R13, -RZ, R75.H1_H1 ;  /* 0x3000004bff0d7230 */ /* 0x000fc40000004100 */
[-C--:B------:R-:W-:Y:S01]  /*3970*/  FFMA.FTZ R157, R157, R170.reuse, R173 ;  /* 0x000000aa9d9d7223 */ /* 0x080fe200000100ad */
[----:B------:R-:W-:Y:S01]  /*3980*/  FADD.FTZ R154, R154, -R161 ;  /* 0x800000a19a9a7221 */ /* 0x000fe20000010000 */
[----:B------:R-:W-:Y:S01]  /*3990*/  ISETP.GE.U32.AND P2, PT, R16, RZ, PT ;  /* 0x000000ff1000720c */ /* 0x000fe20003f46070 */
[----:B------:R-:W-:Y:S01]  /*39a0*/  FFMA.FTZ R146, R146, R170, R173 ;  /* 0x000000aa92927223 */ /* 0x000fe200000100ad */
[----:B------:R-:W-:Y:S01]  /*39b0*/  FSEL R19, R8, RZ, P6 ;  /* 0x000000ff08137208 */ /* 0x000fe20003000000 */
[----:B------:R-:W-:Y:S01]  /*39c0*/  FADD.FTZ R34, R34, -R157 ;  /* 0x8000009d22227221 */ /* 0x000fe20000010000 */
[----:B------:R-:W-:Y:S01]  /*39d0*/  FSEL R15, R8, RZ, P4 ;  /* 0x000000ff080f7208 */ /* 0x000fe20002000000 */
[----:B------:R-:W-:Y:S01]  /*39e0*/  FMUL.FTZ R8, R10, UR6 ;  /* 0x000000060a087c20 */ /* 0x000fe20008410000 */
[----:B------:R-:W-:Y:S01]  /*39f0*/  LOP3.LUT P6, RZ, R3, 0xff, RZ, 0xc0, !PT ;  /* 0x000000ff03ff7812 */ /* 0x000fe200078cc0ff */
[----:B------:R-:W-:Y:S01]  /*3a00*/  FFMA.FTZ R154, R145, R154, R13 ;  /* 0x0000009a919a7223 */ /* 0x000fe2000001000d */
[----:B------:R-:W-:Y:S01]  /*3a10*/  ISETP.GE.U32.AND P3, PT, R2, RZ, PT ;  /* 0x000000ff0200720c */ /* 0x000fe20003f66070 */
[----:B------:R-:W-:Y:S01]  /*3a20*/  FADD.FTZ R146, R153, -R146 ;  /* 0x8000009299927221 */ /* 0x000fe20000010000 */
[----:B0-----:R-:W-:Y:S01]  /*3a30*/  FSEL R18, R8, RZ, P5 ;  /* 0x000000ff08127208 */ /* 0x001fe20002800000 */
[----:B------:R-:W-:Y:S01]  /*3a40*/  FMUL.FTZ R9, R154, UR6 ;  /* 0x000000069a097c20 */ /* 0x000fe20008410000 */
[----:B------:R-:W-:Y:S01]  /*3a50*/  FSEL R14, R8, RZ, P6 ;  /* 0x000000ff080e7208 */ /* 0x000fe20003000000 */
[----:B------:R-:W-:Y:S01]  /*3a60*/  HADD2.F32 R8, -RZ, R74.H1_H1 ;  /* 0x3000004aff087230 */ /* 0x000fe20000004100 */
[----:B------:R-:W-:Y:S01]  /*3a70*/  ISETP.GE.U32.AND.EX P2, PT, R17, 0x1000000, PT, P2 ;  /* 0x010000001100780c */ /* 0x000fe20003f46120 */
[-CC-:B------:R-:W-:Y:S01]  /*3a80*/  FFMA.FTZ R33, R33, R170.reuse, R173.reuse ;  /* 0x000000aa21217223 */ /* 0x180fe200000100ad */
[----:B------:R-:W-:Y:S01]  /*3a90*/  ISETP.GE.U32.AND.EX P3, PT, R3, 0x1000000, PT, P3 ;  /* 0x010000000300780c */ /* 0x000fe20003f66130 */
[----:B------:R-:W-:Y:S01]  /*3aa0*/  FFMA.FTZ R151, R151, R170, R173 ;  /* 0x000000aa97977223 */ /* 0x000fe200000100ad */
[----:B------:R-:W-:Y:S01]  /*3ab0*/  FFMA.FTZ R13, R145, R34, R8 ;  /* 0x00000022910d7223 */ /* 0x000fe20000010008 */
[--C-:B------:R-:W-:Y:S01]  /*3ac0*/  HADD2.F32 R8, -RZ, R73.reuse.H0_H0 ;  /* 0x20000049ff087230 */ /* 0x100fe20000004100 */
[----:B------:R-:W-:Y:S01]  /*3ad0*/  LOP3.LUT P4, RZ, R17, 0xff00, RZ, 0xc0, !PT ;  /* 0x0000ff0011ff7812 */ /* 0x000fe2000788c0ff */
[----:B------:R-:W-:Y:S01]  /*3ae0*/  FADD.FTZ R148, R148, -R33 ;  /* 0x8000002194947221 */ /* 0x000fe20000010000 */
[----:B------:R-:W-:Y:S01]  /*3af0*/  FMUL.FTZ R12, R13, UR6 ;  /* 0x000000060d0c7c20 */ /* 0x000fe20008410000 */
[C---:B------:R-:W-:Y:S01]  /*3b00*/  FSEL R22, R9.reuse, RZ, P2 ;  /* 0x000000ff09167208 */ /* 0x040fe20001000000 */
[----:B------:R-:W-:Y:S01]  /*3b10*/  FFMA.FTZ R0, R0, R170, R173 ;  /* 0x000000aa00007223 */ /* 0x000fe200000100ad */
[----:B------:R-:W-:Y:S01]  /*3b20*/  FSEL R24, R9, RZ, P3 ;  /* 0x000000ff09187208 */ /* 0x000fe20001800000 */
[----:B------:R-:W-:Y:S01]  /*3b30*/  FFMA.FTZ R9, R145, R146, R8 ;  /* 0x0000009291097223 */ /* 0x000fe20000010008 */
[----:B------:R-:W-:Y:S01]  /*3b40*/  HADD2.F32 R8, -RZ, R73.H1_H1 ;  /* 0x30000049ff087230 */ /* 0x000fe20000004100 */
[----:B------:R-:W-:Y:S01]  /*3b50*/  FSEL R25, R12, RZ, P4 ;  /* 0x000000ff0c197208 */ /* 0x000fe20002000000 */
[----:B------:R-:W-:Y:S01]  /*3b60*/  FADD.FTZ R32, R32, -R151 ;  /* 0x8000009720207221 */ /* 0x000fe20000010000 */
[----:B------:R-:W-:Y:S01]  /*3b70*/  LOP3.LUT P4, RZ, R3, 0xff00, RZ, 0xc0, !PT ;  /* 0x0000ff0003ff7812 */ /* 0x000fe2000788c0ff */
[----:B------:R-:W-:Y:S01]  /*3b80*/  FADD.FTZ R0, R149, -R0 ;  /* 0x8000000095007221 */ /* 0x000fe20000010000 */
[C---:B------:R-:W-:Y:S01]  /*3b90*/  LOP3.LUT P2, RZ, R16.reuse, 0xff0000, RZ, 0xc0, !PT ;  /* 0x00ff000010ff7812 */ /* 0x040fe2000784c0ff */
[----:B------:R-:W-:Y:S01]  /*3ba0*/  FFMA.FTZ R148, R145, R148, R8 ;  /* 0x0000009491947223 */ /* 0x000fe20000010008 */
[C---:B------:R-:W-:Y:S01]  /*3bb0*/  LOP3.LUT P3, RZ, R16.reuse, 0xff000000, RZ, 0xc0, !PT ;  /* 0xff00000010ff7812 */ /* 0x040fe2000786c0ff */
[----:B------:R-:W-:Y:S01]  /*3bc0*/  HADD2.F32 R8, -RZ, R72.H0_H0 ;  /* 0x20000048ff087230 */ /* 0x000fe20000004100 */
[----:B------:R-:W-:-:S02]  /*3bd0*/  LOP3.LUT P5, RZ, R16, 0xff00, RZ, 0xc0, !PT ;  /* 0x0000ff0010ff7812 */ /* 0x000fc400078ac0ff */
[----:B------:R-:W-:Y:S01]  /*3be0*/  LOP3.LUT P6, RZ, R16, 0xff, RZ, 0xc0, !PT ;  /* 0x000000ff10ff7812 */ /* 0x000fe200078cc0ff */
[----:B------:R-:W-:Y:S01]  /*3bf0*/  FMUL.FTZ R16, R9, UR6 ;  /* 0x0000000609107c20 */ /* 0x000fe20008410000 */
[----:B------:R-:W-:Y:S01]  /*3c00*/  FSEL R27, R12, RZ, P4 ;  /* 0x000000ff0c1b7208 */ /* 0x000fe20002000000 */
[----:B------:R-:W-:Y:S01]  /*3c10*/  FFMA.FTZ R0, R145, R0, R8 ;  /* 0x0000000091007223 */ /* 0x000fe20000010008 */
[----:B------:R-:W-:Y:S02]  /*3c20*/  LOP3.LUT P4, RZ, R2, 0xff0000, RZ, 0xc0, !PT ;  /* 0x00ff000002ff7812 */ /* 0x000fe4000788c0ff */
[----:B------:R-:W-:Y:S01]  /*3c30*/  F2FP.F16.F32.PACK_AB R10, R13, R10 ;  /* 0x0000000a0d0a723e */ /* 0x000fe200000000ff */
[----:B------:R-:W-:Y:S01]  /*3c40*/  HADD2.F32 R13, -RZ, R72.H1_H1 ;  /* 0x30000048ff0d7230 */ /* 0x000fe20000004100 */
[C---:B------:R-:W-:Y:S01]  /*3c50*/  F2FP.F16.F32.PACK_AB R9, R148.reuse, R9 ;  /* 0x000000099409723e */ /* 0x040fe200000000ff */
[----:B------:R-:W-:Y:S01]  /*3c60*/  FMUL.FTZ R148, R148, UR6 ;  /* 0x0000000694947c20 */ /* 0x000fe20008410000 */
[----:B------:R-:W-:-:S02]  /*3c70*/  FSEL R12, R16, RZ, P4 ;  /* 0x000000ff100c7208 */ /* 0x000fc40002000000 */
[----:B------:R-:W-:Y:S01]  /*3c80*/  LOP3.LUT P4, RZ, R2, 0xff000000, RZ, 0xc0, !PT ;  /* 0xff00000002ff7812 */ /* 0x000fe2000788c0ff */
[----:B------:R-:W-:Y:S01]  /*3c90*/  FFMA.FTZ R17, R145, R32, R13 ;  /* 0x0000002091117223 */ /* 0x000fe2000001000d */
[----:B------:R-:W-:Y:S02]  /*3ca0*/  F2FP.F16.F32.PACK_AB R18, R25, R18 ;  /* 0x000000121912723e */ /* 0x000fe400000000ff */
[----:B------:R-:W-:Y:S02]  /*3cb0*/  FSEL R23, R148, RZ, P4 ;  /* 0x000000ff94177208 */ /* 0x000fe40002000000 */
[----:B------:R-:W-:Y:S01]  /*3cc0*/  F2FP.F16.F32.PACK_AB R8, R17, R0 ;  /* 0x000000001108723e */ /* 0x000fe200000000ff */
[----:B------:R-:W-:Y:S01]  /*3cd0*/  FMUL.FTZ R0, R0, UR6 ;  /* 0x0000000600007c20 */ /* 0x000fe20008410000 */
[----:B------:R-:W-:Y:S01]  /*3ce0*/  F2FP.F16.F32.PACK_AB R13, R23, R12 ;  /* 0x0000000c170d723e */ /* 0x000fe200000000ff */
[----:B------:R-:W-:Y:S01]  /*3cf0*/  FMUL.FTZ R12, R17, UR6 ;  /* 0x00000006110c7c20 */ /* 0x000fe20008410000 */
[----:B------:R-:W-:-:S02]  /*3d00*/  LOP3.LUT P4, RZ, R2, 0xff00, RZ, 0xc0, !PT ;  /* 0x0000ff0002ff7812 */ /* 0x000fc4000788c0ff */
[----:B------:R-:W-:Y:S02]  /*3d10*/  FSEL R17, R16, RZ, P2 ;  /* 0x000000ff10117208 */ /* 0x000fe40001000000 */
[----:B------:R-:W-:Y:S02]  /*3d20*/  LOP3.LUT P2, RZ, R2, 0xff, RZ, 0xc0, !PT ;  /* 0x000000ff02ff7812 */ /* 0x000fe4000784c0ff */
[C---:B------:R-:W-:Y:S02]  /*3d30*/  FSEL R23, R12.reuse, RZ, P5 ;  /* 0x000000ff0c177208 */ /* 0x040fe40002800000 */
[----:B------:R-:W-:Y:S02]  /*3d40*/  FSEL R25, R12, RZ, P4 ;  /* 0x000000ff0c197208 */ /* 0x000fe40002000000 */
[----:B------:R-:W-:Y:S02]  /*3d50*/  FSEL R148, R148, RZ, P3 ;  /* 0x000000ff94947208 */ /* 0x000fe40001800000 */
[----:B------:R-:W-:-:S02]  /*3d60*/  FSEL R12, R0, RZ, P2 ;  /* 0x000000ff000c7208 */ /* 0x000fc40001000000 */
[----:B------:R-:W-:Y:S02]  /*3d70*/  FSEL R16, R0, RZ, P6 ;  /* 0x000000ff00107208 */ /* 0x000fe40003000000 */
[----:B------:R-:W-:Y:S02]  /*3d80*/  F2FP.F16.F32.PACK_AB R11, R154, R11 ;  /* 0x0000000b9a0b723e */ /* 0x000fe400000000ff */
[----:B------:R-:W-:Y:S02]  /*3d90*/  F2FP.F16.F32.PACK_AB R15, R24, R15 ;  /* 0x0000000f180f723e */ /* 0x000fe400000000ff */
[----:B------:R-:W-:Y:S02]  /*3da0*/  F2FP.F16.F32.PACK_AB R19, R22, R19 ;  /* 0x000000131613723e */ /* 0x000fe400000000ff */
[----:B------:R-:W-:Y:S02]  /*3db0*/  F2FP.F16.F32.PACK_AB R14, R27, R14 ;  /* 0x0000000e1b0e723e */ /* 0x000fe400000000ff */
[----:B------:R-:W-:-:S02]  /*3dc0*/  F2FP.F16.F32.PACK_AB R17, R148, R17 ;  /* 0x000000119411723e */ /* 0x000fc400000000ff */
[----:B------:R-:W-:Y:S02]  /*3dd0*/  F2FP.F16.F32.PACK_AB R12, R25, R12 ;  /* 0x0000000c190c723e */ /* 0x000fe400000000ff */
[----:B------:R-:W-:-:S07]  /*3de0*/  F2FP.F16.F32.PACK_AB R16, R23, R16 ;  /* 0x000000101710723e */ /* 0x000fce00000000ff */
.L_x_574:
        /* <DEDUP_REMOVED lines=15> */
[--C-:B------:R-:W-:Y:S02]  /*3ee0*/  HADD2.F32 R0, -RZ, R7.reuse.H0_H0 ;  /* 0x20000007ff007230 */ /* 0x100fe40000004100 */
[----:B------:R-:W-:Y:S01]  /*3ef0*/  FFMA.FTZ R165, R165, R170, R173 ;  /* 0x000000aaa5a57223 */ /* 0x000fe200000100ad */
[----:B0-----:R-:W-:Y:S02]  /*3f00*/  HADD2.F32 R9, -RZ, R6.H0_H0 ;  /* 0x20000006ff097230 */ /* 0x001fe40000004100 */
[----:B------:R-:W-:Y:S01]  /*3f10*/  FADD.FTZ R164, R169, -R164 ;  /* 0x800000a4a9a47221 */ /* 0x000fe20000010000 */
[----:B------:R-:W-:Y:S01]  /*3f20*/  LOP3.LUT P6, RZ, R21, 0xff0000, RZ, 0xc0, !PT ;  /* 0x00ff000015ff7812 */ /* 0x000fe200078cc0ff */
[----:B------:R-:W-:Y:S01]  /*3f30*/  FADD.FTZ R160, R160, -R165 ;  /* 0x800000a5a0a07221 */ /* 0x000fe20000010000 */
[----:B------:R-:W-:Y:S01]  /*3f40*/  LOP3.LUT P4, RZ, R41, 0xff0000, RZ, 0xc0, !PT ;  /* 0x00ff000029ff7812 */ /* 0x000fe2000788c0ff */
[C---:B------:R-:W-:Y:S01]  /*3f50*/  FFMA.FTZ R164, R145.reuse, R164, R0 ;  /* 0x000000a491a47223 */ /* 0x040fe20000010000 */
[----:B------:R-:W-:Y:S01]  /*3f60*/  FFMA.FTZ R168, R168, R170, R173 ;  /* 0x000000aaa8a87223 */ /* 0x000fe200000100ad */
[----:B------:R-:W-:Y:S01]  /*3f70*/  FFMA.FTZ R10, R145, R160, R9 ;  /* 0x000000a0910a7223 */ /* 0x000fe20000010009 */
[----:B------:R-:W-:-:S02]  /*3f80*/  HADD2.F32 R11, -RZ, R7.H1_H1 ;  /* 0x30000007ff0b7230 */ /* 0x000fc40000004100 */
[----:B------:R-:W-:Y:S01]  /*3f90*/  FMUL.FTZ R0, R164, UR6 ;  /* 0x00000006a4007c20 */ /* 0x000fe20008410000 */
[----:B------:R-:W-:Y:S01]  /*3fa0*/  FADD.FTZ R168, R171, -R168 ;  /* 0x800000a8aba87221 */ /* 0x000fe20000010000 */
[----:B------:R-:W-:Y:S01]  /*3fb0*/  LOP3.LUT P5, RZ, R21, 0xff, RZ, 0xc0, !PT ;  /* 0x000000ff15ff7812 */ /* 0x000fe200078ac0ff */
[----:B------:R-:W-:Y:S01]  /*3fc0*/  FFMA.FTZ R162, R162, R170, R173 ;  /* 0x000000aaa2a27223 */ /* 0x000fe200000100ad */
[----:B------:R-:W-:Y:S01]  /*3fd0*/  ISETP.GE.U32.AND P1, PT, R20, RZ, PT ;  /* 0x000000ff1400720c */ /* 0x000fe20003f26070 */
[----:B------:R-:W-:Y:S01]  /*3fe0*/  FFMA.FTZ R17, R145, R168, R11 ;  /* 0x000000a891117223 */ /* 0x000fe2000001000b */
[C---:B------:R-:W-:Y:S01]  /*3ff0*/  FSEL R19, R0.reuse, RZ, P6 ;  /* 0x000000ff00137208 */ /* 0x040fe20003000000 */
[----:B------:R-:W-:Y:S01]  /*4000*/  FADD.FTZ R162, R167, -R162 ;  /* 0x800000a2a7a27221 */ /* 0x000fe20000010000 */
[----:B------:R-:W-:Y:S01]  /*4010*/  FSEL R12, R0, RZ, P4 ;  /* 0x000000ff000c7208 */ /* 0x000fe20002000000 */
[----:B------:R-:W-:Y:S01]  /*4020*/  FMUL.FTZ R0, R10, UR6 ;  /* 0x000000060a007c20 */ /* 0x000fe20008410000 */
[----:B------:R-:W-:Y:S01]  /*4030*/  LOP3.LUT P6, RZ, R41, 0xff, RZ, 0xc0, !PT ;  /* 0x000000ff29ff7812 */ /* 0x000fe200078cc0ff */
[----:B------:R-:W-:Y:S01]  /*4040*/  FMUL.FTZ R8, R17, UR6 ;  /* 0x0000000611087c20 */ /* 0x000fe20008410000 */
[----:B------:R-:W-:Y:S01]  /*4050*/  ISETP.GE.U32.AND P3, PT, R40, RZ, PT ;  /* 0x000000ff2800720c */ /* 0x000fe20003f66070 */
[-CC-:B------:R-:W-:Y:S01]  /*4060*/  FFMA.FTZ R36, R36, R170.reuse, R173.reuse ;  /* 0x000000aa24247223 */ /* 0x180fe200000100ad */
[----:B------:R-:W-:Y:S01]  /*4070*/  FSEL R18, R0, RZ, P5 ;  /* 0x000000ff00127208 */ /* 0x000fe20002800000 */
[-CC-:B------:R-:W-:Y:S01]  /*4080*/  FFMA.FTZ R156, R156, R170.reuse, R173.reuse ;  /* 0x000000aa9c9c7223 */ /* 0x180fe200000100ad */
[----:B------:R-:W-:Y:S01]  /*4090*/  FSEL R14, R0, RZ, P6 ;  /* 0x000000ff000e7208 */ /* 0x000fe20003000000 */
[----:B------:R-:W-:Y:S01]  /*40a0*/  HADD2.F32 R0, -RZ, R6.H1_H1 ;  /* 0x30000006ff007230 */ /* 0x000fe20000004100 */
[----:B------:R-:W-:Y:S01]  /*40b0*/  ISETP.GE.U32.AND.EX P1, PT, R21, 0x1000000, PT, P1 ;  /* 0x010000001500780c */ /* 0x000fe20003f26110 */
[----:B------:R-:W-:Y:S01]  /*40c0*/  FFMA.FTZ R163, R163, R170, R173 ;  /* 0x000000aaa3a37223 */ /* 0x000fe200000100ad */
[----:B------:R-:W-:Y:S01]  /*40d0*/  ISETP.GE.U32.AND.EX P3, PT, R41, 0x1000000, PT, P3 ;  /* 0x010000002900780c */ /* 0x000fe20003f66130 */
[----:B------:R-:W-:-:S02]  /*40e0*/  HADD2.F32 R9, -RZ, R4.H0_H0 ;  /* 0x20000004ff097230 */ /* 0x000fc40000004100 */
[----:B------:R-:W-:Y:S01]  /*40f0*/  FFMA.FTZ R15, R145, R162, R0 ;  /* 0x000000a2910f7223 */ /* 0x000fe20000010000 */
[----:B------:R-:W-:Y:S01]  /*4100*/  LOP3.LUT P4, RZ, R21, 0xff00, RZ, 0xc0, !PT ;  /* 0x0000ff0015ff7812 */ /* 0x000fe2000788c0ff */
[----:B------:R-:W-:Y:S01]  /*4110*/  FFMA.FTZ R37, R37, R170, R173 ;  /* 0x000000aa25257223 */ /* 0x000fe200000100ad */
[C---:B------:R-:W-:Y:S01]  /*4120*/  FSEL R16, R8.reuse, RZ, P1 ;  /* 0x000000ff08107208 */ /* 0x040fe20000800000 */
[----:B------:R-:W-:Y:S01]  /*4130*/  FADD.FTZ R36, R35, -R36 ;  /* 0x8000002423247221 */ /* 0x000fe20000010000 */
[----:B------:R-:W-:Y:S01]  /*4140*/  FSEL R21, R8, RZ, P3 ;  /* 0x000000ff08157208 */ /* 0x000fe20001800000 */
[----:B------:R-:W-:Y:S01]  /*4150*/  FMUL.FTZ R8, R15, UR6 ;  /* 0x000000060f087c20 */ /* 0x000fe20008410000 */
[--C-:B------:R-:W-:Y:S02]  /*4160*/  HADD2.F32 R0, -RZ, R5.reuse.H0_H0 ;  /* 0x20000005ff007230 */ /* 0x100fe40000004100 */
[----:B------:R-:W-:Y:S01]  /*4170*/  FADD.FTZ R156, R39, -R156 ;  /* 0x8000009c279c7221 */ /* 0x000fe20000010000 */
[----:B------:R-:W-:-:S02]  /*4180*/  HADD2.F32 R13, -RZ, R5.H1_H1 ;  /* 0x30000005ff0d7230 */ /* 0x000fc40000004100 */
[----:B------:R-:W-:Y:S01]  /*4190*/  FADD.FTZ R158, R158, -R163 ;  /* 0x800000a39e9e7221 */ /* 0x000fe20000010000 */
[----:B------:R-:W-:Y:S02]  /*41a0*/  HADD2.F32 R11, -RZ, R4.H1_H1 ;  /* 0x30000004ff0b7230 */ /* 0x000fe40000004100 */
[----:B------:R-:W-:Y:S01]  /*41b0*/  FADD.FTZ R38, R38, -R37 ;  /* 0x8000002526267221 */ /* 0x000fe20000010000 */
[C---:B------:R-:W-:Y:S01]  /*41c0*/  FFMA.FTZ R36, R145.reuse, R36, R9 ;  /* 0x0000002491247223 */ /* 0x040fe20000010009 */
[----:B------:R-:W-:Y:S01]  /*41d0*/  FSEL R9, R8, RZ, P4 ;  /* 0x000000ff08097208 */ /* 0x000fe20002000000 */
[----:B------:R-:W-:Y:S01]  /*41e0*/  FFMA.FTZ R0, R145, R156, R0 ;  /* 0x0000009c91007223 */ /* 0x000fe20000010000 */
[----:B------:R-:W-:Y:S01]  /*41f0*/  LOP3.LUT P4, RZ, R41, 0xff00, RZ, 0xc0, !PT ;  /* 0x0000ff0029ff7812 */ /* 0x000fe2000788c0ff */
[C---:B------:R-:W-:Y:S01]  /*4200*/  FFMA.FTZ R13, R145.reuse, R158, R13 ;  /* 0x0000009e910d7223 */ /* 0x040fe2000001000d */
[----:B------:R-:W-:Y:S01]  /*4210*/  FFMA.FTZ R145, R145, R38, R11 ;  /* 0x0000002691917223 */ /* 0x000fe2000001000b */
[----:B------:R-:W-:-:S02]  /*4220*/  F2FP.F16.F32.PACK_AB R11, R17, R164 ;  /* 0x000000a4110b723e */ /* 0x000fc400000000ff */
[----:B------:R-:W-:Y:S01]  /*4230*/  FSEL R17, R8, RZ, P4 ;  /* 0x000000ff08117208 */ /* 0x000fe20002000000 */
[----:B------:R-:W-:Y:S01]  /*4240*/  FMUL.FTZ R8, R0, UR6 ;  /* 0x0000000600087c20 */ /* 0x000fe20008410000 */
[----:B------:R-:W-:Y:S02]  /*4250*/  F2FP.F16.F32.PACK_AB R10, R15, R10 ;  /* 0x0000000a0f0a723e */ /* 0x000fe400000000ff */
[----:B------:R-:W-:Y:S02]  /*4260*/  LOP3.LUT P1, RZ, R20, 0xff0000, RZ, 0xc0, !PT ;  /* 0x00ff000014ff7812 */ /* 0x000fe4000782c0ff */
[----:B------:R-:W-:Y:S01]  /*4270*/  F2FP.F16.F32.PACK_AB R15, R21, R12 ;  /* 0x0000000c150f723e */ /* 0x000fe200000000ff */
[----:B------:R-:W-:Y:S01]  /*4280*/  FMUL.FTZ R12, R13, UR6 ;  /* 0x000000060d0c7c20 */ /* 0x000fe20008410000 */
[----:B------:R-:W-:Y:S02]  /*4290*/  LOP3.LUT P4, RZ, R40, 0xff0000, RZ, 0xc0, !PT ;  /* 0x00ff000028ff7812 */ /* 0x000fe4000788c0ff */
[----:B------:R-:W-:-:S02]  /*42a0*/  LOP3.LUT P3, RZ, R20, 0xff000000, RZ, 0xc0, !PT ;  /* 0xff00000014ff7812 */ /* 0x000fc4000786c0ff */
[----:B------:R-:W-:Y:S02]  /*42b0*/  F2FP.F16.F32.PACK_AB R18, R9, R18 ;  /* 0x000000120912723e */ /* 0x000fe400000000ff */
[----:B------:R-:W-:Y:S02]  /*42c0*/  F2FP.F16.F32.PACK_AB R14, R17, R14 ;  /* 0x0000000e110e723e */ /* 0x000fe400000000ff */
[----:B------:R-:W-:Y:S01]  /*42d0*/  F2FP.F16.F32.PACK_AB R9, R13, R0 ;  /* 0x000000000d09723e */ /* 0x000fe200000000ff */
[----:B------:R-:W-:Y:S01]  /*42e0*/  FMUL.FTZ R0, R145, UR6 ;  /* 0x0000000691007c20 */ /* 0x000fe20008410000 */
[C---:B------:R-:W-:Y:S02]  /*42f0*/  FSEL R17, R8.reuse, RZ, P1 ;  /* 0x000000ff08117208 */ /* 0x040fe40000800000 */
[----:B------:R-:W-:Y:S02]  /*4300*/  FSEL R13, R8, RZ, P4 ;  /* 0x000000ff080d7208 */ /* 0x000fe40002000000 */
[----:B------:R-:W-:-:S02]  /*4310*/  LOP3.LUT P5, RZ, R20, 0xff00, RZ, 0xc0, !PT ;  /* 0x0000ff0014ff7812 */ /* 0x000fc400078ac0ff */
[----:B------:R-:W-:Y:S02]  /*4320*/  LOP3.LUT P6, RZ, R20, 0xff, RZ, 0xc0, !PT ;  /* 0x000000ff14ff7812 */ /* 0x000fe400078cc0ff */
[----:B------:R-:W-:Y:S01]  /*4330*/  F2FP.F16.F32.PACK_AB R8, R145, R36 ;  /* 0x000000249108723e */ /* 0x000fe200000000ff */
[----:B------:R-:W-:Y:S01]  /*4340*/  FMUL.FTZ R36, R36, UR6 ;  /* 0x0000000624247c20 */ /* 0x000fe20008410000 */
[----:B------:R-:W-:Y:S02]  /*4350*/  LOP3.LUT P1, RZ, R40, 0xff000000, RZ, 0xc0, !PT ;  /* 0xff00000028ff7812 */ /* 0x000fe4000782c0ff */
[----:B------:R-:W-:Y:S02]  /*4360*/  FSEL R20, R12, RZ, P3 ;  /* 0x000000ff0c147208 */ /* 0x000fe40001800000 */
[C---:B------:R-:W-:Y:S02]  /*4370*/  LOP3.LUT P4, RZ, R40.reuse, 0xff00, RZ, 0xc0, !PT ;  /* 0x0000ff0028ff7812 */ /* 0x040fe4000788c0ff */
[----:B------:R-:W-:-:S02]  /*4380*/  LOP3.LUT P3, RZ, R40, 0xff, RZ, 0xc0, !PT ;  /* 0x000000ff28ff7812 */ /* 0x000fc4000786c0ff */
[----:B------:R-:W-:Y:S02]  /*4390*/  F2FP.F16.F32.PACK_AB R19, R16, R19 ;  /* 0x000000131013723e */ /* 0x000fe400000000ff */
[----:B------:R-:W-:Y:S02]  /*43a0*/  FSEL R24, R12, RZ, P1 ;  /* 0x000000ff0c187208 */ /* 0x000fe40000800000 */
[C---:B------:R-:W-:Y:S02]  /*43b0*/  FSEL R21, R0.reuse, RZ, P5 ;  /* 0x000000ff00157208 */ /* 0x040fe40002800000 */
[----:B------:R-:W-:Y:S02]  /*43c0*/  FSEL R25, R0, RZ, P4 ;  /* 0x000000ff00197208 */ /* 0x000fe40002000000 */
[C---:B------:R-:W-:Y:S02]  /*43d0*/  FSEL R12, R36.reuse, RZ, P3 ;  /* 0x000000ff240c7208 */ /* 0x040fe40001800000 */
[----:B------:R-:W-:-:S02]  /*43e0*/  FSEL R16, R36, RZ, P6 ;  /* 0x000000ff24107208 */ /* 0x000fc40003000000 */
[----:B------:R-:W-:Y:S02]  /*43f0*/  F2FP.F16.F32.PACK_AB R13, R24, R13 ;  /* 0x0000000d180d723e */ /* 0x000fe400000000ff */
[----:B------:R-:W-:Y:S02]  /*4400*/  F2FP.F16.F32.PACK_AB R17, R20, R17 ;  /* 0x000000111411723e */ /* 0x000fe400000000ff */
[----:B------:R-:W-:Y:S02]  /*4410*/  F2FP.F16.F32.PACK_AB R12, R25, R12 ;  /* 0x0000000c190c723e */ /* 0x000fe400000000ff */
[----:B------:R-:W-:Y:S01]  /*4420*/  F2FP.F16.F32.PACK_AB R16, R21, R16 ;  /* 0x000000101510723e */ /* 0x000fe200000000ff */
[----:B------:R-:W-:Y:S06]  /*4430*/  BRA `(.L_x_582) ;  /* 0x0000001c00807947 */ /* 0x000fec0003800000 */
.L_x_581:
[-CC-:B------:R-:W-:Y:S01]  /*4440*/  FFMA.FTZ R168, R168, R170.reuse, R173.reuse ;  /* 0x000000aaa8a87223 */ /* 0x180fe200000100ad */
[--C-:B------:R-:W-:Y:S01]  /*4450*/  HADD2.F32 R0, -RZ, R7.reuse.H1_H1 ;  /* 0x30000007ff007230 */ /* 0x100fe20000004100 */
[----:B------:R-:W-:Y:S01]  /*4460*/  ISETP.GE.U32.AND P1, PT, R20, RZ, PT ;  /* 0x000000ff1400720c */ /* 0x000fe20003f26070 */
[--C-:B------:R-:W-:Y:S01]  /*4470*/  FFMA.FTZ R164, R164, R170, R173.reuse ;  /* 0x000000aaa4a47223 */ /* 0x100fe200000100ad */
[----:B------:R-:W-:Y:S01]  /*4480*/  FADD.FTZ R168, R171, -R168 ;  /* 0x800000a8aba87221 */ /* 0x000fe20000010000 */
[----:B0-----:R-:W-:Y:S01]  /*4490*/  HADD2.F32 R15, -RZ, R7.H0_H0 ;  /* 0x20000007ff0f7230 */ /* 0x001fe20000004100 */
[----:B------:R-:W-:Y:S01]  /*44a0*/  ISETP.GE.U32.AND.EX P5, PT, R21, 0x1000000, PT, P1 ;  /* 0x010000001500780c */ /* 0x000fe20003fa6110 */
[----:B------:R-:W-:Y:S01]  /*44b0*/  FADD.FTZ R164, R169, -R164 ;  /* 0x800000a4a9a47221 */ /* 0x000fe20000010000 */
[----:B------:R-:W-:Y:S01]  /*44c0*/  FFMA.FTZ R0, R145, R168, R0 ;  /* 0x000000a891007223 */ /* 0x000fe20000010000 */
[----:B------:R-:W-:Y:S01]  /*44d0*/  ISETP.GE.U32.AND P1, PT, R40, RZ, PT ;  /* 0x000000ff2800720c */ /* 0x000fe20003f26070 */
[-CC-:B------:R-:W-:Y:S01]  /*44e0*/  FFMA.FTZ R165, R165, R170.reuse, R173.reuse ;  /* 0x000000aaa5a57223 */ /* 0x180fe200000100ad */
[----:B------:R-:W-:Y:S01]  /*44f0*/  FFMA.FTZ R162, R162, R170, R173 ;  /* 0x000000aaa2a27223 */ /* 0x000fe200000100ad */
[----:B------:R-:W-:Y:S01]  /*4500*/  FMUL.FTZ R0, R0, UR6 ;  /* 0x0000000600007c20 */ /* 0x000fe20008410000 */
[----:B------:R-:W-:Y:S01]  /*4510*/  ISETP.GE.U32.AND.EX P1, PT, R41, 0x1000000, PT, P1 ;  /* 0x010000002900780c */ /* 0x000fe20003f26110 */
[----:B------:R-:W-:-:S02]  /*4520*/  HADD2.F32 R13, -RZ, R6.H0_H0 ;  /* 0x20000006ff0d7230 */ /* 0x000fc40000004100 */
[----:B------:R-:W-:Y:S01]  /*4530*/  FFMA.FTZ R15, R145, R164, R15 ;  /* 0x000000a4910f7223 */ /* 0x000fe2000001000f */
[----:B------:R-:W-:Y:S01]  /*4540*/  FADD.FTZ R160, R160, -R165 ;  /* 0x800000a5a0a07221 */ /* 0x000fe20000010000 */
[C---:B------:R-:W-:Y:S01]  /*4550*/  FSEL R24, R0.reuse, RZ, P5 ;  /* 0x000000ff00187208 */ /* 0x040fe20002800000 */
[----:B------:R-:W-:Y:S01]  /*4560*/  FADD.FTZ R162, R167, -R162 ;  /* 0x800000a2a7a27221 */ /* 0x000fe20000010000 */
[----:B------:R-:W-:Y:S01]  /*4570*/  FSEL R25, R0, RZ, P1 ;  /* 0x000000ff00197208 */ /* 0x000fe20000800000 */
[----:B------:R-:W-:Y:S02]  /*4580*/  HADD2.F32 R0, -RZ, R6.H1_H1 ;  /* 0x30000006ff007230 */ /* 0x000fe40000004100 */
[----:B------:R-:W-:Y:S01]  /*4590*/  FMUL.FTZ R15, R15, UR6 ;  /* 0x000000060f0f7c20 */ /* 0x000fe20008410000 */
[----:B------:R-:W-:Y:S01]  /*45a0*/  FFMA.FTZ R13, R145, R160, R13 ;  /* 0x000000a0910d7223 */ /* 0x000fe2000001000d */
[----:B------:R-:W-:Y:S01]  /*45b0*/  LOP3.LUT P3, RZ, R21, 0xff0000, RZ, 0xc0, !PT ;  /* 0x00ff000015ff7812 */ /* 0x000fe2000786c0ff */
[--C-:B------:R-:W-:Y:S01]  /*45c0*/  FFMA.FTZ R156, R156, R170, R173.reuse ;  /* 0x000000aa9c9c7223 */ /* 0x100fe200000100ad */
[----:B------:R-:W-:Y:S01]  /*45d0*/  FFMA.FTZ R162, R145, R162, R0 ;  /* 0x000000a291a27223 */ /* 0x000fe20000010000 */
[----:B------:R-:W-:Y:S01]  /*45e0*/  FFMA.FTZ R163, R163, R170, R173 ;  /* 0x000000aaa3a37223 */ /* 0x000fe200000100ad */
[----:B------:R-:W-:Y:S01]  /*45f0*/  FSEL R19, R15, RZ, P3 ;  /* 0x000000ff0f137208 */ /* 0x000fe20001800000 */
[----:B------:R-:W-:Y:S01]  /*4600*/  FMUL.FTZ R13, R13, UR6 ;  /* 0x000000060d0d7c20 */ /* 0x000fe20008410000 */
[----:B------:R-:W-:-:S02]  /*4610*/  HADD2.F32 R0, -RZ, R5.H0_H0 ;  /* 0x20000005ff007230 */ /* 0x000fc40000004100 */
[----:B------:R-:W-:Y:S01]  /*4620*/  FMUL.FTZ R162, R162, UR6 ;  /* 0x00000006a2a27c20 */ /* 0x000fe20008410000 */
[----:B------:R-:W-:Y:S01]  /*4630*/  LOP3.LUT P6, RZ, R41, 0xff0000, RZ, 0xc0, !PT ;  /* 0x00ff000029ff7812 */ /* 0x000fe200078cc0ff */
[----:B------:R-:W-:Y:S01]  /*4640*/  FADD.FTZ R156, R39, -R156 ;  /* 0x8000009c279c7221 */ /* 0x000fe20000010000 */
[----:B------:R-:W-:Y:S01]  /*4650*/  LOP3.LUT P4, RZ, R21, 0xff, RZ, 0xc0, !PT ;  /* 0x000000ff15ff7812 */ /* 0x000fe2000788c0ff */
[----:B------:R-:W-:Y:S01]  /*4660*/  HADD2.F32 R12, -RZ, R5.H1_H1 ;  /* 0x30000005ff0c7230 */ /* 0x000fe20000004100 */
[----:B------:R-:W-:Y:S01]  /*4670*/  LOP3.LUT P5, RZ, R41, 0xff, RZ, 0xc0, !PT ;  /* 0x000000ff29ff7812 */ /* 0x000fe200078ac0ff */
[----:B------:R-:W-:Y:S01]  /*4680*/  FADD.FTZ R158, R158, -R163 ;  /* 0x800000a39e9e7221 */ /* 0x000fe20000010000 */
[----:B------:R-:W-:Y:S01]  /*4690*/  LOP3.LUT P3, RZ, R21, 0xff00, RZ, 0xc0, !PT ;  /* 0x0000ff0015ff7812 */ /* 0x000fe2000786c0ff */
[-CC-:B------:R-:W-:Y:S01]  /*46a0*/  FFMA.FTZ R37, R37, R170.reuse, R173.reuse ;  /* 0x000000aa25257223 */ /* 0x180fe200000100ad */
[----:B------:R-:W-:Y:S01]  /*46b0*/  FFMA.FTZ R36, R36, R170, R173 ;  /* 0x000000aa24247223 */ /* 0x000fe200000100ad */
[----:B------:R-:W-:Y:S01]  /*46c0*/  FSEL R16, R15, RZ, P6 ;  /* 0x000000ff0f107208 */ /* 0x000fe20003000000 */
[----:B------:R-:W-:Y:S01]  /*46d0*/  FFMA.FTZ R0, R145, R156, R0 ;  /* 0x0000009c91007223 */ /* 0x000fe20000010000 */
[C---:B------:R-:W-:Y:S01]  /*46e0*/  FSEL R18, R13.reuse, RZ, P4 ;  /* 0x000000ff0d127208 */ /* 0x040fe20002000000 */
[--C-:B------:R-:W-:Y:S01]  /*46f0*/  HADD2.F32 R15, -RZ, R4.reuse.H1_H1 ;  /* 0x30000004ff0f7230 */ /* 0x100fe20000004100 */
[----:B------:R-:W-:Y:S01]  /*4700*/  FSEL R14, R13, RZ, P5 ;  /* 0x000000ff0d0e7208 */ /* 0x000fe20002800000 */
[----:B------:R-:W-:Y:S01]  /*4710*/  HADD2.F32 R13, -RZ, R4.H0_H0 ;  /* 0x20000004ff0d7230 */ /* 0x000fe20000004100 */
[----:B------:R-:W-:Y:S01]  /*4720*/  FSEL R17, R162, RZ, P3 ;  /* 0x000000ffa2117208 */ /* 0x000fe20001800000 */
[----:B------:R-:W-:Y:S01]  /*4730*/  FFMA.FTZ R12, R145, R158, R12 ;  /* 0x0000009e910c7223 */ /* 0x000fe2000001000c */
[----:B------:R-:W-:Y:S01]  /*4740*/  LOP3.LUT P3, RZ, R41, 0xff00, RZ, 0xc0, !PT ;  /* 0x0000ff0029ff7812 */ /* 0x000fe2000786c0ff */
[----:B------:R-:W-:Y:S01]  /*4750*/  FADD.FTZ R38, R38, -R37 ;  /* 0x8000002526267221 */ /* 0x000fe20000010000 */
[----:B------:R-:W-:Y:S01]  /*4760*/  FADD.FTZ R36, R35, -R36 ;  /* 0x8000002423247221 */ /* 0x000fe20000010000 */
[----:B------:R-:W-:Y:S01]  /*4770*/  FMUL.FTZ R0, R0, UR6 ;  /* 0x0000000600007c20 */ /* 0x000fe20008410000 */
[----:B------:R-:W-:Y:S01]  /*4780*/  LOP3.LUT P6, RZ, R20, 0xff0000, RZ, 0xc0, !PT ;  /* 0x00ff000014ff7812 */ /* 0x000fe200078cc0ff */
[----:B------:R-:W-:Y:S01]  /*4790*/  FMUL.FTZ R12, R12, UR6 ;  /* 0x000000060c0c7c20 */ /* 0x000fe20008410000 */
[----:B------:R-:W-:Y:S01]  /*47a0*/  FSEL R21, R162, RZ, P3 ;  /* 0x000000ffa2157208 */ /* 0x000fe20001800000 */
[C---:B------:R-:W-:Y:S01]  /*47b0*/  FFMA.FTZ R13, R145.reuse, R36, R13 ;  /* 0x00000024910d7223 */ /* 0x040fe2000001000d */
[----:B------:R-:W-:Y:S01]  /*47c0*/  LOP3.LUT P1, RZ, R20, 0xff000000, RZ, 0xc0, !PT ;  /* 0xff00000014ff7812 */ /* 0x000fe2000782c0ff */
[----:B------:R-:W-:Y:S01]  /*47d0*/  FFMA.FTZ R38, R145, R38, R15 ;  /* 0x0000002691267223 */ /* 0x000fe2000001000f */
[----:B------:R-:W-:Y:S01]  /*47e0*/  LOP3.LUT P3, RZ, R40, 0xff0000, RZ, 0xc0, !PT ;  /* 0x00ff000028ff7812 */ /* 0x000fe2000786c0ff */
[----:B------:R-:W-:Y:S01]  /*47f0*/  FMUL.FTZ R13, R13, UR6 ;  /* 0x000000060d0d7c20 */ /* 0x000fe20008410000 */
[----:B------:R-:W-:Y:S01]  /*4800*/  F2FP.F16.F32.PACK_AB R18, R17, R18 ;  /* 0x000000121112723e */ /* 0x000fe200000000ff */
[----:B------:R-:W-:Y:S01]  /*4810*/  FMUL.FTZ R38, R38, UR6 ;  /* 0x0000000626267c20 */ /* 0x000fe20008410000 */
        /* <DEDUP_REMOVED lines=8> */
[----:B------:R-:W-:Y:S02]  /*48a0*/  F2FP.F16.F32.PACK_AB R15, R25, R16 ;  /* 0x00000010190f723e */ /* 0x000fe400000000ff */
[----:B------:R-:W-:Y:S02]  /*48b0*/  F2FP.F16.F32.PACK_AB R14, R21, R14 ;  /* 0x0000000e150e723e */ /* 0x000fe400000000ff */
[----:B------:R-:W-:Y:S02]  /*48c0*/  FSEL R27, R12, RZ, P6 ;  /* 0x000000ff0c1b7208 */ /* 0x000fe40003000000 */
[C---:B------:R-:W-:Y:S02]  /*48d0*/  FSEL R21, R38.reuse, RZ, P4 ;  /* 0x000000ff26157208 */ /* 0x040fe40002000000 */
        /* <DEDUP_REMOVED lines=9> */
.L_x_580:
[----:B------:R-:W-:Y:S05]  /*4970*/  @!P2 BRA `(.L_x_583) ;  /* 0x00000004003ca947 */ /* 0x000fea0003800000 */
[-CC-:B------:R-:W-:Y:S01]  /*4980*/  FFMA.FTZ R164, R164, R170.reuse, R173.reuse ;  /* 0x000000aaa4a47223 */ /* 0x180fe200000100ad */
[-CC-:B------:R-:W-:Y:S01]  /*4990*/  FFMA.FTZ R165, R165, R170.reuse, R173.reuse ;  /* 0x000000aaa5a57223 */ /* 0x180fe200000100ad */
[-C--:B------:R-:W-:Y:S01]  /*49a0*/  FFMA.FTZ R162, R162, R170.reuse, R173 ;  /* 0x000000aaa2a27223 */ /* 0x080fe200000100ad */
[----:B------:R-:W-:Y:S01]  /*49b0*/  LOP3.LUT P6, RZ, R21, 0xff0000, RZ, 0xc0, !PT ;  /* 0x00ff000015ff7812 */ /* 0x000fe200078cc0ff */
[----:B------:R-:W-:Y:S01]  /*49c0*/  FADD.FTZ R164, R169, -R164 ;  /* 0x800000a4a9a47221 */ /* 0x000fe20000010000 */
[----:B0-----:R-:W-:Y:S01]  /*49d0*/  FADD.FTZ R10, R160, -R165 ;  /* 0x800000a5a00a7221 */ /* 0x001fe20000010000 */
[----:B------:R-:W-:Y:S01]  /*49e0*/  LOP3.LUT P4, RZ, R41, 0xff0000, RZ, 0xc0, !PT ;  /* 0x00ff000029ff7812 */ /* 0x000fe2000788c0ff */
[--C-:B------:R-:W-:Y:S01]  /*49f0*/  FFMA.FTZ R168, R168, R170, R173.reuse ;  /* 0x000000aaa8a87223 */ /* 0x100fe200000100ad */
[C---:B------:R-:W-:Y:S01]  /*4a00*/  FMUL.FTZ R11, R145.reuse, R164 ;  /* 0x000000a4910b7220 */ /* 0x040fe20000410000 */
[----:B------:R-:W-:Y:S01]  /*4a10*/  FMUL.FTZ R10, R145, R10 ;  /* 0x0000000a910a7220 */ /* 0x000fe20000410000 */
[----:B------:R-:W-:Y:S01]  /*4a20*/  FADD.FTZ R162, R167, -R162 ;  /* 0x800000a2a7a27221 */ /* 0x000fe20000010000 */
[----:B------:R-:W-:Y:S01]  /*4a30*/  FADD.FTZ R16, R171, -R168 ;  /* 0x800000a8ab107221 */ /* 0x000fe20000010000 */
[----:B------:R-:W-:Y:S01]  /*4a40*/  FMUL.FTZ R0, R11, UR6 ;  /* 0x000000060b007c20 */ /* 0x000fe20008410000 */
[----:B------:R-:W-:Y:S01]  /*4a50*/  LOP3.LUT P5, RZ, R21, 0xff, RZ, 0xc0, !PT ;  /* 0x000000ff15ff7812 */ /* 0x000fe200078ac0ff */
[C---:B------:R-:W-:Y:S01]  /*4a60*/  FMUL.FTZ R13, R145.reuse, R162 ;  /* 0x000000a2910d7220 */ /* 0x040fe20000410000 */
[----:B------:R-:W-:Y:S01]  /*4a70*/  FMUL.FTZ R16, R145, R16 ;  /* 0x0000001091107220 */ /* 0x000fe20000410000 */
        /* <DEDUP_REMOVED lines=8> */
[----:B------:R-:W-:Y:S01]  /*4b00*/  FADD.FTZ R156, R39, -R156 ;  /* 0x8000009c279c7221 */ /* 0x000fe20000010000 */
[----:B------:R-:W-:Y:S01]  /*4b10*/  ISETP.GE.U32.AND P3, PT, R40, RZ, PT ;  /* 0x000000ff2800720c */ /* 0x000fe20003f66070 */
[-C--:B------:R-:W-:Y:S01]  /*4b20*/  FFMA.FTZ R37, R37, R170.reuse, R173 ;  /* 0x000000aa25257223 */ /* 0x080fe200000100ad */
[----:B------:R-:W-:Y:S01]  /*4b30*/  FSEL R18, R0, RZ, P5 ;  /* 0x000000ff00127208 */ /* 0x000fe20002800000 */
[----:B------:R-:W-:Y:S01]  /*4b40*/  FADD.FTZ R12, R158, -R163 ;  /* 0x800000a39e0c7221 */ /* 0x000fe20000010000 */
[----:B------:R-:W-:Y:S01]  /*4b50*/  FSEL R14, R0, RZ, P6 ;  /* 0x000000ff000e7208 */ /* 0x000fe20003000000 */
[----:B------:R-:W-:Y:S01]  /*4b60*/  FMUL.FTZ R0, R13, UR6 ;  /* 0x000000060d007c20 */ /* 0x000fe20008410000 */
[C---:B------:R-:W-:Y:S01]  /*4b70*/  LOP3.LUT P4, RZ, R21.reuse, 0xff00, RZ, 0xc0, !PT ;  /* 0x0000ff0015ff7812 */ /* 0x040fe2000788c0ff */
[----:B------:R-:W-:Y:S01]  /*4b80*/  FFMA.FTZ R36, R36, R170, R173 ;  /* 0x000000aa24247223 */ /* 0x000fe200000100ad */
[----:B------:R-:W-:Y:S01]  /*4b90*/  ISETP.GE.U32.AND.EX P1, PT, R21, 0x1000000, PT, P1 ;  /* 0x010000001500780c */ /* 0x000fe20003f26110 */
[----:B------:R-:W-:Y:S01]  /*4ba0*/  FMUL.FTZ R9, R145, R156 ;  /* 0x0000009c91097220 */ /* 0x000fe20000410000 */
[----:B------:R-:W-:Y:S01]  /*4bb0*/  ISETP.GE.U32.AND.EX P3, PT, R41, 0x1000000, PT, P3 ;  /* 0x010000002900780c */ /* 0x000fe20003f66130 */
[----:B------:R-:W-:Y:S01]  /*4bc0*/  FMUL.FTZ R12, R145, R12 ;  /* 0x0000000c910c7220 */ /* 0x000fe20000410000 */
[----:B------:R-:W-:Y:S01]  /*4bd0*/  FSEL R17, R0, RZ, P4 ;  /* 0x000000ff00117208 */ /* 0x000fe20002000000 */
[----:B------:R-:W-:Y:S01]  /*4be0*/  FADD.FTZ R36, R35, -R36 ;  /* 0x8000002423247221 */ /* 0x000fe20000010000 */
[----:B------:R-:W-:-:S02]  /*4bf0*/  LOP3.LUT P4, RZ, R41, 0xff00, RZ, 0xc0, !PT ;  /* 0x0000ff0029ff7812 */ /* 0x000fc4000788c0ff */
[C---:B------:R-:W-:Y:S02]  /*4c00*/  FSEL R24, R8.reuse, RZ, P1 ;  /* 0x000000ff08187208 */ /* 0x040fe40000800000 */
[----:B------:R-:W-:Y:S01]  /*4c10*/  FSEL R26, R8, RZ, P3 ;  /* 0x000000ff081a7208 */ /* 0x000fe20001800000 */
[----:B------:R-:W-:Y:S01]  /*4c20*/  FADD.FTZ R8, R38, -R37 ;  /* 0x8000002526087221 */ /* 0x000fe20000010000 */
[----:B------:R-:W-:Y:S02]  /*4c30*/  F2FP.F16.F32.PACK_AB R10, R13, R10 ;  /* 0x0000000a0d0a723e */ /* 0x000fe400000000ff */
[----:B------:R-:W-:Y:S01]  /*4c40*/  FSEL R13, R0, RZ, P4 ;  /* 0x000000ff000d7208 */ /* 0x000fe20002000000 */
[----:B------:R-:W-:Y:S01]  /*4c50*/  FMUL.FTZ R0, R9, UR6 ;  /* 0x0000000609007c20 */ /* 0x000fe20008410000 */
[----:B------:R-:W-:Y:S01]  /*4c60*/  LOP3.LUT P1, RZ, R20, 0xff0000, RZ, 0xc0, !PT ;  /* 0x00ff000014ff7812 */ /* 0x000fe2000782c0ff */
[C---:B------:R-:W-:Y:S01]  /*4c70*/  FMUL.FTZ R8, R145.reuse, R8 ;  /* 0x0000000891087220 */ /* 0x040fe20000410000 */
[----:B------:R-:W-:Y:S01]  /*4c80*/  LOP3.LUT P4, RZ, R40, 0xff0000, RZ, 0xc0, !PT ;  /* 0x00ff000028ff7812 */ /* 0x000fe2000788c0ff */
[----:B------:R-:W-:Y:S01]  /*4c90*/  FMUL.FTZ R145, R145, R36 ;  /* 0x0000002491917220 */ /* 0x000fe20000410000 */
[C---:B------:R-:W-:Y:S01]  /*4ca0*/  F2FP.F16.F32.PACK_AB R9, R12.reuse, R9 ;  /* 0x000000090c09723e */ /* 0x040fe200000000ff */
[----:B------:R-:W-:Y:S01]  /*4cb0*/  FMUL.FTZ R12, R12, UR6 ;  /* 0x000000060c0c7c20 */ /* 0x000fe20008410000 */
[----:B------:R-:W-:-:S02]  /*4cc0*/  LOP3.LUT P3, RZ, R20, 0xff000000, RZ, 0xc0, !PT ;  /* 0xff00000014ff7812 */ /* 0x000fc4000786c0ff */
[----:B------:R-:W-:Y:S02]  /*4cd0*/  F2FP.F16.F32.PACK_AB R14, R13, R14 ;  /* 0x0000000e0d0e723e */ /* 0x000fe400000000ff */
[----:B------:R-:W-:Y:S02]  /*4ce0*/  F2FP.F16.F32.PACK_AB R18, R17, R18 ;  /* 0x000000121112723e */ /* 0x000fe400000000ff */
[C---:B------:R-:W-:Y:S02]  /*4cf0*/  FSEL R17, R0.reuse, RZ, P1 ;  /* 0x000000ff00117208 */ /* 0x040fe40000800000 */
[----:B------:R-:W-:Y:S01]  /*4d00*/  FSEL R13, R0, RZ, P4 ;  /* 0x000000ff000d7208 */ /* 0x000fe20002000000 */
[----:B------:R-:W-:Y:S01]  /*4d10*/  FMUL.FTZ R0, R8, UR6 ;  /* 0x0000000608007c20 */ /* 0x000fe20008410000 */
[C---:B------:R-:W-:Y:S02]  /*4d20*/  LOP3.LUT P5, RZ, R20.reuse, 0xff00, RZ, 0xc0, !PT ;  /* 0x0000ff0014ff7812 */ /* 0x040fe400078ac0ff */
[----:B------:R-:W-:-:S02]  /*4d30*/  LOP3.LUT P6, RZ, R20, 0xff, RZ, 0xc0, !PT ;  /* 0x000000ff14ff7812 */ /* 0x000fc400078cc0ff */
[----:B------:R-:W-:Y:S01]  /*4d40*/  F2FP.F16.F32.PACK_AB R8, R8, R145 ;  /* 0x000000910808723e */ /* 0x000fe200000000ff */
[----:B------:R-:W-:Y:S01]  /*4d50*/  FMUL.FTZ R145, R145, UR6 ;  /* 0x0000000691917c20 */ /* 0x000fe20008410000 */
[----:B------:R-:W-:Y:S02]  /*4d60*/  LOP3.LUT P1, RZ, R40, 0xff000000, RZ, 0xc0, !PT ;  /* 0xff00000028ff7812 */ /* 0x000fe4000782c0ff */
[----:B------:R-:W-:Y:S02]  /*4d70*/  FSEL R20, R12, RZ, P3 ;  /* 0x000000ff0c147208 */ /* 0x000fe40001800000 */
[C---:B------:R-:W-:Y:S02]  /*4d80*/  LOP3.LUT P4, RZ, R40.reuse, 0xff00, RZ, 0xc0, !PT ;  /* 0x0000ff0028ff7812 */ /* 0x040fe4000788c0ff */
[----:B------:R-:W-:Y:S02]  /*4d90*/  LOP3.LUT P3, RZ, R40, 0xff, RZ, 0xc0, !PT ;  /* 0x000000ff28ff7812 */ /* 0x000fe4000786c0ff */
[----:B------:R-:W-:-:S02]  /*4da0*/  F2FP.F16.F32.PACK_AB R19, R24, R19 ;  /* 0x000000131813723e */ /* 0x000fc400000000ff */
        /* <DEDUP_REMOVED lines=12> */
.L_x_583:
[-CC-:B------:R-:W-:Y:S01]  /*4e70*/  FFMA.FTZ R164, R164, R170.reuse, R173.reuse ;  /* 0x000000aaa4a47223 */ /* 0x180fe200000100ad */
[-CC-:B------:R-:W-:Y:S01]  /*4e80*/  FFMA.FTZ R162, R162, R170.reuse, R173.reuse ;  /* 0x000000aaa2a27223 */ /* 0x180fe200000100ad */
[-CC-:B------:R-:W-:Y:S01]  /*4e90*/  FFMA.FTZ R168, R168, R170.reuse, R173.reuse ;  /* 0x000000aaa8a87223 */ /* 0x180fe200000100ad */
[----:B------:R-:W-:Y:S01]  /*4ea0*/  FFMA.FTZ R165, R165, R170, R173 ;  /* 0x000000aaa5a57223 */ /* 0x000fe200000100ad */
[----:B------:R-:W-:Y:S01]  /*4eb0*/  FADD.FTZ R164, R169, -R164 ;  /* 0x800000a4a9a47221 */ /* 0x000fe20000010000 */
[----:B------:R-:W-:Y:S01]  /*4ec0*/  FADD.FTZ R162, R167, -R162 ;  /* 0x800000a2a7a27221 */ /* 0x000fe20000010000 */
[----:B------:R-:W-:Y:S01]  /*4ed0*/  FADD.FTZ R168, R171, -R168 ;  /* 0x800000a8aba87221 */ /* 0x000fe20000010000 */
[----:B------:R-:W-:Y:S01]  /*4ee0*/  LOP3.LUT P3, RZ, R21, 0xff0000, RZ, 0xc0, !PT ;  /* 0x00ff000015ff7812 */ /* 0x000fe2000786c0ff */
[C---:B------:R-:W-:Y:S01]  /*4ef0*/  FMUL.FTZ R164, R145.reuse, R164 ;  /* 0x000000a491a47220 */ /* 0x040fe20000410000 */
[C---:B------:R-:W-:Y:S01]  /*4f00*/  FMUL.FTZ R162, R145.reuse, R162 ;  /* 0x000000a291a27220 */ /* 0x040fe20000410000 */
[----:B------:R-:W-:Y:S01]  /*4f10*/  FMUL.FTZ R168, R145, R168 ;  /* 0x000000a891a87220 */ /* 0x000fe20000410000 */
[----:B------:R-:W-:Y:S01]  /*4f20*/  FADD.FTZ R160, R160, -R165 ;  /* 0x800000a5a0a07221 */ /* 0x000fe20000010000 */
[----:B------:R-:W-:Y:S01]  /*4f30*/  FMUL.FTZ R164, R164, UR6 ;  /* 0x00000006a4a47c20 */ /* 0x000fe20008410000 */
[----:B------:R-:W-:Y:S01]  /*4f40*/  ISETP.GE.U32.AND P1, PT, R20, RZ, PT ;  /* 0x000000ff1400720c */ /* 0x000fe20003f26070 */
[-CC-:B------:R-:W-:Y:S01]  /*4f50*/  FFMA.FTZ R156, R156, R170.reuse, R173.reuse ;  /* 0x000000aa9c9c7223 */ /* 0x180fe200000100ad */
[----:B------:R-:W-:Y:S01]  /*4f60*/  FFMA.FTZ R163, R163, R170, R173 ;  /* 0x000000aaa3a37223 */ /* 0x000fe200000100ad */
[----:B------:R-:W-:Y:S01]  /*4f70*/  FMUL.FTZ R168, R168, UR6 ;  /* 0x00000006a8a87c20 */ /* 0x000fe20008410000 */
[----:B0-----:R-:W-:Y:S01]  /*4f80*/  FSEL R19, R164, RZ, P3 ;  /* 0x000000ffa4137208 */ /* 0x001fe20001800000 */
[----:B------:R-:W-:Y:S01]  /*4f90*/  FMUL.FTZ R162, R162, UR6 ;  /* 0x00000006a2a27c20 */ /* 0x000fe20008410000 */
[----:B------:R-:W-:Y:S01]  /*4fa0*/  ISETP.GE.U32.AND.EX P5, PT, R21, 0x1000000, PT, P1 ;  /* 0x010000001500780c */ /* 0x000fe20003fa6110 */
        /* <DEDUP_REMOVED lines=10> */
[----:B------:R-:W-:Y:S01]  /*5050*/  FMUL.FTZ R156, R145, R156 ;  /* 0x0000009c919c7220 */ /* 0x000fe20000410000 */
[----:B------:R-:W-:Y:S01]  /*5060*/  LOP3.LUT P6, RZ, R41, 0xff0000, RZ, 0xc0, !PT ;  /* 0x00ff000029ff7812 */ /* 0x000fe200078cc0ff */
[----:B------:R-:W-:Y:S01]  /*5070*/  FMUL.FTZ R158, R145, R158 ;  /* 0x0000009e919e7220 */ /* 0x000fe20000410000 */
[----:B------:R-:W-:Y:S01]  /*5080*/  LOP3.LUT P4, RZ, R21, 0xff, RZ, 0xc0, !PT ;  /* 0x000000ff15ff7812 */ /* 0x000fe2000788c0ff */
[----:B------:R-:W-:Y:S01]  /*5090*/  FADD.FTZ R38, R38, -R37 ;  /* 0x8000002526267221 */ /* 0x000fe20000010000 */
[----:B------:R-:W-:Y:S01]  /*50a0*/  LOP3.LUT P5, RZ, R41, 0xff, RZ, 0xc0, !PT ;  /* 0x000000ff29ff7812 */ /* 0x000fe200078ac0ff */
[----:B------:R-:W-:Y:S01]  /*50b0*/  FADD.FTZ R36, R35, -R36 ;  /* 0x8000002423247221 */ /* 0x000fe20000010000 */
[C---:B------:R-:W-:Y:S01]  /*50c0*/  ISETP.GE.U32.AND.EX P1, PT, R41.reuse, 0x1000000, PT, P1 ;  /* 0x010000002900780c */ /* 0x040fe20003f26110 */
        /* <DEDUP_REMOVED lines=15> */
[----:B------:R-:W-:Y:S02]  /*51c0*/  F2FP.F16.F32.PACK_AB R19, R0, R19 ;  /* 0x000000130013723e */ /* 0x000fe400000000ff */
[----:B------:R-:W-:Y:S02]  /*51d0*/  F2FP.F16.F32.PACK_AB R14, R17, R14 ;  /* 0x0000000e110e723e */ /* 0x000fe400000000ff */
[----:B------:R-:W-:-:S02]  /*51e0*/  F2FP.F16.F32.PACK_AB R18, R13, R18 ;  /* 0x000000120d12723e */ /* 0x000fc400000000ff */
[C---:B------:R-:W-:Y:S02]  /*51f0*/  FSEL R17, R156.reuse, RZ, P6 ;  /* 0x000000ff9c117208 */ /* 0x040fe40003000000 */
[----:B------:R-:W-:Y:S02]  /*5200*/  FSEL R13, R156, RZ, P3 ;  /* 0x000000ff9c0d7208 */ /* 0x000fe40001800000 */
[----:B------:R-:W-:Y:S02]  /*5210*/  FSEL R0, R158, RZ, P1 ;  /* 0x000000ff9e007208 */ /* 0x000fe40000800000 */
[C---:B------:R-:W-:Y:S02]  /*5220*/  LOP3.LUT P4, RZ, R20.reuse, 0xff00, RZ, 0xc0, !PT ;  /* 0x0000ff0014ff7812 */ /* 0x040fe4000788c0ff */
[----:B------:R-:W-:Y:S02]  /*5230*/  LOP3.LUT P5, RZ, R20, 0xff, RZ, 0xc0, !PT ;  /* 0x000000ff14ff7812 */ /* 0x000fe400078ac0ff */
[----:B------:R-:W-:-:S02]  /*5240*/  LOP3.LUT P6, RZ, R40, 0xff000000, RZ, 0xc0, !PT ;  /* 0xff00000028ff7812 */ /* 0x000fc400078cc0ff */
[C---:B------:R-:W-:Y:S02]  /*5250*/  LOP3.LUT P3, RZ, R40.reuse, 0xff00, RZ, 0xc0, !PT ;  /* 0x0000ff0028ff7812 */ /* 0x040fe4000786c0ff */
[----:B------:R-:W-:Y:S02]  /*5260*/  LOP3.LUT P1, RZ, R40, 0xff, RZ, 0xc0, !PT ;  /* 0x000000ff28ff7812 */ /* 0x000fe4000782c0ff */
[----:B------:R-:W-:Y:S02]  /*5270*/  FSEL R158, R158, RZ, P6 ;  /* 0x000000ff9e9e7208 */ /* 0x000fe40003000000 */
[C---:B------:R-:W-:Y:S02]  /*5280*/  FSEL R21, R38.reuse, RZ, P4 ;  /* 0x000000ff26157208 */ /* 0x040fe40002000000 */
[----:B------:R-:W-:Y:S02]  /*5290*/  FSEL R25, R38, RZ, P3 ;  /* 0x000000ff26197208 */ /* 0x000fe40001800000 */
        /* <DEDUP_REMOVED lines=8> */
.L_x_579:
[----:B------:R-:W-:Y:S05]  /*5320*/  @!P1 BRA `(.L_x_584) ;  /* 0x0000000800049947 */ /* 0x000fea0003800000 */
[----:B------:R-:W-:Y:S05]  /*5330*/  @!P2 BRA `(.L_x_585) ;  /* 0x000000040008a947 */ /* 0x000fea0003800000 */
[-CC-:B------:R-:W-:Y:S01]  /*5340*/  FFMA.FTZ R165, R165, R170.reuse, R173.reuse ;  /* 0x000000aaa5a57223 */ /* 0x180fe200000100ad */
[-CC-:B------:R-:W-:Y:S01]  /*5350*/  FFMA.FTZ R168, R168, R170.reuse, R173.reuse ;  /* 0x000000aaa8a87223 */ /* 0x180fe200000100ad */
[--C-:B------:R-:W-:Y:S02]  /*5360*/  HADD2.F32 R0, -RZ, R7.reuse.H1_H1 ;  /* 0x30000007ff007230 */ /* 0x100fe40000004100 */
[----:B------:R-:W-:Y:S01]  /*5370*/  FFMA.FTZ R164, R164, R170, R173 ;  /* 0x000000aaa4a47223 */ /* 0x000fe200000100ad */
[--C-:B0-----:R-:W-:Y:S02]  /*5380*/  HADD2.F32 R9, -RZ, R6.reuse.H0_H0 ;  /* 0x20000006ff097230 */ /* 0x101fe40000004100 */
[----:B------:R-:W-:Y:S01]  /*5390*/  FADD.FTZ R160, R160, -R165 ;  /* 0x800000a5a0a07221 */ /* 0x000fe20000010000 */
[----:B------:R-:W-:Y:S01]  /*53a0*/  FADD.FTZ R168, R171, -R168 ;  /* 0x800000a8aba87221 */ /* 0x000fe20000010000 */
[----:B------:R-:W-:Y:S02]  /*53b0*/  HADD2.F32 R11, -RZ, R7.H0_H0 ;  /* 0x20000007ff0b7230 */ /* 0x000fe40000004100 */
[----:B------:R-:W-:Y:S01]  /*53c0*/  FADD.FTZ R164, R169, -R164 ;  /* 0x800000a4a9a47221 */ /* 0x000fe20000010000 */
[C---:B------:R-:W-:Y:S01]  /*53d0*/  FFMA.FTZ R10, R145.reuse, R160, R9 ;  /* 0x000000a0910a7223 */ /* 0x040fe20000010009 */
[C---:B------:R-:W-:Y:S01]  /*53e0*/  FFMA.FTZ R25, R145.reuse, R168, R0 ;  /* 0x000000a891197223 */ /* 0x040fe20000010000 */
[----:B------:R-:W-:Y:S01]  /*53f0*/  ISETP.GE.U32.AND P1, PT, R20, RZ, PT ;  /* 0x000000ff1400720c */ /* 0x000fe20003f26070 */
[----:B------:R-:W-:Y:S01]  /*5400*/  FFMA.FTZ R164, R145, R164, R11 ;  /* 0x000000a491a47223 */ /* 0x000fe2000001000b */
[----:B------:R-:W-:Y:S01]  /*5410*/  FMUL.FTZ R0, R10, UR6 ;  /* 0x000000060a007c20 */ /* 0x000fe20008410000 */
[----:B------:R-:W-:Y:S01]  /*5420*/  FMUL.FTZ R9, R25, UR6 ;  /* 0x0000000619097c20 */ /* 0x000fe20008410000 */
[C---:B------:R-:W-:Y:S01]  /*5430*/  LOP3.LUT P4, RZ, R21.reuse, 0xff, RZ, 0xc0, !PT ;  /* 0x000000ff15ff7812 */ /* 0x040fe2000788c0ff */
[-CC-:B------:R-:W-:Y:S01]  /*5440*/  FFMA.FTZ R156, R156, R170.reuse, R173.reuse ;  /* 0x000000aa9c9c7223 */ /* 0x180fe200000100ad */
[----:B------:R-:W-:Y:S01]  /*5450*/  ISETP.GE.U32.AND.EX P1, PT, R21, 0x1000000, PT, P1 ;  /* 0x010000001500780c */ /* 0x000fe20003f26110 */
[-CC-:B------:R-:W-:Y:S01]  /*5460*/  FFMA.FTZ R163, R163, R170.reuse, R173.reuse ;  /* 0x000000aaa3a37223 */ /* 0x180fe200000100ad */
[-CC-:B------:R-:W-:Y:S01]  /*5470*/  FFMA.FTZ R162, R162, R170.reuse, R173.reuse ;  /* 0x000000aaa2a27223 */ /* 0x180fe200000100ad */
[-CC-:B------:R-:W-:Y:S01]  /*5480*/  FFMA.FTZ R36, R36, R170.reuse, R173.reuse ;  /* 0x000000aa24247223 */ /* 0x180fe200000100ad */
[----:B------:R-:W-:Y:S01]  /*5490*/  FFMA.FTZ R37, R37, R170, R173 ;  /* 0x000000aa25257223 */ /* 0x000fe200000100ad */
[----:B------:R-:W-:Y:S01]  /*54a0*/  FMUL.FTZ R8, R164, UR6 ;  /* 0x00000006a4087c20 */ /* 0x000fe20008410000 */
[----:B------:R-:W-:Y:S01]  /*54b0*/  FSEL R27, R9, RZ, P1 ;  /* 0x000000ff091b7208 */ /* 0x000fe20000800000 */
[--C-:B------:R-:W-:Y:S01]  /*54c0*/  HADD2.F32 R17, -RZ, R5.reuse.H0_H0 ;  /* 0x20000005ff117230 */ /* 0x100fe20000004100 */
[----:B------:R-:W-:Y:S01]  /*54d0*/  FSEL R18, R0, RZ, P4 ;  /* 0x000000ff00127208 */ /* 0x000fe20002000000 */
[----:B------:R-:W-:Y:S01]  /*54e0*/  HADD2.F32 R0, -RZ, R6.H1_H1 ;  /* 0x30000006ff007230 */ /* 0x000fe20000004100 */
[----:B------:R-:W-:Y:S01]  /*54f0*/  LOP3.LUT P5, RZ, R21, 0xff0000, RZ, 0xc0, !PT ;  /* 0x00ff000015ff7812 */ /* 0x000fe200078ac0ff */
[----:B------:R-:W-:-:S02]  /*5500*/  HADD2.F32 R19, -RZ, R5.H1_H1 ;  /* 0x30000005ff137230 */ /* 0x000fc40000004100 */
[----:B------:R-:W-:Y:S01]  /*5510*/  FADD.FTZ R156, R39, -R156 ;  /* 0x8000009c279c7221 */ /* 0x000fe20000010000 */
[--C-:B------:R-:W-:Y:S02]  /*5520*/  HADD2.F32 R9, -RZ, R4.reuse.H0_H0 ;  /* 0x20000004ff097230 */ /* 0x100fe40000004100 */
[----:B------:R-:W-:Y:S01]  /*5530*/  FADD.FTZ R158, R158, -R163 ;  /* 0x800000a39e9e7221 */ /* 0x000fe20000010000 */
[----:B------:R-:W-:Y:S01]  /*5540*/  FADD.FTZ R162, R167, -R162 ;  /* 0x800000a2a7a27221 */ /* 0x000fe20000010000 */
[----:B------:R-:W-:Y:S01]  /*5550*/  FADD.FTZ R36, R35, -R36 ;  /* 0x8000002423247221 */ /* 0x000fe20000010000 */
[----:B------:R-:W-:Y:S02]  /*5560*/  HADD2.F32 R11, -RZ, R4.H1_H1 ;  /* 0x30000004ff0b7230 */ /* 0x000fe40000004100 */
[----:B------:R-:W-:Y:S01]  /*5570*/  FADD.FTZ R38, R38, -R37 ;  /* 0x8000002526267221 */ /* 0x000fe20000010000 */
[----:B------:R-:W-:Y:S01]  /*5580*/  LOP3.LUT P3, RZ, R21, 0xff00, RZ, 0xc0, !PT ;  /* 0x0000ff0015ff7812 */ /* 0x000fe2000786c0ff */
[C---:B------:R-:W-:Y:S01]  /*5590*/  FFMA.FTZ R21, R145.reuse, R162, R0 ;  /* 0x000000a291157223 */ /* 0x040fe20000010000 */
[----:B------:R-:W-:Y:S01]  /*55a0*/  FSEL R24, R8, RZ, P5 ;  /* 0x000000ff08187208 */ /* 0x000fe20002800000 */
[C---:B------:R-:W-:Y:S01]  /*55b0*/  FFMA.FTZ R17, R145.reuse, R156, R17 ;  /* 0x0000009c91117223 */ /* 0x040fe20000010011 */
[C---:B------:R-:W-:Y:S01]  /*55c0*/  FFMA.FTZ R158, R145.reuse, R158, R19 ;  /* 0x0000009e919e7223 */ /* 0x040fe20000010013 */
[C---:B------:R-:W-:Y:S01]  /*55d0*/  FFMA.FTZ R8, R145.reuse, R36, R9 ;  /* 0x0000002491087223 */ /* 0x040fe20000010009 */
[----:B------:R-:W-:Y:S01]  /*55e0*/  FFMA.FTZ R145, R145, R38, R11 ;  /* 0x0000002691917223 */ /* 0x000fe2000001000b */
[----:B------:R-:W-:Y:S01]  /*55f0*/  F2FP.F16.F32.PACK_AB R10, R21, R10 ;  /* 0x0000000a150a723e */ /* 0x000fe200000000ff */
[----:B------:R-:W-:Y:S01]  /*5600*/  FMUL.FTZ R16, R17, UR6 ;  /* 0x0000000611107c20 */ /* 0x000fe20008410000 */
[----:B------:R-:W-:Y:S01]  /*5610*/  F2FP.F16.F32.PACK_AB R9, R158, R17 ;  /* 0x000000119e09723e */ /* 0x000fe200000000ff */
[----:B------:R-:W-:Y:S01]  /*5620*/  FMUL.FTZ R0, R8, UR6 ;  /* 0x0000000608007c20 */ /* 0x000fe20008410000 */
[----:B------:R-:W-:Y:S01]  /*5630*/  FMUL.FTZ R158, R158, UR6 ;  /* 0x000000069e9e7c20 */ /* 0x000fe20008410000 */
[----:B------:R-:W-:Y:S01]  /*5640*/  F2FP.F16.F32.PACK_AB R8, R145, R8 ;  /* 0x000000089108723e */ /* 0x000fe200000000ff */
[----:B------:R-:W-:Y:S01]  /*5650*/  FMUL.FTZ R21, R21, UR6 ;  /* 0x0000000615157c20 */ /* 0x000fe20008410000 */
[C---:B------:R-:W-:Y:S01]  /*5660*/  LOP3.LUT P6, RZ, R20.reuse, 0xff0000, RZ, 0xc0, !PT ;  /* 0x00ff000014ff7812 */ /* 0x040fe200078cc0ff */
        /* <DEDUP_REMOVED lines=15> */
.L_x_585:
[-CC-:B------:R-:W-:Y:S01]  /*5760*/  FFMA.FTZ R168, R168, R170.reuse, R173.reuse ;  /* 0x000000aaa8a87223 */ /* 0x180fe200000100ad */
[-CC-:B------:R-:W-:Y:S01]  /*5770*/  FFMA.FTZ R165, R165, R170.reuse, R173.reuse ;  /* 0x000000aaa5a57223 */ /* 0x180fe200000100ad */
[----:B------:R-:W-:Y:S01]  /*5780*/  FFMA.FTZ R164, R164, R170, R173 ;  /* 0x000000aaa4a47223 */ /* 0x000fe200000100ad */
[--C-:B------:R-:W-:Y:S02]  /*5790*/  HADD2.F32 R0, -RZ, R7.reuse.H1_H1 ;  /* 0x30000007ff007230 */ /* 0x100fe40000004100 */
[----:B------:R-:W-:Y:S01]  /*57a0*/  FADD.FTZ R168, R171, -R168 ;  /* 0x800000a8aba87221 */ /* 0x000fe20000010000 */
[----:B0-----:R-:W-:Y:S02]  /*57b0*/  HADD2.F32 R19, -RZ, R7.H0_H0 ;  /* 0x20000007ff137230 */ /* 0x001fe40000004100 */
[----:B------:R-:W-:Y:S01]  /*57c0*/  FADD.FTZ R160, R160, -R165 ;  /* 0x800000a5a0a07221 */ /* 0x000fe20000010000 */
[--C-:B------:R-:W-:Y:S02]  /*57d0*/  HADD2.F32 R17, -RZ, R6.reuse.H0_H0 ;  /* 0x20000006ff117230 */ /* 0x100fe40000004100 */
[----:B------:R-:W-:Y:S01]  /*57e0*/  FADD.FTZ R164, R169, -R164 ;  /* 0x800000a4a9a47221 */ /* 0x000fe20000010000 */
[C---:B------:R-:W-:Y:S01]  /*57f0*/  FFMA.FTZ R0, R145.reuse, R168, R0 ;  /* 0x000000a891007223 */ /* 0x040fe20000010000 */
[----:B------:R-:W-:Y:S01]  /*5800*/  ISETP.GE.U32.AND P1, PT, R20, RZ, PT ;  /* 0x000000ff1400720c */ /* 0x000fe20003f26070 */
[----:B------:R-:W-:Y:S01]  /*5810*/  FFMA.FTZ R162, R162, R170, R173 ;  /* 0x000000aaa2a27223 */ /* 0x000fe200000100ad */
[C---:B------:R-:W-:Y:S01]  /*5820*/  FFMA.FTZ R19, R145.reuse, R164, R19 ;  /* 0x000000a491137223 */ /* 0x040fe20000010013 */
[----:B------:R-:W-:Y:S01]  /*5830*/  FFMA.FTZ R17, R145, R160, R17 ;  /* 0x000000a091117223 */ /* 0x000fe20000010011 */
[----:B------:R-:W-:Y:S01]  /*5840*/  FMUL.FTZ R0, R0, UR6 ;  /* 0x0000000600007c20 */ /* 0x000fe20008410000 */
[----:B------:R-:W-:Y:S01]  /*5850*/  ISETP.GE.U32.AND.EX P1, PT, R21, 0x1000000, PT, P1 ;  /* 0x010000001500780c */ /* 0x000fe20003f26110 */
[----:B------:R-:W-:Y:S01]  /*5860*/  FMUL.FTZ R19, R19, UR6 ;  /* 0x0000000613137c20 */ /* 0x000fe20008410000 */
[----:B------:R-:W-:Y:S01]  /*5870*/  FMUL.FTZ R17, R17, UR6 ;  /* 0x0000000611117c20 */ /* 0x000fe20008410000 */
[C---:B------:R-:W-:Y:S01]  /*5880*/  LOP3.LUT P5, RZ, R21.reuse, 0xff0000, RZ, 0xc0, !PT ;  /* 0x00ff000015ff7812 */ /* 0x040fe200078ac0ff */
[-CC-:B------:R-:W-:Y:S01]  /*5890*/  FFMA.FTZ R156, R156, R170.reuse, R173.reuse ;  /* 0x000000aa9c9c7223 */ /* 0x180fe200000100ad */
[----:B------:R-:W-:Y:S01]  /*58a0*/  LOP3.LUT P4, RZ, R21, 0xff, RZ, 0xc0, !PT ;  /* 0x000000ff15ff7812 */ /* 0x000fe2000788c0ff */
[-CC-:B------:R-:W-:Y:S01]  /*58b0*/  FFMA.FTZ R37, R37, R170.reuse, R173.reuse ;  /* 0x000000aa25257223 */ /* 0x180fe200000100ad */
[-CC-:B------:R-:W-:Y:S01]  /*58c0*/  FFMA.FTZ R163, R163, R170.reuse, R173.reuse ;  /* 0x000000aaa3a37223 */ /* 0x180fe200000100ad */
[----:B------:R-:W-:Y:S01]  /*58d0*/  FFMA.FTZ R36, R36, R170, R173 ;  /* 0x000000aa24247223 */ /* 0x000fe200000100ad */
[----:B------:R-:W-:Y:S01]  /*58e0*/  FSEL R29, R0, RZ, P1 ;  /* 0x000000ff001d7208 */ /* 0x000fe20000800000 */
[----:B------:R-:W-:Y:S01]  /*58f0*/  HADD2.F32 R0, -RZ, R6.H1_H1 ;  /* 0x30000006ff007230 */ /* 0x000fe20000004100 */
[----:B------:R-:W-:Y:S01]  /*5900*/  LOP3.LUT P3, RZ, R21, 0xff00, RZ, 0xc0, !PT ;  /* 0x0000ff0015ff7812 */ /* 0x000fe2000786c0ff */
[----:B------:R-:W-:Y:S01]  /*5910*/  FADD.FTZ R162, R167, -R162 ;  /* 0x800000a2a7a27221 */ /* 0x000fe20000010000 */
[----:B------:R-:W-:Y:S01]  /*5920*/  FSEL R24, R19, RZ, P5 ;  /* 0x000000ff13187208 */ /* 0x000fe20002800000 */
[--C-:B------:R-:W-:Y:S01]  /*5930*/  HADD2.F32 R21, -RZ, R5.reuse.H0_H0 ;  /* 0x20000005ff157230 */ /* 0x100fe20000004100 */
[----:B------:R-:W-:Y:S01]  /*5940*/  FSEL R18, R17, RZ, P4 ;  /* 0x000000ff11127208 */ /* 0x000fe20002000000 */
[----:B------:R-:W-:Y:S01]  /*5950*/  FADD.FTZ R156, R39, -R156 ;  /* 0x8000009c279c7221 */ /* 0x000fe20000010000 */
[----:B------:R-:W-:-:S02]  /*5960*/  HADD2.F32 R25, -RZ, R5.H1_H1 ;  /* 0x30000005ff197230 */ /* 0x000fc40000004100 */
        /* <DEDUP_REMOVED lines=29> */
.L_x_584:
        /* <DEDUP_REMOVED lines=8> */
[--C-:B------:R-:W-:Y:S01]  /*5bc0*/  FFMA.FTZ R156, R156, R170, R173.reuse ;  /* 0x000000aa9c9c7223 */ /* 0x100fe200000100ad */
[C---:B------:R-:W-:Y:S01]  /*5bd0*/  FMUL.FTZ R168, R145.reuse, R168 ;  /* 0x000000a891a87220 */ /* 0x040fe20000410000 */
[----:B0-----:R-:W-:Y:S01]  /*5be0*/  FMUL.FTZ R11, R145, R164 ;  /* 0x000000a4910b7220 */ /* 0x001fe20000410000 */
[-CC-:B------:R-:W-:Y:S01]  /*5bf0*/  FFMA.FTZ R163, R163, R170.reuse, R173.reuse ;  /* 0x000000aaa3a37223 */ /* 0x180fe200000100ad */
[-CC-:B------:R-:W-:Y:S01]  /*5c00*/  FFMA.FTZ R37, R37, R170.reuse, R173.reuse ;  /* 0x000000aa25257223 */ /* 0x180fe200000100ad */
[-CC-:B------:R-:W-:Y:S01]  /*5c10*/  FFMA.FTZ R162, R162, R170.reuse, R173.reuse ;  /* 0x000000aaa2a27223 */ /* 0x180fe200000100ad */
[----:B------:R-:W-:Y:S01]  /*5c20*/  FFMA.FTZ R36, R36, R170, R173 ;  /* 0x000000aa24247223 */ /* 0x000fe200000100ad */
[----:B------:R-:W-:Y:S01]  /*5c30*/  FMUL.FTZ R9, R168, UR6 ;  /* 0x00000006a8097c20 */ /* 0x000fe20008410000 */
[----:B------:R-:W-:Y:S01]  /*5c40*/  FMUL.FTZ R10, R145, R160 ;  /* 0x000000a0910a7220 */ /* 0x000fe20000410000 */
[----:B------:R-:W-:Y:S01]  /*5c50*/  ISETP.GE.U32.AND.EX P1, PT, R21, 0x1000000, PT, P1 ;  /* 0x010000001500780c */ /* 0x000fe20003f26110 */
[----:B------:R-:W-:Y:S01]  /*5c60*/  FMUL.FTZ R8, R11, UR6 ;  /* 0x000000060b087c20 */ /* 0x000fe20008410000 */
[----:B------:R-:W-:Y:S01]  /*5c70*/  LOP3.LUT P5, RZ, R21, 0xff0000, RZ, 0xc0, !PT ;  /* 0x00ff000015ff7812 */ /* 0x000fe200078ac0ff */
[----:B------:R-:W-:Y:S01]  /*5c80*/  FADD.FTZ R156, R39, -R156 ;  /* 0x8000009c279c7221 */ /* 0x000fe20000010000 */
[----:B------:R-:W-:Y:S01]  /*5c90*/  FADD.FTZ R158, R158, -R163 ;  /* 0x800000a39e9e7221 */ /* 0x000fe20000010000 */
[----:B------:R-:W-:Y:S01]  /*5ca0*/  FADD.FTZ R38, R38, -R37 ;  /* 0x8000002526267221 */ /* 0x000fe20000010000 */
[----:B------:R-:W-:Y:S01]  /*5cb0*/  FADD.FTZ R162, R167, -R162 ;  /* 0x800000a2a7a27221 */ /* 0x000fe20000010000 */
[----:B------:R-:W-:Y:S01]  /*5cc0*/  FADD.FTZ R36, R35, -R36 ;  /* 0x8000002423247221 */ /* 0x000fe20000010000 */
[----:B------:R-:W-:Y:S01]  /*5cd0*/  FMUL.FTZ R0, R10, UR6 ;  /* 0x000000060a007c20 */ /* 0x000fe20008410000 */
[----:B------:R-:W-:Y:S01]  /*5ce0*/  FSEL R29, R9, RZ, P1 ;  /* 0x000000ff091d7208 */ /* 0x000fe20000800000 */
[----:B------:R-:W-:Y:S01]  /*5cf0*/  FMUL.FTZ R9, R145, R156 ;  /* 0x0000009c91097220 */ /* 0x000fe20000410000 */
[----:B------:R-:W-:Y:S01]  /*5d00*/  LOP3.LUT P4, RZ, R21, 0xff, RZ, 0xc0, !PT ;  /* 0x000000ff15ff7812 */ /* 0x000fe2000788c0ff */
[C---:B------:R-:W-:Y:S01]  /*5d10*/  FMUL.FTZ R158, R145.reuse, R158 ;  /* 0x0000009e919e7220 */ /* 0x040fe20000410000 */
[----:B------:R-:W-:Y:S01]  /*5d20*/  FSEL R24, R8, RZ, P5 ;  /* 0x000000ff08187208 */ /* 0x000fe20002800000 */
[C---:B------:R-:W-:Y:S01]  /*5d30*/  FMUL.FTZ R17, R145.reuse, R38 ;  /* 0x0000002691117220 */ /* 0x040fe20000410000 */
[C---:B------:R-:W-:Y:S01]  /*5d40*/  FMUL.FTZ R19, R145.reuse, R162 ;  /* 0x000000a291137220 */ /* 0x040fe20000410000 */
[----:B------:R-:W-:Y:S01]  /*5d50*/  FMUL.FTZ R8, R145, R36 ;  /* 0x0000002491087220 */ /* 0x000fe20000410000 */
[----:B------:R-:W-:Y:S01]  /*5d60*/  FSEL R18, R0, RZ, P4 ;  /* 0x000000ff00127208 */ /* 0x000fe20002000000 */
[----:B------:R-:W-:Y:S01]  /*5d70*/  FMUL.FTZ R16, R9, UR6 ;  /* 0x0000000609107c20 */ /* 0x000fe20008410000 */
[----:B------:R-:W-:Y:S01]  /*5d80*/  F2FP.F16.F32.PACK_AB R9, R158, R9 ;  /* 0x000000099e09723e */ /* 0x000fe200000000ff */
[----:B------:R-:W-:Y:S01]  /*5d90*/  FMUL.FTZ R0, R8, UR6 ;  /* 0x0000000608007c20 */ /* 0x000fe20008410000 */
[----:B------:R-:W-:Y:S01]  /*5da0*/  F2FP.F16.F32.PACK_AB R10, R19, R10 ;  /* 0x0000000a130a723e */ /* 0x000fe200000000ff */
[----:B------:R-:W-:Y:S01]  /*5db0*/  FMUL.FTZ R158, R158, UR6 ;  /* 0x000000069e9e7c20 */ /* 0x000fe20008410000 */
[----:B------:R-:W-:Y:S01]  /*5dc0*/  F2FP.F16.F32.PACK_AB R8, R17, R8 ;  /* 0x000000081108723e */ /* 0x000fe200000000ff */
[----:B------:R-:W-:Y:S01]  /*5dd0*/  FMUL.FTZ R19, R19, UR6 ;  /* 0x0000000613137c20 */ /* 0x000fe20008410000 */
[C---:B------:R-:W-:Y:S01]  /*5de0*/  LOP3.LUT P6, RZ, R20.reuse, 0xff0000, RZ, 0xc0, !PT ;  /* 0x00ff000014ff7812 */ /* 0x040fe200078cc0ff */
[----:B------:R-:W-:Y:S01]  /*5df0*/  FMUL.FTZ R17, R17, UR6 ;  /* 0x0000000611117c20 */ /* 0x000fe20008410000 */
[----:B------:R-:W-:-:S02]  /*5e00*/  LOP3.LUT P1, RZ, R20, 0xff000000, RZ, 0xc0, !PT ;  /* 0xff00000014ff7812 */ /* 0x000fc4000782c0ff */
[----:B------:R-:W-:Y:S02]  /*5e10*/  LOP3.LUT P3, RZ, R21, 0xff00, RZ, 0xc0, !PT ;  /* 0x0000ff0015ff7812 */ /* 0x000fe4000786c0ff */
[C---:B------:R-:W-:Y:S02]  /*5e20*/  LOP3.LUT P5, RZ, R20.reuse, 0xff, RZ, 0xc0, !PT ;  /* 0x000000ff14ff7812 */ /* 0x040fe400078ac0ff */
[----:B------:R-:W-:Y:S02]  /*5e30*/  LOP3.LUT P4, RZ, R20, 0xff00, RZ, 0xc0, !PT ;  /* 0x0000ff0014ff7812 */ /* 0x000fe4000788c0ff */
[----:B------:R-:W-:Y:S02]  /*5e40*/  FSEL R16, R16, RZ, P6 ;  /* 0x000000ff10107208 */ /* 0x000fe40003000000 */
[----:B------:R-:W-:Y:S02]  /*5e50*/  FSEL R25, R158, RZ, P1 ;  /* 0x000000ff9e197208 */ /* 0x000fe40000800000 */
[----:B------:R-:W-:-:S02]  /*5e60*/  FSEL R27, R19, RZ, P3 ;  /* 0x000000ff131b7208 */ /* 0x000fc40001800000 */
[----:B------:R-:W-:Y:S02]  /*5e70*/  FSEL R0, R0, RZ, P5 ;  /* 0x000000ff00007208 */ /* 0x000fe40002800000 */
[----:B------:R-:W-:Y:S02]  /*5e80*/  FSEL R21, R17, RZ, P4 ;  /* 0x000000ff11157208 */ /* 0x000fe40002000000 */
[----:B------:R-:W-:Y:S02]  /*5e90*/  F2FP.F16.F32.PACK_AB R17, R25, R16 ;  /* 0x000000101911723e */ /* 0x000fe400000000ff */
[----:B------:R-:W-:Y:S02]  /*5ea0*/  F2FP.F16.F32.PACK_AB R11, R168, R11 ;  /* 0x0000000ba80b723e */ /* 0x000fe400000000ff */
[----:B------:R-:W-:Y:S02]  /*5eb0*/  F2FP.F16.F32.PACK_AB R19, R29, R24 ;  /* 0x000000181d13723e */ /* 0x000fe400000000ff */
[----:B------:R-:W-:-:S02]  /*5ec0*/  F2FP.F16.F32.PACK_AB R18, R27, R18 ;  /* 0x000000121b12723e */ /* 0x000fc400000000ff */
[----:B------:R-:W-:Y:S01]  /*5ed0*/  F2FP.F16.F32.PACK_AB R16, R21, R0 ;  /* 0x000000001510723e */ /* 0x000fe200000000ff */
[----:B------:R-:W-:Y:S06]  /*5ee0*/  BRA `(.L_x_582) ;  /* 0x0000000000d47947 */ /* 0x000fec0003800000 */
.L_x_586:
        /* <DEDUP_REMOVED lines=33> */
[----:B0-----:R-:W-:Y:S01]  /*6100*/  FSEL R19, R164, RZ, P5 ;  /* 0x000000ffa4137208 */ /* 0x001fe20002800000 */
        /* <DEDUP_REMOVED lines=18> */
[----:B------:R-:W-:-:S07]  /*6230*/  F2FP.F16.F32.PACK_AB R16, R21, R16 ;  /* 0x000000101510723e */ /* 0x000fce00000000ff */
.L_x_582:
        /* <DEDUP_REMOVED lines=13> */
.L_x_569:
        /* <DEDUP_REMOVED lines=56> */
.L_x_568:
[----:B------:R-:W-:Y:S05]  /*6690*/  BSYNC B0 ;  /* 0x0000000000007941 */ /* 0x000fea0003800000 */
.L_x_567:
        /* <DEDUP_REMOVED lines=80> */
[----:B------:R-:W-:Y:S01]  /*6ba0*/  FADD.FTZ R3, R6, R3 ;  /* 0x0000000306037221 */ /* 0x000fe20000010000 */
[----:B------:R-:W-:-:S03]  /*6bb0*/  FADD.FTZ R4, R4, R9 ;  /* 0x0000000904047221 */ /* 0x000fc60000010000 */
[----:B------:R-:W3:Y:S01]  /*6bc0*/  LDC R9, c[0x0][0x388] ;  /* 0x0000e200ff097b82 */ /* 0x000ee20000000800 */
[----:B0-----:R-:W-:Y:S01]  /*6bd0*/  FADD.FTZ R5, R5, R20 ;  /* 0x0000001405057221 */ /* 0x001fe20000010000 */
[----:B------:R-:W-:Y:S01]  /*6be0*/  STS.128 [R2], R16 ;  /* 0x0000001002007388 */ /* 0x000fe20000000c00 */
[----:B-1----:R-:W-:-:S03]  /*6bf0*/  FADD.FTZ R37, R8, R37 ;  /* 0x0000002508257221 */ /* 0x002fc60000010000 */
[----:B------:R-:W-:Y:S04]  /*6c00*/  STS.128 [R2+0x10], R28 ;  /* 0x0000101c02007388 */ /* 0x000fe80000000c00 */
[----:B------:R-:W-:Y:S01]  /*6c10*/  STS.128 [R2+0x400], R32 ;  /* 0x0004002002007388 */ /* 0x000fe20000000c00 */
[----:B--2---:R-:W-:-:S03]  /*6c20*/  FADD.FTZ R39, R4, R39 ;  /* 0x0000002704277221 */ /* 0x004fc60000010000 */
[----:B------:R-:W-:Y:S01]  /*6c30*/  STS.128 [R2+0x410], R56 ;  /* 0x0004103802007388 */ /* 0x000fe20000000c00 */
[----:B------:R-:W-:Y:S06]  /*6c40*/  BAR.SYNC.DEFER_BLOCKING 0x0 ;  /* 0x0000000000007b1d */ /* 0x000fec0000010000 */
[----:B------:R-:W0:Y:S04]  /*6c50*/  LDS R38, [R0] ;  /* 0x0000000000267984 */ /* 0x000e280000000800 */
[----:B------:R-:W1:Y:S04]  /*6c60*/  LDS R40, [R0+0x200] ;  /* 0x0002000000287984 */ /* 0x000e680000000800 */
[----:B------:R-:W2:Y:S04]  /*6c70*/  LDS R41, [R0+0x400] ;  /* 0x0004000000297984 */ /* 0x000ea80000000800 */
[----:B------:R-:W4:Y:S04]  /*6c80*/  LDS R42, [R0+0x600] ;  /* 0x00060000002a7984 */ /* 0x000f280000000800 */
[----:B------:R-:W5:Y:S04]  /*6c90*/  LDS R53, [R0+0x800] ;  /* 0x0008000000357984 */ /* 0x000f680000000800 */
        /* <DEDUP_REMOVED lines=10> */
[----:B--2---:R-:W-:-:S03]  /*6d40*/  FADD.FTZ R41, RZ, R41 ;  /* 0x00000029ff297221 */ /* 0x004fc60000010000 */
[----:B------:R-:W2:Y:S01]  /*6d50*/  LDS R10, [R0+0x1a00] ;  /* 0x001a0000000a7984 */ /* 0x000ea20000000800 */
[----:B----4-:R-:W-:-:S03]  /*6d60*/  FADD.FTZ R42, RZ, R42 ;  /* 0x0000002aff2a7221 */ /* 0x010fc60000010000 */
[----:B------:R-:W-:Y:S01]  /*6d70*/  LDS R7, [R0+0x1c00] ;  /* 0x001c000000077984 */ /* 0x000fe20000000800 */
[----:B-----5:R-:W-:-:S03]  /*6d80*/  FADD.FTZ R38, R38, R53 ;  /* 0x0000003526267221 */ /* 0x020fc60000010000 */
[----:B------:R-:W4:Y:S01]  /*6d90*/  LDS R32, [R0+0x1e00] ;  /* 0x001e000000207984 */ /* 0x000f220000000800 */
        /* <DEDUP_REMOVED lines=10> */
[----:B------:R1:W-:Y:S01]  /*6e40*/  STS.128 [R2+0x10], R24 ;  /* 0x0000101802007388 */ /* 0x0003e20000000c00 */
[----:B--2---:R-:W-:-:S03]  /*6e50*/  FADD.FTZ R17, R17, R10 ;  /* 0x0000000a11117221 */ /* 0x004fc60000010000 */
[----:B------:R-:W-:Y:S04]  /*6e60*/  STS.128 [R2+0x400], R92 ;  /* 0x0004005c02007388 */ /* 0x000fe80000000c00 */
[----:B------:R2:W-:Y:S01]  /*6e70*/  STS.128 [R2+0x410], R44 ;  /* 0x0004102c02007388 */ /* 0x0005e20000000c00 */
[----:B----4-:R-:W-:Y:S01]  /*6e80*/  FADD.FTZ R19, R19, R32 ;  /* 0x0000002013137221 */ /* 0x010fe20000010000 */
[----:B------:R-:W-:Y:S01]  /*6e90*/  BAR.SYNC.DEFER_BLOCKING 0x0 ;  /* 0x0000000000007b1d */ /* 0x000fe20000010000 */
[----:B0-----:R-:W-:Y:S01]  /*6ea0*/  FADD.FTZ R13, R3, R22 ;  /* 0x00000016030d7221 */ /* 0x001fe20000010000 */
[----:B------:R-:W-:Y:S01]  /*6eb0*/  FADD.FTZ R15, R5, R36 ;  /* 0x00000024050f7221 */ /* 0x000fe20000010000 */
[----:B-1----:R-:W-:Y:S01]  /*6ec0*/  FADD.FTZ R25, R16, R7 ;  /* 0x0000000710197221 */ /* 0x002fe20000010000 */
[----:B--2---:R-:W-:-:S05]  /*6ed0*/  IMAD R2, R9, UR10, RZ ;  /* 0x0000000a09027c24 */ /* 0x004fca000f8e02ff */
[----:B------:R-:W-:-:S04]  /*6ee0*/  IADD3 R9, P0, PT, R2, R55, RZ ;  /* 0x0000003702097210 */ /* 0x000fc80007f1e0ff */
[----:B------:R-:W-:Y:S02]  /*6ef0*/  IADD3.X R2, PT, PT, RZ, RZ, RZ, P0, !PT ;  /* 0x000000ffff027210 */ /* 0x000fe400007fe4ff */
[C---:B------:R-:W-:Y:S01]  /*6f00*/  SHF.L.U32 R8, R9.reuse, 0x2, RZ ;  /* 0x0000000209087819 */ /* 0x040fe200000006ff */
[----:B------:R-:W0:Y:S01]  /*6f10*/  LDS R33, [R0] ;  /* 0x0000000000217984 */ /* 0x000e220000000800 */
[----:B------:R-:W-:Y:S02]  /*6f20*/  SHF.L.U64.HI R9, R9, 0x2, R2 ;  /* 0x0000000209097819 */ /* 0x000fe40000010202 */
[C---:B------:R-:W-:Y:S01]  /*6f30*/  IADD3 R2, P0, PT, R8.reuse, UR18, RZ ;  /* 0x0000001208027c10 */ /* 0x040fe2000ff1e0ff */
[----:B------:R-:W1:Y:S01]  /*6f40*/  LDS R6, [R0+0x800] ;  /* 0x0008000000067984 */ /* 0x000e620000000800 */
[----:B------:R-:W-:-:S03]  /*6f50*/  IADD3 R4, P1, PT, R8, UR16, RZ ;  /* 0x0000001008047c10 */ /* 0x000fc6000ff3e0ff */
        /* <DEDUP_REMOVED lines=15> */
[----:B---3--:R-:W-:Y:S01]  /*7050*/  FADD.FTZ R5, R6, R3 ;  /* 0x0000000306057221 */ /* 0x008fe20000010000 */
[----:B------:R-:W-:Y:S02]  /*7060*/  IADD3 R6, P2, PT, R8, UR22, RZ ;  /* 0x0000001608067c10 */ /* 0x000fe4000ff5e0ff */
[----:B------:R-:W3:Y:S01]  /*7070*/  LDS R47, [R0+0x1600] ;  /* 0x00160000002f7984 */ /* 0x000ee20000000800 */
[----:B----4-:R-:W-:Y:S01]  /*7080*/  FADD.FTZ R12, R12, R27 ;  /* 0x0000001b0c0c7221 */ /* 0x010fe20000010000 */
[----:B------:R-:W-:Y:S02]  /*7090*/  IADD3 R8, P3, PT, R8, UR20, RZ ;  /* 0x0000001408087c10 */ /* 0x000fe4000ff7e0ff */
[----:B------:R-:W4:Y:S01]  /*70a0*/  LDS R53, [R0+0x1e00] ;  /* 0x001e000000357984 */ /* 0x000f220000000800 */
[----:B-----5:R-:W-:Y:S01]  /*70b0*/  FADD.FTZ R14, RZ, R14 ;  /* 0x0000000eff0e7221 */ /* 0x020fe20000010000 */
[----:B------:R-:W-:Y:S01]  /*70c0*/  IADD3.X R3, PT, PT, R9, UR19, RZ, P0, !PT ;  /* 0x0000001309037c10 */ /* 0x000fe200087fe4ff */
[----:B------:R-:W-:Y:S01]  /*70d0*/  FADD.FTZ R33, R5, R20 ;  /* 0x0000001405217221 */ /* 0x000fe20000010000 */
[----:B------:R-:W-:-:S02]  /*70e0*/  IADD3.X R5, PT, PT, R9, UR17, RZ, P1, !PT ;  /* 0x0000001109057c10 */ /* 0x000fc40008ffe4ff */
[C---:B------:R-:W-:Y:S01]  /*70f0*/  IADD3.X R7, PT, PT, R9.reuse, UR23, RZ, P2, !PT ;  /* 0x0000001709077c10 */ /* 0x040fe200097fe4ff */
[----:B------:R-:W-:Y:S01]  /*7100*/  FADD.FTZ R12, R12, R41 ;  /* 0x000000290c0c7221 */ /* 0x000fe20000010000 */
[----:B------:R-:W-:Y:S01]  /*7110*/  IADD3.X R9, PT, PT, R9, UR21, RZ, P3, !PT ;  /* 0x0000001509097c10 */ /* 0x000fe20009ffe4ff */
        /* <DEDUP_REMOVED lines=25> */
.L_x_570:
        /* <DEDUP_REMOVED lines=8> */
.L_x_589:
[----:B------:R-:W-:Y:S05]  /*7330*/  BSYNC B2 ;  /* 0x0000000000027941 */ /* 0x000fea0003800000 */
.L_x_588:
        /* <DEDUP_REMOVED lines=8> */
.L_x_590:
[----:B------:R-:W-:Y:S01]  /*73c0*/  FADD.FTZ R19, R18, R19 ;  /* 0x0000001312137221 */ /* 0x000fe20000010000 */
[----:B------:R-:W-:-:S04]  /*73d0*/  HFMA2 R170, -RZ, RZ, 0, 1.1920928955078125e-07 ;  /* 0x00000002ffaa7431 */ /* 0x000fc800000001ff */
[----:B------:R-:W-:Y:S02]  /*73e0*/  MOV R173, R19 ;  /* 0x0000001300ad7202 */ /* 0x000fe40000000f00 */
[----:B------:R-:W-:-:S07]  /*73f0*/  MOV R22, R29 ;  /* 0x0000001d00167202 */ /* 0x000fce0000000f00 */
[----:B------:R-:W-:Y:S05]  /*7400*/  WARPSYNC.COLLECTIVE R28, `(.L_x_591) ;  /* 0x000000001c087348 */ /* 0x000fea0003c00000 */
[----:B------:R0:W1:Y:S02]  /*7410*/  SHFL.BFLY P4, R29, R173, R170, R175 ;  /* 0x0c0000aaad1d7389 */ /* 0x00006400000800af */
[----:B01----:R-:W-:Y:S05]  /*7420*/  ENDCOLLECTIVE ;  /* 0x000000000000791b */ /* 0x003fea0003800000 */
.L_x_591:
[----:B------:R-:W-:-:S05]  /*7430*/  FADD.FTZ R22, R23, R22 ;  /* 0x0000001617167221 */ /* 0x000fca0000010000 */
[----:B------:R-:W-:Y:S02]  /*7440*/  MOV R173, R22 ;  /* 0x0000001600ad7202 */ /* 0x000fe40000000f00 */
[----:B------:R-:W-:-:S07]  /*7450*/  MOV R24, R29 ;  /* 0x0000001d00187202 */ /* 0x000fce0000000f00 */
[----:B------:R-:W-:Y:S05]  /*7460*/  WARPSYNC.COLLECTIVE R28, `(.L_x_592) ;  /* 0x000000001c087348 */ /* 0x000fea0003c00000 */
[----:B------:R0:W1:Y:S02]  /*7470*/  SHFL.BFLY P4, R29, R173, R170, R175 ;  /* 0x0c0000aaad1d7389 */ /* 0x00006400000800af */
[----:B01----:R-:W-:Y:S05]  /*7480*/  ENDCOLLECTIVE ;  /* 0x000000000000791b */ /* 0x003fea0003800000 */
.L_x_592:
[----:B------:R-:W-:Y:S01]  /*7490*/  FADD.FTZ R24, R19, R24 ;  /* 0x0000001813187221 */ /* 0x000fe20000010000 */
[----:B------:R-:W-:-:S04]  /*74a0*/  HFMA2 R170, -RZ, RZ, 0, 2.384185791015625e-07 ;  /* 0x00000004ffaa7431 */ /* 0x000fc800000001ff */
[----:B------:R-:W-:Y:S02]  /*74b0*/  MOV R173, R24 ;  /* 0x0000001800ad7202 */ /* 0x000fe40000000f00 */
[----:B------:R-:W-:-:S07]  /*74c0*/  MOV R25, R29 ;  /* 0x0000001d00197202 */ /* 0x000fce0000000f00 */
[----:B------:R-:W-:Y:S05]  /*74d0*/  WARPSYNC.COLLECTIVE R28, `(.L_x_593) ;  /* 0x000000001c087348 */ /* 0x000fea0003c00000 */
[----:B------:R0:W1:Y:S02]  /*74e0*/  SHFL.BFLY P4, R29, R173, R170, R175 ;  /* 0x0c0000aaad1d7389 */ /* 0x00006400000800af */
[----:B01----:R-:W-:Y:S05]  /*74f0*/  ENDCOLLECTIVE ;  /* 0x000000000000791b */ /* 0x003fea0003800000 */
.L_x_593:
[----:B------:R-:W-:-:S05]  /*7500*/  FADD.FTZ R25, R22, R25 ;  /* 0x0000001916197221 */ /* 0x000fca0000010000 */
[----:B------:R-:W-:Y:S02]  /*7510*/  MOV R173, R25 ;  /* 0x0000001900ad7202 */ /* 0x000fe40000000f00 */
[----:B------:R-:W-:-:S07]  /*7520*/  MOV R27, R29 ;  /* 0x0000001d001b7202 */ /* 0x000fce0000000f00 */
[----:B------:R-:W-:Y:S05]  /*7530*/  WARPSYNC.COLLECTIVE R28, `(.L_x_594) ;  /* 0x000000001c087348 */ /* 0x000fea0003c00000 */
[----:B------:R0:W1:Y:S02]  /*7540*/  SHFL.BFLY P4, R29, R173, R170, R175 ;  /* 0x0c0000aaad1d7389 */ /* 0x00006400000800af */
[----:B01----:R-:W-:Y:S05]  /*7550*/  ENDCOLLECTIVE ;  /* 0x000000000000791b */ /* 0x003fea0003800000 */
.L_x_594:
[----:B------:R-:W-:Y:S01]  /*7560*/  FADD.FTZ R27, R24, R27 ;  /* 0x0000001b181b7221 */ /* 0x000fe20000010000 */
[----:B------:R-:W-:-:S04]  /*7570*/  HFMA2 R170, -RZ, RZ, 0, 4.76837158203125e-07 ;  /* 0x00000008ffaa7431 */ /* 0x000fc800000001ff */
[----:B------:R-:W-:Y:S02]  /*7580*/  MOV R173, R27 ;  /* 0x0000001b00ad7202 */ /* 0x000fe40000000f00 */
[----:B------:R-:W-:-:S07]  /*7590*/  MOV R26, R29 ;  /* 0x0000001d001a7202 */ /* 0x000fce0000000f00 */
[----:B------:R-:W-:Y:S05]  /*75a0*/  WARPSYNC.COLLECTIVE R28, `(.L_x_595) ;  /* 0x000000001c087348 */ /* 0x000fea0003c00000 */
[----:B------:R0:W1:Y:S02]  /*75b0*/  SHFL.BFLY P4, R29, R173, R170, R175 ;  /* 0x0c0000aaad1d7389 */ /* 0x00006400000800af */
[----:B01----:R-:W-:Y:S05]  /*75c0*/  ENDCOLLECTIVE ;  /* 0x000000000000791b */ /* 0x003fea0003800000 */
.L_x_595:
[----:B------:R-:W-:-:S05]  /*75d0*/  FADD.FTZ R26, R25, R26 ;  /* 0x0000001a191a7221 */ /* 0x000fca0000010000 */
[----:B------:R-:W-:Y:S02]  /*75e0*/  MOV R173, R26 ;  /* 0x0000001a00ad7202 */ /* 0x000fe40000000f00 */
[----:B------:R-:W-:-:S07]  /*75f0*/  MOV R18, R29 ;  /* 0x0000001d00127202 */ /* 0x000fce0000000f00 */
[----:B------:R-:W-:Y:S05]  /*7600*/  WARPSYNC.COLLECTIVE R28, `(.L_x_596) ;  /* 0x000000001c087348 */ /* 0x000fea0003c00000 */
[----:B------:R0:W1:Y:S02]  /*7610*/  SHFL.BFLY P4, R29, R173, R170, R175 ;  /* 0x0c0000aaad1d7389 */ /* 0x00006400000800af */
[----:B01----:R-:W-:Y:S05]  /*7620*/  ENDCOLLECTIVE ;  /* 0x000000000000791b */ /* 0x003fea0003800000 */
.L_x_596:
[----:B------:R-:W-:Y:S01]  /*7630*/  FADD.FTZ R18, R27, R18 ;  /* 0x000000121b127221 */ /* 0x000fe20000010000 */
[----:B------:R-:W-:-:S04]  /*7640*/  HFMA2 R170, -RZ, RZ, 0, 9.5367431640625e-07 ;  /* 0x00000010ffaa7431 */ /* 0x000fc800000001ff */
[----:B------:R-:W-:Y:S02]  /*7650*/  MOV R173, R18 ;  /* 0x0000001200ad7202 */ /* 0x000fe40000000f00 */
[----:B------:R-:W-:-:S07]  /*7660*/  MOV R23, R29 ;  /* 0x0000001d00177202 */ /* 0x000fce0000000f00 */
[----:B------:R-:W-:Y:S05]  /*7670*/  WARPSYNC.COLLECTIVE R28, `(.L_x_597) ;  /* 0x000000001c087348 */ /* 0x000fea0003c00000 */
[----:B------:R0:W1:Y:S02]  /*7680*/  SHFL.BFLY P4, R29, R173, R170, R175 ;  /* 0x0c0000aaad1d7389 */ /* 0x00006400000800af */
[----:B01----:R-:W-:Y:S05]  /*7690*/  ENDCOLLECTIVE ;  /* 0x000000000000791b */ /* 0x003fea0003800000 */
.L_x_597:
[----:B------:R-:W-:-:S05]  /*76a0*/  FADD.FTZ R23, R26, R23 ;  /* 0x000000171a177221 */ /* 0x000fca0000010000 */
[----:B------:R-:W-:Y:S02]  /*76b0*/  MOV R173, R23 ;  /* 0x0000001700ad7202 */ /* 0x000fe40000000f00 */
[----:B------:R-:W-:-:S07]  /*76c0*/  MOV R19, R29 ;  /* 0x0000001d00137202 */ /* 0x000fce0000000f00 */
[----:B------:R-:W-:Y:S05]  /*76d0*/  WARPSYNC.COLLECTIVE R28, `(.L_x_598) ;  /* 0x000000001c087348 */ /* 0x000fea0003c00000 */
[----:B------:R0:W1:Y:S02]  /*76e0*/  SHFL.BFLY P4, R29, R173, R170, R175 ;  /* 0x0c0000aaad1d7389 */ /* 0x00006400000800af */
[----:B01----:R-:W-:Y:S05]  /*76f0*/  ENDCOLLECTIVE ;  /* 0x000000000000791b */ /* 0x003fea0003800000 */
.L_x_598:
[----:B------:R-:W-:Y:S01]  /*7700*/  MOV R22, R29 ;  /* 0x0000001d00167202 */ /* 0x000fe20000000f00 */
[----:B------:R-:W-:Y:S06]  /*7710*/  BRA `(.L_x_599) ;  /* 0xffffffa000887947 */ /* 0x000fec000383ffff */
.L_x_600:
        /* <DEDUP_REMOVED lines=14> */
.L_x_3903:


//--------------------- .text._ZN10layer_norm22ln_bwd_finalize_kernelINS_22Kernel_traits_finalizeILj512E6__halfS2_S2_S2_fjLb0ELj1024ELj4ENS_18Kernel_traits_baseILj512ES2_S2_S2_S2_fjLj1024EEEEELb0ELb0EEEvNS_9BwdParamsE --------------------------
	.section	.text._ZN10layer_norm22ln_bwd_finalize_kernelINS_22Kernel_traits_finalizeILj512E6__halfS2_S2_S2_fjLb0ELj1024ELj4ENS_18Kernel_traits_baseILj512ES2_S2_S2_S2_fjLj1024EEEEELb0ELb0EEEvNS_9BwdParamsE,"ax",@progbits
	.align	128
        .global         _ZN10layer_norm22ln_bwd_finalize_kernelINS_22Kernel_traits_finalizeILj512E6__halfS2_S2_S2_fjLb0ELj1024ELj4ENS_18Kernel_traits_baseILj512ES2_S2_S2_S2_fjLj1024EEEEELb0ELb0EEEvNS_9BwdParamsE
        .type           _ZN10layer_norm22ln_bwd_finalize_kernelINS_22Kernel_traits_finalizeILj512E6__halfS2_S2_S2_fjLb0ELj1024ELj4ENS_18Kernel_traits_baseILj512ES2_S2_S2_S2_fjLj1024EEEEELb0ELb0EEEvNS_9BwdParamsE,@function
        .size           _ZN10layer_norm22ln_bwd_finalize_kernelINS_22Kernel_traits_finalizeILj512E6__halfS2_S2_S2_fjLb0ELj1024ELj4ENS_18Kernel_traits_baseILj512ES2_S2_S2_S2_fjLj1024EEEEELb0ELb0EEEvNS_9BwdParamsE,(.L_x_3904 - _ZN10layer_norm22ln_bwd_finalize_kernelINS_22Kernel_traits_finalizeILj512E6__halfS2_S2_S2_fjLb0ELj1024ELj4ENS_18Kernel_traits_baseILj512ES2_S2_S2_S2_fjLj1024EEEEELb0ELb0EEEvNS_9BwdParamsE)
        .other          _ZN10layer_norm22ln_bwd_finalize_kernelINS_22Kernel_traits_finalizeILj512E6__halfS2_S2_S2_fjLb0ELj1024ELj4ENS_18Kernel_traits_baseILj512ES2_S2_S2_S2_fjLj1024EEEEELb0ELb0EEEvNS_9BwdParamsE,@"STO_CUDA_ENTRY STV_DEFAULT"
_ZN10layer_norm22ln_bwd_finalize_kernelINS_22Kernel_traits_finalizeILj512E6__halfS2_S2_S2_fjLb0ELj1024ELj4ENS_18Kernel_traits_baseILj512ES2_S2_S2_S2_fjLj1024EEEEELb0ELb0EEEvNS_9BwdParamsE:
.text._ZN10layer_norm22ln_bwd_finalize_kernelINS_22Kernel_traits_finalizeILj512E6__halfS2_S2_S2_fjLb0ELj1024ELj4ENS_18Kernel_traits_baseILj512ES2_S2_S2_S2_fjLj1024EEEEELb0ELb0EEEvNS_9BwdParamsE:
        /* <DEDUP_REMOVED lines=78> */
.L_x_605:
        /* <DEDUP_REMOVED lines=118> */
.L_x_604:
[----:B------:R-:W-:Y:S05]  /*0c40*/  BSYNC.RECONVERGENT B1 ;  /* 0x0000000000017941 */ /* 0x000fea0003800200 */
.L_x_603:
        /* <DEDUP_REMOVED lines=68> */
.L_x_607:
[----:B------:R-:W-:Y:S05]  /*1090*/  BSYNC.RECONVERGENT B1 ;  /* 0x0000000000017941 */ /* 0x000fea0003800200 */
.L_x_606:
        /* <DEDUP_REMOVED lines=37> */
.L_x_609:
[----:B------:R-:W-:Y:S05]  /*12f0*/  BSYNC.RECONVERGENT B1 ;  /* 0x0000000000017941 */ /* 0x000fea0003800200 */
.L_x_608:
[----:B------:R-:W-:Y:S05]  /*1300*/  @!P1 BRA `(.L_x_602) ;  /* 0x00000000003c9947 */ /* 0x000fea0003800000 */
[----:B------:R-:W0:Y:S01]  /*1310*/  LDC.64 R8, c[0x0][0x440] ;  /* 0x00011000ff087b82 */ /* 0x000e220000000a00 */
[----:B------:R-:W-:Y:S01]  /*1320*/  IMAD R2, R2, R54, R7 ;  /* 0x0000003602027224 */ /* 0x000fe200078e0207 */
[----:B------:R-:W-:-:S04]  /*1330*/  IADD3 R0, PT, PT, -R0, RZ, RZ ;  /* 0x000000ff00007210 */ /* 0x000fc80007ffe1ff */
[----:B------:R-:W-:Y:S02]  /*1340*/  IADD3 R13, PT, PT, R57, R2, RZ ;  /* 0x00000002390d7210 */ /* 0x000fe40007ffe0ff */
[----:B------:R-:W1:Y:S05]  /*1350*/  LDC.64 R10, c[0x0][0x448] ;  /* 0x00011200ff0a7b82 */ /* 0x000e6a0000000a00 */
.L_x_610:
        /* <DEDUP_REMOVED lines=10> */
.L_x_602:
[----:B------:R-:W-:Y:S05]  /*1400*/  BSYNC.RECONVERGENT B0 ;  /* 0x0000000000007941 */ /* 0x000fea0003800200 */
.L_x_601:
        /* <DEDUP_REMOVED lines=57> */
[----:B0-----:R-:W-:Y:S02]  /*17a0*/  F2FP.F16.F32.PACK_AB R7, R7, R6 ;  /* 0x000000060707723e */ /* 0x001fe400000000ff */
[----:B--2---:R-:W-:-:S03]  /*17b0*/  F2FP.F16.F32.PACK_AB R11, R11, R10 ;  /* 0x0000000a0b0b723e */ /* 0x004fc600000000ff */
[----:B------:R-:W-:Y:S04]  /*17c0*/  STG.E desc[UR6][R2.64], R7 ;  /* 0x0000000702007986 */ /* 0x000fe8000c101906 */
[----:B------:R-:W-:Y:S01]  /*17d0*/  STG.E desc[UR6][R4.64], R11 ;  /* 0x0000000b04007986 */ /* 0x000fe2000c101906 */
[----:B------:R-:W-:Y:S05]  /*17e0*/  EXIT ;  /* 0x000000000000794d */ /* 0x000fea0003800000 */
.L_x_611:
        /* <DEDUP_REMOVED lines=9> */
.L_x_3904:


//--------------------- .text._ZN10layer_norm40ln_parallel_residual_bwd_finalize_kernelINS_22Kernel_traits_finalizeILj512E6__halfS2_S2_S2_fjLb0ELj1024ELj4ENS_18Kernel_traits_baseILj512ES2_S2_S2_S2_fjLj1024EEEEELb0EEEvNS_9BwdParamsE --------------------------
	.section	.text._ZN10layer_norm40ln_parallel_residual_bwd_finalize_kernelINS_22Kernel_traits_finalizeILj512E6__halfS2_S2_S2_fjLb0ELj1024ELj4ENS_18Kernel_traits_baseILj512ES2_S2_S2_S2_fjLj1024EEEEELb0EEEvNS_9BwdParamsE,"ax",@progbits
	.align	128
        .global         _ZN10layer_norm40ln_parallel_residual_bwd_finalize_kernelINS_22Kernel_traits_finalizeILj512E6__halfS2_S2_S2_fjLb0ELj1024ELj4ENS_18Kernel_traits_baseILj512ES2_S2_S2_S2_fjLj1024EEEEELb0EEEvNS_9BwdParamsE
        .type           _ZN10layer_norm40ln_parallel_residual_bwd_finalize_kernelINS_22Kernel_traits_finalizeILj512E6__halfS2_S2_S2_fjLb0ELj1024ELj4ENS_18Kernel_traits_baseILj512ES2_S2_S2_S2_fjLj1024EEEEELb0EEEvNS_9BwdParamsE,@function
        .size           _ZN10layer_norm40ln_parallel_residual_bwd_finalize_kernelINS_22Kernel_traits_finalizeILj512E6__halfS2_S2_S2_fjLb0ELj1024ELj4ENS_18Kernel_traits_baseILj512ES2_S2_S2_S2_fjLj1024EEEEELb0EEEvNS_9BwdParamsE,(.L_x_3905 - _ZN10layer_norm40ln_parallel_residual_bwd_finalize_kernelINS_22Kernel_traits_finalizeILj512E6__halfS2_S2_S2_fjLb0ELj1024ELj4ENS_18Kernel_traits_baseILj512ES2_S2_S2_S2_fjLj1024EEEEELb0EEEvNS_9BwdParamsE)
        .other          _ZN10layer_norm40ln_parallel_residual_bwd_finalize_kernelINS_22Kernel_traits_finalizeILj512E6__halfS2_S2_S2_fjLb0ELj1024ELj4ENS_18Kernel_traits_baseILj512ES2_S2_S2_S2_fjLj1024EEEEELb0EEEvNS_9BwdParamsE,@"STO_CUDA_ENTRY STV_DEFAULT"
_ZN10layer_norm40ln_parallel_residual_bwd_finalize_kernelINS_22Kernel_traits_finalizeILj512E6__halfS2_S2_S2_fjLb0ELj1024ELj4ENS_18Kernel_traits_baseILj512ES2_S2_S2_S2_fjLj1024EEEEELb0EEEvNS_9BwdParamsE:
.text._ZN10layer_norm40ln_parallel_residual_bwd_finalize_kernelINS_22Kernel_traits_finalizeILj512E6__halfS2_S2_S2_fjLb0ELj1024ELj4ENS_18Kernel_traits_baseILj512ES2_S2_S2_S2_fjLj1024EEEEELb0EEEvNS_9BwdParamsE:
        /* <DEDUP_REMOVED lines=58> */
.L_x_616:
        /* <DEDUP_REMOVED lines=112> */
.L_x_615:
[----:B------:R-:W-:Y:S05]  /*0aa0*/  BSYNC.RECONVERGENT B1 ;  /* 0x0000000000017941 */ /* 0x000fea0003800200 */
.L_x_614:
        /* <DEDUP_REMOVED lines=66> */
.L_x_618:
[----:B------:R-:W-:Y:S05]  /*0ed0*/  BSYNC.RECONVERGENT B1 ;  /* 0x0000000000017941 */ /* 0x000fea0003800200 */
.L_x_617:
        /* <DEDUP_REMOVED lines=36> */
.L_x_620:
[----:B------:R-:W-:Y:S05]  /*1120*/  BSYNC.RECONVERGENT B1 ;  /* 0x0000000000017941 */ /* 0x000fea0003800200 */
.L_x_619:
        /* <DEDUP_REMOVED lines=18> */
.L_x_613:
[----:B------:R-:W-:Y:S05]  /*1250*/  BSYNC.RECONVERGENT B0 ;  /* 0x0000000000007941 */ /* 0x000fea0003800200 */
.L_x_612:
        /* <DEDUP_REMOVED lines=86> */
[----:B------:R-:W-:Y:S02]  /*17c0*/  F2FP.F16.F32.PACK_AB R13, R13, R12 ;  /* 0x0000000c0d0d723e */ /* 0x000fe400000000ff */
[----:B--2---:R-:W-:Y:S01]  /*17d0*/  F2FP.F16.F32.PACK_AB R15, R15, R14 ;  /* 0x0000000e0f0f723e */ /* 0x004fe200000000ff */
[----:B0-----:R-:W-:Y:S02]  /*17e0*/  IMAD.WIDE.U32 R2, R0, 0x4, R2 ;  /* 0x0000000400027825 */ /* 0x001fe400078e0002 */
[----:B------:R-:W-:Y:S01]  /*17f0*/  STG.E desc[UR6][R6.64], R13 ;  /* 0x0000000d06007986 */ /* 0x000fe2000c101906 */
[----:B----4-:R-:W-:-:S03]  /*1800*/  F2FP.F16.F32.PACK_AB R17, R17, R16 ;  /* 0x000000101111723e */ /* 0x010fc600000000ff */
[----:B------:R-:W-:Y:S01]  /*1810*/  STG.E desc[UR6][R8.64], R15 ;  /* 0x0000000f08007986 */ /* 0x000fe2000c101906 */
[----:B-----5:R-:W-:-:S03]  /*1820*/  F2FP.F16.F32.PACK_AB R19, R19, R18 ;  /* 0x000000121313723e */ /* 0x020fc600000000ff */
[----:B------:R-:W-:Y:S04]  /*1830*/  STG.E desc[UR6][R4.64], R17 ;  /* 0x0000001104007986 */ /* 0x000fe8000c101906 */
[----:B------:R-:W-:Y:S01]  /*1840*/  STG.E desc[UR6][R2.64], R19 ;  /* 0x0000001302007986 */ /* 0x000fe2000c101906 */
[----:B------:R-:W-:Y:S05]  /*1850*/  EXIT ;  /* 0x000000000000794d */ /* 0x000fea0003800000 */
.L_x_621:
        /* <DEDUP_REMOVED lines=10> */
.L_x_3905:


//--------------------- .text._ZN10layer_norm31ln_parallel_residual_bwd_kernelINS_13Kernel_traitsI6__halfS2_S2_S2_fjLj512ELj1ELj4ELj1ELj16ENS_18Kernel_traits_baseILj512ES2_S2_S2_S2_fjLj128EEEEELb1ELb1ELb0EEEvNS_9BwdParamsE --------------------------
	.section	.text._ZN10layer_norm31ln_parallel_residual_bwd_kernelINS_13Kernel_traitsI6__halfS2_S2_S2_fjLj512ELj1ELj4ELj1ELj16ENS_18Kernel_traits_baseILj512ES2_S2_S2_S2_fjLj128EEEEELb1ELb1ELb0EEEvNS_9BwdParamsE,"ax",@progbits
	.align	128
        .global         _ZN10layer_norm31ln_parallel_residual_bwd_kernelINS_13Kernel_traitsI6__halfS2_S2_S2_fjLj512ELj1ELj4ELj1ELj16ENS_18Kernel_traits_baseILj512ES2_S2_S2_S2_fjLj128EEEEELb1ELb1ELb0EEEvNS_9BwdParamsE
        .type           _ZN10layer_norm31ln_parallel_residual_bwd_kernelINS_13Kernel_traitsI6__halfS2_S2_S2_fjLj512ELj1ELj4ELj1ELj16ENS_18Kernel_traits_baseILj512ES2_S2_S2_S2_fjLj128EEEEELb1ELb1ELb0EEEvNS_9BwdParamsE,@function
        .size           _ZN10layer_norm31ln_parallel_residual_bwd_kernelINS_13Kernel_traitsI6__halfS2_S2_S2_fjLj512ELj1ELj4ELj1ELj16ENS_18Kernel_traits_baseILj512ES2_S2_S2_S2_fjLj128EEEEELb1ELb1ELb0EEEvNS_9BwdParamsE,(.L_x_3906 - _ZN10layer_norm31ln_parallel_residual_bwd_kernelINS_13Kernel_traitsI6__halfS2_S2_S2_fjLj512ELj1ELj4ELj1ELj16ENS_18Kernel_traits_baseILj512ES2_S2_S2_S2_fjLj128EEEEELb1ELb1ELb0EEEvNS_9BwdParamsE)
        .other          _ZN10layer_norm31ln_parallel_residual_bwd_kernelINS_13Kernel_traitsI6__halfS2_S2_S2_fjLj512ELj1ELj4ELj1ELj16ENS_18Kernel_traits_baseILj512ES2_S2_S2_S2_fjLj128EEEEELb1ELb1ELb0EEEvNS_9BwdParamsE,@"STO_CUDA_ENTRY STV_DEFAULT"
_ZN10layer_norm31ln_parallel_residual_bwd_kernelINS_13Kernel_traitsI6__halfS2_S2_S2_fjLj512ELj1ELj4ELj1ELj16ENS_18Kernel_traits_baseILj512ES2_S2_S2_S2_fjLj128EEEEELb1ELb1ELb0EEEvNS_9BwdParamsE:
.text._ZN10layer_norm31ln_parallel_residual_bwd_kernelINS_13Kernel_traitsI6__halfS2_S2_S2_fjLj512ELj1ELj4ELj1ELj16ENS_18Kernel_traits_baseILj512ES2_S2_S2_S2_fjLj128EEEEELb1ELb1ELb0EEEvNS_9BwdParamsE:
        /* <DEDUP_REMOVED lines=22> */
[----:B------:R-:W3:Y:S01]  /*0160*/  @P3 LDC.64 R6, c[0x0][0x3d0] ;  /* 0x0000f400ff063b82 */ /* 0x000ee20000000a00 */
[----:B------:R-:W-:-:S07]  /*0170*/  @P3 LOP3.LUT R3, R4, 0x20, RZ, 0xfc, !PT ;  /* 0x0000002004033812 */ /* 0x000fce00078efcff */
[----:B------:R-:W4:Y:S01]  /*0180*/  @P0 LDC.64 R8, c[0x0][0x3d0] ;  /* 0x0000f400ff080b82 */ /* 0x000f220000000a00 */
[----:B--2---:R-:W-:Y:S01]  /*0190*/  USHF.L.U32 UR6, UR7, 0x2, URZ ;  /* 0x0000000207067899 */ /* 0x004fe200080006ff */
[----:B---3--:R-:W-:-:S05]  /*01a0*/  @P3 IMAD.WIDE.U32 R6, R4, 0x10, R6 ;  /* 0x0000001004063825 */ /* 0x008fca00078e0006 */
[----:B------:R2:W5:Y:S01]  /*01b0*/  @P3 LDG.E.128 R52, desc[UR8][R6.64] ;  /* 0x0000000806343981 */ /* 0x000562000c1e1d00 */
        /* <DEDUP_REMOVED lines=40> */
.L_x_649:
        /* <DEDUP_REMOVED lines=9> */
[----:B------:R-:W-:Y:S01]  /*04d0*/  MOV R110, RZ ;  /* 0x000000ff006e7202 */ /* 0x000fe20000000f00 */
[----:B------:R-:W-:-:S05]  /*04e0*/  IMAD R6, R7, R0, RZ ;  /* 0x0000000007067224 */ /* 0x000fca00078e02ff */
[----:B------:R-:W-:-:S04]  /*04f0*/  SHF.R.S32.HI R105, RZ, 0x1f, R6 ;  /* 0x0000001fff697819 */ /* 0x000fc80000011406 */
[----:B------:R-:W-:-:S04]  /*0500*/  LEA.HI R107, R105, R6, RZ, 0x3 ;  /* 0x00000006696b7211 */ /* 0x000fc800078f18ff */
[----:B------:R-:W-:Y:S01]  /*0510*/  LEA.HI.SX32 R6, R107, R4, 0x1d ;  /* 0x000000046b067211 */ /* 0x000fe200078feaff */
[----:B------:R-:W-:-:S03]  /*0520*/  HFMA2 R107, -RZ, RZ, 0, 0 ;  /* 0x00000000ff6b7431 */ /* 0x000fc600000001ff */
[----:B------:R-:W-:Y:S02]  /*0530*/  MOV R111, R6 ;  /* 0x00000006006f7202 */ /* 0x000fe40000000f00 */
        /* <DEDUP_REMOVED lines=22> */
[----:B0-----:R-:W-:Y:S02]  /*06a0*/  HADD2.F32 R81, -RZ, R54.H1_H1 ;  /* 0x30000036ff517230 */ /* 0x001fe40000004100 */
[----:B------:R-:W-:Y:S02]  /*06b0*/  HADD2.F32 R111, -RZ, R55.H1_H1 ;  /* 0x30000037ff6f7230 */ /* 0x000fe40000004100 */
[--C-:B---3--:R-:W-:Y:S02]  /*06c0*/  HADD2.F32 R112, -RZ, R8.reuse.H0_H0 ;  /* 0x20000008ff707230 */ /* 0x108fe40000004100 */
[----:B------:R-:W-:Y:S02]  /*06d0*/  HADD2.F32 R114, -RZ, R8.H1_H1 ;  /* 0x30000008ff727230 */ /* 0x000fe40000004100 */
[--C-:B------:R-:W-:Y:S02]  /*06e0*/  HADD2.F32 R116, -RZ, R9.reuse.H0_H0 ;  /* 0x20000009ff747230 */ /* 0x100fe40000004100 */
[----:B------:R-:W-:Y:S01]  /*06f0*/  FADD.FTZ R112, -R105, R112 ;  /* 0x0000007069707221 */ /* 0x000fe20000010100 */
[----:B------:R-:W-:-:S02]  /*0700*/  HADD2.F32 R118, -RZ, R9.H1_H1 ;  /* 0x30000009ff767230 */ /* 0x000fc40000004100 */
[--C-:B------:R-:W-:Y:S02]  /*0710*/  HADD2.F32 R84, -RZ, R11.reuse.H0_H0 ;  /* 0x2000000bff547230 */ /* 0x100fe40000004100 */
[----:B-----5:R-:W-:Y:S01]  /*0720*/  FMUL.FTZ R3, R87, R112 ;  /* 0x0000007057037220 */ /* 0x020fe20000410000 */
[----:B------:R-:W-:Y:S02]  /*0730*/  HADD2.F32 R72, -RZ, R11.H1_H1 ;  /* 0x3000000bff487230 */ /* 0x000fe40000004100 */
[----:B------:R-:W-:Y:S02]  /*0740*/  HADD2.F32 R8, -RZ, R52.H0_H0 ;  /* 0x20000034ff087230 */ /* 0x000fe40000004100 */
[----:B----4-:R-:W-:Y:S02]  /*0750*/  HADD2.F32 R9, -RZ, R12.H0_H0 ;  /* 0x2000000cff097230 */ /* 0x010fe40000004100 */
[--C-:B------:R-:W-:Y:S02]  /*0760*/  HADD2.F32 R110, -RZ, R10.reuse.H0_H0 ;  /* 0x2000000aff6e7230 */ /* 0x100fe40000004100 */
[----:B------:R-:W-:-:S02]  /*0770*/  HADD2.F32 R82, -RZ, R10.H1_H1 ;  /* 0x3000000aff527230 */ /* 0x000fc40000004100 */
[C---:B------:R-:W-:Y:S01]  /*0780*/  FADD.FTZ R10, -R105.reuse, R114 ;  /* 0x00000072690a7221 */ /* 0x040fe20000010100 */
[----:B------:R-:W-:Y:S02]  /*0790*/  HADD2.F32 R12, -RZ, R12.H1_H1 ;  /* 0x3000000cff0c7230 */ /* 0x000fe40000004100 */
[----:B------:R-:W-:Y:S02]  /*07a0*/  HADD2.F32 R11, -RZ, R52.H1_H1 ;  /* 0x30000034ff0b7230 */ /* 0x000fe40000004100 */
[----:B------:R-:W-:Y:S01]  /*07b0*/  FADD.FTZ R116, -R105, R116 ;  /* 0x0000007469747221 */ /* 0x000fe20000010100 */
[--C-:B------:R-:W-:Y:S02]  /*07c0*/  HADD2.F32 R80, -RZ, R13.reuse.H0_H0 ;  /* 0x2000000dff507230 */ /* 0x100fe40000004100 */
[-C--:B------:R-:W-:Y:S01]  /*07d0*/  FMUL.FTZ R8, R8, R9.reuse ;  /* 0x0000000908087220 */ /* 0x080fe20000410000 */
[----:B------:R-:W-:Y:S02]  /*07e0*/  HADD2.F32 R120, -RZ, R13.H1_H1 ;  /* 0x3000000dff787230 */ /* 0x000fe40000004100 */
[----:B------:R-:W-:Y:S01]  /*07f0*/  FADD.FTZ R32, R32, R9 ;  /* 0x0000000920207221 */ /* 0x000fe20000010000 */
[----:B------:R-:W-:Y:S01]  /*0800*/  FFMA.FTZ R48, R3, R9, R48 ;  /* 0x0000000903307223 */ /* 0x000fe20000010030 */
[----:B------:R-:W-:-:S02]  /*0810*/  HADD2.F32 R73, -RZ, R15.H0_H0 ;  /* 0x2000000fff497230 */ /* 0x000fc40000004100 */
[----:B------:R-:W-:Y:S01]  /*0820*/  FMUL.FTZ R10, R87, R10 ;  /* 0x0000000a570a7220 */ /* 0x000fe20000410000 */
[----:B-1----:R-:W-:Y:S02]  /*0830*/  HADD2.F32 R74, -RZ, R15.H1_H1 ;  /* 0x3000000fff4a7230 */ /* 0x002fe40000004100 */
[----:B------:R-:W-:Y:S01]  /*0840*/  FMUL.FTZ R9, R11, R12 ;  /* 0x0000000c0b097220 */ /* 0x000fe20000410000 */
[--C-:B------:R-:W-:Y:S02]  /*0850*/  HADD2.F32 R13, -RZ, R53.reuse.H0_H0 ;  /* 0x20000035ff0d7230 */ /* 0x100fe40000004100 */
[----:B------:R-:W-:Y:S01]  /*0860*/  FMUL.FTZ R11, R87, R116 ;  /* 0x00000074570b7220 */ /* 0x000fe20000410000 */
[----:B------:R-:W-:Y:S02]  /*0870*/  HADD2.F32 R15, -RZ, R53.H1_H1 ;  /* 0x30000035ff0f7230 */ /* 0x000fe40000004100 */
[----:B------:R-:W-:Y:S01]  /*0880*/  FADD.FTZ R110, -R105, R110 ;  /* 0x0000006e696e7221 */ /* 0x000fe20000010100 */
[----:B------:R-:W-:Y:S01]  /*0890*/  FADD.FTZ R33, R33, R12 ;  /* 0x0000000c21217221 */ /* 0x000fe20000010000 */
[----:B------:R-:W-:Y:S01]  /*08a0*/  FFMA.FTZ R49, R10, R12, R49 ;  /* 0x0000000c0a317223 */ /* 0x000fe20000010031 */
[-C--:B------:R-:W-:Y:S01]  /*08b0*/  FMUL.FTZ R12, R13, R80.reuse ;  /* 0x000000500d0c7220 */ /* 0x080fe20000410000 */
[----:B------:R-:W-:Y:S01]  /*08c0*/  FADD.FTZ R34, R34, R80 ;  /* 0x0000005022227221 */ /* 0x000fe20000010000 */
[----:B------:R-:W-:Y:S01]  /*08d0*/  FFMA.FTZ R50, R11, R80, R50 ;  /* 0x000000500b327223 */ /* 0x000fe20000010032 */
[----:B------:R-:W-:-:S02]  /*08e0*/  HADD2.F32 R75, -RZ, R14.H0_H0 ;  /* 0x2000000eff4b7230 */ /* 0x000fc40000004100 */
[----:B------:R-:W-:Y:S01]  /*08f0*/  FMUL.FTZ R13, R15, R120 ;  /* 0x000000780f0d7220 */ /* 0x000fe20000410000 */
[----:B------:R-:W-:Y:S02]  /*0900*/  HADD2.F32 R80, -RZ, R54.H0_H0 ;  /* 0x20000036ff507230 */ /* 0x000fe40000004100 */
[----:B------:R-:W-:Y:S01]  /*0910*/  FMUL.FTZ R15, R87, R110 ;  /* 0x0000006e570f7220 */ /* 0x000fe20000410000 */
[----:B------:R-:W-:Y:S01]  /*0920*/  FADD.FTZ R82, -R105, R82 ;  /* 0x0000005269527221 */ /* 0x000fe20000010100 */
[----:B------:R-:W-:Y:S02]  /*0930*/  HADD2.F32 R86, -RZ, R14.H1_H1 ;  /* 0x3000000eff567230 */ /* 0x000fe40000004100 */
[----:B------:R-:W-:Y:S01]  /*0940*/  FADD.FTZ R28, R28, R75 ;  /* 0x0000004b1c1c7221 */ /* 0x000fe20000010000 */
[-C--:B------:R-:W-:Y:S01]  /*0950*/  FMUL.FTZ R80, R80, R75.reuse ;  /* 0x0000004b50507220 */ /* 0x080fe20000410000 */
[----:B------:R-:W-:Y:S01]  /*0960*/  FFMA.FTZ R44, R15, R75, R44 ;  /* 0x0000004b0f2c7223 */ /* 0x000fe2000001002c */
[----:B------:R-:W-:Y:S01]  /*0970*/  FMUL.FTZ R82, R87, R82 ;  /* 0x0000005257527220 */ /* 0x000fe20000410000 */
[----:B------:R-:W-:Y:S01]  /*0980*/  FADD.FTZ R110, RZ, R8 ;  /* 0x00000008ff6e7221 */ /* 0x000fe20000010000 */
[----:B------:R-:W-:Y:S01]  /*0990*/  FFMA.FTZ R75, R3, R8, RZ ;  /* 0x00000008034b7223 */ /* 0x000fe200000100ff */
[-C--:B------:R-:W-:Y:S01]  /*09a0*/  FMUL.FTZ R81, R81, R86.reuse ;  /* 0x0000005651517220 */ /* 0x080fe20000410000 */
[----:B------:R-:W-:Y:S01]  /*09b0*/  FADD.FTZ R29, R29, R86 ;  /* 0x000000561d1d7221 */ /* 0x000fe20000010000 */
[----:B------:R-:W-:Y:S01]  /*09c0*/  FFMA.FTZ R45, R82, R86, R45 ;  /* 0x00000056522d7223 */ /* 0x000fe2000001002d */
[----:B------:R-:W-:Y:S01]  /*09d0*/  FADD.FTZ R83, R110, R9 ;  /* 0x000000096e537221 */ /* 0x000fe20000010000 */
[C---:B------:R-:W-:Y:S01]  /*09e0*/  FADD.FTZ R14, -R105.reuse, R118 ;  /* 0x00000076690e7221 */ /* 0x040fe20000010100 */
[----:B------:R-:W-:Y:S01]  /*09f0*/  FFMA.FTZ R86, R10, R9, R75 ;  /* 0x000000090a567223 */ /* 0x000fe2000001004b */
[----:B------:R-:W-:Y:S01]  /*0a00*/  FADD.FTZ R110, -R105, R84 ;  /* 0x00000054696e7221 */ /* 0x000fe20000010100 */
[----:B------:R-:W-:Y:S01]  /*0a10*/  FADD.FTZ R84, R83, R12 ;  /* 0x0000000c53547221 */ /* 0x000fe20000010000 */
[----:B------:R-:W-:Y:S01]  /*0a20*/  FMUL.FTZ R14, R87, R14 ;  /* 0x0000000e570e7220 */ /* 0x000fe20000410000 */
        /* <DEDUP_REMOVED lines=10> */
[----:B------:R-:W-:Y:S02]  /*0ad0*/  FADD.FTZ R112, -R105, R72 ;  /* 0x0000004869707221 */ /* 0x000fe40000010100 */
[----:B------:R-:W-:Y:S01]  /*0ae0*/  FADD.FTZ R72, R86, R81 ;  /* 0x0000005156487221 */ /* 0x000fe20000010000 */
        /* <DEDUP_REMOVED lines=12> */
.L_x_625:
[----:B------:R-:W-:Y:S05]  /*0bb0*/  BSYNC.RECONVERGENT B1 ;  /* 0x0000000000017941 */ /* 0x000fea0003800200 */
.L_x_624:
[----:B------:R-:W-:Y:S01]  /*0bc0*/  BSSY.RECONVERGENT B1, `(.L_x_626) ;  /* 0x0000066000017945 */ /* 0x000fe20003800200 */
[----:B------:R-:W-:-:S03]  /*0bd0*/  ISETP.GE.U32.AND P3, PT, R2, 0x20, PT ;  /* 0x000000200200780c */ /* 0x000fc60003f66070 */
[----:B------:R-:W-:Y:S10]  /*0be0*/  @!P2 BRA `(.L_x_627) ;  /* 0x00000004008ca947 */ /* 0x000ff40003800000 */
[----:B------:R-:W0:Y:S08]  /*0bf0*/  LDC.64 R72, c[0x0][0x3a8] ;  /* 0x0000ea00ff487b82 */ /* 0x000e300000000a00 */
[----:B------:R-:W1:Y:S01]  /*0c00*/  LDC.64 R76, c[0x0][0x428] ;  /* 0x00010a00ff4c7b82 */ /* 0x000e620000000a00 */
[----:B------:R-:W-:-:S07]  /*0c10*/  ISETP.NE.U32.AND P0, PT, RZ, UR20, PT ;  /* 0x00000014ff007c0c */ /* 0x000fce000bf05070 */
[----:B------:R-:W2:Y:S01]  /*0c20*/  LDC.64 R94, c[0x0][0x3b0] ;  /* 0x0000ec00ff5e7b82 */ /* 0x000ea20000000a00 */
[----:B0-----:R-:W-:-:S06]  /*0c30*/  IMAD.WIDE.U32 R72, R111, 0x10, R72 ;  /* 0x000000106f487825 */ /* 0x001fcc00078e0048 */
[----:B------:R-:W3:Y:S01]  /*0c40*/  LDG.E.128 R72, desc[UR8][R72.64] ;  /* 0x0000000848487981 */ /* 0x000ee2000c1e1d00 */
[----:B-1----:R-:W-:Y:S01]  /*0c50*/  IMAD.WIDE.U32 R76, R111, 0x10, R76 ;  /* 0x000000106f4c7825 */ /* 0x002fe200078e004c */
[----:B------:R-:W-:-:S05]  /*0c60*/  ISETP.NE.AND.EX P0, PT, RZ, UR21, PT, P0 ;  /* 0x00000015ff007c0c */ /* 0x000fca000bf05300 */
[----:B------:R-:W4:Y:S01]  /*0c70*/  LDG.E.128 R76, desc[UR8][R76.64] ;  /* 0x000000084c4c7981 */ /* 0x000f22000c1e1d00 */
[----:B------:R-:W-:-:S04]  /*0c80*/  ISETP.NE.U32.AND P1, PT, RZ, UR12, PT ;  /* 0x0000000cff007c0c */ /* 0x000fc8000bf25070 */
[----:B------:R-:W-:-:S03]  /*0c90*/  ISETP.NE.AND.EX P1, PT, RZ, UR13, PT, P1 ;  /* 0x0000000dff007c0c */ /* 0x000fc6000bf25310 */
[----:B------:R-:W0:Y:S10]  /*0ca0*/  @P0 LDC.64 R88, c[0x0][0x438] ;  /* 0x00010e00ff580b82 */ /* 0x000e340000000a00 */
[----:B------:R-:W1:Y:S01]  /*0cb0*/  @P1 LDC.64 R96, c[0x0][0x3b8] ;  /* 0x0000ee00ff601b82 */ /* 0x000e620000000a00 */
[----:B0-----:R-:W-:-:S04]  /*0cc0*/  @P0 IMAD.WIDE.U32 R98, R111, 0x10, R88 ;  /* 0x000000106f620825 */ /* 0x001fc800078e0058 */
[C---:B--2---:R-:W-:Y:S01]  /*0cd0*/  IMAD.WIDE.U32 R88, R111.reuse, 0x8, R94 ;  /* 0x000000086f587825 */ /* 0x044fe200078e005e */
[----:B------:R-:W5:Y:S05]  /*0ce0*/  @P0 LDG.E.128 R60, desc[UR8][R98.64] ;  /* 0x00000008623c0981 */ /* 0x000f6a000c1e1d00 */
[----:B------:R-:W5:Y:S01]  /*0cf0*/  LDG.E.64 R88, desc[UR8][R88.64] ;  /* 0x0000000858587981 */ /* 0x000f62000c1e1b00 */
[----:B-1----:R-:W-:-:S05]  /*0d00*/  @P1 IMAD.WIDE.U32 R96, R111, 0x8, R96 ;  /* 0x000000086f601825 */ /* 0x002fca00078e0060 */
[----:B------:R0:W5:Y:S01]  /*0d10*/  @P1 LDG.E.64 R90, desc[UR8][R96.64] ;  /* 0x00000008605a1981 */ /* 0x000162000c1e1b00 */
[----:B------:R-:W-:Y:S02]  /*0d20*/  HADD2.F32 R103, -RZ, R58.H1_H1 ;  /* 0x3000003aff677230 */ /* 0x000fe40000004100 */
[--C-:B---3--:R-:W-:Y:S02]  /*0d30*/  HADD2.F32 R94, -RZ, R72.reuse.H0_H0 ;  /* 0x20000048ff5e7230 */ /* 0x108fe40000004100 */
[----:B------:R-:W-:Y:S02]  /*0d40*/  HADD2.F32 R72, -RZ, R72.H1_H1 ;  /* 0x30000048ff487230 */ /* 0x000fe40000004100 */
[--C-:B------:R-:W-:Y:S02]  /*0d50*/  HADD2.F32 R106, -RZ, R75.reuse.H0_H0 ;  /* 0x2000004bff6a7230 */ /* 0x100fe40000004100 */
[----:B------:R-:W-:Y:S02]  /*0d60*/  HADD2.F32 R116, -RZ, R75.H1_H1 ;  /* 0x3000004bff747230 */ /* 0x000fe40000004100 */
[----:B------:R-:W-:Y:S01]  /*0d70*/  FADD.FTZ R94, -R105, R94 ;  /* 0x0000005e695e7221 */ /* 0x000fe20000010100 */
[----:B------:R-:W-:-:S02]  /*0d80*/  HADD2.F32 R102, -RZ, R73.H1_H1 ;  /* 0x30000049ff667230 */ /* 0x000fc40000004100 */
[C---:B0-----:R-:W-:Y:S01]  /*0d90*/  FADD.FTZ R96, -R105.reuse, R72 ;  /* 0x0000004869607221 */ /* 0x041fe20000010100 */
[--C-:B------:R-:W-:Y:S02]  /*0da0*/  HADD2.F32 R104, -RZ, R74.reuse.H0_H0 ;  /* 0x2000004aff687230 */ /* 0x100fe40000004100 */
[C---:B------:R-:W-:Y:S01]  /*0db0*/  FADD.FTZ R72, -R105.reuse, R106 ;  /* 0x0000006a69487221 */ /* 0x040fe20000010100 */
[----:B------:R-:W-:Y:S02]  /*0dc0*/  HADD2.F32 R100, -RZ, R73.H0_H0 ;  /* 0x20000049ff647230 */ /* 0x000fe40000004100 */
[----:B------:R-:W-:Y:S02]  /*0dd0*/  HADD2.F32 R74, -RZ, R74.H1_H1 ;  /* 0x3000004aff4a7230 */ /* 0x000fe40000004100 */
[C---:B------:R-:W-:Y:S01]  /*0de0*/  FADD.FTZ R106, -R105.reuse, R116 ;  /* 0x00000074696a7221 */ /* 0x040fe20000010100 */
[----:B------:R-:W-:Y:S02]  /*0df0*/  HADD2.F32 R75, -RZ, R56.H0_H0 ;  /* 0x20000038ff4b7230 */ /* 0x000fe40000004100 */
[----:B------:R-:W-:Y:S01]  /*0e00*/  FADD.FTZ R114, -R105, R102 ;  /* 0x0000006669727221 */ /* 0x000fe20000010100 */
[----:B----4-:R-:W-:-:S02]  /*0e10*/  HADD2.F32 R95, -RZ, R76.H0_H0 ;  /* 0x2000004cff5f7230 */ /* 0x010fc40000004100 */
[--C-:B------:R-:W-:Y:S02]  /*0e20*/  HADD2.F32 R97, -RZ, R77.reuse.H0_H0 ;  /* 0x2000004dff617230 */ /* 0x100fe40000004100 */
[----:B------:R-:W-:Y:S02]  /*0e30*/  HADD2.F32 R116, -RZ, R77.H1_H1 ;  /* 0x3000004dff747230 */ /* 0x000fe40000004100 */
[----:B-----5:R-:W-:Y:S01]  /*0e40*/  FMUL.FTZ R77, R87, R94 ;  /* 0x0000005e574d7220 */ /* 0x020fe20000410000 */
[C---:B------:R-:W-:Y:S01]  /*0e50*/  FADD.FTZ R112, -R105.reuse, R100 ;  /* 0x0000006469707221 */ /* 0x040fe20000010100 */
[C---:B------:R-:W-:Y:S01]  /*0e60*/  FADD.FTZ R102, -R105.reuse, R74 ;  /* 0x0000004a69667221 */ /* 0x040fe20000010100 */
[----:B------:R-:W-:Y:S01]  /*0e70*/  FADD.FTZ R98, -R105, R104 ;  /* 0x0000006869627221 */ /* 0x000fe20000010100 */
[--C-:B------:R-:W-:Y:S02]  /*0e80*/  HADD2.F32 R73, -RZ, R79.reuse.H0_H0 ;  /* 0x2000004fff497230 */ /* 0x100fe40000004100 */
[----:B------:R-:W-:-:S02]  /*0e90*/  HADD2.F32 R74, -RZ, R79.H1_H1 ;  /* 0x3000004fff4a7230 */ /* 0x000fc40000004100 */
[----:B------:R-:W-:Y:S01]  /*0ea0*/  FADD.FTZ R24, R24, R95 ;  /* 0x0000005f18187221 */ /* 0x000fe20000010000 */
[----:B------:R-:W-:Y:S02]  /*0eb0*/  HADD2.F32 R100, -RZ, R76.H1_H1 ;  /* 0x3000004cff647230 */ /* 0x000fe40000004100 */
[-C--:B------:R-:W-:Y:S01]  /*0ec0*/  FMUL.FTZ R76, R75, R95.reuse ;  /* 0x0000005f4b4c7220 */ /* 0x080fe20000410000 */
[--C-:B------:R-:W-:Y:S02]  /*0ed0*/  HADD2.F32 R101, -RZ, R78.reuse.H0_H0 ;  /* 0x2000004eff657230 */ /* 0x100fe40000004100 */
[----:B------:R-:W-:Y:S01]  /*0ee0*/  FFMA.FTZ R40, R77, R95, R40 ;  /* 0x0000005f4d287223 */ /* 0x000fe20000010028 */
[----:B------:R-:W-:Y:S02]  /*0ef0*/  HADD2.F32 R104, -RZ, R78.H1_H1 ;  /* 0x3000004eff687230 */ /* 0x000fe40000004100 */
[----:B------:R-:W-:Y:S01]  /*0f00*/  FMUL.FTZ R78, R87, R96 ;  /* 0x00000060574e7220 */ /* 0x000fe20000410000 */
[----:B------:R-:W-:-:S02]  /*0f10*/  HADD2.F32 R79, -RZ, R56.H1_H1 ;  /* 0x30000038ff4f7230 */ /* 0x000fc40000004100 */
[----:B------:R-:W-:Y:S01]  /*0f20*/  FMUL.FTZ R95, R87, R112 ;  /* 0x00000070575f7220 */ /* 0x000fe20000410000 */
[--C-:B------:R-:W-:Y:S02]  /*0f30*/  HADD2.F32 R94, -RZ, R57.reuse.H0_H0 ;  /* 0x20000039ff5e7230 */ /* 0x100fe40000004100 */
[----:B------:R-:W-:Y:S02]  /*0f40*/  HADD2.F32 R75, -RZ, R57.H1_H1 ;  /* 0x30000039ff4b7230 */ /* 0x000fe40000004100 */
[-C--:B------:R-:W-:Y:S01]  /*0f50*/  FMUL.FTZ R79, R79, R100.reuse ;  /* 0x000000644f4f7220 */ /* 0x080fe20000410000 */
[----:B------:R-:W-:Y:S01]  /*0f60*/  FADD.FTZ R25, R25, R100 ;  /* 0x0000006419197221 */ /* 0x000fe20000010000 */
[----:B------:R-:W-:Y:S01]  /*0f70*/  FFMA.FTZ R41, R78, R100, R41 ;  /* 0x000000644e297223 */ /* 0x000fe20000010029 */
[-C--:B------:R-:W-:Y:S01]  /*0f80*/  FMUL.FTZ R94, R94, R97.reuse ;  /* 0x000000615e5e7220 */ /* 0x080fe20000410000 */
[----:B------:R-:W-:Y:S01]  /*0f90*/  FADD.FTZ R26, R26, R97 ;  /* 0x000000611a1a7221 */ /* 0x000fe20000010000 */
[----:B------:R-:W-:Y:S01]  /*0fa0*/  FFMA.FTZ R42, R95, R97, R42 ;  /* 0x000000615f2a7223 */ /* 0x000fe2000001002a */
[----:B------:R-:W-:-:S02]  /*0fb0*/  HADD2.F32 R100, -RZ, R58.H0_H0 ;  /* 0x2000003aff647230 */ /* 0x000fc40000004100 */
[----:B------:R-:W-:Y:S01]  /*0fc0*/  FMUL.FTZ R97, R75, R116 ;  /* 0x000000744b617220 */ /* 0x000fe20000410000 */
[----:B------:R-:W-:Y:S01]  /*0fd0*/  FMUL.FTZ R99, R87, R98 ;  /* 0x0000006257637220 */ /* 0x000fe20000410000 */
[----:B------:R-:W-:Y:S01]  /*0fe0*/  FADD.FTZ R112, R107, R76 ;  /* 0x0000004c6b707221 */ /* 0x000fe20000010000 */
[----:B------:R-:W-:Y:S01]  /*0ff0*/  FFMA.FTZ R75, R77, R76, R110 ;  /* 0x0000004c4d4b7223 */ /* 0x000fe2000001006e */
[-C--:B------:R-:W-:Y:S01]  /*1000*/  FMUL.FTZ R98, R100, R101.reuse ;  /* 0x0000006564627220 */ /* 0x080fe20000410000 */
[----:B------:R-:W-:Y:S01]  /*1010*/  FADD.FTZ R20, R20, R101 ;  /* 0x0000006514147221 */ /* 0x000fe20000010000 */
[----:B------:R-:W-:Y:S01]  /*1020*/  FFMA.FTZ R36, R99, R101, R36 ;  /* 0x0000006563247223 */ /* 0x000fe20000010024 */
[----:B------:R-:W-:Y:S01]  /*1030*/  FADD.FTZ R101, R112, R79 ;  /* 0x0000004f70657221 */ /* 0x000fe20000010000 */
[----:B------:R-:W-:Y:S01]  /*1040*/  FFMA.FTZ R110, R78, R79, R75 ;  /* 0x0000004f4e6e7223 */ /* 0x000fe2000001004b */
[C---:B------:R-:W-:Y:S01]  /*1050*/  FMUL.FTZ R102, R87.reuse, R102 ;  /* 0x0000006657667220 */ /* 0x040fe20000410000 */
        /* <DEDUP_REMOVED lines=8> */
[----:B------:R-:W-:-:S02]  /*10e0*/  HADD2.F32 R114, -RZ, R59.H0_H0 ;  /* 0x2000003bff727230 */ /* 0x000fc40000004100 */
[----:B------:R-:W-:Y:S01]  /*10f0*/  FADD.FTZ R105, R105, R98 ;  /* 0x0000006269697221 */ /* 0x000fe20000010000 */
[----:B------:R-:W-:Y:S01]  /*1100*/  FFMA.FTZ R75, R99, R98, R104 ;  /* 0x00000062634b7223 */ /* 0x000fe20000010068 */
[----:B------:R-:W-:Y:S02]  /*1110*/  HADD2.F32 R107, -RZ, R59.H1_H1 ;  /* 0x3000003bff6b7230 */ /* 0x000fe40000004100 */
        /* <DEDUP_REMOVED lines=16> */
.L_x_627:
[----:B------:R-:W-:Y:S05]  /*1220*/  BSYNC.RECONVERGENT B1 ;  /* 0x0000000000017941 */ /* 0x000fea0003800200 */
.L_x_626:
        /* <DEDUP_REMOVED lines=20> */
.L_x_661:
        /* <DEDUP_REMOVED lines=66> */
[----:B------:R-:W-:Y:S02]  /*1790*/  F2FP.F16.F32.PACK_AB R74, R111, R74 ;  /* 0x0000004a6f4a723e */ /* 0x000fe400000000ff */
[----:B------:R-:W-:Y:S02]  /*17a0*/  F2FP.F16.F32.PACK_AB R73, R118, R73 ;  /* 0x000000497649723e */ /* 0x000fe400000000ff */
[----:B------:R-:W-:Y:S01]  /*17b0*/  F2FP.F16.F32.PACK_AB R72, R107, R110 ;  /* 0x0000006e6b48723e */ /* 0x000fe200000000ff */
[----:B------:R-:W-:Y:S06]  /*17c0*/  BRA `(.L_x_634) ;  /* 0x0000002000247947 */ /* 0x000fec0003800000 */
.L_x_633:
        /* <DEDUP_REMOVED lines=8> */
[C---:B-----5:R-:W-:Y:S01]  /*1850*/  FMUL.FTZ R64, R87.reuse, R64 ;  /* 0x0000004057407220 */ /* 0x060fe20000410000 */
[----:B------:R-:W-:Y:S01]  /*1860*/  FMUL.FTZ R65, R87, R72 ;  /* 0x0000004857417220 */ /* 0x000fe20000410000 */
[----:B------:R-:W-:Y:S01]  /*1870*/  FADD.FTZ R118, R81, -R112 ;  /* 0x8000007051767221 */ /* 0x000fe20000010000 */
[-CC-:B0-----:R-:W-:Y:S01]  /*1880*/  FFMA.FTZ R110, R10, R105.reuse, R116.reuse ;  /* 0x000000690a6e7223 */ /* 0x181fe20000010074 */
[----:B------:R-:W-:Y:S01]  /*1890*/  FMUL.FTZ R72, R64, UR14 ;  /* 0x0000000e40487c20 */ /* 0x000fe20008410000 */
[C---:B------:R-:W-:Y:S01]  /*18a0*/  FMUL.FTZ R75, R65.reuse, UR14 ;  /* 0x0000000e414b7c20 */ /* 0x040fe20008410000 */
[----:B------:R-:W-:Y:S01]  /*18b0*/  F2FP.F16.F32.PACK_AB R67, R65, R64 ;  /* 0x000000404143723e */ /* 0x000fe200000000ff */
[-CC-:B------:R-:W-:Y:S01]  /*18c0*/  FFMA.FTZ R64, R14, R105.reuse, R116.reuse ;  /* 0x000000690e407223 */ /* 0x180fe20000010074 */
[----:B------:R-:W-:Y:S01]  /*18d0*/  FFMA.FTZ R65, R3, R105, R116 ;  /* 0x0000006903417223 */ /* 0x000fe20000010074 */
[----:B------:R-:W-:Y:S01]  /*18e0*/  FADD.FTZ R112, R12, -R73 ;  /* 0x800000490c707221 */ /* 0x000fe20000010000 */
[----:B------:R-:W-:Y:S01]  /*18f0*/  FMUL.FTZ R66, R87, R66 ;  /* 0x0000004257427220 */ /* 0x000fe20000410000 */
[----:B------:R-:W-:Y:S01]  /*1900*/  FADD.FTZ R114, R13, -R64 ;  /* 0x800000400d727221 */ /* 0x000fe20000010000 */
[----:B------:R-:W-:Y:S01]  /*1910*/  FMUL.FTZ R73, R87, R118 ;  /* 0x0000007657497220 */ /* 0x000fe20000410000 */
[----:B------:R-:W-:Y:S01]  /*1920*/  ISETP.GE.U32.AND P0, PT, R92, RZ, PT ;  /* 0x000000ff5c00720c */ /* 0x000fe20003f06070 */
[----:B------:R-:W-:Y:S01]  /*1930*/  FADD.FTZ R64, R8, -R65 ;  /* 0x8000004108407221 */ /* 0x000fe20000010000 */
[----:B------:R-:W-:Y:S01]  /*1940*/  FADD.FTZ R110, R9, -R110 ;  /* 0x8000006e096e7221 */ /* 0x000fe20000010000 */
[C---:B------:R-:W-:Y:S01]  /*1950*/  FMUL.FTZ R65, R87.reuse, R112 ;  /* 0x0000007057417220 */ /* 0x040fe20000410000 */
[----:B------:R-:W-:Y:S01]  /*1960*/  FMUL.FTZ R114, R87, R114 ;  /* 0x0000007257727220 */ /* 0x000fe20000410000 */
[----:B------:R-:W-:Y:S01]  /*1970*/  FMUL.FTZ R74, R66, UR14 ;  /* 0x0000000e424a7c20 */ /* 0x000fe20008410000 */
[----:B------:R-:W-:Y:S01]  /*1980*/  FMUL.FTZ R112, R73, UR14 ;  /* 0x0000000e49707c20 */ /* 0x000fe20008410000 */
[----:B------:R-:W-:Y:S01]  /*1990*/  LOP3.LUT P1, RZ, R93, 0xff0000, RZ, 0xc0, !PT ;  /* 0x00ff00005dff7812 */ /* 0x000fe2000782c0ff */
[----:B------:R-:W-:Y:S01]  /*19a0*/  FMUL.FTZ R64, R87, R64 ;  /* 0x0000004057407220 */ /* 0x000fe20000410000 */
[----:B------:R-:W-:Y:S01]  /*19b0*/  LOP3.LUT P5, RZ, R93, 0xff, RZ, 0xc0, !PT ;  /* 0x000000ff5dff7812 */ /* 0x000fe200078ac0ff */
[----:B------:R-:W-:Y:S01]  /*19c0*/  FMUL.FTZ R107, R87, R110 ;  /* 0x0000006e576b7220 */ /* 0x000fe20000410000 */
[----:B------:R-:W-:Y:S01]  /*19d0*/  LOP3.LUT P6, RZ, R93, 0xff00, RZ, 0xc0, !PT ;  /* 0x0000ff005dff7812 */ /* 0x000fe200078cc0ff */
[----:B------:R-:W-:Y:S01]  /*19e0*/  FMUL.FTZ R111, R65, UR14 ;  /* 0x0000000e416f7c20 */ /* 0x000fe20008410000 */
[----:B------:R-:W-:Y:S01]  /*19f0*/  ISETP.GE.U32.AND.EX P0, PT, R93, 0x1000000, PT, P0 ;  /* 0x010000005d00780c */ /* 0x000fe20003f06100 */
[----:B------:R-:W-:Y:S01]  /*1a00*/  FMUL.FTZ R110, R107, UR14 ;  /* 0x0000000e6b6e7c20 */ /* 0x000fe20008410000 */
[----:B------:R-:W-:Y:S01]  /*1a10*/  F2FP.F16.F32.PACK_AB R66, R73, R66 ;  /* 0x000000424942723e */ /* 0x000fe200000000ff */
[----:B------:R-:W-:Y:S01]  /*1a20*/  FMUL.FTZ R73, R64, UR14 ;  /* 0x0000000e40497c20 */ /* 0x000fe20008410000 */
[C---:B------:R-:W-:Y:S01]  /*1a30*/  F2FP.F16.F32.PACK_AB R65, R114.reuse, R65 ;  /* 0x000000417241723e */ /* 0x040fe200000000ff */
[----:B------:R-:W-:Y:S01]  /*1a40*/  FMUL.FTZ R114, R114, UR14 ;  /* 0x0000000e72727c20 */ /* 0x000fe20008410000 */
[----:B------:R-:W-:-:S02]  /*1a50*/  FSEL R72, R72, RZ, P1 ;  /* 0x000000ff48487208 */ /* 0x000fc40000800000 */
[----:B------:R-:W-:Y:S02]  /*1a60*/  FSEL R75, R75, RZ, P0 ;  /* 0x000000ff4b4b7208 */ /* 0x000fe40000000000 */
[----:B------:R-:W-:Y:S02]  /*1a70*/  FSEL R74, R74, RZ, P5 ;  /* 0x000000ff4a4a7208 */ /* 0x000fe40002800000 */
[----:B------:R-:W-:Y:S02]  /*1a80*/  FSEL R113, R112, RZ, P6 ;  /* 0x000000ff70717208 */ /* 0x000fe40003000000 */
[C---:B------:R-:W-:Y:S02]  /*1a90*/  LOP3.LUT P1, RZ, R92.reuse, 0xff0000, RZ, 0xc0, !PT ;  /* 0x00ff00005cff7812 */ /* 0x040fe4000782c0ff */
[C---:B------:R-:W-:Y:S02]  /*1aa0*/  LOP3.LUT P0, RZ, R92.reuse, 0xff000000, RZ, 0xc0, !PT ;  /* 0xff0000005cff7812 */ /* 0x040fe4000780c0ff */
[----:B------:R-:W-:-:S02]  /*1ab0*/  LOP3.LUT P5, RZ, R92, 0xff, RZ, 0xc0, !PT ;  /* 0x000000ff5cff7812 */ /* 0x000fc400078ac0ff */
[----:B------:R-:W-:Y:S02]  /*1ac0*/  LOP3.LUT P6, RZ, R92, 0xff00, RZ, 0xc0, !PT ;  /* 0x0000ff005cff7812 */ /* 0x000fe400078cc0ff */
[----:B------:R-:W-:Y:S02]  /*1ad0*/  F2FP.F16.F32.PACK_AB R64, R107, R64 ;  /* 0x000000406b40723e */ /* 0x000fe400000000ff */
[----:B------:R-:W-:Y:S02]  /*1ae0*/  FSEL R111, R111, RZ, P1 ;  /* 0x000000ff6f6f7208 */ /* 0x000fe40000800000 */
        /* <DEDUP_REMOVED lines=8> */
.L_x_632:
[----:B------:R-:W-:-:S04]  /*1b70*/  UISETP.NE.U32.AND UP0, UPT, UR4, URZ, UPT ;  /* 0x000000ff0400728c */ /* 0x000fc8000bf05070 */
[----:B------:R-:W-:-:S09]  /*1b80*/  UISETP.NE.AND.EX UP0, UPT, UR5, URZ, UPT, UP0 ;  /* 0x000000ff0500728c */ /* 0x000fd2000bf05300 */
[----:B------:R-:W-:Y:S05]  /*1b90*/  BRA.U UP0, `(.L_x_635) ;  /* 0x0000000100f87547 */ /* 0x000fea000b800000 */
[-CC-:B------:R-:W-:Y:S01]  /*1ba0*/  FFMA.FTZ R74, R85, R105.reuse, R116.reuse ;  /* 0x00000069554a7223 */ /* 0x180fe20000010074 */
[-CC-:B------:R-:W-:Y:S01]  /*1bb0*/  FFMA.FTZ R73, R86, R105.reuse, R116.reuse ;  /* 0x0000006956497223 */ /* 0x180fe20000010074 */
[-C--:B------:R-:W-:Y:S01]  /*1bc0*/  FFMA.FTZ R111, R15, R105.reuse, R116 ;  /* 0x000000690f6f7223 */ /* 0x080fe20000010074 */
[----:B0-----:R-:W-:Y:S02]  /*1bd0*/  HADD2.F32 R110, -RZ, R18.H0_H0 ;  /* 0x20000012ff6e7230 */ /* 0x001fe40000004100 */
[----:B------:R-:W-:Y:S01]  /*1be0*/  FADD.FTZ R75, R83, -R74 ;  /* 0x8000004a534b7221 */ /* 0x000fe20000010000 */
[--C-:B------:R-:W-:Y:S02]  /*1bf0*/  HADD2.F32 R74, -RZ, R19.reuse.H1_H1 ;  /* 0x30000013ff4a7230 */ /* 0x100fe40000004100 */
[----:B------:R-:W-:Y:S01]  /*1c00*/  FADD.FTZ R73, R84, -R73 ;  /* 0x8000004954497221 */ /* 0x000fe20000010000 */
[----:B------:R-:W-:Y:S01]  /*1c10*/  FFMA.FTZ R114, R82, R105, R116 ;  /* 0x0000006952727223 */ /* 0x000fe20000010074 */
[----:B------:R-:W-:-:S02]  /*1c20*/  HADD2.F32 R72, -RZ, R19.H0_H0 ;  /* 0x20000013ff487230 */ /* 0x000fc40000004100 */
[----:B------:R-:W-:Y:S01]  /*1c30*/  FADD.FTZ R112, R80, -R111 ;  /* 0x8000006f50707221 */ /* 0x000fe20000010000 */
[----:B-----5:R-:W-:Y:S01]  /*1c40*/  FFMA.FTZ R107, R87, R73, R74 ;  /* 0x00000049576b7223 */ /* 0x020fe2000001004a */
[----:B------:R-:W-:Y:S02]  /*1c50*/  HADD2.F32 R74, -RZ, R18.H1_H1 ;  /* 0x30000012ff4a7230 */ /* 0x000fe40000004100 */
[----:B------:R-:W-:Y:S01]  /*1c60*/  FFMA.FTZ R73, R11, R105, R116 ;  /* 0x000000690b497223 */ /* 0x000fe20000010074 */
[----:B------:R-:W-:Y:S01]  /*1c70*/  FADD.FTZ R113, R81, -R114 ;  /* 0x8000007251717221 */ /* 0x000fe20000010000 */
[C---:B------:R-:W-:Y:S01]  /*1c80*/  FFMA.FTZ R110, R87.reuse, R112, R110 ;  /* 0x00000070576e7223 */ /* 0x040fe2000001006e */
[C---:B------:R-:W-:Y:S01]  /*1c90*/  FFMA.FTZ R75, R87.reuse, R75, R72 ;  /* 0x0000004b574b7223 */ /* 0x040fe20000010048 */
[----:B------:R-:W-:Y:S01]  /*1ca0*/  FFMA.FTZ R112, R14, R105, R116 ;  /* 0x000000690e707223 */ /* 0x000fe20000010074 */
[--C-:B------:R-:W-:Y:S02]  /*1cb0*/  HADD2.F32 R72, -RZ, R17.reuse.H0_H0 ;  /* 0x20000011ff487230 */ /* 0x100fe40000004100 */
[----:B------:R-:W-:Y:S01]  /*1cc0*/  FADD.FTZ R111, R12, -R73 ;  /* 0x800000490c6f7221 */ /* 0x000fe20000010000 */
[----:B------:R-:W-:Y:S01]  /*1cd0*/  FFMA.FTZ R73, R87, R113, R74 ;  /* 0x0000007157497223 */ /* 0x000fe2000001004a */
[----:B------:R-:W-:-:S02]  /*1ce0*/  HADD2.F32 R74, -RZ, R17.H1_H1 ;  /* 0x30000011ff4a7230 */ /* 0x000fc40000004100 */
[----:B------:R-:W-:Y:S01]  /*1cf0*/  FADD.FTZ R113, R13, -R112 ;  /* 0x800000700d717221 */ /* 0x000fe20000010000 */
[----:B------:R-:W-:Y:S01]  /*1d00*/  FFMA.FTZ R112, R10, R105, R116 ;  /* 0x000000690a707223 */ /* 0x000fe20000010074 */
[----:B------:R-:W-:Y:S01]  /*1d10*/  FFMA.FTZ R72, R87, R111, R72 ;  /* 0x0000006f57487223 */ /* 0x000fe20000010048 */
[----:B------:R-:W-:Y:S01]  /*1d20*/  FFMA.FTZ R111, R3, R105, R116 ;  /* 0x00000069036f7223 */ /* 0x000fe20000010074 */
[----:B------:R-:W-:Y:S01]  /*1d30*/  FFMA.FTZ R74, R87, R113, R74 ;  /* 0x00000071574a7223 */ /* 0x000fe2000001004a */
[----:B------:R-:W-:Y:S01]  /*1d40*/  FADD.FTZ R113, R9, -R112 ;  /* 0x8000007009717221 */ /* 0x000fe20000010000 */
[--C-:B------:R-:W-:Y:S02]  /*1d50*/  HADD2.F32 R112, -RZ, R16.reuse.H0_H0 ;  /* 0x20000010ff707230 */ /* 0x100fe40000004100 */
[----:B------:R-:W-:Y:S01]  /*1d60*/  FADD.FTZ R111, R8, -R111 ;  /* 0x8000006f086f7221 */ /* 0x000fe20000010000 */
[----:B------:R-:W-:Y:S01]  /*1d70*/  HADD2.F32 R114, -RZ, R16.H1_H1 ;  /* 0x30000010ff727230 */ /* 0x000fe20000004100 */
[----:B------:R-:W-:Y:S01]  /*1d80*/  ISETP.GE.U32.AND P0, PT, R92, RZ, PT ;  /* 0x000000ff5c00720c */ /* 0x000fe20003f06070 */
[----:B------:R-:W-:Y:S01]  /*1d90*/  FMUL.FTZ R75, R75, UR14 ;  /* 0x0000000e4b4b7c20 */ /* 0x000fe20008410000 */
[----:B------:R-:W-:Y:S01]  /*1da0*/  LOP3.LUT P1, RZ, R93, 0xff0000, RZ, 0xc0, !PT ;  /* 0x00ff00005dff7812 */ /* 0x000fe2000782c0ff */
[----:B------:R-:W-:Y:S01]  /*1db0*/  FMUL.FTZ R107, R107, UR14 ;  /* 0x0000000e6b6b7c20 */ /* 0x000fe20008410000 */
        /* <DEDUP_REMOVED lines=8> */
[----:B------:R-:W-:Y:S01]  /*1e40*/  ISETP.GE.U32.AND.EX P0, PT, R93, 0x1000000, PT, P0 ;  /* 0x010000005d00780c */ /* 0x000fe20003f06100 */
[----:B------:R-:W-:Y:S01]  /*1e50*/  FMUL.FTZ R112, R112, UR14 ;  /* 0x0000000e70707c20 */ /* 0x000fe20008410000 */
[----:B------:R-:W-:Y:S01]  /*1e60*/  FSEL R75, R75, RZ, P1 ;  /* 0x000000ff4b4b7208 */ /* 0x000fe20000800000 */
        /* <DEDUP_REMOVED lines=17> */
.L_x_635:
[-CC-:B------:R-:W-:Y:S01]  /*1f80*/  FFMA.FTZ R72, R82, R105.reuse, R116.reuse ;  /* 0x0000006952487223 */ /* 0x180fe20000010074 */
[-CC-:B------:R-:W-:Y:S01]  /*1f90*/  FFMA.FTZ R65, R11, R105.reuse, R116.reuse ;  /* 0x000000690b417223 */ /* 0x180fe20000010074 */
[-C--:B------:R-:W-:Y:S01]  /*1fa0*/  FFMA.FTZ R64, R85, R105.reuse, R116 ;  /* 0x0000006955407223 */ /* 0x080fe20000010074 */
[----:B------:R-:W-:Y:S02]  /*1fb0*/  HADD2.F32 R67, -RZ, R17.H0_H0 ;  /* 0x20000011ff437230 */ /* 0x000fe40000004100 */
[----:B------:R-:W-:Y:S01]  /*1fc0*/  FADD.FTZ R74, R81, -R72 ;  /* 0x80000048514a7221 */ /* 0x000fe20000010000 */
[----:B------:R-:W-:Y:S02]  /*1fd0*/  HADD2.F32 R66, -RZ, R19.H0_H0 ;  /* 0x20000013ff427230 */ /* 0x000fe40000004100 */
[-C--:B------:R-:W-:Y:S01]  /*1fe0*/  FFMA.FTZ R111, R86, R105.reuse, R116 ;  /* 0x00000069566f7223 */ /* 0x080fe20000010074 */
[----:B------:R-:W-:Y:S01]  /*1ff0*/  FADD.FTZ R72, R12, -R65 ;  /* 0x800000410c487221 */ /* 0x000fe20000010000 */
[----:B------:R-:W-:Y:S01]  /*2000*/  FADD.FTZ R64, R83, -R64 ;  /* 0x8000004053407221 */ /* 0x000fe20000010000 */
[----:B------:R-:W-:Y:S01]  /*2010*/  FFMA.FTZ R73, R15, R105, R116 ;  /* 0x000000690f497223 */ /* 0x000fe20000010074 */
[----:B0-----:R-:W-:-:S02]  /*2020*/  HADD2.F32 R107, -RZ, R18.H1_H1 ;  /* 0x30000012ff6b7230 */ /* 0x001fc40000004100 */
[----:B------:R-:W-:Y:S01]  /*2030*/  FADD.FTZ R110, R84, -R111 ;  /* 0x8000006f546e7221 */ /* 0x000fe20000010000 */
[----:B------:R-:W-:Y:S02]  /*2040*/  HADD2.F32 R112, -RZ, R19.H1_H1 ;  /* 0x30000013ff707230 */ /* 0x000fe40000004100 */
[C---:B-----5:R-:W-:Y:S01]  /*2050*/  FFMA.FTZ R65, R87.reuse, R72, R67 ;  /* 0x0000004857417223 */ /* 0x060fe20000010043 */
[----:B------:R-:W-:Y:S01]  /*2060*/  FFMA.FTZ R64, R87, R64, R66 ;  /* 0x0000004057407223 */ /* 0x000fe20000010042 */
[-CC-:B------:R-:W-:Y:S01]  /*2070*/  FFMA.FTZ R72, R14, R105.reuse, R116.reuse ;  /* 0x000000690e487223 */ /* 0x180fe20000010074 */
[----:B------:R-:W-:Y:S01]  /*2080*/  FADD.FTZ R66, R80, -R73 ;  /* 0x8000004950427221 */ /* 0x000fe20000010000 */
[-C--:B------:R-:W-:Y:S01]  /*2090*/  FFMA.FTZ R67, R3, R105.reuse, R116 ;  /* 0x0000006903437223 */ /* 0x080fe20000010074 */
[C---:B------:R-:W-:Y:S01]  /*20a0*/  FFMA.FTZ R73, R87.reuse, R74, R107 ;  /* 0x0000004a57497223 */ /* 0x040fe2000001006b */
[----:B------:R-:W-:Y:S02]  /*20b0*/  HADD2.F32 R75, -RZ, R18.H0_H0 ;  /* 0x20000012ff4b7230 */ /* 0x000fe40000004100 */
[----:B------:R-:W-:Y:S01]  /*20c0*/  FFMA.FTZ R111, R87, R110, R112 ;  /* 0x0000006e576f7223 */ /* 0x000fe20000010070 */
[----:B------:R-:W-:Y:S01]  /*20d0*/  FFMA.FTZ R74, R10, R105, R116 ;  /* 0x000000690a4a7223 */ /* 0x000fe20000010074 */
[----:B------:R-:W-:Y:S01]  /*20e0*/  FADD.FTZ R110, R13, -R72 ;  /* 0x800000480d6e7221 */ /* 0x000fe20000010000 */
[----:B------:R-:W-:Y:S01]  /*20f0*/  FADD.FTZ R72, R8, -R67 ;  /* 0x8000004308487221 */ /* 0x000fe20000010000 */
[----:B------:R-:W-:-:S02]  /*2100*/  HADD2.F32 R67, -RZ, R16.H1_H1 ;  /* 0x30000010ff437230 */ /* 0x000fc40000004100 */
[----:B------:R-:W-:Y:S01]  /*2110*/  FADD.FTZ R74, R9, -R74 ;  /* 0x8000004a094a7221 */ /* 0x000fe20000010000 */
[C---:B------:R-:W-:Y:S01]  /*2120*/  FFMA.FTZ R66, R87.reuse, R66, R75 ;  /* 0x0000004257427223 */ /* 0x040fe2000001004b */
[----:B------:R-:W-:Y:S01]  /*2130*/  HADD2.F32 R75, -RZ, R16.H0_H0 ;  /* 0x20000010ff4b7230 */ /* 0x000fe20000004100 */
[----:B------:R-:W-:Y:S01]  /*2140*/  ISETP.GE.U32.AND P0, PT, R92, RZ, PT ;  /* 0x000000ff5c00720c */ /* 0x000fe20003f06070 */
[----:B------:R-:W-:Y:S02]  /*2150*/  HADD2.F32 R112, -RZ, R17.H1_H1 ;  /* 0x30000011ff707230 */ /* 0x000fe40000004100 */
[----:B------:R-:W-:Y:S01]  /*2160*/  FFMA.FTZ R107, R87, R74, R67 ;  /* 0x0000004a576b7223 */ /* 0x000fe20000010043 */
[----:B------:R-:W-:Y:S01]  /*2170*/  F2FP.F16.F32.PACK_AB R67, R111, R64 ;  /* 0x000000406f43723e */ /* 0x000fe200000000ff */
[----:B------:R-:W-:Y:S01]  /*2180*/  FMUL.FTZ R74, R64, UR14 ;  /* 0x0000000e404a7c20 */ /* 0x000fe20008410000 */
[----:B------:R-:W-:Y:S01]  /*2190*/  FMUL.FTZ R64, R66, UR14 ;  /* 0x0000000e42407c20 */ /* 0x000fe20008410000 */
[----:B------:R-:W-:Y:S01]  /*21a0*/  FFMA.FTZ R72, R87, R72, R75 ;  /* 0x0000004857487223 */ /* 0x000fe2000001004b */
[----:B------:R-:W-:Y:S01]  /*21b0*/  LOP3.LUT P5, RZ, R93, 0xff, RZ, 0xc0, !PT ;  /* 0x000000ff5dff7812 */ /* 0x000fe200078ac0ff */
[----:B------:R-:W-:Y:S01]  /*21c0*/  FMUL.FTZ R75, R111, UR14 ;  /* 0x0000000e6f4b7c20 */ /* 0x000fe20008410000 */
[----:B------:R-:W-:Y:S01]  /*21d0*/  LOP3.LUT P1, RZ, R93, 0xff0000, RZ, 0xc0, !PT ;  /* 0x00ff00005dff7812 */ /* 0x000fe2000782c0ff */
[----:B------:R-:W-:Y:S01]  /*21e0*/  FMUL.FTZ R113, R73, UR14 ;  /* 0x0000000e49717c20 */ /* 0x000fe20008410000 */
[----:B------:R-:W-:Y:S01]  /*21f0*/  FFMA.FTZ R110, R87, R110, R112 ;  /* 0x0000006e576e7223 */ /* 0x000fe20000010070 */
[----:B------:R-:W-:-:S02]  /*2200*/  ISETP.GE.U32.AND.EX P0, PT, R93, 0x1000000, PT, P0 ;  /* 0x010000005d00780c */ /* 0x000fc40003f06100 */
[----:B------:R-:W-:Y:S01]  /*2210*/  LOP3.LUT P6, RZ, R93, 0xff00, RZ, 0xc0, !PT ;  /* 0x0000ff005dff7812 */ /* 0x000fe200078cc0ff */
[----:B------:R-:W-:Y:S01]  /*2220*/  FMUL.FTZ R111, R110, UR14 ;  /* 0x0000000e6e6f7c20 */ /* 0x000fe20008410000 */
[----:B------:R-:W-:Y:S02]  /*2230*/  FSEL R112, R64, RZ, P5 ;  /* 0x000000ff40707208 */ /* 0x000fe40002800000 */
[----:B------:R-:W-:Y:S01]  /*2240*/  FSEL R114, R74, RZ, P1 ;  /* 0x000000ff4a727208 */ /* 0x000fe20000800000 */
[----:B------:R-:W-:Y:S01]  /*2250*/  FMUL.FTZ R74, R65, UR14 ;  /* 0x0000000e414a7c20 */ /* 0x000fe20008410000 */
[----:B------:R-:W-:Y:S01]  /*2260*/  F2FP.F16.F32.PACK_AB R66, R73, R66 ;  /* 0x000000424942723e */ /* 0x000fe200000000ff */
[----:B------:R-:W-:Y:S01]  /*2270*/  FMUL.FTZ R73, R72, UR14 ;  /* 0x0000000e48497c20 */ /* 0x000fe20008410000 */
[C---:B------:R-:W-:Y:S01]  /*2280*/  F2FP.F16.F32.PACK_AB R64, R107.reuse, R72 ;  /* 0x000000486b40723e */ /* 0x040fe200000000ff */
[----:B------:R-:W-:Y:S01]  /*2290*/  FMUL.FTZ R107, R107, UR14 ;  /* 0x0000000e6b6b7c20 */ /* 0x000fe20008410000 */
[----:B------:R-:W-:-:S02]  /*22a0*/  FSEL R75, R75, RZ, P0 ;  /* 0x000000ff4b4b7208 */ /* 0x000fc40000000000 */
[----:B------:R-:W-:Y:S02]  /*22b0*/  FSEL R113, R113, RZ, P6 ;  /* 0x000000ff71717208 */ /* 0x000fe40003000000 */
[C---:B------:R-:W-:Y:S02]  /*22c0*/  LOP3.LUT P0, RZ, R92.reuse, 0xff0000, RZ, 0xc0, !PT ;  /* 0x00ff00005cff7812 */ /* 0x040fe4000780c0ff */
[C---:B------:R-:W-:Y:S02]  /*22d0*/  LOP3.LUT P1, RZ, R92.reuse, 0xff000000, RZ, 0xc0, !PT ;  /* 0xff0000005cff7812 */ /* 0x040fe4000782c0ff */
[C---:B------:R-:W-:Y:S02]  /*22e0*/  LOP3.LUT P5, RZ, R92.reuse, 0xff, RZ, 0xc0, !PT ;  /* 0x000000ff5cff7812 */ /* 0x040fe400078ac0ff */
[----:B------:R-:W-:Y:S02]  /*22f0*/  LOP3.LUT P6, RZ, R92, 0xff00, RZ, 0xc0, !PT ;  /* 0x0000ff005cff7812 */ /* 0x000fe400078cc0ff */
[----:B------:R-:W-:-:S02]  /*2300*/  F2FP.F16.F32.PACK_AB R65, R110, R65 ;  /* 0x000000416e41723e */ /* 0x000fc400000000ff */
        /* <DEDUP_REMOVED lines=9> */
.L_x_631:
        /* <DEDUP_REMOVED lines=25> */
[----:B------:R-:W-:Y:S01]  /*2530*/  F2FP.F16.F32.PACK_AB R71, R68, R71 ;  /* 0x000000474447723e */ /* 0x000fe200000000ff */
        /* <DEDUP_REMOVED lines=18> */
[----:B------:R-:W-:Y:S01]  /*2660*/  F2FP.F16.F32.PACK_AB R70, R69, R70 ;  /* 0x000000464546723e */ /* 0x000fe200000000ff */
[----:B------:R-:W-:Y:S01]  /*2670*/  FMUL.FTZ R69, R87, R68 ;  /* 0x0000004457457220 */ /* 0x000fe20000410000 */
[----:B------:R-:W-:Y:S01]  /*2680*/  F2FP.F16.F32.PACK_AB R75, R110, R75 ;  /* 0x0000004b6e4b723e */ /* 0x000fe200000000ff */
        /* <DEDUP_REMOVED lines=14> */
[----:B------:R-:W-:Y:S01]  /*2770*/  F2FP.F16.F32.PACK_AB R74, R107, R74 ;  /* 0x0000004a6b4a723e */ /* 0x000fe200000000ff */
        /* <DEDUP_REMOVED lines=19> */
.L_x_637:
        /* <DEDUP_REMOVED lines=12> */
[----:B------:R-:W-:Y:S01]  /*2970*/  F2FP.F16.F32.PACK_AB R67, R67, R64 ;  /* 0x000000404343723e */ /* 0x000fe200000000ff */
[----:B------:R-:W-:Y:S01]  /*2980*/  FADD.FTZ R64, R80, -R65 ;  /* 0x8000004150407221 */ /* 0x000fe20000010000 */
[----:B------:R-:W-:Y:S02]  /*2990*/  LOP3.LUT P6, RZ, R93, 0xff0000, RZ, 0xc0, !PT ;  /* 0x00ff00005dff7812 */ /* 0x000fe400078cc0ff */
[----:B------:R-:W-:Y:S01]  /*29a0*/  FSEL R71, R68, RZ, P1 ;  /* 0x000000ff44477208 */ /* 0x000fe20000800000 */
[----:B------:R-:W-:Y:S01]  /*29b0*/  FMUL.FTZ R64, R87, R64 ;  /* 0x0000004057407220 */ /* 0x000fe20000410000 */
[----:B------:R-:W-:Y:S02]  /*29c0*/  FSEL R66, R69, RZ, P0 ;  /* 0x000000ff45427208 */ /* 0x000fe40000000000 */
[----:B------:R-:W-:-:S02]  /*29d0*/  ISETP.GE.U32.AND P0, PT, R92, RZ, PT ;  /* 0x000000ff5c00720c */ /* 0x000fc40003f06070 */
[----:B------:R-:W-:Y:S01]  /*29e0*/  F2FP.F16.F32.PACK_AB R71, R66, R71 ;  /* 0x000000474247723e */ /* 0x000fe200000000ff */
        /* <DEDUP_REMOVED lines=9> */
[C---:B------:R-:W-:Y:S01]  /*2a80*/  F2FP.F16.F32.PACK_AB R66, R65.reuse, R64 ;  /* 0x000000404142723e */ /* 0x040fe200000000ff */
        /* <DEDUP_REMOVED lines=12> */
[----:B------:R-:W-:Y:S01]  /*2b50*/  F2FP.F16.F32.PACK_AB R74, R69, R74 ;  /* 0x0000004a454a723e */ /* 0x000fe200000000ff */
[C---:B------:R-:W-:Y:S01]  /*2b60*/  FMUL.FTZ R69, R87.reuse, R64 ;  /* 0x0000004057457220 */ /* 0x040fe20000410000 */
[----:B------:R-:W-:Y:S01]  /*2b70*/  FFMA.FTZ R64, R10, R105, R116 ;  /* 0x000000690a407223 */ /* 0x000fe20000010074 */
[----:B0-----:R-:W-:Y:S01]  /*2b80*/  FMUL.FTZ R110, R87, R68 ;  /* 0x00000044576e7220 */ /* 0x001fe20000410000 */
[----:B------:R-:W-:Y:S01]  /*2b90*/  F2FP.F16.F32.PACK_AB R75, R72, R75 ;  /* 0x0000004b484b723e */ /* 0x000fe200000000ff */
[----:B------:R-:W-:Y:S01]  /*2ba0*/  FMUL.FTZ R72, R69, UR14 ;  /* 0x0000000e45487c20 */ /* 0x000fe20008410000 */
[----:B------:R-:W-:Y:S01]  /*2bb0*/  FADD.FTZ R68, R9, -R64 ;  /* 0x8000004009447221 */ /* 0x000fe20000010000 */
[----:B------:R-:W-:Y:S01]  /*2bc0*/  FADD.FTZ R64, R8, -R65 ;  /* 0x8000004108407221 */ /* 0x000fe20000010000 */
[C---:B------:R-:W-:Y:S01]  /*2bd0*/  F2FP.F16.F32.PACK_AB R65, R110.reuse, R69 ;  /* 0x000000456e41723e */ /* 0x040fe200000000ff */
[----:B------:R-:W-:Y:S01]  /*2be0*/  FMUL.FTZ R110, R110, UR14 ;  /* 0x0000000e6e6e7c20 */ /* 0x000fe20008410000 */
[C---:B------:R-:W-:Y:S01]  /*2bf0*/  FMUL.FTZ R69, R87.reuse, R68 ;  /* 0x0000004457457220 */ /* 0x040fe20000410000 */
[----:B------:R-:W-:Y:S01]  /*2c00*/  LOP3.LUT P0, RZ, R92, 0xff0000, RZ, 0xc0, !PT ;  /* 0x00ff00005cff7812 */ /* 0x000fe2000780c0ff */
[----:B------:R-:W-:Y:S01]  /*2c10*/  FMUL.FTZ R68, R87, R64 ;  /* 0x0000004057447220 */ /* 0x000fe20000410000 */
[----:B------:R-:W-:-:S02]  /*2c20*/  LOP3.LUT P1, RZ, R108, 0xff0000, RZ, 0xc0, !PT ;  /* 0x00ff00006cff7812 */ /* 0x000fc4000782c0ff */
[----:B------:R-:W-:Y:S02]  /*2c30*/  LOP3.LUT P6, RZ, R92, 0xff000000, RZ, 0xc0, !PT ;  /* 0xff0000005cff7812 */ /* 0x000fe400078cc0ff */
[----:B------:R-:W-:Y:S02]  /*2c40*/  LOP3.LUT P5, RZ, R108, 0xff000000, RZ, 0xc0, !PT ;  /* 0xff0000006cff7812 */ /* 0x000fe400078ac0ff */
[----:B------:R-:W-:Y:S02]  /*2c50*/  F2FP.F16.F32.PACK_AB R70, R73, R70 ;  /* 0x000000464946723e */ /* 0x000fe400000000ff */
[C---:B------:R-:W-:Y:S02]  /*2c60*/  FSEL R73, R72.reuse, RZ, P0 ;  /* 0x000000ff48497208 */ /* 0x040fe40000000000 */
[----:B------:R-:W-:Y:S01]  /*2c70*/  FSEL R112, R72, RZ, P1 ;  /* 0x000000ff48707208 */ /* 0x000fe20000800000 */
[C---:B------:R-:W-:Y:S01]  /*2c80*/  FMUL.FTZ R72, R69.reuse, UR14 ;  /* 0x0000000e45487c20 */ /* 0x040fe20008410000 */
[----:B------:R-:W-:Y:S01]  /*2c90*/  F2FP.F16.F32.PACK_AB R64, R69, R68 ;  /* 0x000000444540723e */ /* 0x000fe200000000ff */
        /* <DEDUP_REMOVED lines=11> */
[----:B------:R-:W-:Y:S02]  /*2d50*/  F2FP.F16.F32.PACK_AB R69, R69, R112 ;  /* 0x000000704545723e */ /* 0x000fe400000000ff */
[----:B------:R-:W-:Y:S02]  /*2d60*/  F2FP.F16.F32.PACK_AB R73, R114, R73 ;  /* 0x000000497249723e */ /* 0x000fe400000000ff */
[----:B------:R-:W-:-:S02]  /*2d70*/  F2FP.F16.F32.PACK_AB R68, R110, R107 ;  /* 0x0000006b6e44723e */ /* 0x000fc400000000ff */
[----:B------:R-:W-:Y:S01]  /*2d80*/  F2FP.F16.F32.PACK_AB R72, R111, R72 ;  /* 0x000000486f48723e */ /* 0x000fe200000000ff */
[----:B------:R-:W-:Y:S06]  /*2d90*/  BRA `(.L_x_634) ;  /* 0x0000000800b07947 */ /* 0x000fec0003800000 */
.L_x_636:
[----:B------:R-:W-:-:S04]  /*2da0*/  UISETP.NE.U32.AND UP0, UPT, UR4, URZ, UPT ;  /* 0x000000ff0400728c */ /* 0x000fc8000bf05070 */
[----:B------:R-:W-:-:S09]  /*2db0*/  UISETP.NE.AND.EX UP0, UPT, UR5, URZ, UPT, UP0 ;  /* 0x000000ff0500728c */ /* 0x000fd2000bf05300 */
[----:B------:R-:W-:Y:S05]  /*2dc0*/  BRA.U UP0, `(.L_x_638) ;  /* 0x00000005004c7547 */ /* 0x000fea000b800000 */
[-CC-:B------:R-:W-:Y:S01]  /*2dd0*/  FFMA.FTZ R68, R85, R105.reuse, R116.reuse ;  /* 0x0000006955447223 */ /* 0x180fe20000010074 */
[-CC-:B------:R-:W-:Y:S01]  /*2de0*/  FFMA.FTZ R69, R15, R105.reuse, R116.reuse ;  /* 0x000000690f457223 */ /* 0x180fe20000010074 */
[-C--:B------:R-:W-:Y:S01]  /*2df0*/  FFMA.FTZ R70, R82, R105.reuse, R116 ;  /* 0x0000006952467223 */ /* 0x080fe20000010074 */
[--C-:B------:R-:W-:Y:S02]  /*2e00*/  HADD2.F32 R71, -RZ, R18.reuse.H0_H0 ;  /* 0x20000012ff477230 */ /* 0x100fe40000004100 */
[----:B------:R-:W-:Y:S01]  /*2e10*/  FADD.FTZ R74, R83, -R68 ;  /* 0x80000044534a7221 */ /* 0x000fe20000010000 */
[----:B------:R-:W-:Y:S01]  /*2e20*/  FADD.FTZ R68, R80, -R69 ;  /* 0x8000004550447221 */ /* 0x000fe20000010000 */
[----:B------:R-:W-:Y:S01]  /*2e30*/  FFMA.FTZ R73, R86, R105, R116 ;  /* 0x0000006956497223 */ /* 0x000fe20000010074 */
[----:B------:R-:W-:Y:S02]  /*2e40*/  HADD2.F32 R75, -RZ, R18.H1_H1 ;  /* 0x30000012ff4b7230 */ /* 0x000fe40000004100 */
[----:B------:R-:W-:Y:S01]  /*2e50*/  FADD.FTZ R72, R81, -R70 ;  /* 0x8000004651487221 */ /* 0x000fe20000010000 */
[----:B0-----:R-:W-:-:S02]  /*2e60*/  HADD2.F32 R107, -RZ, R19.H1_H1 ;  /* 0x30000013ff6b7230 */ /* 0x001fc40000004100 */
[C---:B-----5:R-:W-:Y:S01]  /*2e70*/  FFMA.FTZ R71, R87.reuse, R68, R71 ;  /* 0x0000004457477223 */ /* 0x060fe20000010047 */
[----:B------:R-:W-:Y:S02]  /*2e80*/  HADD2.F32 R110, -RZ, R19.H0_H0 ;  /* 0x20000013ff6e7230 */ /* 0x000fe40000004100 */
[----:B------:R-:W-:Y:S01]  /*2e90*/  FADD.FTZ R112, R84, -R73 ;  /* 0x8000004954707221 */ /* 0x000fe20000010000 */
[-CC-:B------:R-:W-:Y:S01]  /*2ea0*/  FFMA.FTZ R68, R14, R105.reuse, R116.reuse ;  /* 0x000000690e447223 */ /* 0x180fe20000010074 */
[----:B------:R-:W-:Y:S01]  /*2eb0*/  FFMA.FTZ R75, R87, R72, R75 ;  /* 0x00000048574b7223 */ /* 0x000fe2000001004b */
[-CC-:B------:R-:W-:Y:S01]  /*2ec0*/  FFMA.FTZ R69, R3, R105.reuse, R116.reuse ;  /* 0x0000006903457223 */ /* 0x180fe20000010074 */
[----:B------:R-:W-:Y:S01]  /*2ed0*/  FFMA.FTZ R72, R10, R105, R116 ;  /* 0x000000690a487223 */ /* 0x000fe20000010074 */
[----:B------:R-:W-:Y:S01]  /*2ee0*/  FFMA.FTZ R70, R87, R112, R107 ;  /* 0x0000007057467223 */ /* 0x000fe2000001006b */
[--C-:B------:R-:W-:Y:S02]  /*2ef0*/  HADD2.F32 R73, -RZ, R16.reuse.H0_H0 ;  /* 0x20000010ff497230 */ /* 0x100fe40000004100 */
[----:B------:R-:W-:Y:S01]  /*2f00*/  FADD.FTZ R118, R13, -R68 ;  /* 0x800000440d767221 */ /* 0x000fe20000010000 */
[----:B------:R-:W-:Y:S01]  /*2f10*/  FFMA.FTZ R74, R87, R74, R110 ;  /* 0x0000004a574a7223 */ /* 0x000fe2000001006e */
[----:B------:R-:W-:-:S02]  /*2f20*/  HADD2.F32 R107, -RZ, R16.H1_H1 ;  /* 0x30000010ff6b7230 */ /* 0x000fc40000004100 */
[----:B------:R-:W-:Y:S01]  /*2f30*/  FADD.FTZ R68, R8, -R69 ;  /* 0x8000004508447221 */ /* 0x000fe20000010000 */
[----:B------:R-:W-:Y:S01]  /*2f40*/  FFMA.FTZ R111, R11, R105, R116 ;  /* 0x000000690b6f7223 */ /* 0x000fe20000010074 */
[----:B------:R-:W-:Y:S01]  /*2f50*/  FADD.FTZ R110, R9, -R72 ;  /* 0x80000048096e7221 */ /* 0x000fe20000010000 */
[----:B------:R-:W-:Y:S01]  /*2f60*/  ISETP.GE.U32.AND P0, PT, R92, RZ, PT ;  /* 0x000000ff5c00720c */ /* 0x000fe20003f06070 */
[--C-:B------:R-:W-:Y:S02]  /*2f70*/  HADD2.F32 R114, -RZ, R17.reuse.H0_H0 ;  /* 0x20000011ff727230 */ /* 0x100fe40000004100 */
[C---:B------:R-:W-:Y:S01]  /*2f80*/  FFMA.FTZ R68, R87.reuse, R68, R73 ;  /* 0x0000004457447223 */ /* 0x040fe20000010049 */
[----:B------:R-:W-:Y:S01]  /*2f90*/  ISETP.GE.U32.AND P1, PT, R108, RZ, PT ;  /* 0x000000ff6c00720c */ /* 0x000fe20003f26070 */
[----:B------:R-:W-:Y:S02]  /*2fa0*/  HADD2.F32 R113, -RZ, R17.H1_H1 ;  /* 0x30000011ff717230 */ /* 0x000fe40000004100 */
[----:B------:R-:W-:Y:S01]  /*2fb0*/  FADD.FTZ R112, R12, -R111 ;  /* 0x8000006f0c707221 */ /* 0x000fe20000010000 */
[----:B------:R-:W-:Y:S01]  /*2fc0*/  FFMA.FTZ R73, R87, R110, R107 ;  /* 0x0000006e57497223 */ /* 0x000fe2000001006b */
[----:B------:R-:W-:Y:S01]  /*2fd0*/  FMUL.FTZ R74, R74, UR14 ;  /* 0x0000000e4a4a7c20 */ /* 0x000fe20008410000 */
[----:B------:R-:W-:Y:S01]  /*2fe0*/  LOP3.LUT P5, RZ, R93, 0xff0000, RZ, 0xc0, !PT ;  /* 0x00ff00005dff7812 */ /* 0x000fe200078ac0ff */
[----:B------:R-:W-:Y:S01]  /*2ff0*/  FMUL.FTZ R107, R70, UR14 ;  /* 0x0000000e466b7c20 */ /* 0x000fe20008410000 */
[----:B------:R-:W-:Y:S01]  /*3000*/  LOP3.LUT P6, RZ, R109, 0xff0000, RZ, 0xc0, !PT ;  /* 0x00ff00006dff7812 */ /* 0x000fe200078cc0ff */
[----:B------:R-:W-:Y:S01]  /*3010*/  FFMA.FTZ R69, R87, R112, R114 ;  /* 0x0000007057457223 */ /* 0x000fe20000010072 */
[----:B------:R-:W-:Y:S01]  /*3020*/  ISETP.GE.U32.AND.EX P0, PT, R93, 0x1000000, PT, P0 ;  /* 0x010000005d00780c */ /* 0x000fe20003f06100 */
[----:B------:R-:W-:Y:S01]  /*3030*/  FFMA.FTZ R72, R87, R118, R113 ;  /* 0x0000007657487223 */ /* 0x000fe20000010071 */
[----:B------:R-:W-:Y:S01]  /*3040*/  ISETP.GE.U32.AND.EX P1, PT, R109, 0x1000000, PT, P1 ;  /* 0x010000006d00780c */ /* 0x000fe20003f26110 */
[----:B------:R-:W-:Y:S01]  /*3050*/  FMUL.FTZ R70, R71, UR14 ;  /* 0x0000000e47467c20 */ /* 0x000fe20008410000 */
[C---:B------:R-:W-:Y:S01]  /*3060*/  FSEL R112, R74.reuse, RZ, P5 ;  /* 0x000000ff4a707208 */ /* 0x040fe20002800000 */
[----:B------:R-:W-:Y:S01]  /*3070*/  FMUL.FTZ R75, R75, UR14 ;  /* 0x0000000e4b4b7c20 */ /* 0x000fe20008410000 */
[----:B------:R-:W-:Y:S01]  /*3080*/  LOP3.LUT P5, RZ, R93, 0xff, RZ, 0xc0, !PT ;  /* 0x000000ff5dff7812 */ /* 0x000fe200078ac0ff */
[----:B------:R-:W-:Y:S01]  /*3090*/  FMUL.FTZ R69, R69, UR14 ;  /* 0x0000000e45457c20 */ /* 0x000fe20008410000 */
[----:B------:R-:W-:Y:S01]  /*30a0*/  FSEL R74, R74, RZ, P6 ;  /* 0x000000ff4a4a7208 */ /* 0x000fe20003000000 */
[----:B------:R-:W-:Y:S01]  /*30b0*/  FMUL.FTZ R72, R72, UR14 ;  /* 0x0000000e48487c20 */ /* 0x000fe20008410000 */
[----:B------:R-:W-:-:S02]  /*30c0*/  FSEL R113, R107, RZ, P0 ;  /* 0x000000ff6b717208 */ /* 0x000fc40000000000 */
[C---:B------:R-:W-:Y:S02]  /*30d0*/  LOP3.LUT P6, RZ, R109.reuse, 0xff, RZ, 0xc0, !PT ;  /* 0x000000ff6dff7812 */ /* 0x040fe400078cc0ff */
[----:B------:R-:W-:Y:S02]  /*30e0*/  LOP3.LUT P0, RZ, R109, 0xff00, RZ, 0xc0, !PT ;  /* 0x0000ff006dff7812 */ /* 0x000fe4000780c0ff */
[----:B------:R-:W-:Y:S02]  /*30f0*/  FSEL R71, R107, RZ, P1 ;  /* 0x000000ff6b477208 */ /* 0x000fe40000800000 */
[----:B------:R-:W-:Y:S02]  /*3100*/  LOP3.LUT P1, RZ, R93, 0xff00, RZ, 0xc0, !PT ;  /* 0x0000ff005dff7812 */ /* 0x000fe4000782c0ff */
[C---:B------:R-:W-:Y:S02]  /*3110*/  FSEL R110, R70.reuse, RZ, P5 ;  /* 0x000000ff466e7208 */ /* 0x040fe40002800000 */
[----:B------:R-:W-:-:S02]  /*3120*/  FSEL R70, R70, RZ, P6 ;  /* 0x000000ff46467208 */ /* 0x000fc40003000000 */
[C---:B------:R-:W-:Y:S02]  /*3130*/  FSEL R107, R75.reuse, RZ, P0 ;  /* 0x000000ff4b6b7208 */ /* 0x040fe40000000000 */
[----:B------:R-:W-:Y:S02]  /*3140*/  FSEL R111, R75, RZ, P1 ;  /* 0x000000ff4b6f7208 */ /* 0x000fe40000800000 */
[C---:B------:R-:W-:Y:S02]  /*3150*/  LOP3.LUT P0, RZ, R92.reuse, 0xff0000, RZ, 0xc0, !PT ;  /* 0x00ff00005cff7812 */ /* 0x040fe4000780c0ff */
[----:B------:R-:W-:Y:S02]  /*3160*/  LOP3.LUT P6, RZ, R92, 0xff000000, RZ, 0xc0, !PT ;  /* 0xff0000005cff7812 */ /* 0x000fe400078cc0ff */
[C---:B------:R-:W-:Y:S02]  /*3170*/  LOP3.LUT P1, RZ, R108.reuse, 0xff0000, RZ, 0xc0, !PT ;  /* 0x00ff00006cff7812 */ /* 0x040fe4000782c0ff */
[----:B------:R-:W-:-:S02]  /*3180*/  LOP3.LUT P5, RZ, R108, 0xff000000, RZ, 0xc0, !PT ;  /* 0xff0000006cff7812 */ /* 0x000fc400078ac0ff */
[----:B------:R-:W-:Y:S02]  /*3190*/  F2FP.F16.F32.PACK_AB R75, R113, R112 ;  /* 0x00000070714b723e */ /* 0x000fe400000000ff */
[----:B------:R-:W-:Y:S01]  /*31a0*/  F2FP.F16.F32.PACK_AB R70, R107, R70 ;  /* 0x000000466b46723e */ /* 0x000fe200000000ff */
[----:B------:R-:W-:Y:S01]  /*31b0*/  FMUL.FTZ R107, R73, UR14 ;  /* 0x0000000e496b7c20 */ /* 0x000fe20008410000 */
[C---:B------:R-:W-:Y:S01]  /*31c0*/  FSEL R112, R69.reuse, RZ, P0 ;  /* 0x000000ff45707208 */ /* 0x040fe20000000000 */
[----:B------:R-:W-:Y:S01]  /*31d0*/  FMUL.FTZ R73, R68, UR14 ;  /* 0x0000000e44497c20 */ /* 0x000fe20008410000 */
[----:B------:R-:W-:Y:S02]  /*31e0*/  FSEL R113, R72, RZ, P6 ;  /* 0x000000ff48717208 */ /* 0x000fe40003000000 */
[----:B------:R-:W-:Y:S02]  /*31f0*/  LOP3.LUT P0, RZ, R92, 0xff00, RZ, 0xc0, !PT ;  /* 0x0000ff005cff7812 */ /* 0x000fe4000780c0ff */
[----:B------:R-:W-:-:S02]  /*3200*/  FSEL R69, R69, RZ, P1 ;  /* 0x000000ff45457208 */ /* 0x000fc40000800000 */
[----:B------:R-:W-:Y:S02]  /*3210*/  FSEL R72, R72, RZ, P5 ;  /* 0x000000ff48487208 */ /* 0x000fe40002800000 */
[C---:B------:R-:W-:Y:S02]  /*3220*/  LOP3.LUT P1, RZ, R108.reuse, 0xff00, RZ, 0xc0, !PT ;  /* 0x0000ff006cff7812 */ /* 0x040fe4000782c0ff */
[----:B------:R-:W-:Y:S02]  /*3230*/  LOP3.LUT P6, RZ, R108, 0xff, RZ, 0xc0, !PT ;  /* 0x000000ff6cff7812 */ /* 0x000fe400078cc0ff */
[----:B------:R-:W-:Y:S02]  /*3240*/  LOP3.LUT P5, RZ, R92, 0xff, RZ, 0xc0, !PT ;  /* 0x000000ff5cff7812 */ /* 0x000fe400078ac0ff */
[----:B------:R-:W-:Y:S02]  /*3250*/  F2FP.F16.F32.PACK_AB R71, R71, R74 ;  /* 0x0000004a4747723e */ /* 0x000fe400000000ff */
[----:B------:R-:W-:-:S02]  /*3260*/  F2FP.F16.F32.PACK_AB R74, R111, R110 ;  /* 0x0000006e6f4a723e */ /* 0x000fc400000000ff */
[C---:B------:R-:W-:Y:S02]  /*3270*/  FSEL R111, R107.reuse, RZ, P0 ;  /* 0x000000ff6b6f7208 */ /* 0x040fe40000000000 */
        /* <DEDUP_REMOVED lines=8> */
.L_x_638:
[-CC-:B------:R-:W-:Y:S01]  /*3300*/  FFMA.FTZ R64, R82, R105.reuse, R116.reuse ;  /* 0x0000006952407223 */ /* 0x180fe20000010074 */
[-CC-:B------:R-:W-:Y:S01]  /*3310*/  FFMA.FTZ R66, R85, R105.reuse, R116.reuse ;  /* 0x0000006955427223 */ /* 0x180fe20000010074 */
[--C-:B------:R-:W-:Y:S02]  /*3320*/  HADD2.F32 R69, -RZ, R18.reuse.H1_H1 ;  /* 0x30000012ff457230 */ /* 0x100fe40000004100 */
[-C--:B------:R-:W-:Y:S01]  /*3330*/  FFMA.FTZ R65, R15, R105.reuse, R116 ;  /* 0x000000690f417223 */ /* 0x080fe20000010074 */
[----:B------:R-:W-:Y:S02]  /*3340*/  HADD2.F32 R70, -RZ, R19.H0_H0 ;  /* 0x20000013ff467230 */ /* 0x000fe40000004100 */
[----:B------:R-:W-:Y:S01]  /*3350*/  FADD.FTZ R64, R81, -R64 ;  /* 0x8000004051407221 */ /* 0x000fe20000010000 */
[----:B------:R-:W-:Y:S01]  /*3360*/  FADD.FTZ R68, R83, -R66 ;  /* 0x8000004253447221 */ /* 0x000fe20000010000 */
[----:B------:R-:W-:Y:S01]  /*3370*/  FFMA.FTZ R71, R86, R105, R116 ;  /* 0x0000006956477223 */ /* 0x000fe20000010074 */
[----:B------:R-:W-:-:S02]  /*3380*/  HADD2.F32 R67, -RZ, R18.H0_H0 ;  /* 0x20000012ff437230 */ /* 0x000fc40000004100 */
[C---:B-----5:R-:W-:Y:S01]  /*3390*/  FFMA.FTZ R75, R87.reuse, R64, R69 ;  /* 0x00000040574b7223 */ /* 0x060fe20000010045 */
[----:B------:R-:W-:Y:S01]  /*33a0*/  FADD.FTZ R66, R80, -R65 ;  /* 0x8000004150427221 */ /* 0x000fe20000010000 */
[----:B0-----:R-:W-:Y:S01]  /*33b0*/  FFMA.FTZ R107, R87, R68, R70 ;  /* 0x00000044576b7223 */ /* 0x001fe20000010046 */
[-CC-:B------:R-:W-:Y:S01]  /*33c0*/  FFMA.FTZ R64, R10, R105.reuse, R116.reuse ;  /* 0x000000690a407223 */ /* 0x180fe20000010074 */
[----:B------:R-:W-:Y:S02]  /*33d0*/  HADD2.F32 R73, -RZ, R19.H1_H1 ;  /* 0x30000013ff497230 */ /* 0x000fe40000004100 */
[-CC-:B------:R-:W-:Y:S01]  /*33e0*/  FFMA.FTZ R68, R14, R105.reuse, R116.reuse ;  /* 0x000000690e447223 */ /* 0x180fe20000010074 */
[----:B------:R-:W-:Y:S01]  /*33f0*/  FADD.FTZ R72, R84, -R71 ;  /* 0x8000004754487221 */ /* 0x000fe20000010000 */
[-C--:B------:R-:W-:Y:S01]  /*3400*/  FFMA.FTZ R65, R3, R105.reuse, R116 ;  /* 0x0000006903417223 */ /* 0x080fe20000010074 */
[--C-:B------:R-:W-:Y:S02]  /*3410*/  HADD2.F32 R69, -RZ, R16.reuse.H1_H1 ;  /* 0x30000010ff457230 */ /* 0x100fe40000004100 */
[----:B------:R-:W-:Y:S01]  /*3420*/  FFMA.FTZ R66, R87, R66, R67 ;  /* 0x0000004257427223 */ /* 0x000fe20000010043 */
[----:B------:R-:W-:Y:S01]  /*3430*/  FADD.FTZ R70, R9, -R64 ;  /* 0x8000004009467221 */ /* 0x000fe20000010000 */
[----:B------:R-:W-:Y:S01]  /*3440*/  FFMA.FTZ R71, R11, R105, R116 ;  /* 0x000000690b477223 */ /* 0x000fe20000010074 */
[----:B------:R-:W-:-:S02]  /*3450*/  HADD2.F32 R67, -RZ, R16.H0_H0 ;  /* 0x20000010ff437230 */ /* 0x000fc40000004100 */
[----:B------:R-:W-:Y:S01]  /*3460*/  FADD.FTZ R110, R13, -R68 ;  /* 0x800000440d6e7221 */ /* 0x000fe20000010000 */
[C---:B------:R-:W-:Y:S01]  /*3470*/  FFMA.FTZ R112, R87.reuse, R72, R73 ;  /* 0x0000004857707223 */ /* 0x040fe20000010049 */
[----:B------:R-:W-:Y:S01]  /*3480*/  FADD.FTZ R68, R8, -R65 ;  /* 0x8000004108447221 */ /* 0x000fe20000010000 */
[--C-:B------:R-:W-:Y:S02]  /*3490*/  HADD2.F32 R74, -RZ, R17.reuse.H0_H0 ;  /* 0x20000011ff4a7230 */ /* 0x100fe40000004100 */
[----:B------:R-:W-:Y:S01]  /*34a0*/  FFMA.FTZ R69, R87, R70, R69 ;  /* 0x0000004657457223 */ /* 0x000fe20000010045 */
[----:B------:R-:W-:Y:S01]  /*34b0*/  FADD.FTZ R72, R12, -R71 ;  /* 0x800000470c487221 */ /* 0x000fe20000010000 */
[----:B------:R-:W-:Y:S01]  /*34c0*/  ISETP.GE.U32.AND P1, PT, R92, RZ, PT ;  /* 0x000000ff5c00720c */ /* 0x000fe20003f26070 */
[----:B------:R-:W-:Y:S01]  /*34d0*/  FMUL.FTZ R70, R107, UR14 ;  /* 0x0000000e6b467c20 */ /* 0x000fe20008410000 */
[----:B------:R-:W-:Y:S01]  /*34e0*/  FFMA.FTZ R68, R87, R68, R67 ;  /* 0x0000004457447223 */ /* 0x000fe20000010043 */
[----:B------:R-:W-:Y:S01]  /*34f0*/  LOP3.LUT P5, RZ, R93, 0xff0000, RZ, 0xc0, !PT ;  /* 0x00ff00005dff7812 */ /* 0x000fe200078ac0ff */
[----:B------:R-:W-:Y:S01]  /*3500*/  FFMA.FTZ R65, R87, R72, R74 ;  /* 0x0000004857417223 */ /* 0x000fe2000001004a */
[----:B------:R-:W-:Y:S01]  /*3510*/  LOP3.LUT P6, RZ, R109, 0xff0000, RZ, 0xc0, !PT ;  /* 0x00ff00006dff7812 */ /* 0x000fe200078cc0ff */
[----:B------:R-:W-:Y:S01]  /*3520*/  HADD2.F32 R73, -RZ, R17.H1_H1 ;  /* 0x30000011ff497230 */ /* 0x000fe20000004100 */
[----:B------:R-:W-:-:S02]  /*3530*/  ISETP.GE.U32.AND P0, PT, R108, RZ, PT ;  /* 0x000000ff6c00720c */ /* 0x000fc40003f06070 */
[C---:B------:R-:W-:Y:S01]  /*3540*/  F2FP.F16.F32.PACK_AB R67, R112.reuse, R107 ;  /* 0x0000006b7043723e */ /* 0x040fe200000000ff */
[----:B------:R-:W-:Y:S01]  /*3550*/  FMUL.FTZ R112, R112, UR14 ;  /* 0x0000000e70707c20 */ /* 0x000fe20008410000 */
[----:B------:R-:W-:Y:S01]  /*3560*/  ISETP.GE.U32.AND.EX P1, PT, R93, 0x1000000, PT, P1 ;  /* 0x010000005d00780c */ /* 0x000fe20003f26110 */
[----:B------:R-:W-:Y:S01]  /*3570*/  FFMA.FTZ R64, R87, R110, R73 ;  /* 0x0000006e57407223 */ /* 0x000fe20000010049 */
[C---:B------:R-:W-:Y:S02]  /*3580*/  FSEL R72, R70.reuse, RZ, P5 ;  /* 0x000000ff46487208 */ /* 0x040fe40002800000 */
[----:B------:R-:W-:Y:S01]  /*3590*/  FSEL R71, R70, RZ, P6 ;  /* 0x000000ff46477208 */ /* 0x000fe20003000000 */
[----:B------:R-:W-:Y:S01]  /*35a0*/  FMUL.FTZ R70, R66, UR14 ;  /* 0x0000000e42467c20 */ /* 0x000fe20008410000 */
[----:B------:R-:W-:Y:S02]  /*35b0*/  ISETP.GE.U32.AND.EX P0, PT, R109, 0x1000000, PT, P0 ;  /* 0x010000006d00780c */ /* 0x000fe40003f06100 */
[C---:B------:R-:W-:Y:S01]  /*35c0*/  F2FP.F16.F32.PACK_AB R66, R75.reuse, R66 ;  /* 0x000000424b42723e */ /* 0x040fe200000000ff */
[----:B------:R-:W-:Y:S01]  /*35d0*/  FMUL.FTZ R75, R75, UR14 ;  /* 0x0000000e4b4b7c20 */ /* 0x000fe20008410000 */
[----:B------:R-:W-:-:S02]  /*35e0*/  LOP3.LUT P5, RZ, R93, 0xff, RZ, 0xc0, !PT ;  /* 0x000000ff5dff7812 */ /* 0x000fc400078ac0ff */
[C---:B------:R-:W-:Y:S02]  /*35f0*/  FSEL R111, R112.reuse, RZ, P1 ;  /* 0x000000ff706f7208 */ /* 0x040fe40000800000 */
[C---:B------:R-:W-:Y:S02]  /*3600*/  LOP3.LUT P6, RZ, R109.reuse, 0xff, RZ, 0xc0, !PT ;  /* 0x000000ff6dff7812 */ /* 0x040fe400078cc0ff */
[----:B------:R-:W-:Y:S02]  /*3610*/  LOP3.LUT P1, RZ, R109, 0xff00, RZ, 0xc0, !PT ;  /* 0x0000ff006dff7812 */ /* 0x000fe4000782c0ff */
[----:B------:R-:W-:Y:S02]  /*3620*/  FSEL R112, R112, RZ, P0 ;  /* 0x000000ff70707208 */ /* 0x000fe40000000000 */
[----:B------:R-:W-:Y:S02]  /*3630*/  LOP3.LUT P0, RZ, R93, 0xff00, RZ, 0xc0, !PT ;  /* 0x0000ff005dff7812 */ /* 0x000fe4000780c0ff */
[----:B------:R-:W-:-:S02]  /*3640*/  FSEL R74, R70, RZ, P5 ;  /* 0x000000ff464a7208 */ /* 0x000fc40002800000 */
[----:B------:R-:W-:Y:S02]  /*3650*/  FSEL R70, R70, RZ, P6 ;  /* 0x000000ff46467208 */ /* 0x000fe40003000000 */
[C---:B------:R-:W-:Y:S02]  /*3660*/  FSEL R107, R75.reuse, RZ, P1 ;  /* 0x000000ff4b6b7208 */ /* 0x040fe40000800000 */
[----:B------:R-:W-:Y:S02]  /*3670*/  FSEL R73, R75, RZ, P0 ;  /* 0x000000ff4b497208 */ /* 0x000fe40000000000 */
[----:B------:R-:W-:Y:S01]  /*3680*/  F2FP.F16.F32.PACK_AB R75, R111, R72 ;  /* 0x000000486f4b723e */ /* 0x000fe200000000ff */
[----:B------:R-:W-:Y:S01]  /*3690*/  FMUL.FTZ R72, R65, UR14 ;  /* 0x0000000e41487c20 */ /* 0x000fe20008410000 */
[----:B------:R-:W-:Y:S01]  /*36a0*/  F2FP.F16.F32.PACK_AB R70, R107, R70 ;  /* 0x000000466b46723e */ /* 0x000fe200000000ff */
[----:B------:R-:W-:Y:S01]  /*36b0*/  FMUL.FTZ R107, R64, UR14 ;  /* 0x0000000e406b7c20 */ /* 0x000fe20008410000 */
[----:B------:R-:W-:-:S02]  /*36c0*/  LOP3.LUT P0, RZ, R92, 0xff0000, RZ, 0xc0, !PT ;  /* 0x00ff00005cff7812 */ /* 0x000fc4000780c0ff */
[----:B------:R-:W-:Y:S02]  /*36d0*/  LOP3.LUT P1, RZ, R108, 0xff0000, RZ, 0xc0, !PT ;  /* 0x00ff00006cff7812 */ /* 0x000fe4000782c0ff */
[----:B------:R-:W-:Y:S02]  /*36e0*/  LOP3.LUT P6, RZ, R92, 0xff000000, RZ, 0xc0, !PT ;  /* 0xff0000005cff7812 */ /* 0x000fe400078cc0ff */
[----:B------:R-:W-:Y:S02]  /*36f0*/  LOP3.LUT P5, RZ, R108, 0xff000000, RZ, 0xc0, !PT ;  /* 0xff0000006cff7812 */ /* 0x000fe400078ac0ff */
[----:B------:R-:W-:Y:S02]  /*3700*/  F2FP.F16.F32.PACK_AB R71, R112, R71 ;  /* 0x000000477047723e */ /* 0x000fe400000000ff */
[----:B------:R-:W-:Y:S02]  /*3710*/  F2FP.F16.F32.PACK_AB R74, R73, R74 ;  /* 0x0000004a494a723e */ /* 0x000fe400000000ff */
[----:B------:R-:W-:-:S02]  /*3720*/  F2FP.F16.F32.PACK_AB R65, R64, R65 ;  /* 0x000000414041723e */ /* 0x000fc400000000ff */
[C---:B------:R-:W-:Y:S02]  /*3730*/  FSEL R73, R72.reuse, RZ, P0 ;  /* 0x000000ff48497208 */ /* 0x040fe40000000000 */
[----:B------:R-:W-:Y:S01]  /*3740*/  FSEL R112, R72, RZ, P1 ;  /* 0x000000ff48707208 */ /* 0x000fe20000800000 */
[C---:B------:R-:W-:Y:S01]  /*3750*/  FMUL.FTZ R72, R69.reuse, UR14 ;  /* 0x0000000e45487c20 */ /* 0x040fe20008410000 */
[----:B------:R-:W-:Y:S01]  /*3760*/  F2FP.F16.F32.PACK_AB R64, R69, R68 ;  /* 0x000000444540723e */ /* 0x000fe200000000ff */
[----:B------:R-:W-:Y:S01]  /*3770*/  FMUL.FTZ R68, R68, UR14 ;  /* 0x0000000e44447c20 */ /* 0x000fe20008410000 */
[----:B------:R-:W-:Y:S02]  /*3780*/  LOP3.LUT P0, RZ, R92, 0xff00, RZ, 0xc0, !PT ;  /* 0x0000ff005cff7812 */ /* 0x000fe4000780c0ff */
[----:B------:R-:W-:Y:S02]  /*3790*/  LOP3.LUT P1, RZ, R108, 0xff00, RZ, 0xc0, !PT ;  /* 0x0000ff006cff7812 */ /* 0x000fe4000782c0ff */
[----:B------:R-:W-:-:S02]  /*37a0*/  FSEL R114, R107, RZ, P6 ;  /* 0x000000ff6b727208 */ /* 0x000fc40003000000 */
[----:B------:R-:W-:Y:S02]  /*37b0*/  FSEL R69, R107, RZ, P5 ;  /* 0x000000ff6b457208 */ /* 0x000fe40002800000 */
        /* <DEDUP_REMOVED lines=9> */
[----:B------:R-:W-:-:S07]  /*3850*/  F2FP.F16.F32.PACK_AB R72, R111, R72 ;  /* 0x000000486f48723e */ /* 0x000fce00000000ff */
.L_x_634:
        /* <DEDUP_REMOVED lines=14> */
.L_x_630:
[----:B------:R-:W-:Y:S05]  /*3940*/  BSYNC.RECONVERGENT B1 ;  /* 0x0000000000017941 */ /* 0x000fea0003800200 */
.L_x_629:
        /* <DEDUP_REMOVED lines=14> */
[--C-:B------:R-:W-:Y:S02]  /*3a30*/  HADD2.F32 R72, -RZ, R63.reuse.H1_H1 ;  /* 0x3000003fff487230 */ /* 0x100fe40000004100 */
[-C--:B------:R-:W-:Y:S01]  /*3a40*/  FFMA.FTZ R69, R99, R105.reuse, R116 ;  /* 0x0000006963457223 */ /* 0x080fe20000010074 */
[----:B------:R-:W-:Y:S01]  /*3a50*/  FADD.FTZ R66, R104, -R71 ;  /* 0x8000004768427221 */ /* 0x000fe20000010000 */
[----:B------:R-:W-:Y:S02]  /*3a60*/  HADD2.F32 R75, -RZ, R63.H0_H0 ;  /* 0x2000003fff4b7230 */ /* 0x000fe40000004100 */
[----:B------:R-:W-:Y:S01]  /*3a70*/  FADD.FTZ R68, R101, -R64 ;  /* 0x8000004065447221 */ /* 0x000fe20000010000 */
[-CC-:B------:R-:W-:Y:S01]  /*3a80*/  FFMA.FTZ R65, R95, R105.reuse, R116.reuse ;  /* 0x000000695f417223 */ /* 0x180fe20000010074 */
[-CC-:B------:R-:W-:Y:S01]  /*3a90*/  FFMA.FTZ R73, R102, R105.reuse, R116.reuse ;  /* 0x0000006966497223 */ /* 0x180fe20000010074 */
[-CC-:B------:R-:W-:Y:S01]  /*3aa0*/  FFMA.FTZ R70, R96, R105.reuse, R116.reuse ;  /* 0x0000006960467223 */ /* 0x180fe20000010074 */
[-C--:B------:R-:W-:Y:S01]  /*3ab0*/  FFMA.FTZ R67, R77, R105.reuse, R116 ;  /* 0x000000694d437223 */ /* 0x080fe20000010074 */
[C---:B-----5:R-:W-:Y:S01]  /*3ac0*/  FFMA.FTZ R64, R87.reuse, R66, R72 ;  /* 0x0000004257407223 */ /* 0x060fe20000010048 */
[----:B------:R-:W-:Y:S01]  /*3ad0*/  FFMA.FTZ R116, R78, R105, R116 ;  /* 0x000000694e747223 */ /* 0x000fe20000010074 */
[----:B------:R-:W-:Y:S01]  /*3ae0*/  FADD.FTZ R66, R98, -R69 ;  /* 0x8000004562427221 */ /* 0x000fe20000010000 */
[----:B------:R-:W-:Y:S01]  /*3af0*/  FFMA.FTZ R105, R87, R68, R75 ;  /* 0x0000004457697223 */ /* 0x000fe2000001004b */
[----:B------:R-:W-:-:S02]  /*3b00*/  HADD2.F32 R69, -RZ, R61.H0_H0 ;  /* 0x2000003dff457230 */ /* 0x000fc40000004100 */
[----:B------:R-:W-:Y:S01]  /*3b10*/  FADD.FTZ R68, R94, -R65 ;  /* 0x800000415e447221 */ /* 0x000fe20000010000 */
[--C-:B------:R-:W-:Y:S01]  /*3b20*/  HADD2.F32 R71, -RZ, R62.reuse.H0_H0 ;  /* 0x2000003eff477230 */ /* 0x100fe20000004100 */
[----:B------:R-:W-:Y:S01]  /*3b30*/  LOP3.LUT P2, RZ, R89, 0xff0000, RZ, 0xc0, !PT ;  /* 0x00ff000059ff7812 */ /* 0x000fe2000784c0ff */
[----:B------:R-:W-:Y:S02]  /*3b40*/  HADD2.F32 R75, -RZ, R62.H1_H1 ;  /* 0x3000003eff4b7230 */ /* 0x000fe40000004100 */
[C---:B------:R-:W-:Y:S01]  /*3b50*/  FFMA.FTZ R65, R87.reuse, R68, R69 ;  /* 0x0000004457417223 */ /* 0x040fe20000010045 */
[----:B------:R-:W-:Y:S02]  /*3b60*/  HADD2.F32 R69, -RZ, R60.H0_H0 ;  /* 0x2000003cff457230 */ /* 0x000fe40000004100 */
[----:B------:R-:W-:Y:S01]  /*3b70*/  FADD.FTZ R68, R76, -R67 ;  /* 0x800000434c447221 */ /* 0x000fe20000010000 */
[----:B------:R-:W-:Y:S01]  /*3b80*/  FFMA.FTZ R66, R87, R66, R71 ;  /* 0x0000004257427223 */ /* 0x000fe20000010047 */
[----:B------:R-:W-:Y:S01]  /*3b90*/  FADD.FTZ R72, R100, -R73 ;  /* 0x8000004964487221 */ /* 0x000fe20000010000 */
[----:B------:R-:W-:-:S02]  /*3ba0*/  HADD2.F32 R71, -RZ, R61.H1_H1 ;  /* 0x3000003dff477230 */ /* 0x000fc40000004100 */
[----:B------:R-:W-:Y:S01]  /*3bb0*/  FFMA.FTZ R68, R87, R68, R69 ;  /* 0x0000004457447223 */ /* 0x000fe20000010045 */
[----:B------:R-:W-:Y:S01]  /*3bc0*/  FMUL.FTZ R69, R105, UR14 ;  /* 0x0000000e69457c20 */ /* 0x000fe20008410000 */
[----:B------:R-:W-:Y:S01]  /*3bd0*/  FADD.FTZ R70, R97, -R70 ;  /* 0x8000004661467221 */ /* 0x000fe20000010000 */
[----:B------:R-:W-:Y:S02]  /*3be0*/  HADD2.F32 R67, -RZ, R60.H1_H1 ;  /* 0x3000003cff437230 */ /* 0x000fe40000004100 */
[----:B------:R-:W-:Y:S01]  /*3bf0*/  FADD.FTZ R116, R79, -R116 ;  /* 0x800000744f747221 */ /* 0x000fe20000010000 */
[----:B------:R-:W-:Y:S01]  /*3c00*/  FFMA.FTZ R75, R87, R72, R75 ;  /* 0x00000048574b7223 */ /* 0x000fe2000001004b */
[----:B------:R-:W-:Y:S01]  /*3c10*/  FSEL R74, R69, RZ, P2 ;  /* 0x000000ff454a7208 */ /* 0x000fe20001000000 */
[----:B------:R-:W-:Y:S01]  /*3c20*/  FFMA.FTZ R72, R87, R70, R71 ;  /* 0x0000004657487223 */ /* 0x000fe20000010047 */
[----:B------:R-:W-:Y:S01]  /*3c30*/  LOP3.LUT P6, RZ, R91, 0xff0000, RZ, 0xc0, !PT ;  /* 0x00ff00005bff7812 */ /* 0x000fe200078cc0ff */
[----:B------:R-:W-:Y:S01]  /*3c40*/  FFMA.FTZ R87, R87, R116, R67 ;  /* 0x0000007457577223 */ /* 0x000fe20000010043 */
[----:B------:R-:W-:Y:S01]  /*3c50*/  ISETP.GE.U32.AND P5, PT, R88, RZ, PT ;  /* 0x000000ff5800720c */ /* 0x000fe20003fa6070 */
[----:B------:R-:W-:Y:S01]  /*3c60*/  FMUL.FTZ R70, R64, UR14 ;  /* 0x0000000e40467c20 */ /* 0x000fe20008410000 */
[----:B------:R-:W-:-:S02]  /*3c70*/  ISETP.GE.U32.AND P2, PT, R90, RZ, PT ;  /* 0x000000ff5a00720c */ /* 0x000fc40003f46070 */
[----:B------:R-:W-:Y:S01]  /*3c80*/  F2FP.F16.F32.PACK_AB R67, R64, R105 ;  /* 0x000000694043723e */ /* 0x000fe200000000ff */
[----:B------:R-:W-:Y:S01]  /*3c90*/  FMUL.FTZ R64, R66, UR14 ;  /* 0x0000000e42407c20 */ /* 0x000fe20008410000 */
[----:B------:R-:W-:Y:S01]  /*3ca0*/  FSEL R71, R69, RZ, P6 ;  /* 0x000000ff45477208 */ /* 0x000fe20003000000 */
[----:B------:R-:W-:Y:S01]  /*3cb0*/  FMUL.FTZ R69, R75, UR14 ;  /* 0x0000000e4b457c20 */ /* 0x000fe20008410000 */
[----:B------:R-:W-:Y:S02]  /*3cc0*/  ISETP.GE.U32.AND.EX P5, PT, R89, 0x1000000, PT, P5 ;  /* 0x010000005900780c */ /* 0x000fe40003fa6150 */
[C---:B------:R-:W-:Y:S02]  /*3cd0*/  ISETP.GE.U32.AND.EX P2, PT, R91.reuse, 0x1000000, PT, P2 ;  /* 0x010000005b00780c */ /* 0x040fe40003f46120 */
[----:B------:R-:W-:Y:S02]  /*3ce0*/  LOP3.LUT P6, RZ, R91, 0xff, RZ, 0xc0, !PT ;  /* 0x000000ff5bff7812 */ /* 0x000fe400078cc0ff */
[----:B------:R-:W-:-:S02]  /*3cf0*/  FSEL R105, R70, RZ, P5 ;  /* 0x000000ff46697208 */ /* 0x000fc40002800000 */
[----:B0-----:R-:W-:Y:S02]  /*3d00*/  FSEL R110, R70, RZ, P2 ;  /* 0x000000ff466e7208 */ /* 0x001fe40001000000 */
[----:B------:R-:W-:Y:S02]  /*3d10*/  FSEL R70, R64, RZ, P6 ;  /* 0x000000ff40467208 */ /* 0x000fe40003000000 */
[----:B------:R-:W-:Y:S02]  /*3d20*/  LOP3.LUT P6, RZ, R89, 0xff, RZ, 0xc0, !PT ;  /* 0x000000ff59ff7812 */ /* 0x000fe400078cc0ff */
[----:B------:R-:W-:Y:S02]  /*3d30*/  LOP3.LUT P5, RZ, R91, 0xff00, RZ, 0xc0, !PT ;  /* 0x0000ff005bff7812 */ /* 0x000fe400078ac0ff */
[----:B------:R-:W-:Y:S02]  /*3d40*/  F2FP.F16.F32.PACK_AB R66, R75, R66 ;  /* 0x000000424b42723e */ /* 0x000fe400000000ff */
[----:B------:R-:W-:-:S02]  /*3d50*/  F2FP.F16.F32.PACK_AB R75, R105, R74 ;  /* 0x0000004a694b723e */ /* 0x000fc400000000ff */
[----:B------:R-:W-:Y:S01]  /*3d60*/  FSEL R74, R64, RZ, P6 ;  /* 0x000000ff404a7208 */ /* 0x000fe20003000000 */
[----:B------:R-:W-:Y:S01]  /*3d70*/  FMUL.FTZ R64, R65, UR14 ;  /* 0x0000000e41407c20 */ /* 0x000fe20008410000 */
[----:B------:R-:W-:Y:S02]  /*3d80*/  FSEL R73, R69, RZ, P5 ;  /* 0x000000ff45497208 */ /* 0x000fe40002800000 */
[----:B------:R-:W-:Y:S02]  /*3d90*/  LOP3.LUT P2, RZ, R89, 0xff00, RZ, 0xc0, !PT ;  /* 0x0000ff0059ff7812 */ /* 0x000fe4000784c0ff */
[----:B------:R-:W-:Y:S02]  /*3da0*/  LOP3.LUT P5, RZ, R88, 0xff0000, RZ, 0xc0, !PT ;  /* 0x00ff000058ff7812 */ /* 0x000fe400078ac0ff */
[----:B------:R-:W-:Y:S02]  /*3db0*/  LOP3.LUT P6, RZ, R90, 0xff0000, RZ, 0xc0, !PT ;  /* 0x00ff00005aff7812 */ /* 0x000fe400078cc0ff */
[----:B------:R-:W-:-:S02]  /*3dc0*/  F2FP.F16.F32.PACK_AB R70, R73, R70 ;  /* 0x000000464946723e */ /* 0x000fc400000000ff */
[----:B------:R-:W-:Y:S01]  /*3dd0*/  FSEL R111, R69, RZ, P2 ;  /* 0x000000ff456f7208 */ /* 0x000fe20001000000 */
[----:B------:R-:W-:Y:S01]  /*3de0*/  FMUL.FTZ R69, R87, UR14 ;  /* 0x0000000e57457c20 */ /* 0x000fe20008410000 */
[C---:B------:R-:W-:Y:S01]  /*3df0*/  F2FP.F16.F32.PACK_AB R65, R72.reuse, R65 ;  /* 0x000000414841723e */ /* 0x040fe200000000ff */
[----:B------:R-:W-:Y:S01]  /*3e00*/  FMUL.FTZ R72, R72, UR14 ;  /* 0x0000000e48487c20 */ /* 0x000fe20008410000 */
[C---:B------:R-:W-:Y:S02]  /*3e10*/  FSEL R73, R64.reuse, RZ, P5 ;  /* 0x000000ff40497208 */ /* 0x040fe40002800000 */
[----:B------:R-:W-:Y:S02]  /*3e20*/  FSEL R107, R64, RZ, P6 ;  /* 0x000000ff406b7208 */ /* 0x000fe40003000000 */
[----:B------:R-:W-:Y:S02]  /*3e30*/  LOP3.LUT P2, RZ, R88, 0xff000000, RZ, 0xc0, !PT ;  /* 0xff00000058ff7812 */ /* 0x000fe4000784c0ff */
[----:B------:R-:W-:-:S02]  /*3e40*/  LOP3.LUT P5, RZ, R90, 0xff000000, RZ, 0xc0, !PT ;  /* 0xff0000005aff7812 */ /* 0x000fc400078ac0ff */
[----:B------:R-:W-:Y:S02]  /*3e50*/  LOP3.LUT P6, RZ, R88, 0xff00, RZ, 0xc0, !PT ;  /* 0x0000ff0058ff7812 */ /* 0x000fe400078cc0ff */
[----:B------:R-:W-:Y:S01]  /*3e60*/  F2FP.F16.F32.PACK_AB R64, R87, R68 ;  /* 0x000000445740723e */ /* 0x000fe200000000ff */
[----:B------:R-:W-:Y:S01]  /*3e70*/  FMUL.FTZ R68, R68, UR14 ;  /* 0x0000000e44447c20 */ /* 0x000fe20008410000 */
[C---:B------:R-:W-:Y:S02]  /*3e80*/  FSEL R112, R72.reuse, RZ, P2 ;  /* 0x000000ff48707208 */ /* 0x040fe40001000000 */
[----:B------:R-:W-:Y:S02]  /*3e90*/  FSEL R114, R72, RZ, P5 ;  /* 0x000000ff48727208 */ /* 0x000fe40002800000 */
[----:B------:R-:W-:Y:S02]  /*3ea0*/  FSEL R105, R69, RZ, P6 ;  /* 0x000000ff45697208 */ /* 0x000fe40003000000 */
[----:B------:R-:W-:-:S02]  /*3eb0*/  LOP3.LUT P2, RZ, R90, 0xff00, RZ, 0xc0, !PT ;  /* 0x0000ff005aff7812 */ /* 0x000fc4000784c0ff */
[----:B------:R-:W-:Y:S02]  /*3ec0*/  LOP3.LUT P5, RZ, R90, 0xff, RZ, 0xc0, !PT ;  /* 0x000000ff5aff7812 */ /* 0x000fe400078ac0ff */
[----:B------:R-:W-:Y:S02]  /*3ed0*/  LOP3.LUT P6, RZ, R88, 0xff, RZ, 0xc0, !PT ;  /* 0x000000ff58ff7812 */ /* 0x000fe400078cc0ff */
[----:B------:R-:W-:Y:S02]  /*3ee0*/  F2FP.F16.F32.PACK_AB R71, R110, R71 ;  /* 0x000000476e47723e */ /* 0x000fe400000000ff */
        /* <DEDUP_REMOVED lines=9> */
.L_x_643:
[-CC-:B-1----:R-:W-:Y:S01]  /*3f80*/  FFMA.FTZ R70, R103, R105.reuse, R116.reuse ;  /* 0x0000006967467223 */ /* 0x182fe20000010074 */
[-CC-:B------:R-:W-:Y:S01]  /*3f90*/  FFMA.FTZ R113, R106, R105.reuse, R116.reuse ;  /* 0x000000696a717223 */ /* 0x180fe20000010074 */
[-C--:B------:R-:W-:Y:S01]  /*3fa0*/  FFMA.FTZ R71, R99, R105.reuse, R116 ;  /* 0x0000006963477223 */ /* 0x080fe20000010074 */
[--C-:B------:R-:W-:Y:S02]  /*3fb0*/  HADD2.F32 R111, -RZ, R63.reuse.H0_H0 ;  /* 0x2000003fff6f7230 */ /* 0x100fe40000004100 */
[----:B------:R-:W-:Y:S01]  /*3fc0*/  FADD.FTZ R72, R101, -R70 ;  /* 0x8000004665487221 */ /* 0x000fe20000010000 */
[----:B0-----:R-:W-:Y:S02]  /*3fd0*/  HADD2.F32 R110, -RZ, R63.H1_H1 ;  /* 0x3000003fff6e7230 */ /* 0x001fe40000004100 */
[----:B------:R-:W-:Y:S01]  /*3fe0*/  FADD.FTZ R74, R104, -R113 ;  /* 0x80000071684a7221 */ /* 0x000fe20000010000 */
[----:B------:R-:W-:Y:S02]  /*3ff0*/  HADD2.F32 R75, -RZ, R62.H0_H0 ;  /* 0x2000003eff4b7230 */ /* 0x000fe40000004100 */
[----:B------:R-:W-:Y:S01]  /*4000*/  FADD.FTZ R70, R98, -R71 ;  /* 0x8000004762467221 */ /* 0x000fe20000010000 */
[-CC-:B------:R-:W-:Y:S01]  /*4010*/  FFMA.FTZ R68, R96, R105.reuse, R116.reuse ;  /* 0x0000006960447223 */ /* 0x180fe20000010074 */
[-CC-:B------:R-:W-:Y:S01]  /*4020*/  FFMA.FTZ R69, R77, R105.reuse, R116.reuse ;  /* 0x000000694d457223 */ /* 0x180fe20000010074 */
[----:B-----5:R-:W-:Y:S01]  /*4030*/  FFMA.FTZ R111, R87, R72, R111 ;  /* 0x00000048576f7223 */ /* 0x020fe2000001006f */
[-C--:B------:R-:W-:Y:S01]  /*4040*/  FFMA.FTZ R73, R95, R105.reuse, R116 ;  /* 0x000000695f497223 */ /* 0x080fe20000010074 */
[C---:B------:R-:W-:Y:S01]  /*4050*/  FFMA.FTZ R113, R87.reuse, R74, R110 ;  /* 0x0000004a57717223 */ /* 0x040fe2000001006e */
[----:B------:R-:W-:Y:S01]  /*4060*/  FFMA.FTZ R107, R102, R105, R116 ;  /* 0x00000069666b7223 */ /* 0x000fe20000010074 */
[----:B------:R-:W-:Y:S01]  /*4070*/  FFMA.FTZ R74, R87, R70, R75 ;  /* 0x00000046574a7223 */ /* 0x000fe2000001004b */
[----:B------:R-:W-:-:S02]  /*4080*/  HADD2.F32 R71, -RZ, R60.H0_H0 ;  /* 0x2000003cff477230 */ /* 0x000fc40000004100 */
[----:B------:R-:W-:Y:S01]  /*4090*/  FADD.FTZ R70, R97, -R68 ;  /* 0x8000004461467221 */ /* 0x000fe20000010000 */
[--C-:B------:R-:W-:Y:S02]  /*40a0*/  HADD2.F32 R75, -RZ, R61.reuse.H0_H0 ;  /* 0x2000003dff4b7230 */ /* 0x100fe40000004100 */
[----:B------:R-:W-:Y:S01]  /*40b0*/  FADD.FTZ R68, R76, -R69 ;  /* 0x800000454c447221 */ /* 0x000fe20000010000 */
[----:B------:R-:W-:Y:S01]  /*40c0*/  FMUL.FTZ R111, R111, UR14 ;  /* 0x0000000e6f6f7c20 */ /* 0x000fe20008410000 */
[----:B------:R-:W-:Y:S02]  /*40d0*/  HADD2.F32 R112, -RZ, R62.H1_H1 ;  /* 0x3000003eff707230 */ /* 0x000fe40000004100 */
[----:B------:R-:W-:Y:S01]  /*40e0*/  FADD.FTZ R72, R94, -R73 ;  /* 0x800000495e487221 */ /* 0x000fe20000010000 */
[----:B------:R-:W-:Y:S01]  /*40f0*/  LOP3.LUT P6, RZ, R91, 0xff0000, RZ, 0xc0, !PT ;  /* 0x00ff00005bff7812 */ /* 0x000fe200078cc0ff */
[----:B------:R-:W-:Y:S01]  /*4100*/  FFMA.FTZ R116, R78, R105, R116 ;  /* 0x000000694e747223 */ /* 0x000fe20000010074 */
[----:B------:R-:W-:Y:S01]  /*4110*/  FADD.FTZ R110, R100, -R107 ;  /* 0x8000006b646e7221 */ /* 0x000fe20000010000 */
[----:B------:R-:W-:Y:S01]  /*4120*/  ISETP.GE.U32.AND P2, PT, R88, RZ, PT ;  /* 0x000000ff5800720c */ /* 0x000fe20003f46070 */
[----:B------:R-:W-:Y:S01]  /*4130*/  HADD2.F32 R105, -RZ, R61.H1_H1 ;  /* 0x3000003dff697230 */ /* 0x000fe20000004100 */
[----:B------:R-:W-:Y:S01]  /*4140*/  LOP3.LUT P5, RZ, R89, 0xff0000, RZ, 0xc0, !PT ;  /* 0x00ff000059ff7812 */ /* 0x000fe200078ac0ff */
[C---:B------:R-:W-:Y:S01]  /*4150*/  FFMA.FTZ R68, R87.reuse, R68, R71 ;  /* 0x0000004457447223 */ /* 0x040fe20000010047 */
[----:B------:R-:W-:Y:S01]  /*4160*/  FFMA.FTZ R72, R87, R72, R75 ;  /* 0x0000004857487223 */ /* 0x000fe2000001004b */
[----:B------:R-:W-:Y:S01]  /*4170*/  FMUL.FTZ R113, R113, UR14 ;  /* 0x0000000e71717c20 */ /* 0x000fe20008410000 */
[----:B------:R-:W-:Y:S01]  /*4180*/  FSEL R71, R111, RZ, P6 ;  /* 0x000000ff6f477208 */ /* 0x000fe20003000000 */
[----:B------:R-:W-:Y:S01]  /*4190*/  FMUL.FTZ R74, R74, UR14 ;  /* 0x0000000e4a4a7c20 */ /* 0x000fe20008410000 */
[----:B------:R-:W-:Y:S01]  /*41a0*/  FFMA.FTZ R110, R87, R110, R112 ;  /* 0x0000006e576e7223 */ /* 0x000fe20000010070 */
[----:B------:R-:W-:Y:S01]  /*41b0*/  ISETP.GE.U32.AND.EX P2, PT, R89, 0x1000000, PT, P2 ;  /* 0x010000005900780c */ /* 0x000fe20003f46120 */
[----:B------:R-:W-:Y:S01]  /*41c0*/  FFMA.FTZ R69, R87, R70, R105 ;  /* 0x0000004657457223 */ /* 0x000fe20000010069 */
[----:B------:R-:W-:Y:S01]  /*41d0*/  FSEL R75, R111, RZ, P5 ;  /* 0x000000ff6f4b7208 */ /* 0x000fe20002800000 */
[----:B------:R-:W-:Y:S01]  /*41e0*/  HADD2.F32 R70, -RZ, R60.H1_H1 ;  /* 0x3000003cff467230 */ /* 0x000fe20000004100 */
[----:B------:R-:W-:Y:S01]  /*41f0*/  LOP3.LUT P6, RZ, R91, 0xff, RZ, 0xc0, !PT ;  /* 0x000000ff5bff7812 */ /* 0x000fe200078cc0ff */
[----:B------:R-:W-:Y:S01]  /*4200*/  FMUL.FTZ R110, R110, UR14 ;  /* 0x0000000e6e6e7c20 */ /* 0x000fe20008410000 */
[----:B------:R-:W-:Y:S01]  /*4210*/  ISETP.GE.U32.AND P5, PT, R90, RZ, PT ;  /* 0x000000ff5a00720c */ /* 0x000fe20003fa6070 */
[----:B------:R-:W-:Y:S01]  /*4220*/  FADD.FTZ R116, R79, -R116 ;  /* 0x800000744f747221 */ /* 0x000fe20000010000 */
[----:B------:R-:W-:Y:S01]  /*4230*/  FSEL R114, R113, RZ, P2 ;  /* 0x000000ff71727208 */ /* 0x000fe20001000000 */
[----:B------:R-:W-:Y:S01]  /*4240*/  FMUL.FTZ R72, R72, UR14 ;  /* 0x0000000e48487c20 */ /* 0x000fe20008410000 */
[----:B------:R-:W-:Y:S01]  /*4250*/  FSEL R73, R74, RZ, P6 ;  /* 0x000000ff4a497208 */ /* 0x000fe20003000000 */
[----:B------:R-:W-:Y:S01]  /*4260*/  FFMA.FTZ R116, R87, R116, R70 ;  /* 0x0000007457747223 */ /* 0x000fe20000010046 */
[C---:B------:R-:W-:Y:S01]  /*4270*/  LOP3.LUT P2, RZ, R91.reuse, 0xff00, RZ, 0xc0, !PT ;  /* 0x0000ff005bff7812 */ /* 0x040fe2000784c0ff */
[----:B------:R-:W-:Y:S01]  /*4280*/  FMUL.FTZ R68, R68, UR14 ;  /* 0x0000000e44447c20 */ /* 0x000fe20008410000 */
[----:B------:R-:W-:Y:S01]  /*4290*/  ISETP.GE.U32.AND.EX P5, PT, R91, 0x1000000, PT, P5 ;  /* 0x010000005b00780c */ /* 0x000fe20003fa6150 */
[----:B------:R-:W-:Y:S01]  /*42a0*/  FMUL.FTZ R116, R116, UR14 ;  /* 0x0000000e74747c20 */ /* 0x000fe20008410000 */
[----:B------:R-:W-:-:S02]  /*42b0*/  LOP3.LUT P6, RZ, R89, 0xff, RZ, 0xc0, !PT ;  /* 0x000000ff59ff7812 */ /* 0x000fc400078cc0ff */
[----:B------:R-:W-:Y:S02]  /*42c0*/  FSEL R118, R113, RZ, P5 ;  /* 0x000000ff71767208 */ /* 0x000fe40002800000 */
[----:B------:R-:W-:Y:S02]  /*42d0*/  FSEL R112, R110, RZ, P2 ;  /* 0x000000ff6e707208 */ /* 0x000fe40001000000 */
[----:B------:R-:W-:Y:S01]  /*42e0*/  FSEL R87, R74, RZ, P6 ;  /* 0x000000ff4a577208 */ /* 0x000fe20003000000 */
[----:B------:R-:W-:Y:S01]  /*42f0*/  FMUL.FTZ R74, R69, UR14 ;  /* 0x0000000e454a7c20 */ /* 0x000fe20008410000 */
[----:B------:R-:W-:Y:S02]  /*4300*/  LOP3.LUT P2, RZ, R89, 0xff00, RZ, 0xc0, !PT ;  /* 0x0000ff0059ff7812 */ /* 0x000fe4000784c0ff */
[----:B------:R-:W-:Y:S02]  /*4310*/  LOP3.LUT P5, RZ, R88, 0xff0000, RZ, 0xc0, !PT ;  /* 0x00ff000058ff7812 */ /* 0x000fe400078ac0ff */
[----:B------:R-:W-:-:S02]  /*4320*/  LOP3.LUT P6, RZ, R90, 0xff0000, RZ, 0xc0, !PT ;  /* 0x00ff00005aff7812 */ /* 0x000fc400078cc0ff */
[----:B------:R-:W-:Y:S02]  /*4330*/  F2FP.F16.F32.PACK_AB R75, R114, R75 ;  /* 0x0000004b724b723e */ /* 0x000fe400000000ff */
[----:B------:R-:W-:Y:S02]  /*4340*/  F2FP.F16.F32.PACK_AB R70, R112, R73 ;  /* 0x000000497046723e */ /* 0x000fe400000000ff */
[----:B------:R-:W-:Y:S02]  /*4350*/  FSEL R114, R110, RZ, P2 ;  /* 0x000000ff6e727208 */ /* 0x000fe40001000000 */
[C---:B------:R-:W-:Y:S02]  /*4360*/  FSEL R73, R72.reuse, RZ, P5 ;  /* 0x000000ff48497208 */ /* 0x040fe40002800000 */
[----:B------:R-:W-:Y:S02]  /*4370*/  FSEL R69, R72, RZ, P6 ;  /* 0x000000ff48457208 */ /* 0x000fe40003000000 */
[----:B------:R-:W-:-:S02]  /*4380*/  LOP3.LUT P2, RZ, R88, 0xff000000, RZ, 0xc0, !PT ;  /* 0xff00000058ff7812 */ /* 0x000fc4000784c0ff */
[----:B------:R-:W-:Y:S02]  /*4390*/  LOP3.LUT P5, RZ, R90, 0xff000000, RZ, 0xc0, !PT ;  /* 0xff0000005aff7812 */ /* 0x000fe400078ac0ff */
[----:B------:R-:W-:Y:S02]  /*43a0*/  LOP3.LUT P6, RZ, R88, 0xff00, RZ, 0xc0, !PT ;  /* 0x0000ff0058ff7812 */ /* 0x000fe400078cc0ff */
        /* <DEDUP_REMOVED lines=16> */
.L_x_642:
        /* <DEDUP_REMOVED lines=38> */
[----:B------:R-:W-:Y:S01]  /*4710*/  F2FP.F16.F32.PACK_AB R67, R67, R68 ;  /* 0x000000444343723e */ /* 0x000fe200000000ff */
[----:B------:R-:W-:Y:S01]  /*4720*/  FMUL.FTZ R68, R66, UR14 ;  /* 0x0000000e42447c20 */ /* 0x000fe20008410000 */
[----:B------:R-:W-:-:S02]  /*4730*/  FSEL R74, R71, RZ, P2 ;  /* 0x000000ff474a7208 */ /* 0x000fc40001000000 */
[----:B------:R-:W-:Y:S02]  /*4740*/  F2FP.F16.F32.PACK_AB R66, R69, R66 ;  /* 0x000000424542723e */ /* 0x000fe400000000ff */
[----:B------:R-:W-:Y:S02]  /*4750*/  LOP3.LUT P2, RZ, R91, 0xff0000, RZ, 0xc0, !PT ;  /* 0x00ff00005bff7812 */ /* 0x000fe4000784c0ff */
[----:B------:R-:W-:Y:S02]  /*4760*/  FSEL R110, R71, RZ, P5 ;  /* 0x000000ff476e7208 */ /* 0x000fe40002800000 */
[----:B------:R-:W-:Y:S02]  /*4770*/  FSEL R69, R73, RZ, P6 ;  /* 0x000000ff49457208 */ /* 0x000fe40003000000 */
[----:B------:R-:W-:Y:S02]  /*4780*/  LOP3.LUT P5, RZ, R91, 0xff, RZ, 0xc0, !PT ;  /* 0x000000ff5bff7812 */ /* 0x000fe400078ac0ff */
[----:B------:R-:W-:-:S02]  /*4790*/  LOP3.LUT P6, RZ, R89, 0xff, RZ, 0xc0, !PT ;  /* 0x000000ff59ff7812 */ /* 0x000fc400078cc0ff */
[----:B------:R-:W-:Y:S02]  /*47a0*/  FSEL R71, R70, RZ, P2 ;  /* 0x000000ff46477208 */ /* 0x000fe40001000000 */
[----:B------:R-:W-:Y:S02]  /*47b0*/  F2FP.F16.F32.PACK_AB R75, R74, R75 ;  /* 0x0000004b4a4b723e */ /* 0x000fe400000000ff */
[C---:B------:R-:W-:Y:S02]  /*47c0*/  FSEL R70, R68.reuse, RZ, P5 ;  /* 0x000000ff44467208 */ /* 0x040fe40002800000 */
[----:B------:R-:W-:Y:S01]  /*47d0*/  FSEL R74, R68, RZ, P6 ;  /* 0x000000ff444a7208 */ /* 0x000fe20003000000 */
[----:B------:R-:W-:Y:S01]  /*47e0*/  FMUL.FTZ R68, R65, UR14 ;  /* 0x0000000e41447c20 */ /* 0x000fe20008410000 */
[----:B------:R-:W-:Y:S02]  /*47f0*/  LOP3.LUT P2, RZ, R89, 0xff00, RZ, 0xc0, !PT ;  /* 0x0000ff0059ff7812 */ /* 0x000fe4000784c0ff */
[----:B------:R-:W-:-:S02]  /*4800*/  LOP3.LUT P5, RZ, R88, 0xff0000, RZ, 0xc0, !PT ;  /* 0x00ff000058ff7812 */ /* 0x000fc400078ac0ff */
[----:B------:R-:W-:Y:S02]  /*4810*/  LOP3.LUT P6, RZ, R90, 0xff0000, RZ, 0xc0, !PT ;  /* 0x00ff00005aff7812 */ /* 0x000fe400078cc0ff */
[----:B------:R-:W-:Y:S02]  /*4820*/  F2FP.F16.F32.PACK_AB R70, R69, R70 ;  /* 0x000000464546723e */ /* 0x000fe400000000ff */
[----:B------:R-:W-:Y:S02]  /*4830*/  FSEL R107, R73, RZ, P2 ;  /* 0x000000ff496b7208 */ /* 0x000fe40001000000 */
[C---:B------:R-:W-:Y:S01]  /*4840*/  F2FP.F16.F32.PACK_AB R65, R72.reuse, R65 ;  /* 0x000000414841723e */ /* 0x040fe200000000ff */
[----:B------:R-:W-:Y:S01]  /*4850*/  FMUL.FTZ R72, R72, UR14 ;  /* 0x0000000e48487c20 */ /* 0x000fe20008410000 */
[C---:B------:R-:W-:Y:S02]  /*4860*/  FSEL R73, R68.reuse, RZ, P5 ;  /* 0x000000ff44497208 */ /* 0x040fe40002800000 */
[----:B------:R-:W-:Y:S01]  /*4870*/  FSEL R69, R68, RZ, P6 ;  /* 0x000000ff44457208 */ /* 0x000fe20003000000 */
[----:B------:R-:W-:Y:S01]  /*4880*/  FMUL.FTZ R68, R64, UR14 ;  /* 0x0000000e40447c20 */ /* 0x000fe20008410000 */
[----:B------:R-:W-:-:S02]  /*4890*/  LOP3.LUT P2, RZ, R88, 0xff000000, RZ, 0xc0, !PT ;  /* 0xff00000058ff7812 */ /* 0x000fc4000784c0ff */
[----:B------:R-:W-:Y:S02]  /*48a0*/  LOP3.LUT P5, RZ, R90, 0xff000000, RZ, 0xc0, !PT ;  /* 0xff0000005aff7812 */ /* 0x000fe400078ac0ff */
[----:B------:R-:W-:Y:S02]  /*48b0*/  LOP3.LUT P6, RZ, R88, 0xff00, RZ, 0xc0, !PT ;  /* 0x0000ff0058ff7812 */ /* 0x000fe400078cc0ff */
[----:B------:R-:W-:Y:S02]  /*48c0*/  F2FP.F16.F32.PACK_AB R71, R110, R71 ;  /* 0x000000476e47723e */ /* 0x000fe400000000ff */
[----:B------:R-:W-:Y:S02]  /*48d0*/  FSEL R110, R72, RZ, P2 ;  /* 0x000000ff486e7208 */ /* 0x000fe40001000000 */
[----:B------:R-:W-:Y:S01]  /*48e0*/  F2FP.F16.F32.PACK_AB R64, R64, R87 ;  /* 0x000000574040723e */ /* 0x000fe200000000ff */
[----:B------:R-:W-:Y:S01]  /*48f0*/  FMUL.FTZ R87, R87, UR14 ;  /* 0x0000000e57577c20 */ /* 0x000fe20008410000 */
        /* <DEDUP_REMOVED lines=14> */
.L_x_645:
[-CC-:B------:R-:W-:Y:S01]  /*49e0*/  FFMA.FTZ R68, R103, R105.reuse, R116.reuse ;  /* 0x0000006967447223 */ /* 0x180fe20000010074 */
[-CC-:B------:R-:W-:Y:S01]  /*49f0*/  FFMA.FTZ R71, R106, R105.reuse, R116.reuse ;  /* 0x000000696a477223 */ /* 0x180fe20000010074 */
[-CC-:B------:R-:W-:Y:S01]  /*4a00*/  FFMA.FTZ R73, R99, R105.reuse, R116.reuse ;  /* 0x0000006963497223 */ /* 0x180fe20000010074 */
[-C--:B0-----:R-:W-:Y:S01]  /*4a10*/  FFMA.FTZ R107, R102, R105.reuse, R116 ;  /* 0x00000069666b7223 */ /* 0x081fe20000010074 */
        /* <DEDUP_REMOVED lines=36> */
[----:B------:R-:W-:Y:S01]  /*4c60*/  F2FP.F16.F32.PACK_AB R75, R68, R75 ;  /* 0x0000004b444b723e */ /* 0x000fe200000000ff */
        /* <DEDUP_REMOVED lines=11> */
[----:B------:R-:W-:-:S02]  /*4d20*/  F2FP.F16.F32.PACK_AB R70, R116, R69 ;  /* 0x000000457446723e */ /* 0x000fc400000000ff */
        /* <DEDUP_REMOVED lines=19> */
[----:B------:R-:W-:Y:S02]  /*4e60*/  F2FP.F16.F32.PACK_AB R68, R107, R68 ;  /* 0x000000446b44723e */ /* 0x000fe400000000ff */
[----:B------:R-:W-:Y:S01]  /*4e70*/  F2FP.F16.F32.PACK_AB R72, R105, R72 ;  /* 0x000000486948723e */ /* 0x000fe200000000ff */
[----:B------:R-:W-:Y:S06]  /*4e80*/  BRA `(.L_x_644) ;  /* 0x0000000c00e87947 */ /* 0x000fec0003800000 */
.L_x_641:
        /* <DEDUP_REMOVED lines=8> */
[----:B------:R-:W-:Y:S02]  /*4f10*/  HADD2.F32 R74, -RZ, R63.H1_H1 ;  /* 0x3000003fff4a7230 */ /* 0x000fe40000004100 */
[-CC-:B0-----:R-:W-:Y:S01]  /*4f20*/  FFMA.FTZ R107, R99, R105.reuse, R116.reuse ;  /* 0x00000069636b7223 */ /* 0x181fe20000010074 */
[-CC-:B------:R-:W-:Y:S01]  /*4f30*/  FFMA.FTZ R64, R103, R105.reuse, R116.reuse ;  /* 0x0000006967407223 */ /* 0x180fe20000010074 */
[----:B------:R-:W-:Y:S01]  /*4f40*/  FADD.FTZ R72, R104, -R65 ;  /* 0x8000004168487221 */ /* 0x000fe20000010000 */
[-CC-:B------:R-:W-:Y:S01]  /*4f50*/  FFMA.FTZ R111, R102, R105.reuse, R116.reuse ;  /* 0x00000069666f7223 */ /* 0x180fe20000010074 */
[-CC-:B------:R-:W-:Y:S01]  /*4f60*/  FFMA.FTZ R73, R95, R105.reuse, R116.reuse ;  /* 0x000000695f497223 */ /* 0x180fe20000010074 */
[-CC-:B------:R-:W-:Y:S01]  /*4f70*/  FFMA.FTZ R66, R96, R105.reuse, R116.reuse ;  /* 0x0000006960427223 */ /* 0x180fe20000010074 */
[-CC-:B------:R-:W-:Y:S01]  /*4f80*/  FFMA.FTZ R65, R77, R105.reuse, R116.reuse ;  /* 0x000000694d417223 */ /* 0x180fe20000010074 */
[----:B------:R-:W-:Y:S01]  /*4f90*/  FFMA.FTZ R116, R78, R105, R116 ;  /* 0x000000694e747223 */ /* 0x000fe20000010074 */
[----:B-----5:R-:W-:Y:S01]  /*4fa0*/  FFMA.FTZ R67, R87, R72, R74 ;  /* 0x0000004857437223 */ /* 0x020fe2000001004a */
[----:B------:R-:W-:-:S02]  /*4fb0*/  HADD2.F32 R105, -RZ, R62.H0_H0 ;  /* 0x2000003eff697230 */ /* 0x000fc40000004100 */
[----:B------:R-:W-:Y:S01]  /*4fc0*/  FADD.FTZ R72, R98, -R107 ;  /* 0x8000006b62487221 */ /* 0x000fe20000010000 */
[----:B------:R-:W-:Y:S02]  /*4fd0*/  HADD2.F32 R112, -RZ, R63.H0_H0 ;  /* 0x2000003fff707230 */ /* 0x000fe40000004100 */
[----:B------:R-:W-:Y:S01]  /*4fe0*/  FADD.FTZ R110, R101, -R64 ;  /* 0x80000040656e7221 */ /* 0x000fe20000010000 */
[----:B------:R-:W-:Y:S01]  /*4ff0*/  FADD.FTZ R116, R79, -R116 ;  /* 0x800000744f747221 */ /* 0x000fe20000010000 */
[----:B------:R-:W-:Y:S01]  /*5000*/  FFMA.FTZ R107, R87, R72, R105 ;  /* 0x00000048576b7223 */ /* 0x000fe20000010069 */
[----:B------:R-:W-:Y:S01]  /*5010*/  FADD.FTZ R72, R97, -R66 ;  /* 0x8000004261487221 */ /* 0x000fe20000010000 */
[----:B------:R-:W-:Y:S01]  /*5020*/  FADD.FTZ R66, R76, -R65 ;  /* 0x800000414c427221 */ /* 0x000fe20000010000 */
[----:B------:R-:W-:Y:S02]  /*5030*/  HADD2.F32 R65, -RZ, R60.H1_H1 ;  /* 0x3000003cff417230 */ /* 0x000fe40000004100 */
[----:B------:R-:W-:Y:S01]  /*5040*/  FADD.FTZ R74, R100, -R111 ;  /* 0x8000006f644a7221 */ /* 0x000fe20000010000 */
[----:B------:R-:W-:-:S02]  /*5050*/  HADD2.F32 R113, -RZ, R62.H1_H1 ;  /* 0x3000003eff717230 */ /* 0x000fc40000004100 */
[C---:B------:R-:W-:Y:S01]  /*5060*/  FFMA.FTZ R112, R87.reuse, R110, R112 ;  /* 0x0000006e57707223 */ /* 0x040fe20000010070 */
[----:B------:R-:W-:Y:S01]  /*5070*/  ISETP.GE.U32.AND P2, PT, R88, RZ, PT ;  /* 0x000000ff5800720c */ /* 0x000fe20003f46070 */
[--C-:B------:R-:W-:Y:S02]  /*5080*/  HADD2.F32 R75, -RZ, R61.reuse.H0_H0 ;  /* 0x2000003dff4b7230 */ /* 0x100fe40000004100 */
[----:B------:R-:W-:Y:S01]  /*5090*/  FFMA.FTZ R116, R87, R116, R65 ;  /* 0x0000007457747223 */ /* 0x000fe20000010041 */
[----:B------:R-:W-:Y:S01]  /*50a0*/  FADD.FTZ R64, R94, -R73 ;  /* 0x800000495e407221 */ /* 0x000fe20000010000 */
[----:B------:R-:W-:Y:S01]  /*50b0*/  FMUL.FTZ R65, R67, UR14 ;  /* 0x0000000e43417c20 */ /* 0x000fe20008410000 */
[----:B------:R-:W-:Y:S01]  /*50c0*/  FFMA.FTZ R110, R87, R74, R113 ;  /* 0x0000004a576e7223 */ /* 0x000fe20000010071 */
[----:B------:R-:W-:Y:S01]  /*50d0*/  HADD2.F32 R73, -RZ, R60.H0_H0 ;  /* 0x2000003cff497230 */ /* 0x000fe20000004100 */
[----:B------:R-:W-:Y:S01]  /*50e0*/  ISETP.GE.U32.AND.EX P2, PT, R89, 0x1000000, PT, P2 ;  /* 0x010000005900780c */ /* 0x000fe20003f46120 */
[----:B------:R-:W-:Y:S01]  /*50f0*/  HADD2.F32 R74, -RZ, R61.H1_H1 ;  /* 0x3000003dff4a7230 */ /* 0x000fe20000004100 */
[----:B------:R-:W-:Y:S01]  /*5100*/  F2FP.F16.F32.PACK_AB R67, R67, R112 ;  /* 0x000000704343723e */ /* 0x000fe200000000ff */
[----:B------:R-:W-:Y:S01]  /*5110*/  FMUL.FTZ R112, R112, UR14 ;  /* 0x0000000e70707c20 */ /* 0x000fe20008410000 */
[----:B------:R-:W-:Y:S01]  /*5120*/  FFMA.FTZ R64, R87, R64, R75 ;  /* 0x0000004057407223 */ /* 0x000fe2000001004b */
[----:B------:R-:W-:Y:S01]  /*5130*/  LOP3.LUT P5, RZ, R89, 0xff0000, RZ, 0xc0, !PT ;  /* 0x00ff000059ff7812 */ /* 0x000fe200078ac0ff */
[----:B------:R-:W-:Y:S01]  /*5140*/  FFMA.FTZ R73, R87, R66, R73 ;  /* 0x0000004257497223 */ /* 0x000fe20000010049 */
[----:B------:R-:W-:Y:S01]  /*5150*/  FSEL R114, R65, RZ, P2 ;  /* 0x000000ff41727208 */ /* 0x000fe20001000000 */
[----:B------:R-:W-:Y:S01]  /*5160*/  FMUL.FTZ R65, R107, UR14 ;  /* 0x0000000e6b417c20 */ /* 0x000fe20008410000 */
[----:B------:R-:W-:Y:S01]  /*5170*/  FFMA.FTZ R105, R87, R72, R74 ;  /* 0x0000004857697223 */ /* 0x000fe2000001004a */
[----:B------:R-:W-:Y:S01]  /*5180*/  LOP3.LUT P6, RZ, R89, 0xff, RZ, 0xc0, !PT ;  /* 0x000000ff59ff7812 */ /* 0x000fe200078cc0ff */
[----:B------:R-:W-:Y:S01]  /*5190*/  FMUL.FTZ R75, R64, UR14 ;  /* 0x0000000e404b7c20 */ /* 0x000fe20008410000 */
[C---:B------:R-:W-:Y:S01]  /*51a0*/  F2FP.F16.F32.PACK_AB R66, R110.reuse, R107 ;  /* 0x0000006b6e42723e */ /* 0x040fe200000000ff */
[----:B------:R-:W-:Y:S01]  /*51b0*/  FMUL.FTZ R110, R110, UR14 ;  /* 0x0000000e6e6e7c20 */ /* 0x000fe20008410000 */
[----:B------:R-:W-:Y:S01]  /*51c0*/  FSEL R111, R112, RZ, P5 ;  /* 0x000000ff706f7208 */ /* 0x000fe20002800000 */
[----:B------:R-:W-:Y:S01]  /*51d0*/  FMUL.FTZ R87, R105, UR14 ;  /* 0x0000000e69577c20 */ /* 0x000fe20008410000 */
[----:B------:R-:W-:Y:S01]  /*51e0*/  LOP3.LUT P2, RZ, R89, 0xff00, RZ, 0xc0, !PT ;  /* 0x0000ff0059ff7812 */ /* 0x000fe2000784c0ff */
[----:B------:R-:W-:Y:S01]  /*51f0*/  FMUL.FTZ R72, R73, UR14 ;  /* 0x0000000e49487c20 */ /* 0x000fe20008410000 */
[----:B------:R-:W-:Y:S01]  /*5200*/  LOP3.LUT P5, RZ, R88, 0xff0000, RZ, 0xc0, !PT ;  /* 0x00ff000058ff7812 */ /* 0x000fe200078ac0ff */
[----:B------:R-:W-:Y:S01]  /*5210*/  FMUL.FTZ R74, R116, UR14 ;  /* 0x0000000e744a7c20 */ /* 0x000fe20008410000 */
[----:B------:R-:W-:-:S02]  /*5220*/  FSEL R107, R65, RZ, P6 ;  /* 0x000000ff416b7208 */ /* 0x000fc40003000000 */
[----:B------:R-:W-:Y:S02]  /*5230*/  F2FP.F16.F32.PACK_AB R65, R105, R64 ;  /* 0x000000406941723e */ /* 0x000fe400000000ff */
[----:B------:R-:W-:Y:S02]  /*5240*/  LOP3.LUT P6, RZ, R88, 0xff000000, RZ, 0xc0, !PT ;  /* 0xff00000058ff7812 */ /* 0x000fe400078cc0ff */
[----:B------:R-:W-:Y:S02]  /*5250*/  FSEL R112, R110, RZ, P2 ;  /* 0x000000ff6e707208 */ /* 0x000fe40001000000 */
[----:B------:R-:W-:Y:S02]  /*5260*/  FSEL R105, R75, RZ, P5 ;  /* 0x000000ff4b697208 */ /* 0x000fe40002800000 */
[C---:B------:R-:W-:Y:S02]  /*5270*/  LOP3.LUT P2, RZ, R88.reuse, 0xff, RZ, 0xc0, !PT ;  /* 0x000000ff58ff7812 */ /* 0x040fe4000784c0ff */
[----:B------:R-:W-:-:S02]  /*5280*/  LOP3.LUT P5, RZ, R88, 0xff00, RZ, 0xc0, !PT ;  /* 0x0000ff0058ff7812 */ /* 0x000fc400078ac0ff */
[----:B------:R-:W-:Y:S02]  /*5290*/  FSEL R110, R87, RZ, P6 ;  /* 0x000000ff576e7208 */ /* 0x000fe40003000000 */
[----:B------:R-:W-:Y:S02]  /*52a0*/  FSEL R72, R72, RZ, P2 ;  /* 0x000000ff48487208 */ /* 0x000fe40001000000 */
[----:B------:R-:W-:Y:S02]  /*52b0*/  FSEL R87, R74, RZ, P5 ;  /* 0x000000ff4a577208 */ /* 0x000fe40002800000 */
[----:B------:R-:W-:Y:S02]  /*52c0*/  F2FP.F16.F32.PACK_AB R64, R116, R73 ;  /* 0x000000497440723e */ /* 0x000fe400000000ff */
[----:B------:R-:W-:Y:S02]  /*52d0*/  F2FP.F16.F32.PACK_AB R75, R114, R111 ;  /* 0x0000006f724b723e */ /* 0x000fe400000000ff */
[----:B------:R-:W-:-:S02]  /*52e0*/  F2FP.F16.F32.PACK_AB R74, R112, R107 ;  /* 0x0000006b704a723e */ /* 0x000fc400000000ff */
[----:B------:R-:W-:Y:S02]  /*52f0*/  F2FP.F16.F32.PACK_AB R73, R110, R105 ;  /* 0x000000696e49723e */ /* 0x000fe400000000ff */
[----:B------:R-:W-:Y:S01]  /*5300*/  F2FP.F16.F32.PACK_AB R72, R87, R72 ;  /* 0x000000485748723e */ /* 0x000fe200000000ff */
[----:B------:R-:W-:Y:S06]  /*5310*/  BRA `(.L_x_644) ;  /* 0x0000000800c47947 */ /* 0x000fec0003800000 */
.L_x_647:
[-CC-:B------:R-:W-:Y:S01]  /*5320*/  FFMA.FTZ R73, R106, R105.reuse, R116.reuse ;  /* 0x000000696a497223 */ /* 0x180fe20000010074 */
[-CC-:B------:R-:W-:Y:S01]  /*5330*/  FFMA.FTZ R72, R103, R105.reuse, R116.reuse ;  /* 0x0000006967487223 */ /* 0x180fe20000010074 */
[--C-:B------:R-:W-:Y:S02]  /*5340*/  HADD2.F32 R112, -RZ, R63.reuse.H1_H1 ;  /* 0x3000003fff707230 */ /* 0x100fe40000004100 */
[-CC-:B------:R-:W-:Y:S01]  /*5350*/  FFMA.FTZ R111, R99, R105.reuse, R116.reuse ;  /* 0x00000069636f7223 */ /* 0x180fe20000010074 */
[----:B0-----:R-:W-:Y:S01]  /*5360*/  FADD.FTZ R110, R104, -R73 ;  /* 0x80000049686e7221 */ /* 0x001fe20000010000 */
[----:B------:R-:W-:Y:S02]  /*5370*/  HADD2.F32 R115, -RZ, R63.H0_H0 ;  /* 0x2000003fff737230 */ /* 0x000fe40000004100 */
[-CC-:B------:R-:W-:Y:S01]  /*5380*/  FFMA.FTZ R107, R95, R105.reuse, R116.reuse ;  /* 0x000000695f6b7223 */ /* 0x180fe20000010074 */
[-CC-:B------:R-:W-:Y:S01]  /*5390*/  FFMA.FTZ R113, R102, R105.reuse, R116.reuse ;  /* 0x0000006966717223 */ /* 0x180fe20000010074 */
[-C--:B------:R-:W-:Y:S01]  /*53a0*/  FFMA.FTZ R74, R96, R105.reuse, R116 ;  /* 0x00000069604a7223 */ /* 0x080fe20000010074 */
[----:B------:R-:W-:Y:S01]  /*53b0*/  FADD.FTZ R72, R101, -R72 ;  /* 0x8000004865487221 */ /* 0x000fe20000010000 */
[-CC-:B------:R-:W-:Y:S01]  /*53c0*/  FFMA.FTZ R75, R77, R105.reuse, R116.reuse ;  /* 0x000000694d4b7223 */ /* 0x180fe20000010074 */
[----:B------:R-:W-:Y:S01]  /*53d0*/  FFMA.FTZ R116, R78, R105, R116 ;  /* 0x000000694e747223 */ /* 0x000fe20000010074 */
[----:B-----5:R-:W-:Y:S01]  /*53e0*/  FFMA.FTZ R73, R87, R110, R112 ;  /* 0x0000006e57497223 */ /* 0x020fe20000010070 */
[----:B------:R-:W-:-:S02]  /*53f0*/  HADD2.F32 R114, -RZ, R62.H0_H0 ;  /* 0x2000003eff727230 */ /* 0x000fc40000004100 */
[----:B------:R-:W-:Y:S01]  /*5400*/  FADD.FTZ R110, R98, -R111 ;  /* 0x8000006f626e7221 */ /* 0x000fe20000010000 */
[--C-:B------:R-:W-:Y:S02]  /*5410*/  HADD2.F32 R105, -RZ, R61.reuse.H0_H0 ;  /* 0x2000003dff697230 */ /* 0x100fe40000004100 */
[----:B------:R-:W-:Y:S01]  /*5420*/  FADD.FTZ R112, R94, -R107 ;  /* 0x8000006b5e707221 */ /* 0x000fe20000010000 */
[C---:B------:R-:W-:Y:S01]  /*5430*/  FFMA.FTZ R72, R87.reuse, R72, R115 ;  /* 0x0000004857487223 */ /* 0x040fe20000010073 */
[----:B------:R-:W-:Y:S02]  /*5440*/  HADD2.F32 R115, -RZ, R62.H1_H1 ;  /* 0x3000003eff737230 */ /* 0x000fe40000004100 */
[----:B------:R-:W-:Y:S01]  /*5450*/  FADD.FTZ R118, R100, -R113 ;  /* 0x8000007164767221 */ /* 0x000fe20000010000 */
[----:B------:R-:W-:Y:S01]  /*5460*/  ISETP.GE.U32.AND P2, PT, R88, RZ, PT ;  /* 0x000000ff5800720c */ /* 0x000fe20003f46070 */
[C---:B------:R-:W-:Y:S01]  /*5470*/  FFMA.FTZ R110, R87.reuse, R110, R114 ;  /* 0x0000006e576e7223 */ /* 0x040fe20000010072 */
[----:B------:R-:W-:Y:S01]  /*5480*/  FFMA.FTZ R105, R87, R112, R105 ;  /* 0x0000007057697223 */ /* 0x000fe20000010069 */
[----:B------:R-:W-:-:S02]  /*5490*/  HADD2.F32 R114, -RZ, R61.H1_H1 ;  /* 0x3000003dff727230 */ /* 0x000fc40000004100 */
[----:B------:R-:W-:Y:S01]  /*54a0*/  FADD.FTZ R112, R97, -R74 ;  /* 0x8000004a61707221 */ /* 0x000fe20000010000 */
[--C-:B------:R-:W-:Y:S02]  /*54b0*/  HADD2.F32 R111, -RZ, R60.reuse.H0_H0 ;  /* 0x2000003cff6f7230 */ /* 0x100fe40000004100 */
[----:B------:R-:W-:Y:S01]  /*54c0*/  FADD.FTZ R74, R76, -R75 ;  /* 0x8000004b4c4a7221 */ /* 0x000fe20000010000 */
[----:B------:R-:W-:Y:S01]  /*54d0*/  FMUL.FTZ R72, R72, UR14 ;  /* 0x0000000e48487c20 */ /* 0x000fe20008410000 */
[----:B------:R-:W-:Y:S01]  /*54e0*/  FMUL.FTZ R73, R73, UR14 ;  /* 0x0000000e49497c20 */ /* 0x000fe20008410000 */
[----:B------:R-:W-:Y:S01]  /*54f0*/  FFMA.FTZ R107, R87, R118, R115 ;  /* 0x00000076576b7223 */ /* 0x000fe20000010073 */
[----:B------:R-:W-:Y:S01]  /*5500*/  HADD2.F32 R75, -RZ, R60.H1_H1 ;  /* 0x3000003cff4b7230 */ /* 0x000fe20000004100 */
[----:B------:R-:W-:Y:S01]  /*5510*/  LOP3.LUT P5, RZ, R89, 0xff0000, RZ, 0xc0, !PT ;  /* 0x00ff000059ff7812 */ /* 0x000fe200078ac0ff */
[----:B------:R-:W-:Y:S01]  /*5520*/  FADD.FTZ R116, R79, -R116 ;  /* 0x800000744f747221 */ /* 0x000fe20000010000 */
        /* <DEDUP_REMOVED lines=29> */
.L_x_646:
[----:B-1----:R-:W1:Y:S02]  /*5700*/  LDC.64 R72, c[0x0][0x478] ;  /* 0x00011e00ff487b82 */ /* 0x002e640000000a00 */
[----:B-1----:R-:W-:-:S04]  /*5710*/  ISETP.NE.U32.AND P1, PT, R72, RZ, PT ;  /* 0x000000ff4800720c */ /* 0x002fc80003f25070 */
[----:B------:R-:W-:-:S13]  /*5720*/  ISETP.NE.AND.EX P1, PT, R73, RZ, PT, P1 ;  /* 0x000000ff4900720c */ /* 0x000fda0003f25310 */
[----:B------:R-:W-:Y:S05]  /*5730*/  @!P1 BRA `(.L_x_648) ;  /* 0x0000000000e89947 */ /* 0x000fea0003800000 */
[-CC-:B0-----:R-:W-:Y:S01]  /*5740*/  FFMA.FTZ R107, R106, R105.reuse, R116.reuse ;  /* 0x000000696a6b7223 */ /* 0x181fe20000010074 */
[-CC-:B------:R-:W-:Y:S01]  /*5750*/  FFMA.FTZ R66, R103, R105.reuse, R116.reuse ;  /* 0x0000006967427223 */ /* 0x180fe20000010074 */
[-CC-:B------:R-:W-:Y:S01]  /*5760*/  FFMA.FTZ R67, R95, R105.reuse, R116.reuse ;  /* 0x000000695f437223 */ /* 0x180fe20000010074 */
[-CC-:B------:R-:W-:Y:S01]  /*5770*/  FFMA.FTZ R73, R99, R105.reuse, R116.reuse ;  /* 0x0000006963497223 */ /* 0x180fe20000010074 */
[----:B------:R-:W-:Y:S01]  /*5780*/  FADD.FTZ R114, R104, -R107 ;  /* 0x8000006b68727221 */ /* 0x000fe20000010000 */
[-CC-:B------:R-:W-:Y:S01]  /*5790*/  FFMA.FTZ R75, R102, R105.reuse, R116.reuse ;  /* 0x00000069664b7223 */ /* 0x180fe20000010074 */
[-CC-:B------:R-:W-:Y:S01]  /*57a0*/  FFMA.FTZ R64, R96, R105.reuse, R116.reuse ;  /* 0x0000006960407223 */ /* 0x180fe20000010074 */
[-C--:B------:R-:W-:Y:S01]  /*57b0*/  FFMA.FTZ R65, R77, R105.reuse, R116 ;  /* 0x000000694d417223 */ /* 0x080fe20000010074 */
[----:B------:R-:W-:Y:S01]  /*57c0*/  FADD.FTZ R112, R101, -R66 ;  /* 0x8000004265707221 */ /* 0x000fe20000010000 */
[----:B------:R-:W-:Y:S01]  /*57d0*/  FADD.FTZ R66, R94, -R67 ;  /* 0x800000435e427221 */ /* 0x000fe20000010000 */
[----:B-----5:R-:W-:Y:S01]  /*57e0*/  FMUL.FTZ R67, R87, R114 ;  /* 0x0000007257437220 */ /* 0x020fe20000410000 */
[----:B------:R-:W-:Y:S01]  /*57f0*/  ISETP.GE.U32.AND P2, PT, R88, RZ, PT ;  /* 0x000000ff5800720c */ /* 0x000fe20003f46070 */
[----:B------:R-:W-:Y:S01]  /*5800*/  FADD.FTZ R74, R98, -R73 ;  /* 0x80000049624a7221 */ /* 0x000fe20000010000 */
        /* <DEDUP_REMOVED lines=10> */
[----:B------:R-:W-:Y:S01]  /*58b0*/  F2FP.F16.F32.PACK_AB R67, R67, R112 ;  /* 0x000000704343723e */ /* 0x000fe200000000ff */
[----:B------:R-:W-:Y:S01]  /*58c0*/  FMUL.FTZ R112, R112, UR14 ;  /* 0x0000000e70707c20 */ /* 0x000fe20008410000 */
[----:B------:R-:W-:Y:S01]  /*58d0*/  LOP3.LUT P5, RZ, R89, 0xff0000, RZ, 0xc0, !PT ;  /* 0x00ff000059ff7812 */ /* 0x000fe200078ac0ff */
[----:B------:R-:W-:Y:S01]  /*58e0*/  FADD.FTZ R116, R79, -R116 ;  /* 0x800000744f747221 */ /* 0x000fe20000010000 */
[----:B------:R-:W-:Y:S01]  /*58f0*/  FSEL R114, R66, RZ, P2 ;  /* 0x000000ff42727208 */ /* 0x000fe20001000000 */
[----:B------:R-:W-:Y:S01]  /*5900*/  FMUL.FTZ R72, R87, R72 ;  /* 0x0000004857487220 */ /* 0x000fe20000410000 */
[C---:B------:R-:W-:Y:S01]  /*5910*/  F2FP.F16.F32.PACK_AB R66, R75.reuse, R74 ;  /* 0x0000004a4b42723e */ /* 0x040fe200000000ff */
        /* <DEDUP_REMOVED lines=13> */
[----:B------:R-:W-:Y:S01]  /*59f0*/  F2FP.F16.F32.PACK_AB R65, R72, R65 ;  /* 0x000000414841723e */ /* 0x000fe200000000ff */
[----:B------:R-:W-:Y:S01]  /*5a00*/  FMUL.FTZ R72, R64, UR14 ;  /* 0x0000000e40487c20 */ /* 0x000fe20008410000 */
[----:B------:R-:W-:Y:S02]  /*5a10*/  FSEL R105, R74, RZ, P5 ;  /* 0x000000ff4a697208 */ /* 0x000fe40002800000 */
[C---:B------:R-:W-:Y:S02]  /*5a20*/  LOP3.LUT P6, RZ, R88.reuse, 0xff000000, RZ, 0xc0, !PT ;  /* 0xff00000058ff7812 */ /* 0x040fe400078cc0ff */
[----:B------:R-:W-:-:S02]  /*5a30*/  LOP3.LUT P2, RZ, R88, 0xff, RZ, 0xc0, !PT ;  /* 0x000000ff58ff7812 */ /* 0x000fc4000784c0ff */
[----:B------:R-:W-:Y:S02]  /*5a40*/  LOP3.LUT P5, RZ, R88, 0xff00, RZ, 0xc0, !PT ;  /* 0x0000ff0058ff7812 */ /* 0x000fe400078ac0ff */
[----:B------:R-:W-:Y:S02]  /*5a50*/  F2FP.F16.F32.PACK_AB R64, R87, R64 ;  /* 0x000000405740723e */ /* 0x000fe400000000ff */
[----:B------:R-:W-:Y:S02]  /*5a60*/  FSEL R110, R75, RZ, P6 ;  /* 0x000000ff4b6e7208 */ /* 0x000fe40003000000 */
[----:B------:R-:W-:Y:S02]  /*5a70*/  FSEL R72, R72, RZ, P2 ;  /* 0x000000ff48487208 */ /* 0x000fe40001000000 */
[----:B------:R-:W-:Y:S02]  /*5a80*/  FSEL R87, R73, RZ, P5 ;  /* 0x000000ff49577208 */ /* 0x000fe40002800000 */
[----:B------:R-:W-:-:S02]  /*5a90*/  F2FP.F16.F32.PACK_AB R75, R114, R111 ;  /* 0x0000006f724b723e */ /* 0x000fc400000000ff */
[----:B------:R-:W-:Y:S02]  /*5aa0*/  F2FP.F16.F32.PACK_AB R74, R112, R107 ;  /* 0x0000006b704a723e */ /* 0x000fe400000000ff */
[----:B------:R-:W-:Y:S02]  /*5ab0*/  F2FP.F16.F32.PACK_AB R73, R110, R105 ;  /* 0x000000696e49723e */ /* 0x000fe400000000ff */
[----:B------:R-:W-:Y:S01]  /*5ac0*/  F2FP.F16.F32.PACK_AB R72, R87, R72 ;  /* 0x000000485748723e */ /* 0x000fe200000000ff */
[----:B------:R-:W-:Y:S06]  /*5ad0*/  BRA `(.L_x_644) ;  /* 0x0000000000d47947 */ /* 0x000fec0003800000 */
.L_x_648:
        /* <DEDUP_REMOVED lines=53> */
.L_x_644:
        /* <DEDUP_REMOVED lines=9> */
.L_x_640:
[----:B------:R-:W-:Y:S05]  /*5ec0*/  BSYNC.RECONVERGENT B1 ;  /* 0x0000000000017941 */ /* 0x000fea0003800200 */
.L_x_639:
[----:B-1-3--:R-:W1:Y:S02]  /*5ed0*/  LDC.64 R72, c[0x0][0x380] ;  /* 0x0000e000ff487b82 */ /* 0x00ae640000000a00 */
[----:B-1----:R-:W-:-:S04]  /*5ee0*/  LEA R7, R72, R7, 0x2 ;  /* 0x0000000748077211 */ /* 0x002fc800078e10ff */
[----:B------:R-:W-:-:S13]  /*5ef0*/  ISETP.GE.AND P0, PT, R7, R73, PT ;  /* 0x000000490700720c */ /* 0x000fda0003f06270 */
[----:B------:R-:W-:Y:S05]  /*5f00*/  @!P0 BRA `(.L_x_649) ;  /* 0xffffffa4004c8947 */ /* 0x000fea000383ffff */
.L_x_623:
[----:B------:R-:W-:Y:S05]  /*5f10*/  BSYNC B0 ;  /* 0x0000000000007941 */ /* 0x000fea0003800000 */
.L_x_622:
[----:B-----5:R-:W1:Y:S01]  /*5f20*/  S2R R53, SR_TID.X ;  /* 0x0000000000357919 */ /* 0x020e620000002100 */
[----:B------:R-:W-:Y:S01]  /*5f30*/  MOV R5, 0x400 ;  /* 0x0000040000057802 */ /* 0x000fe20000000f00 */
[----:B------:R-:W-:Y:S05]  /*5f40*/  WARPSYNC.ALL ;  /* 0x0000000000007948 */ /* 0x000fea0003800000 */
[----:B------:R-:W2:Y:S01]  /*5f50*/  S2R R6, SR_CgaCtaId ;  /* 0x0000000000067919 */ /* 0x000ea20000008800 */
[----:B------:R-:W3:Y:S01]  /*5f60*/  LDCU.128 UR16, c[0x0][0x440] ;  /* 0x00008800ff1077ac */ /* 0x000ee20008000c00 */
[----:B-1----:R-:W-:-:S04]  /*5f70*/  SHF.L.U32 R2, R53, 0x6, RZ ;  /* 0x0000000635027819 */ /* 0x002fc800000006ff */
[----:B------:R-:W-:Y:S02]  /*5f80*/  LOP3.LUT R3, R2, 0x1800, RZ, 0xc0, !PT ;  /* 0x0000180002037812 */ /* 0x000fe400078ec0ff */
[----:B--2---:R-:W-:Y:S02]  /*5f90*/  LEA R2, R6, R5, 0x18 ;  /* 0x0000000506027211 */ /* 0x004fe400078ec0ff */
[----:B------:R-:W-:-:S04]  /*5fa0*/  LEA R3, R4, R3, 0x5 ;  /* 0x0000000304037211 */ /* 0x000fc800078e28ff */
[-C--:B------:R-:W-:Y:S02]  /*5fb0*/  IADD3 R3, PT, PT, R3, R2.reuse, RZ ;  /* 0x0000000203037210 */ /* 0x080fe40007ffe0ff */
[----:B------:R-:W-:-:S03]  /*5fc0*/  LEA R2, R53, R2, 0x2 ;  /* 0x0000000235027211 */ /* 0x000fc600078e10ff */
[----:B------:R-:W-:Y:S04]  /*5fd0*/  STS.128 [R3], R32 ;  /* 0x0000002003007388 */ /* 0x000fe80000000c00 */
[----:B------:R-:W-:Y:S04]  /*5fe0*/  STS.128 [R3+0x10], R28 ;  /* 0x0000101c03007388 */ /* 0x000fe80000000c00 */
[----:B------:R-:W-:Y:S04]  /*5ff0*/  STS.128 [R3+0x400], R24 ;  /* 0x0004001803007388 */ /* 0x000fe80000000c00 */
[----:B------:R1:W-:Y:S01]  /*6000*/  STS.128 [R3+0x410], R20 ;  /* 0x0004101403007388 */ /* 0x0003e20000000c00 */
[----:B------:R-:W-:Y:S01]  /*6010*/  BAR.SYNC.DEFER_BLOCKING 0x0 ;  /* 0x0000000000007b1d */ /* 0x000fe20000010000 */
[----:B-1----:R-:W-:Y:S01]  /*6020*/  IMAD R22, R0, UR7, RZ ;  /* 0x0000000700167c24 */ /* 0x002fe2000f8e02ff */
[----:B------:R-:W-:-:S04]  /*6030*/  LOP3.LUT R23, R53, 0x7f, RZ, 0x3c, !PT ;  /* 0x0000007f35177812 */ /* 0x000fc800078e3cff */
[----:B------:R-:W-:Y:S02]  /*6040*/  IADD3 R22, P0, PT, R22, R53, RZ ;  /* 0x0000003516167210 */ /* 0x000fe40007f1e0ff */
[----:B------:R-:W-:Y:S02]  /*6050*/  IADD3 R23, PT, PT, R23, R0, RZ ;  /* 0x0000000017177210 */ /* 0x000fe40007ffe0ff */
[----:B------:R-:W-:Y:S02]  /*6060*/  IADD3.X R25, PT, PT, RZ, RZ, RZ, P0, !PT ;  /* 0x000000ffff197210 */ /* 0x000fe400007fe4ff */
[----:B------:R-:W-:Y:S01]  /*6070*/  SHF.L.U32 R24, R22, 0x2, RZ ;  /* 0x0000000216187819 */ /* 0x000fe200000006ff */
[----:B------:R-:W1:Y:S01]  /*6080*/  LDS R4, [R2] ;  /* 0x0000000002047984 */ /* 0x000e620000000800 */
[C---:B------:R-:W-:Y:S02]  /*6090*/  ISETP.GE.U32.AND P3, PT, R23.reuse, 0x80, PT ;  /* 0x000000801700780c */ /* 0x040fe40003f66070 */
[C---:B------:R-:W-:Y:S01]  /*60a0*/  ISETP.GE.U32.AND P2, PT, R23.reuse, 0x100, PT ;  /* 0x000001001700780c */ /* 0x040fe20003f46070 */
[----:B------:R-:W2:Y:S01]  /*60b0*/  LDS R9, [R2+0x800] ;  /* 0x0008000002097984 */ /* 0x000ea20000000800 */
[----:B------:R-:W-:-:S02]  /*60c0*/  ISETP.GE.U32.AND P1, PT, R23, 0x180, PT ;  /* 0x000001801700780c */ /* 0x000fc40003f26070 */
[----:B------:R-:W-:Y:S01]  /*60d0*/  ISETP.GE.U32.AND P0, PT, R23, 0x200, PT ;  /* 0x000002001700780c */ /* 0x000fe20003f06070 */
[----:B------:R-:W4:Y:S01]  /*60e0*/  LDS R5, [R2+0x200] ;  /* 0x0002000002057984 */ /* 0x000f220000000800 */
[C---:B---3--:R-:W-:Y:S02]  /*60f0*/  IADD3 R26, P4, PT, R24.reuse, UR18, RZ ;  /* 0x00000012181a7c10 */ /* 0x048fe4000ff9e0ff */
[----:B------:R-:W-:Y:S01]  /*6100*/  IADD3 R24, P5, PT, R24, UR16, RZ ;  /* 0x0000001018187c10 */ /* 0x000fe2000ffbe0ff */
[----:B------:R-:W3:Y:S04]  /*6110*/  LDS R8, [R2+0xa00] ;  /* 0x000a000002087984 */ /* 0x000ee80000000800 */
        /* <DEDUP_REMOVED lines=11> */
[----:B----4-:R-:W-:-:S03]  /*61d0*/  FADD.FTZ R5, RZ, R5 ;  /* 0x00000005ff057221 */ /* 0x010fc60000010000 */
[----:B------:R-:W4:Y:S01]  /*61e0*/  LDS R16, [R2+0x1a00] ;  /* 0x001a000002107984 */ /* 0x000f220000000800 */
[----:B---3--:R-:W-:-:S03]  /*61f0*/  FADD.FTZ R5, R5, R8 ;  /* 0x0000000805057221 */ /* 0x008fc60000010000 */
        /* <DEDUP_REMOVED lines=14> */
[----:B----4-:R-:W-:-:S03]  /*62e0*/  FADD.FTZ R9, R5, R16 ;  /* 0x0000001005097221 */ /* 0x010fc60000010000 */
[----:B------:R-:W-:Y:S01]  /*62f0*/  STS.128 [R3+0x400], R40 ;  /* 0x0004002803007388 */ /* 0x000fe20000000c00 */
[----:B---3--:R-:W-:-:S03]  /*6300*/  FADD.FTZ R19, R6, R19 ;  /* 0x0000001306137221 */ /* 0x008fc60000010000 */
[----:B------:R1:W-:Y:S01]  /*6310*/  STS.128 [R3+0x410], R36 ;  /* 0x0004102403007388 */ /* 0x0003e20000000c00 */
[----:B0-----:R-:W-:Y:S01]  /*6320*/  FADD.FTZ R11, R7, R18 ;  /* 0x00000012070b7221 */ /* 0x001fe20000010000 */
[----:B------:R-:W-:Y:S01]  /*6330*/  BAR.SYNC.DEFER_BLOCKING 0x0 ;  /* 0x0000000000007b1d */ /* 0x000fe20000010000 */
[----:B-1----:R-:W-:-:S04]  /*6340*/  SHF.L.U64.HI R39, R22, 0x2, R25 ;  /* 0x0000000216277819 */ /* 0x002fc80000010219 */
[C---:B------:R-:W-:Y:S02]  /*6350*/  IADD3.X R41, PT, PT, R39.reuse, UR19, RZ, P4, !PT ;  /* 0x0000001327297c10 */ /* 0x040fe4000a7fe4ff */
        /* <DEDUP_REMOVED lines=24> */
[----:B------:R-:W-:Y:S01]  /*64e0*/  FADD.FTZ R0, RZ, R0 ;  /* 0x00000000ff007221 */ /* 0x000fe20000010000 */
[----:B----4-:R-:W-:Y:S01]  /*64f0*/  @P3 MOV R2, R26 ;  /* 0x0000001a00023202 */ /* 0x010fe20000000f00 */
[----:B------:R-:W-:Y:S01]  /*6500*/  FADD.FTZ R22, R22, R29 ;  /* 0x0000001d16167221 */ /* 0x000fe20000010000 */
[----:B------:R-:W-:Y:S01]  /*6510*/  @P3 IADD3 R26, P4, PT, R26, 0x200, RZ ;  /* 0x000002001a1a3810 */ /* 0x000fe20007f9e0ff */
[----:B------:R-:W-:-:S02]  /*6520*/  FADD.FTZ R0, R0, R23 ;  /* 0x0000001700007221 */ /* 0x000fc40000010000 */
[----:B------:R4:W-:Y:S01]  /*6530*/  @P3 STG.E desc[UR8][R2.64], R33 ;  /* 0x0000002102003986 */ /* 0x0009e2000c101908 */
[----:B------:R-:W-:Y:S01]  /*6540*/  @P3 IADD3.X R41, PT, PT, RZ, R41, RZ, P4, !PT ;  /* 0x00000029ff293210 */ /* 0x000fe200027fe4ff */
[----:B------:R-:W-:Y:S01]  /*6550*/  FADD.FTZ R35, R22, R35 ;  /* 0x0000002316237221 */ /* 0x000fe20000010000 */
[----:B------:R-:W-:Y:S01]  /*6560*/  FADD.FTZ R0, R0, R31 ;  /* 0x0000001f00007221 */ /* 0x000fe20000010000 */
[----:B0-----:R-:W-:Y:S01]  /*6570*/  FADD.FTZ R8, RZ, R8 ;  /* 0x00000008ff087221 */ /* 0x001fe20000010000 */
[----:B----4-:R-:W-:Y:S02]  /*6580*/  @P3 MOV R2, R24 ;  /* 0x0000001800023202 */ /* 0x010fe40000000f00 */
[----:B------:R-:W-:Y:S01]  /*6590*/  @P3 MOV R3, R39 ;  /* 0x0000002700033202 */ /* 0x000fe20000000f00 */
[----:B-1----:R-:W-:Y:S01]  /*65a0*/  FADD.FTZ R37, R0, R37 ;  /* 0x0000002500257221 */ /* 0x002fe20000010000 */
[----:B------:R-:W-:-:S03]  /*65b0*/  @P3 IADD3 R24, P5, PT, R24, 0x200, RZ ;  /* 0x0000020018183810 */ /* 0x000fc60007fbe0ff */
[----:B------:R0:W-:Y:S01]  /*65c0*/  @P3 STG.E desc[UR8][R2.64], R17 ;  /* 0x0000001102003986 */ /* 0x0001e2000c101908 */
[----:B------:R-:W-:Y:S01]  /*65d0*/  @P3 IADD3.X R39, PT, PT, RZ, R39, RZ, P5, !PT ;  /* 0x00000027ff273210 */ /* 0x000fe20002ffe4ff */
[----:B--2---:R-:W-:Y:S01]  /*65e0*/  FADD.FTZ R8, R8, R25 ;  /* 0x0000001908087221 */ /* 0x004fe20000010000 */
[----:B------:R-:W-:Y:S02]  /*65f0*/  @P2 MOV R4, R24 ;  /* 0x0000001800042202 */ /* 0x000fe40000000f00 */
[----:B------:R-:W-:Y:S01]  /*6600*/  @P2 IADD3 R24, P4, PT, R24, 0x200, RZ ;  /* 0x0000020018182810 */ /* 0x000fe20007f9e0ff */
[----:B---3--:R-:W-:Y:S01]  /*6610*/  FADD.FTZ R8, R8, R13 ;  /* 0x0000000d08087221 */ /* 0x008fe20000010000 */
[-C--:B------:R-:W-:Y:S02]  /*6620*/  @P2 MOV R5, R39.reuse ;  /* 0x0000002700052202 */ /* 0x080fe40000000f00 */
[----:B------:R-:W-:Y:S01]  /*6630*/  @P2 IADD3.X R39, PT, PT, RZ, R39, RZ, P4, !PT ;  /* 0x00000027ff272210 */ /* 0x000fe200027fe4ff */
[----:B------:R-:W-:Y:S01]  /*6640*/  FADD.FTZ R15, R8, R15 ;  /* 0x0000000f080f7221 */ /* 0x000fe20000010000 */
[----:B------:R-:W-:-:S02]  /*6650*/  @P1 MOV R6, R24 ;  /* 0x0000001800061202 */ /* 0x000fc40000000f00 */
[----:B0-----:R-:W-:Y:S02]  /*6660*/  @P2 MOV R2, R26 ;  /* 0x0000001a00022202 */ /* 0x001fe40000000f00 */
[----:B------:R-:W-:Y:S02]  /*6670*/  @P2 IADD3 R26, P3, PT, R26, 0x200, RZ ;  /* 0x000002001a1a2810 */ /* 0x000fe40007f7e0ff */
[-C--:B------:R-:W-:Y:S02]  /*6680*/  @P2 MOV R3, R41.reuse ;  /* 0x0000002900032202 */ /* 0x080fe40000000f00 */
        /* <DEDUP_REMOVED lines=20> */
.L_x_628:
        /* <DEDUP_REMOVED lines=8> */
.L_x_651:
[----:B------:R-:W-:Y:S05]  /*6850*/  BSYNC B1 ;  /* 0x0000000000017941 */ /* 0x000fea0003800000 */
.L_x_650:
        /* <DEDUP_REMOVED lines=8> */
.L_x_652:
[----:B------:R-:W-:Y:S01]  /*68e0*/  FADD.FTZ R72, R72, R107 ;  /* 0x0000006b48487221 */ /* 0x000fe20000010000 */
[----:B------:R-:W-:-:S04]  /*68f0*/  HFMA2 R115, -RZ, RZ, 0, 1.1920928955078125e-07 ;  /* 0x00000002ff737431 */ /* 0x000fc800000001ff */
[----:B------:R-:W-:Y:S02]  /*6900*/  MOV R114, R72 ;  /* 0x0000004800727202 */ /* 0x000fe40000000f00 */
[----:B------:R-:W-:-:S07]  /*6910*/  MOV R73, R113 ;  /* 0x0000007100497202 */ /* 0x000fce0000000f00 */
[----:B------:R-:W-:Y:S05]  /*6920*/  WARPSYNC.COLLECTIVE R111, `(.L_x_653) ;  /* 0x000000006f087348 */ /* 0x000fea0003c00000 */
[----:B------:R0:W1:Y:S02]  /*6930*/  SHFL.BFLY P0, R113, R114, R115, R116 ;  /* 0x0c00007372717389 */ /* 0x0000640000000074 */
[----:B01----:R-:W-:Y:S05]  /*6940*/  ENDCOLLECTIVE ;  /* 0x000000000000791b */ /* 0x003fea0003800000 */
.L_x_653:
[----:B------:R-:W-:-:S05]  /*6950*/  FADD.FTZ R73, R73, R110 ;  /* 0x0000006e49497221 */ /* 0x000fca0000010000 */
[----:B------:R-:W-:Y:S02]  /*6960*/  MOV R114, R73 ;  /* 0x0000004900727202 */ /* 0x000fe40000000f00 */
[----:B------:R-:W-:-:S07]  /*6970*/  MOV R75, R113 ;  /* 0x00000071004b7202 */ /* 0x000fce0000000f00 */
[----:B------:R-:W-:Y:S05]  /*6980*/  WARPSYNC.COLLECTIVE R111, `(.L_x_654) ;  /* 0x000000006f087348 */ /* 0x000fea0003c00000 */
[----:B------:R0:W1:Y:S02]  /*6990*/  SHFL.BFLY P0, R113, R114, R115, R116 ;  /* 0x0c00007372717389 */ /* 0x0000640000000074 */
[----:B01----:R-:W-:Y:S05]  /*69a0*/  ENDCOLLECTIVE ;  /* 0x000000000000791b */ /* 0x003fea0003800000 */
.L_x_654:
[----:B------:R-:W-:Y:S01]  /*69b0*/  FADD.FTZ R75, R72, R75 ;  /* 0x0000004b484b7221 */ /* 0x000fe20000010000 */
[----:B------:R-:W-:-:S04]  /*69c0*/  HFMA2 R115, -RZ, RZ, 0, 2.384185791015625e-07 ;  /* 0x00000004ff737431 */ /* 0x000fc800000001ff */
[----:B------:R-:W-:Y:S02]  /*69d0*/  MOV R114, R75 ;  /* 0x0000004b00727202 */ /* 0x000fe40000000f00 */
[----:B------:R-:W-:-:S07]  /*69e0*/  MOV R74, R113 ;  /* 0x00000071004a7202 */ /* 0x000fce0000000f00 */
[----:B------:R-:W-:Y:S05]  /*69f0*/  WARPSYNC.COLLECTIVE R111, `(.L_x_655) ;  /* 0x000000006f087348 */ /* 0x000fea0003c00000 */
[----:B------:R0:W1:Y:S02]  /*6a00*/  SHFL.BFLY P0, R113, R114, R115, R116 ;  /* 0x0c00007372717389 */ /* 0x0000640000000074 */
[----:B01----:R-:W-:Y:S05]  /*6a10*/  ENDCOLLECTIVE ;  /* 0x000000000000791b */ /* 0x003fea0003800000 */
.L_x_655:
[----:B------:R-:W-:-:S05]  /*6a20*/  FADD.FTZ R74, R73, R74 ;  /* 0x0000004a494a7221 */ /* 0x000fca0000010000 */
[----:B------:R-:W-:Y:S02]  /*6a30*/  MOV R114, R74 ;  /* 0x0000004a00727202 */ /* 0x000fe40000000f00 */
[----:B------:R-:W-:-:S07]  /*6a40*/  MOV R112, R113 ;  /* 0x0000007100707202 */ /* 0x000fce0000000f00 */
[----:B------:R-:W-:Y:S05]  /*6a50*/  WARPSYNC.COLLECTIVE R111, `(.L_x_656) ;  /* 0x000000006f087348 */ /* 0x000fea0003c00000 */
[----:B------:R0:W1:Y:S02]  /*6a60*/  SHFL.BFLY P0, R113, R114, R115, R116 ;  /* 0x0c00007372717389 */ /* 0x0000640000000074 */
[----:B01----:R-:W-:Y:S05]  /*6a70*/  ENDCOLLECTIVE ;  /* 0x000000000000791b */ /* 0x003fea0003800000 */
.L_x_656:
[----:B------:R-:W-:Y:S01]  /*6a80*/  FADD.FTZ R112, R75, R112 ;  /* 0x000000704b707221 */ /* 0x000fe20000010000 */
[----:B------:R-:W-:-:S04]  /*6a90*/  HFMA2 R115, -RZ, RZ, 0, 4.76837158203125e-07 ;  /* 0x00000008ff737431 */ /* 0x000fc800000001ff */
[----:B------:R-:W-:Y:S02]  /*6aa0*/  MOV R114, R112 ;  /* 0x0000007000727202 */ /* 0x000fe40000000f00 */
[----:B------:R-:W-:-:S07]  /*6ab0*/  MOV R105, R113 ;  /* 0x0000007100697202 */ /* 0x000fce0000000f00 */
[----:B------:R-:W-:Y:S05]  /*6ac0*/  WARPSYNC.COLLECTIVE R111, `(.L_x_657) ;  /* 0x000000006f087348 */ /* 0x000fea0003c00000 */
[----:B------:R0:W1:Y:S02]  /*6ad0*/  SHFL.BFLY P0, R113, R114, R115, R116 ;  /* 0x0c00007372717389 */ /* 0x0000640000000074 */
[----:B01----:R-:W-:Y:S05]  /*6ae0*/  ENDCOLLECTIVE ;  /* 0x000000000000791b */ /* 0x003fea0003800000 */
.L_x_657:
[----:B------:R-:W-:-:S05]  /*6af0*/  FADD.FTZ R105, R74, R105 ;  /* 0x000000694a697221 */ /* 0x000fca0000010000 */
[----:B------:R-:W-:Y:S02]  /*6b00*/  MOV R114, R105 ;  /* 0x0000006900727202 */ /* 0x000fe40000000f00 */
[----:B------:R-:W-:-:S07]  /*6b10*/  MOV R107, R113 ;  /* 0x00000071006b7202 */ /* 0x000fce0000000f00 */
[----:B------:R-:W-:Y:S05]  /*6b20*/  WARPSYNC.COLLECTIVE R111, `(.L_x_658) ;  /* 0x000000006f087348 */ /* 0x000fea0003c00000 */
[----:B------:R0:W1:Y:S02]  /*6b30*/  SHFL.BFLY P0, R113, R114, R115, R116 ;  /* 0x0c00007372717389 */ /* 0x0000640000000074 */
[----:B01----:R-:W-:Y:S05]  /*6b40*/  ENDCOLLECTIVE ;  /* 0x000000000000791b */ /* 0x003fea0003800000 */
.L_x_658:
[----:B------:R-:W-:Y:S01]  /*6b50*/  FADD.FTZ R107, R112, R107 ;  /* 0x0000006b706b7221 */ /* 0x000fe20000010000 */
[----:B------:R-:W-:-:S04]  /*6b60*/  HFMA2 R115, -RZ, RZ, 0, 9.5367431640625e-07 ;  /* 0x00000010ff737431 */ /* 0x000fc800000001ff */
[----:B------:R-:W-:Y:S02]  /*6b70*/  MOV R114, R107 ;  /* 0x0000006b00727202 */ /* 0x000fe40000000f00 */
[----:B------:R-:W-:-:S07]  /*6b80*/  MOV R110, R113 ;  /* 0x00000071006e7202 */ /* 0x000fce0000000f00 */
[----:B------:R-:W-:Y:S05]  /*6b90*/  WARPSYNC.COLLECTIVE R111, `(.L_x_659) ;  /* 0x000000006f087348 */ /* 0x000fea0003c00000 */
[----:B------:R0:W1:Y:S02]  /*6ba0*/  SHFL.BFLY P0, R113, R114, R115, R116 ;  /* 0x0c00007372717389 */ /* 0x0000640000000074 */
[----:B01----:R-:W-:Y:S05]  /*6bb0*/  ENDCOLLECTIVE ;  /* 0x000000000000791b */ /* 0x003fea0003800000 */
.L_x_659:
[----:B------:R-:W-:-:S05]  /*6bc0*/  FADD.FTZ R110, R105, R110 ;  /* 0x0000006e696e7221 */ /* 0x000fca0000010000 */
[----:B------:R-:W-:Y:S02]  /*6bd0*/  MOV R114, R110 ;  /* 0x0000006e00727202 */ /* 0x000fe40000000f00 */
[----:B------:R-:W-:-:S07]  /*6be0*/  MOV R72, R113 ;  /* 0x0000007100487202 */ /* 0x000fce0000000f00 */
[----:B------:R-:W-:Y:S05]  /*6bf0*/  WARPSYNC.COLLECTIVE R111, `(.L_x_660) ;  /* 0x000000006f087348 */ /* 0x000fea0003c00000 */
[----:B------:R0:W1:Y:S02]  /*6c00*/  SHFL.BFLY P0, R113, R114, R115, R116 ;  /* 0x0c00007372717389 */ /* 0x0000640000000074 */
[----:B01----:R-:W-:Y:S05]  /*6c10*/  ENDCOLLECTIVE ;  /* 0x000000000000791b */ /* 0x003fea0003800000 */
.L_x_660:
[----:B------:R-:W-:Y:S01]  /*6c20*/  MOV R73, R113 ;  /* 0x0000007100497202 */ /* 0x000fe20000000f00 */
[----:B------:R-:W-:Y:S06]  /*6c30*/  BRA `(.L_x_661) ;  /* 0xffffffa400cc7947 */ /* 0x000fec000383ffff */
.L_x_662:
        /* <DEDUP_REMOVED lines=12> */
.L_x_3906:


//--------------------- .text._ZN10layer_norm22ln_bwd_finalize_kernelINS_22Kernel_traits_finalizeILj512E6__halfS2_S2_S2_fjLb0ELj1024ELj4ENS_18Kernel_traits_baseILj512ES2_S2_S2_S2_fjLj1024EEEEELb0ELb1EEEvNS_9BwdParamsE --------------------------
	.section	.text._ZN10layer_norm22ln_bwd_finalize_kernelINS_22Kernel_traits_finalizeILj512E6__halfS2_S2_S2_fjLb0ELj1024ELj4ENS_18Kernel_traits_baseILj512ES2_S2_S2_S2_fjLj1024EEEEELb0ELb1EEEvNS_9BwdParamsE,"ax",@progbits
	.align	128
        .global         _ZN10layer_norm22ln_bwd_finalize_kernelINS_22Kernel_traits_finalizeILj512E6__halfS2_S2_S2_fjLb0ELj1024ELj4ENS_18Kernel_traits_baseILj512ES2_S2_S2_S2_fjLj1024EEEEELb0ELb1EEEvNS_9BwdParamsE
        .type           _ZN10layer_norm22ln_bwd_finalize_kernelINS_22Kernel_traits_finalizeILj512E6__halfS2_S2_S2_fjLb0ELj1024ELj4ENS_18Kernel_traits_baseILj512ES2_S2_S2_S2_fjLj1024EEEEELb0ELb1EEEvNS_9BwdParamsE,@function
        .size           _ZN10layer_norm22ln_bwd_finalize_kernelINS_22Kernel_traits_finalizeILj512E6__halfS2_S2_S2_fjLb0ELj1024ELj4ENS_18Kernel_traits_baseILj512ES2_S2_S2_S2_fjLj1024EEEEELb0ELb1EEEvNS_9BwdParamsE,(.L_x_3907 - _ZN10layer_norm22ln_bwd_finalize_kernelINS_22Kernel_traits_finalizeILj512E6__halfS2_S2_S2_fjLb0ELj1024ELj4ENS_18Kernel_traits_baseILj512ES2_S2_S2_S2_fjLj1024EEEEELb0ELb1EEEvNS_9BwdParamsE)
        .other          _ZN10layer_norm22ln_bwd_finalize_kernelINS_22Kernel_traits_finalizeILj512E6__halfS2_S2_S2_fjLb0ELj1024ELj4ENS_18Kernel_traits_baseILj512ES2_S2_S2_S2_fjLj1024EEEEELb0ELb1EEEvNS_9BwdParamsE,@"STO_CUDA_ENTRY STV_DEFAULT"
_ZN10layer_norm22ln_bwd_finalize_kernelINS_22Kernel_traits_finalizeILj512E6__halfS2_S2_S2_fjLb0ELj1024ELj4ENS_18Kernel_traits_baseILj512ES2_S2_S2_S2_fjLj1024EEEEELb0ELb1EEEvNS_9BwdParamsE:
.text._ZN10layer_norm22ln_bwd_finalize_kernelINS_22Kernel_traits_finalizeILj512E6__halfS2_S2_S2_fjLb0ELj1024ELj4ENS_18Kernel_traits_baseILj512ES2_S2_S2_S2_fjLj1024EEEEELb0ELb1EEEvNS_9BwdParamsE:
        /* <DEDUP_REMOVED lines=77> */
.L_x_667:
        /* <DEDUP_REMOVED lines=118> */
.L_x_666:
[----:B------:R-:W-:Y:S05]  /*0c30*/  BSYNC.RECONVERGENT B1 ;  /* 0x0000000000017941 */ /* 0x000fea0003800200 */
.L_x_665:
        /* <DEDUP_REMOVED lines=69> */
.L_x_669:
[----:B------:R-:W-:Y:S05]  /*1090*/  BSYNC.RECONVERGENT B1 ;  /* 0x0000000000017941 */ /* 0x000fea0003800200 */
.L_x_668:
        /* <DEDUP_REMOVED lines=38> */
.L_x_671:
[----:B------:R-:W-:Y:S05]  /*1300*/  BSYNC.RECONVERGENT B1 ;  /* 0x0000000000017941 */ /* 0x000fea0003800200 */
.L_x_670:
[----:B------:R-:W-:Y:S05]  /*1310*/  @!P1 BRA `(.L_x_664) ;  /* 0x0000000000409947 */ /* 0x000fea0003800000 */
[----:B------:R-:W0:Y:S01]  /*1320*/  LDC R12, c[0x0][0x388] ;  /* 0x0000e200ff0c7b82 */ /* 0x000e220000000800 */
[----:B------:R-:W-:-:S07]  /*1330*/  IADD3 R0, PT, PT, -R0, RZ, RZ ;  /* 0x000000ff00007210 */ /* 0x000fce0007ffe1ff */
[----:B------:R-:W1:Y:S08]  /*1340*/  LDC.64 R8, c[0x0][0x440] ;  /* 0x00011000ff087b82 */ /* 0x000e700000000a00 */
[----:B------:R-:W2:Y:S01]  /*1350*/  LDC.64 R10, c[0x0][0x448] ;  /* 0x00011200ff0a7b82 */ /* 0x000ea20000000a00 */
[----:B0-----:R-:W-:-:S05]  /*1360*/  IMAD R2, R2, R12, R5 ;  /* 0x0000000c02027224 */ /* 0x001fca00078e0205 */
[----:B------:R-:W-:-:S07]  /*1370*/  IADD3 R13, PT, PT, R57, R2, RZ ;  /* 0x00000002390d7210 */ /* 0x000fce0007ffe0ff */
.L_x_672:
        /* <DEDUP_REMOVED lines=10> */
.L_x_664:
[----:B------:R-:W-:Y:S05]  /*1420*/  BSYNC.RECONVERGENT B0 ;  /* 0x0000000000007941 */ /* 0x000fea0003800200 */
.L_x_663:
        /* <DEDUP_REMOVED lines=54> */
[----:B-1----:R-:W-:Y:S02]  /*1790*/  F2FP.F16.F32.PACK_AB R7, R7, R6 ;  /* 0x000000060707723e */ /* 0x002fe400000000ff */
[----:B--2---:R-:W-:-:S03]  /*17a0*/  F2FP.F16.F32.PACK_AB R9, R9, R8 ;  /* 0x000000080909723e */ /* 0x004fc600000000ff */
[----:B------:R-:W-:Y:S04]  /*17b0*/  STG.E desc[UR6][R2.64], R7 ;  /* 0x0000000702007986 */ /* 0x000fe8000c101906 */
[----:B------:R-:W-:Y:S01]  /*17c0*/  STG.E desc[UR6][R4.64], R9 ;  /* 0x0000000904007986 */ /* 0x000fe2000c101906 */
[----:B------:R-:W-:Y:S05]  /*17d0*/  EXIT ;  /* 0x000000000000794d */ /* 0x000fea0003800000 */
.L_x_673:
        /* <DEDUP_REMOVED lines=10> */
.L_x_3907:


//--------------------- .text._ZN10layer_norm40ln_parallel_residual_bwd_finalize_kernelINS_22Kernel_traits_finalizeILj512E6__halfS2_S2_S2_fjLb0ELj1024ELj4ENS_18Kernel_traits_baseILj512ES2_S2_S2_S2_fjLj1024EEEEELb1EEEvNS_9BwdParamsE --------------------------
	.section	.text._ZN10layer_norm40ln_parallel_residual_bwd_finalize_kernelINS_22Kernel_traits_finalizeILj512E6__halfS2_S2_S2_fjLb0ELj1024ELj4ENS_18Kernel_traits_baseILj512ES2_S2_S2_S2_fjLj1024EEEEELb1EEEvNS_9BwdParamsE,"ax",@progbits
	.align	128
        .global         _ZN10layer_norm40ln_parallel_residual_bwd_finalize_kernelINS_22Kernel_traits_finalizeILj512E6__halfS2_S2_S2_fjLb0ELj1024ELj4ENS_18Kernel_traits_baseILj512ES2_S2_S2_S2_fjLj1024EEEEELb1EEEvNS_9BwdParamsE
        .type           _ZN10layer_norm40ln_parallel_residual_bwd_finalize_kernelINS_22Kernel_traits_finalizeILj512E6__halfS2_S2_S2_fjLb0ELj1024ELj4ENS_18Kernel_traits_baseILj512ES2_S2_S2_S2_fjLj1024EEEEELb1EEEvNS_9BwdParamsE,@function
        .size           _ZN10layer_norm40ln_parallel_residual_bwd_finalize_kernelINS_22Kernel_traits_finalizeILj512E6__halfS2_S2_S2_fjLb0ELj1024ELj4ENS_18Kernel_traits_baseILj512ES2_S2_S2_S2_fjLj1024EEEEELb1EEEvNS_9BwdParamsE,(.L_x_3908 - _ZN10layer_norm40ln_parallel_residual_bwd_finalize_kernelINS_22Kernel_traits_finalizeILj512E6__halfS2_S2_S2_fjLb0ELj1024ELj4ENS_18Kernel_traits_baseILj512ES2_S2_S2_S2_fjLj1024EEEEELb1EEEvNS_9BwdParamsE)
        .other          _ZN10layer_norm40ln_parallel_residual_bwd_finalize_kernelINS_22Kernel_traits_finalizeILj512E6__halfS2_S2_S2_fjLb0ELj1024ELj4ENS_18Kernel_traits_baseILj512ES2_S2_S2_S2_fjLj1024EEEEELb1EEEvNS_9BwdParamsE,@"STO_CUDA_ENTRY STV_DEFAULT"
_ZN10layer_norm40ln_parallel_residual_bwd_finalize_kernelINS_22Kernel_traits_finalizeILj512E6__halfS2_S2_S2_fjLb0ELj1024ELj4ENS_18Kernel_traits_baseILj512ES2_S2_S2_S2_fjLj1024EEEEELb1EEEvNS_9BwdParamsE:
.text._ZN10layer_norm40ln_parallel_residual_bwd_finalize_kernelINS_22Kernel_traits_finalizeILj512E6__halfS2_S2_S2_fjLb0ELj1024ELj4ENS_18Kernel_traits_baseILj512ES2_S2_S2_S2_fjLj1024EEEEELb1EEEvNS_9BwdParamsE:
        /* <DEDUP_REMOVED lines=57> */
.L_x_678:
        /* <DEDUP_REMOVED lines=112> */
.L_x_677:
[----:B------:R-:W-:Y:S05]  /*0a90*/  BSYNC.RECONVERGENT B1 ;  /* 0x0000000000017941 */ /* 0x000fea0003800200 */
.L_x_676:
        /* <DEDUP_REMOVED lines=67> */
.L_x_680:
[----:B------:R-:W-:Y:S05]  /*0ed0*/  BSYNC.RECONVERGENT B1 ;  /* 0x0000000000017941 */ /* 0x000fea0003800200 */
.L_x_679:
        /* <DEDUP_REMOVED lines=37> */
.L_x_682:
[----:B------:R-:W-:Y:S05]  /*1130*/  BSYNC.RECONVERGENT B1 ;  /* 0x0000000000017941 */ /* 0x000fea0003800200 */
.L_x_681:
        /* <DEDUP_REMOVED lines=19> */
.L_x_675:
[----:B------:R-:W-:Y:S05]  /*1270*/  BSYNC.RECONVERGENT B0 ;  /* 0x0000000000007941 */ /* 0x000fea0003800200 */
.L_x_674:
        /* <DEDUP_REMOVED lines=93> */
.L_x_683:
        /* <DEDUP_REMOVED lines=11> */
.L_x_3908:


//--------------------- .text._ZN10layer_norm31ln_parallel_residual_bwd_kernelINS_13Kernel_traitsI6__halfS2_S2_S2_fjLj512ELj1ELj4ELj1ELj16ENS_18Kernel_traits_baseILj512ES2_S2_S2_S2_fjLj128EEEEELb1ELb1ELb1EEEvNS_9BwdParamsE --------------------------
	.section	.text._ZN10layer_norm31ln_parallel_residual_bwd_kernelINS_13Kernel_traitsI6__halfS2_S2_S2_fjLj512ELj1ELj4ELj1ELj16ENS_18Kernel_traits_baseILj512ES2_S2_S2_S2_fjLj128EEEEELb1ELb1ELb1EEEvNS_9BwdParamsE,"ax",@progbits
	.align	128
        .global         _ZN10layer_norm31ln_parallel_residual_bwd_kernelINS_13Kernel_traitsI6__halfS2_S2_S2_fjLj512ELj1ELj4ELj1ELj16ENS_18Kernel_traits_baseILj512ES2_S2_S2_S2_fjLj128EEEEELb1ELb1ELb1EEEvNS_9BwdParamsE
        .type           _ZN10layer_norm31ln_parallel_residual_bwd_kernelINS_13Kernel_traitsI6__halfS2_S2_S2_fjLj512ELj1ELj4ELj1ELj16ENS_18Kernel_traits_baseILj512ES2_S2_S2_S2_fjLj128EEEEELb1ELb1ELb1EEEvNS_9BwdParamsE,@function
        .size           _ZN10layer_norm31ln_parallel_residual_bwd_kernelINS_13Kernel_traitsI6__halfS2_S2_S2_fjLj512ELj1ELj4ELj1ELj16ENS_18Kernel_traits_baseILj512ES2_S2_S2_S2_fjLj128EEEEELb1ELb1ELb1EEEvNS_9BwdParamsE,(.L_x_3909 - _ZN10layer_norm31ln_parallel_residual_bwd_kernelINS_13Kernel_traitsI6__halfS2_S2_S2_fjLj512ELj1ELj4ELj1ELj16ENS_18Kernel_traits_baseILj512ES2_S2_S2_S2_fjLj128EEEEELb1ELb1ELb1EEEvNS_9BwdParamsE)
        .other          _ZN10layer_norm31ln_parallel_residual_bwd_kernelINS_13Kernel_traitsI6__halfS2_S2_S2_fjLj512ELj1ELj4ELj1ELj16ENS_18Kernel_traits_baseILj512ES2_S2_S2_S2_fjLj128EEEEELb1ELb1ELb1EEEvNS_9BwdParamsE,@"STO_CUDA_ENTRY STV_DEFAULT"
_ZN10layer_norm31ln_parallel_residual_bwd_kernelINS_13Kernel_traitsI6__halfS2_S2_S2_fjLj512ELj1ELj4ELj1ELj16ENS_18Kernel_traits_baseILj512ES2_S2_S2_S2_fjLj128EEEEELb1ELb1ELb1EEEvNS_9BwdParamsE:
.text._ZN10layer_norm31ln_parallel_residual_bwd_kernelINS_13Kernel_traitsI6__halfS2_S2_S2_fjLj512ELj1ELj4ELj1ELj16ENS_18Kernel_traits_baseILj512ES2_S2_S2_S2_fjLj128EEEEELb1ELb1ELb1EEEvNS_9BwdParamsE:
        /* <DEDUP_REMOVED lines=58> */
[----:B--2---:R-:W-:Y:S02]  /*03a0*/  ISETP.NE.AND P3, PT, R66, RZ, PT ;  /* 0x000000ff4200720c */ /* 0x004fe40003f65270 */
[----:B0-----:R-:W-:Y:S02]  /*03b0*/  CS2R R2, SRZ ;  /* 0x0000000000027805 */ /* 0x001fe4000001ff00 */
[----:B------:R-:W-:Y:S02]  /*03c0*/  PLOP3.LUT P5, PT, PT, PT, UP0, 0x80, 0x8 ;  /* 0x000000000008781c */ /* 0x000fe40003faf008 */
[----:B------:R-:W-:Y:S01]  /*03d0*/  MOV R67, RZ ;  /* 0x000000ff00437202 */ /* 0x000fe20000000f00 */
[--C-:B---3--:R-:W-:Y:S02]  /*03e0*/  HADD2.F32 R90, -RZ, R80.reuse.H0_H0 ;  /* 0x20000050ff5a7230 */ /* 0x108fe40000004100 */
[----:B------:R-:W-:Y:S02]  /*03f0*/  HADD2.F32 R89, -RZ, R80.H1_H1 ;  /* 0x30000050ff597230 */ /* 0x000fe40000004100 */
[----:B------:R-:W-:-:S02]  /*0400*/  HADD2.F32 R88, -RZ, R81.H0_H0 ;  /* 0x20000051ff587230 */ /* 0x000fc40000004100 */
[----:B------:R-:W-:Y:S02]  /*0410*/  HADD2.F32 R87, -RZ, R81.H1_H1 ;  /* 0x30000051ff577230 */ /* 0x000fe40000004100 */
[--C-:B------:R-:W-:Y:S02]  /*0420*/  HADD2.F32 R86, -RZ, R82.reuse.H0_H0 ;  /* 0x20000052ff567230 */ /* 0x100fe40000004100 */
[----:B------:R-:W-:Y:S02]  /*0430*/  HADD2.F32 R85, -RZ, R82.H1_H1 ;  /* 0x30000052ff557230 */ /* 0x000fe40000004100 */
[----:B------:R-:W-:Y:S02]  /*0440*/  HADD2.F32 R84, -RZ, R83.H0_H0 ;  /* 0x20000053ff547230 */ /* 0x000fe40000004100 */
[--C-:B----4-:R-:W-:Y:S02]  /*0450*/  HADD2.F32 R82, -RZ, R72.reuse.H0_H0 ;  /* 0x20000048ff527230 */ /* 0x110fe40000004100 */
[----:B------:R-:W-:-:S02]  /*0460*/  HADD2.F32 R81, -RZ, R72.H1_H1 ;  /* 0x30000048ff517230 */ /* 0x000fc40000004100 */
[----:B------:R-:W-:Y:S02]  /*0470*/  HADD2.F32 R80, -RZ, R73.H0_H0 ;  /* 0x20000049ff507230 */ /* 0x000fe40000004100 */
[----:B------:R-:W-:Y:S02]  /*0480*/  HADD2.F32 R83, -RZ, R83.H1_H1 ;  /* 0x30000053ff537230 */ /* 0x000fe40000004100 */
[----:B------:R-:W-:Y:S02]  /*0490*/  HADD2.F32 R73, -RZ, R73.H1_H1 ;  /* 0x30000049ff497230 */ /* 0x000fe40000004100 */
[--C-:B------:R-:W-:Y:S02]  /*04a0*/  HADD2.F32 R72, -RZ, R74.reuse.H0_H0 ;  /* 0x2000004aff487230 */ /* 0x100fe40000004100 */
[----:B------:R-:W-:Y:S02]  /*04b0*/  HADD2.F32 R71, -RZ, R74.H1_H1 ;  /* 0x3000004aff477230 */ /* 0x000fe40000004100 */
[----:B------:R-:W-:-:S02]  /*04c0*/  HADD2.F32 R70, -RZ, R75.H0_H0 ;  /* 0x2000004bff467230 */ /* 0x000fc40000004100 */
[----:B------:R-:W-:-:S07]  /*04d0*/  HADD2.F32 R69, -RZ, R75.H1_H1 ;  /* 0x3000004bff457230 */ /* 0x000fce0000004100 */
.L_x_704:
        /* <DEDUP_REMOVED lines=8> */
[C---:B0-----:R-:W-:Y:S01]  /*0560*/  IMAD.WIDE.U32 R40, R93.reuse, 0x10, R48 ;  /* 0x000000105d287825 */ /* 0x041fe200078e0030 */
[----:B------:R-:W-:-:S05]  /*0570*/  IADD3 R65, PT, PT, R93, 0x20, RZ ;  /* 0x000000205d417810 */ /* 0x000fca0007ffe0ff */
[----:B------:R-:W4:Y:S01]  /*0580*/  LDG.E.128 R40, desc[UR12][R40.64] ;  /* 0x0000000c28287981 */ /* 0x000f22000c1e1d00 */
[----:B-1----:R-:W-:Y:S01]  /*0590*/  IMAD.WIDE R96, R68, 0x4, R96 ;  /* 0x0000000444607825 */ /* 0x002fe200078e0260 */
[----:B------:R-:W-:Y:S01]  /*05a0*/  ISETP.NE.U32.AND P0, PT, RZ, UR18, PT ;  /* 0x00000012ff007c0c */ /* 0x000fe2000bf05070 */
[----:B------:R-:W0:Y:S03]  /*05b0*/  @P5 LDC.64 R98, c[0x0][0x438] ;  /* 0x00010e00ff625b82 */ /* 0x000e260000000a00 */
[----:B------:R1:W4:Y:S01]  /*05c0*/  LDG.E R0, desc[UR12][R96.64] ;  /* 0x0000000c60007981 */ /* 0x000322000c1e1900 */
[----:B------:R-:W-:-:S04]  /*05d0*/  IMAD.WIDE.U32 R48, R65, 0x10, R48 ;  /* 0x0000001041307825 */ /* 0x000fc800078e0030 */
[----:B--2---:R-:W-:Y:S02]  /*05e0*/  IMAD.WIDE.U32 R44, R93, 0x10, R52 ;  /* 0x000000105d2c7825 */ /* 0x004fe400078e0034 */
[----:B------:R-:W2:Y:S02]  /*05f0*/  LDG.E.128 R48, desc[UR12][R48.64] ;  /* 0x0000000c30307981 */ /* 0x000ea4000c1e1d00 */
[----:B---3--:R-:W-:Y:S02]  /*0600*/  IMAD.WIDE R102, R68, 0x4, R78 ;  /* 0x0000000444667825 */ /* 0x008fe400078e024e */
[----:B------:R-:W3:Y:S01]  /*0610*/  LDG.E.128 R44, desc[UR12][R44.64] ;  /* 0x0000000c2c2c7981 */ /* 0x000ee2000c1e1d00 */
[----:B------:R-:W0:Y:S01]  /*0620*/  LDC.64 R78, c[0x0][0x3b0] ;  /* 0x0000ec00ff4e7b82 */ /* 0x000e220000000a00 */
[----:B------:R-:W-:Y:S02]  /*0630*/  IMAD.WIDE.U32 R52, R65, 0x10, R52 ;  /* 0x0000001041347825 */ /* 0x000fe400078e0034 */
[----:B------:R-:W2:Y:S04]  /*0640*/  LDG.E R92, desc[UR12][R102.64] ;  /* 0x0000000c665c7981 */ /* 0x000ea8000c1e1900 */
[----:B------:R-:W2:Y:S01]  /*0650*/  LDG.E.128 R52, desc[UR12][R52.64] ;  /* 0x0000000c34347981 */ /* 0x000ea2000c1e1d00 */
[----:B------:R-:W-:Y:S01]  /*0660*/  ISETP.NE.AND.EX P0, PT, RZ, UR19, PT, P0 ;  /* 0x00000013ff007c0c */ /* 0x000fe2000bf05300 */
[----:B-1----:R-:W1:-:S12]  /*0670*/  @P5 LDC.64 R96, c[0x0][0x438] ;  /* 0x00010e00ff605b82 */ /* 0x002e580000000a00 */
[----:B------:R-:W1:Y:S01]  /*0680*/  @P0 LDC.64 R100, c[0x0][0x3b8] ;  /* 0x0000ee00ff640b82 */ /* 0x000e620000000a00 */
[----:B0-----:R-:W-:-:S04]  /*0690*/  IMAD.WIDE.U32 R114, R93, 0x8, R78 ;  /* 0x000000085d727825 */ /* 0x001fc800078e004e */
[----:B------:R-:W-:Y:S02]  /*06a0*/  IMAD.WIDE.U32 R78, R65, 0x8, R78 ;  /* 0x00000008414e7825 */ /* 0x000fe400078e004e */
[----:B------:R-:W5:Y:S01]  /*06b0*/  LDG.E.64 R114, desc[UR12][R114.64] ;  /* 0x0000000c72727981 */ /* 0x000f62000c1e1b00 */
[----:B------:R-:W0:Y:S03]  /*06c0*/  @P0 LDC.64 R94, c[0x0][0x3b8] ;  /* 0x0000ee00ff5e0b82 */ /* 0x000e260000000a00 */
[----:B------:R-:W5:Y:S01]  /*06d0*/  LDG.E.64 R78, desc[UR12][R78.64] ;  /* 0x0000000c4e4e7981 */ /* 0x000f62000c1e1b00 */
[----:B------:R-:W-:-:S04]  /*06e0*/  @P5 IMAD.WIDE.U32 R98, R93, 0x10, R98 ;  /* 0x000000105d625825 */ /* 0x000fc800078e0062 */
[----:B-1----:R-:W-:Y:S01]  /*06f0*/  @P5 IMAD.WIDE.U32 R96, R65, 0x10, R96 ;  /* 0x0000001041605825 */ /* 0x002fe200078e0060 */
[----:B------:R-:W5:Y:S04]  /*0700*/  @P5 LDG.E.128 R28, desc[UR12][R98.64] ;  /* 0x0000000c621c5981 */ /* 0x000f68000c1e1d00 */
[----:B------:R-:W5:Y:S01]  /*0710*/  @P5 LDG.E.128 R24, desc[UR12][R96.64] ;  /* 0x0000000c60185981 */ /* 0x000f62000c1e1d00 */
[----:B------:R-:W-:-:S05]  /*0720*/  @P0 IMAD.WIDE.U32 R100, R93, 0x8, R100 ;  /* 0x000000085d640825 */ /* 0x000fca00078e0064 */
[----:B------:R4:W5:Y:S01]  /*0730*/  @P0 LDG.E.64 R74, desc[UR12][R100.64] ;  /* 0x0000000c644a0981 */ /* 0x000962000c1e1b00 */
[----:B0-----:R-:W-:-:S05]  /*0740*/  @P0 IMAD.WIDE.U32 R94, R65, 0x8, R94 ;  /* 0x00000008415e0825 */ /* 0x001fca00078e005e */
[----:B------:R0:W5:Y:S01]  /*0750*/  @P0 LDG.E.64 R76, desc[UR12][R94.64] ;  /* 0x0000000c5e4c0981 */ /* 0x000162000c1e1b00 */
[----:B------:R-:W-:Y:S01]  /*0760*/  UMOV UR7, 0xffffffff ;  /* 0xffffffff00077882 */ /* 0x000fe20000000000 */
[----:B------:R-:W-:-:S04]  /*0770*/  ISETP.NE.U32.AND P1, PT, RZ, UR18, PT ;  /* 0x00000012ff007c0c */ /* 0x000fc8000bf25070 */
[----:B------:R-:W-:Y:S01]  /*0780*/  ISETP.NE.AND.EX P1, PT, RZ, UR19, PT, P1 ;  /* 0x00000013ff007c0c */ /* 0x000fe2000bf25310 */
[----:B----4-:R-:W-:Y:S02]  /*0790*/  HADD2.F32 R100, -RZ, R40.H0_H0 ;  /* 0x20000028ff647230 */ /* 0x010fe40000004100 */
[----:B------:R-:W-:Y:S01]  /*07a0*/  HADD2.F32 R106, -RZ, R41.H0_H0 ;  /* 0x20000029ff6a7230 */ /* 0x000fe20000004100 */
[----:B------:R-:W-:Y:S01]  /*07b0*/  FSEL R109, R0, RZ, !P3 ;  /* 0x000000ff006d7208 */ /* 0x000fe20005800000 */
[----:B------:R-:W-:Y:S02]  /*07c0*/  HADD2.F32 R102, -RZ, R42.H0_H0 ;  /* 0x2000002aff667230 */ /* 0x000fe40000004100 */
[----:B------:R-:W-:Y:S02]  /*07d0*/  HADD2.F32 R108, -RZ, R40.H1_H1 ;  /* 0x30000028ff6c7230 */ /* 0x000fe40000004100 */
[----:B------:R-:W-:Y:S02]  /*07e0*/  HADD2.F32 R42, -RZ, R42.H1_H1 ;  /* 0x3000002aff2a7230 */ /* 0x000fe40000004100 */
[C---:B------:R-:W-:Y:S01]  /*07f0*/  FADD.FTZ R0, -R109.reuse, R100 ;  /* 0x000000646d007221 */ /* 0x040fe20000010100 */
[C---:B------:R-:W-:Y:S01]  /*0800*/  FADD.FTZ R106, -R109.reuse, R106 ;  /* 0x0000006a6d6a7221 */ /* 0x040fe20000010100 */
[----:B------:R-:W-:Y:S01]  /*0810*/  FADD.FTZ R108, -R109, R108 ;  /* 0x0000006c6d6c7221 */ /* 0x000fe20000010100 */
[----:B0-----:R-:W-:-:S02]  /*0820*/  HADD2.F32 R94, -RZ, R43.H0_H0 ;  /* 0x2000002bff5e7230 */ /* 0x001fc40000004100 */
[----:B------:R-:W-:Y:S01]  /*0830*/  FADD.FTZ R100, -R109, R42 ;  /* 0x0000002a6d647221 */ /* 0x000fe20000010100 */
[--C-:B---3--:R-:W-:Y:S02]  /*0840*/  HADD2.F32 R107, -RZ, R44.reuse.H0_H0 ;  /* 0x2000002cff6b7230 */ /* 0x108fe40000004100 */
[----:B------:R-:W-:Y:S02]  /*0850*/  HADD2.F32 R105, -RZ, R44.H1_H1 ;  /* 0x3000002cff697230 */ /* 0x000fe40000004100 */
[C---:B--2---:R-:W-:Y:S01]  /*0860*/  FMUL.FTZ R0, R92.reuse, R0 ;  /* 0x000000005c007220 */ /* 0x044fe20000410000 */
[----:B------:R-:W-:Y:S02]  /*0870*/  HADD2.F32 R98, -RZ, R43.H1_H1 ;  /* 0x3000002bff627230 */ /* 0x000fe40000004100 */
[----:B------:R-:W-:Y:S02]  /*0880*/  HADD2.F32 R44, -RZ, R48.H0_H0 ;  /* 0x20000030ff2c7230 */ /* 0x000fe40000004100 */
[----:B------:R-:W-:Y:S01]  /*0890*/  FMUL.FTZ R106, R92, R106 ;  /* 0x0000006a5c6a7220 */ /* 0x000fe20000410000 */
[----:B------:R-:W-:-:S02]  /*08a0*/  HADD2.F32 R43, -RZ, R45.H0_H0 ;  /* 0x2000002dff2b7230 */ /* 0x000fc40000004100 */
[--C-:B------:R-:W-:Y:S02]  /*08b0*/  HADD2.F32 R99, -RZ, R46.reuse.H0_H0 ;  /* 0x2000002eff637230 */ /* 0x100fe40000004100 */
[----:B------:R-:W-:Y:S01]  /*08c0*/  FADD.FTZ R64, R107, R64 ;  /* 0x000000406b407221 */ /* 0x000fe20000010000 */
[----:B------:R-:W-:Y:S02]  /*08d0*/  HADD2.F32 R104, -RZ, R41.H1_H1 ;  /* 0x30000029ff687230 */ /* 0x000fe40000004100 */
[----:B------:R-:W-:Y:S01]  /*08e0*/  FMUL.FTZ R108, R92, R108 ;  /* 0x0000006c5c6c7220 */ /* 0x000fe20000410000 */
[----:B------:R-:W-:Y:S02]  /*08f0*/  HADD2.F32 R46, -RZ, R46.H1_H1 ;  /* 0x3000002eff2e7230 */ /* 0x000fe40000004100 */
[----:B------:R-:W-:Y:S01]  /*0900*/  FFMA.FTZ R67, R0, R107, R67 ;  /* 0x0000006b00437223 */ /* 0x000fe20000010043 */
[----:B------:R-:W-:Y:S01]  /*0910*/  FMUL.FTZ R100, R92, R100 ;  /* 0x000000645c647220 */ /* 0x000fe20000410000 */
[----:B------:R-:W-:-:S02]  /*0920*/  HADD2.F32 R96, -RZ, R49.H0_H0 ;  /* 0x20000031ff607230 */ /* 0x000fc40000004100 */
[----:B------:R-:W-:Y:S01]  /*0930*/  FMUL.FTZ R107, R90, R107 ;  /* 0x0000006b5a6b7220 */ /* 0x000fe20000410000 */
[----:B------:R-:W-:Y:S02]  /*0940*/  HADD2.F32 R110, -RZ, R49.H1_H1 ;  /* 0x30000031ff6e7230 */ /* 0x000fe40000004100 */
[C---:B------:R-:W-:Y:S01]  /*0950*/  FADD.FTZ R103, -R109.reuse, R102 ;  /* 0x000000666d677221 */ /* 0x040fe20000010100 */
[--C-:B------:R-:W-:Y:S02]  /*0960*/  HADD2.F32 R41, -RZ, R47.reuse.H0_H0 ;  /* 0x2000002fff297230 */ /* 0x100fe40000004100 */
[----:B------:R-:W-:Y:S01]  /*0970*/  FADD.FTZ R49, -R109, R44 ;  /* 0x0000002c6d317221 */ /* 0x000fe20000010100 */
[----:B------:R-:W-:Y:S02]  /*0980*/  HADD2.F32 R40, -RZ, R47.H1_H1 ;  /* 0x3000002fff287230 */ /* 0x000fe40000004100 */
[----:B------:R-:W-:Y:S01]  /*0990*/  FADD.FTZ R60, R43, R60 ;  /* 0x0000003c2b3c7221 */ /* 0x000fe20000010000 */
[----:B------:R-:W-:-:S02]  /*09a0*/  HADD2.F32 R47, -RZ, R52.H0_H0 ;  /* 0x20000034ff2f7230 */ /* 0x000fc40000004100 */
[-C--:B------:R-:W-:Y:S01]  /*09b0*/  FFMA.FTZ R61, R106, R43.reuse, R61 ;  /* 0x0000002b6a3d7223 */ /* 0x080fe2000001003d */
[----:B------:R-:W-:Y:S02]  /*09c0*/  HADD2.F32 R44, -RZ, R52.H1_H1 ;  /* 0x30000034ff2c7230 */ /* 0x000fe40000004100 */
[----:B------:R-:W-:Y:S01]  /*09d0*/  FMUL.FTZ R102, R88, R43 ;  /* 0x0000002b58667220 */ /* 0x000fe20000410000 */
[----:B------:R-:W-:Y:S01]  /*09e0*/  FADD.FTZ R104, -R109, R104 ;  /* 0x000000686d687221 */ /* 0x000fe20000010100 */
[--C-:B------:R-:W-:Y:S02]  /*09f0*/  HADD2.F32 R121, -RZ, R53.reuse.H0_H0 ;  /* 0x20000035ff797230 */ /* 0x100fe40000004100 */
[----:B------:R-:W-:Y:S01]  /*0a00*/  FADD.FTZ R62, R105, R62 ;  /* 0x0000003e693e7221 */ /* 0x000fe20000010000 */
[----:B------:R-:W-:Y:S02]  /*0a10*/  HADD2.F32 R52, -RZ, R53.H1_H1 ;  /* 0x30000035ff347230 */ /* 0x000fe40000004100 */
[-C--:B------:R-:W-:Y:S01]  /*0a20*/  FFMA.FTZ R63, R108, R105.reuse, R63 ;  /* 0x000000696c3f7223 */ /* 0x080fe2000001003f */
[----:B------:R-:W-:Y:S01]  /*0a30*/  FADD.FTZ R15, R46, R15 ;  /* 0x0000000f2e0f7221 */ /* 0x000fe20000010000 */
[-C--:B------:R-:W-:Y:S01]  /*0a40*/  FFMA.FTZ R3, R100, R46.reuse, R3 ;  /* 0x0000002e64037223 */ /* 0x080fe20000010003 */
[----:B------:R-:W-:Y:S01]  /*0a50*/  FMUL.FTZ R43, R85, R46 ;  /* 0x0000002e552b7220 */ /* 0x000fe20000410000 */
[----:B------:R-:W-:Y:S01]  /*0a60*/  FMUL.FTZ R105, R89, R105 ;  /* 0x0000006959697220 */ /* 0x000fe20000410000 */
[----:B------:R-:W-:Y:S01]  /*0a70*/  FADD.FTZ R46, RZ, R107 ;  /* 0x0000006bff2e7221 */ /* 0x000fe20000010000 */
[----:B------:R-:W-:Y:S01]  /*0a80*/  FFMA.FTZ R53, R0, R107, RZ ;  /* 0x0000006b00357223 */ /* 0x000fe200000100ff */
[----:B------:R-:W-:-:S02]  /*0a90*/  HADD2.F32 R116, -RZ, R51.H0_H0 ;  /* 0x20000033ff747230 */ /* 0x000fc40000004100 */
[----:B------:R-:W-:Y:S02]  /*0aa0*/  HADD2.F32 R118, -RZ, R51.H1_H1 ;  /* 0x30000033ff767230 */ /* 0x000fe40000004100 */
[----:B------:R-:W-:Y:S01]  /*0ab0*/  FADD.FTZ R51, -R109, R110 ;  /* 0x0000006e6d337221 */ /* 0x000fe20000010100 */
[----:B------:R-:W-:Y:S02]  /*0ac0*/  HADD2.F32 R101, -RZ, R45.H1_H1 ;  /* 0x3000002dff657230 */ /* 0x000fe40000004100 */
[----:B------:R-:W-:Y:S01]  /*0ad0*/  FMUL.FTZ R104, R92, R104 ;  /* 0x000000685c687220 */ /* 0x000fe20000410000 */
[----:B------:R-:W-:Y:S02]  /*0ae0*/  HADD2.F32 R48, -RZ, R48.H1_H1 ;  /* 0x30000030ff307230 */ /* 0x000fe40000004100 */
[----:B------:R-:W-:Y:S01]  /*0af0*/  FFMA.FTZ R53, R108, R105, R53 ;  /* 0x000000696c357223 */ /* 0x000fe20000010035 */
[--C-:B------:R-:W-:Y:S02]  /*0b00*/  HADD2.F32 R111, -RZ, R55.reuse.H0_H0 ;  /* 0x20000037ff6f7230 */ /* 0x100fe40000004100 */
[----:B------:R-:W-:-:S02]  /*0b10*/  HADD2.F32 R110, -RZ, R55.H1_H1 ;  /* 0x30000037ff6e7230 */ /* 0x000fc40000004100 */
[----:B------:R-:W-:Y:S01]  /*0b20*/  FADD.FTZ R55, R46, R105 ;  /* 0x000000692e377221 */ /* 0x000fe20000010000 */
[--C-:B------:R-:W-:Y:S02]  /*0b30*/  HADD2.F32 R112, -RZ, R50.reuse.H0_H0 ;  /* 0x20000032ff707230 */ /* 0x100fe40000004100 */
[----:B------:R-:W-:Y:S01]  /*0b40*/  FADD.FTZ R123, -R109, R48 ;  /* 0x000000306d7b7221 */ /* 0x000fe20000010100 */
[----:B------:R-:W-:Y:S02]  /*0b50*/  HADD2.F32 R50, -RZ, R50.H1_H1 ;  /* 0x30000032ff327230 */ /* 0x000fe40000004100 */
[----:B------:R-:W-:Y:S01]  /*0b60*/  FADD.FTZ R58, R101, R58 ;  /* 0x0000003a653a7221 */ /* 0x000fe20000010000 */
[----:B------:R-:W-:Y:S01]  /*0b70*/  FMUL.FTZ R103, R92, R103 ;  /* 0x000000675c677220 */ /* 0x000fe20000410000 */
[-C--:B------:R-:W-:Y:S01]  /*0b80*/  FFMA.FTZ R59, R104, R101.reuse, R59 ;  /* 0x00000065683b7223 */ /* 0x080fe2000001003b */
[----:B------:R-:W-:Y:S01]  /*0b90*/  FMUL.FTZ R101, R87, R101 ;  /* 0x0000006557657220 */ /* 0x000fe20000410000 */
[----:B------:R-:W-:Y:S01]  /*0ba0*/  FADD.FTZ R48, R55, R102 ;  /* 0x0000006637307221 */ /* 0x000fe20000010000 */
[----:B------:R-:W-:Y:S01]  /*0bb0*/  FFMA.FTZ R53, R106, R102, R53 ;  /* 0x000000666a357223 */ /* 0x000fe20000010035 */
[C---:B------:R-:W-:Y:S01]  /*0bc0*/  FADD.FTZ R97, -R109.reuse, R94 ;  /* 0x0000005e6d617221 */ /* 0x040fe20000010100 */
[----:B------:R-:W-:Y:S01]  /*0bd0*/  FADD.FTZ R113, -R109, R50 ;  /* 0x000000326d717221 */ /* 0x000fe20000010100 */
[----:B------:R-:W-:Y:S01]  /*0be0*/  FADD.FTZ R14, R99, R14 ;  /* 0x0000000e630e7221 */ /* 0x000fe20000010000 */
[-C--:B------:R-:W-:Y:S01]  /*0bf0*/  FFMA.FTZ R2, R103, R99.reuse, R2 ;  /* 0x0000006367027223 */ /* 0x080fe20000010002 */
[----:B------:R-:W-:Y:S01]  /*0c00*/  FMUL.FTZ R99, R86, R99 ;  /* 0x0000006356637220 */ /* 0x000fe20000410000 */
[----:B------:R-:W-:Y:S01]  /*0c10*/  FADD.FTZ R48, R48, R101 ;  /* 0x0000006530307221 */ /* 0x000fe20000010000 */
[----:B------:R-:W-:Y:S01]  /*0c20*/  FFMA.FTZ R50, R104, R101, R53 ;  /* 0x0000006568327223 */ /* 0x000fe20000010035 */
[----:B------:R-:W-:Y:S01]  /*0c30*/  FADD.FTZ R125, -R109, R98 ;  /* 0x000000626d7d7221 */ /* 0x000fe20000010100 */
[----:B------:R-:W-:-:S02]  /*0c40*/  HADD2.F32 R117, -RZ, R54.H0_H0 ;  /* 0x20000036ff757230 */ /* 0x000fc40000004100 */
[----:B------:R-:W-:Y:S01]  /*0c50*/  FMUL.FTZ R97, R92, R97 ;  /* 0x000000615c617220 */ /* 0x000fe20000410000 */
[----:B------:R-:W-:Y:S02]  /*0c60*/  HADD2.F32 R94, -RZ, R54.H1_H1 ;  /* 0x30000036ff5e7230 */ /* 0x000fe40000004100 */
[----:B------:R-:W-:Y:S01]  /*0c70*/  FADD.FTZ R54, R48, R99 ;  /* 0x0000006330367221 */ /* 0x000fe20000010000 */
[----:B------:R-:W-:Y:S01]  /*0c80*/  FFMA.FTZ R53, R103, R99, R50 ;  /* 0x0000006367357223 */ /* 0x000fe20000010032 */
[----:B------:R-:W-:Y:S01]  /*0c90*/  FADD.FTZ R45, -R109, R96 ;  /* 0x000000606d2d7221 */ /* 0x000fe20000010100 */
[----:B------:R-:W-:Y:S01]  /*0ca0*/  FADD.FTZ R16, R41, R16 ;  /* 0x0000001029107221 */ /* 0x000fe20000010000 */
[----:B------:R-:W-:Y:S01]  /*0cb0*/  FMUL.FTZ R42, R92, R125 ;  /* 0x0000007d5c2a7220 */ /* 0x000fe20000410000 */
[-C--:B------:R-:W-:Y:S01]  /*0cc0*/  FFMA.FTZ R4, R97, R41.reuse, R4 ;  /* 0x0000002961047223 */ /* 0x080fe20000010004 */
[----:B------:R-:W-:Y:S01]  /*0cd0*/  FMUL.FTZ R41, R84, R41 ;  /* 0x0000002954297220 */ /* 0x000fe20000410000 */
[----:B------:R-:W-:Y:S01]  /*0ce0*/  FADD.FTZ R54, R54, R43 ;  /* 0x0000002b36367221 */ /* 0x000fe20000010000 */
[----:B------:R-:W-:Y:S01]  /*0cf0*/  FFMA.FTZ R96, R100, R43, R53 ;  /* 0x0000002b64607223 */ /* 0x000fe20000010035 */
[----:B------:R-:W-:Y:S01]  /*0d00*/  FADD.FTZ R17, R40, R17 ;  /* 0x0000001128117221 */ /* 0x000fe20000010000 */
[-C--:B------:R-:W-:Y:S01]  /*0d10*/  FFMA.FTZ R5, R42, R40.reuse, R5 ;  /* 0x000000282a057223 */ /* 0x080fe20000010005 */
[C---:B------:R-:W-:Y:S01]  /*0d20*/  FMUL.FTZ R49, R92.reuse, R49 ;  /* 0x000000315c317220 */ /* 0x040fe20000410000 */
[----:B------:R-:W-:Y:S01]  /*0d30*/  FMUL.FTZ R50, R92, R51 ;  /* 0x000000335c327220 */ /* 0x000fe20000410000 */
[----:B------:R-:W-:Y:S01]  /*0d40*/  FMUL.FTZ R40, R83, R40 ;  /* 0x0000002853287220 */ /* 0x000fe20000410000 */
[----:B------:R-:W-:Y:S01]  /*0d50*/  FADD.FTZ R53, R54, R41 ;  /* 0x0000002936357221 */ /* 0x000fe20000010000 */
[----:B------:R-:W-:Y:S01]  /*0d60*/  FFMA.FTZ R55, R97, R41, R96 ;  /* 0x0000002961377223 */ /* 0x000fe20000010060 */
[----:B------:R-:W-:Y:S01]  /*0d70*/  FADD.FTZ R119, -R109, R112 ;  /* 0x000000706d777221 */ /* 0x000fe20000010100 */
[----:B------:R-:W-:Y:S01]  /*0d80*/  FADD.FTZ R18, R47, R18 ;  /* 0x000000122f127221 */ /* 0x000fe20000010000 */
[----:B------:R-:W-:Y:S01]  /*0d90*/  FFMA.FTZ R6, R49, R47, R6 ;  /* 0x0000002f31067223 */ /* 0x000fe20000010006 */
[----:B------:R-:W-:Y:S01]  /*0da0*/  FMUL.FTZ R46, R92, R123 ;  /* 0x0000007b5c2e7220 */ /* 0x000fe20000410000 */
[----:B------:R-:W-:Y:S01]  /*0db0*/  FADD.FTZ R21, R52, R21 ;  /* 0x0000001534157221 */ /* 0x000fe20000010000 */
[-C--:B------:R-:W-:Y:S01]  /*0dc0*/  FFMA.FTZ R9, R50, R52.reuse, R9 ;  /* 0x0000003432097223 */ /* 0x080fe20000010009 */
[----:B------:R-:W-:Y:S01]  /*0dd0*/  FMUL.FTZ R51, R73, R52 ;  /* 0x0000003449337220 */ /* 0x000fe20000410000 */
[----:B------:R-:W-:Y:S01]  /*0de0*/  FMUL.FTZ R47, R82, R47 ;  /* 0x0000002f522f7220 */ /* 0x000fe20000410000 */
[----:B------:R-:W-:Y:S01]  /*0df0*/  FADD.FTZ R52, R53, R40 ;  /* 0x0000002835347221 */ /* 0x000fe20000010000 */
[----:B------:R-:W-:Y:S01]  /*0e00*/  FFMA.FTZ R54, R42, R40, R55 ;  /* 0x000000282a367223 */ /* 0x000fe20000010037 */
[----:B------:R-:W-:Y:S01]  /*0e10*/  FADD.FTZ R19, R44, R19 ;  /* 0x000000132c137221 */ /* 0x000fe20000010000 */
[-C--:B------:R-:W-:Y:S01]  /*0e20*/  FFMA.FTZ R7, R46, R44.reuse, R7 ;  /* 0x0000002c2e077223 */ /* 0x080fe20000010007 */
        /* <DEDUP_REMOVED lines=8> */
[----:B------:R-:W-:-:S02]  /*0eb0*/  FMUL.FTZ R54, R92, R113 ;  /* 0x000000715c367220 */ /* 0x000fc40000410000 */
[----:B------:R-:W-:Y:S01]  /*0ec0*/  FADD.FTZ R98, R55, R48 ;  /* 0x0000003037627221 */ /* 0x000fe20000010000 */
[----:B------:R-:W-:Y:S01]  /*0ed0*/  FFMA.FTZ R113, R45, R48, R96 ;  /* 0x000000302d717223 */ /* 0x000fe20000010060 */
[----:B------:R-:W-:Y:S01]  /*0ee0*/  FADD.FTZ R95, -R109, R116 ;  /* 0x000000746d5f7221 */ /* 0x000fe20000010100 */
[----:B------:R-:W-:Y:S01]  /*0ef0*/  FADD.FTZ R22, R117, R22 ;  /* 0x0000001675167221 */ /* 0x000fe20000010000 */
[-C--:B------:R-:W-:Y:S01]  /*0f00*/  FFMA.FTZ R10, R53, R117.reuse, R10 ;  /* 0x00000075350a7223 */ /* 0x080fe2000001000a */
[----:B------:R-:W-:Y:S01]  /*0f10*/  FMUL.FTZ R52, R72, R117 ;  /* 0x0000007548347220 */ /* 0x000fe20000410000 */
[----:B------:R-:W-:Y:S01]  /*0f20*/  FADD.FTZ R23, R94, R23 ;  /* 0x000000175e177221 */ /* 0x000fe20000010000 */
[-C--:B------:R-:W-:Y:S01]  /*0f30*/  FFMA.FTZ R11, R54, R94.reuse, R11 ;  /* 0x0000005e360b7223 */ /* 0x080fe2000001000b */
        /* <DEDUP_REMOVED lines=11> */
[----:B------:R-:W-:Y:S01]  /*0ff0*/  FFMA.FTZ R112, R54, R55, R113 ;  /* 0x0000003736707223 */ /* 0x000fe20000010071 */
[----:B------:R-:W-:Y:S01]  /*1000*/  FMUL.FTZ R98, R92, R109 ;  /* 0x0000006d5c627220 */ /* 0x000fe20000410000 */
[----:B------:R-:W-:Y:S01]  /*1010*/  FMUL.FTZ R96, R69, R110 ;  /* 0x0000006e45607220 */ /* 0x000fe20000410000 */
[----:B------:R-:W-:Y:S01]  /*1020*/  FADD.FTZ R111, R111, R94 ;  /* 0x0000005e6f6f7221 */ /* 0x000fe20000010000 */
[----:B------:R-:W-:Y:S01]  /*1030*/  FFMA.FTZ R109, R95, R94, R112 ;  /* 0x0000005e5f6d7223 */ /* 0x000fe20000010070 */
[----:B------:R-:W-:Y:S01]  /*1040*/  ISETP.NE.AND P3, PT, R66, RZ, PT ;  /* 0x000000ff4200720c */ /* 0x000fe20003f65270 */
[----:B------:R-:W-:Y:S01]  /*1050*/  FADD.FTZ R20, R121, R20 ;  /* 0x0000001479147221 */ /* 0x000fe20000010000 */
[----:B------:R-:W-:Y:S01]  /*1060*/  FFMA.FTZ R8, R45, R121, R8 ;  /* 0x000000792d087223 */ /* 0x000fe20000010008 */
[----:B------:R-:W-:Y:S01]  /*1070*/  FADD.FTZ R57, R110, R57 ;  /* 0x000000396e397221 */ /* 0x000fe20000010000 */
[C---:B------:R-:W-:Y:S01]  /*1080*/  FFMA.FTZ R13, R98.reuse, R110, R13 ;  /* 0x0000006e620d7223 */ /* 0x040fe2000001000d */
        /* <DEDUP_REMOVED lines=21> */
.L_x_716:
        /* <DEDUP_REMOVED lines=22> */
[--C-:B------:R-:W-:Y:S01]  /*1340*/  FFMA.FTZ R104, R104, R109, R110.reuse ;  /* 0x0000006d68687223 */ /* 0x100fe2000001006e */
[----:B------:R-:W-:Y:S01]  /*1350*/  FMUL.FTZ R97, R92, R97 ;  /* 0x000000615c617220 */ /* 0x000fe20000410000 */
[--C-:B------:R-:W-:Y:S01]  /*1360*/  FFMA.FTZ R0, R0, R109, R110.reuse ;  /* 0x0000006d00007223 */ /* 0x100fe2000001006e */
[C---:B------:R-:W-:Y:S01]  /*1370*/  FMUL.FTZ R41, R92.reuse, R41 ;  /* 0x000000295c297220 */ /* 0x040fe20000410000 */
[----:B------:R-:W-:Y:S01]  /*1380*/  FMUL.FTZ R99, R92, R99 ;  /* 0x000000635c637220 */ /* 0x000fe20000410000 */
[----:B------:R-:W-:Y:S01]  /*1390*/  FMUL.FTZ R40, R97, UR6 ;  /* 0x0000000661287c20 */ /* 0x000fe20008410000 */
[----:B------:R-:W-:Y:S01]  /*13a0*/  FFMA.FTZ R97, R106, R109, R110 ;  /* 0x0000006d6a617223 */ /* 0x000fe2000001006e */
        /* <DEDUP_REMOVED lines=39> */
.L_x_690:
        /* <DEDUP_REMOVED lines=8> */
[----:B------:R-:W-:Y:S01]  /*16a0*/  FMUL.FTZ R36, R92, R37 ;  /* 0x000000255c247220 */ /* 0x000fe20000410000 */
[-CC-:B------:R-:W-:Y:S01]  /*16b0*/  FFMA.FTZ R37, R106, R109.reuse, R110.reuse ;  /* 0x0000006d6a257223 */ /* 0x180fe2000001006e */
[-CC-:B------:R-:W-:Y:S01]  /*16c0*/  FFMA.FTZ R108, R108, R109.reuse, R110.reuse ;  /* 0x0000006d6c6c7223 */ /* 0x180fe2000001006e */
[----:B------:R-:W-:Y:S01]  /*16d0*/  FFMA.FTZ R0, R0, R109, R110 ;  /* 0x0000006d00007223 */ /* 0x000fe2000001006e */
[----:B------:R-:W-:Y:S01]  /*16e0*/  FADD.FTZ R43, R43, -R100 ;  /* 0x800000642b2b7221 */ /* 0x000fe20000010000 */
[----:B------:R-:W-:Y:S01]  /*16f0*/  FMUL.FTZ R39, R92, R41 ;  /* 0x000000295c277220 */ /* 0x000fe20000410000 */
[----:B------:R-:W-:Y:S01]  /*1700*/  FADD.FTZ R37, R102, -R37 ;  /* 0x8000002566257221 */ /* 0x000fe20000010000 */
[----:B------:R-:W-:Y:S01]  /*1710*/  FADD.FTZ R101, R101, -R104 ;  /* 0x8000006865657221 */ /* 0x000fe20000010000 */
[C---:B------:R-:W-:Y:S01]  /*1720*/  FMUL.FTZ R38, R92.reuse, R99 ;  /* 0x000000635c267220 */ /* 0x040fe20000410000 */
[----:B------:R-:W-:Y:S01]  /*1730*/  FADD.FTZ R105, R105, -R108 ;  /* 0x8000006c69697221 */ /* 0x000fe20000010000 */
[----:B------:R-:W-:Y:S01]  /*1740*/  FADD.FTZ R107, R107, -R0 ;  /* 0x800000006b6b7221 */ /* 0x000fe20000010000 */
[----:B------:R-:W-:Y:S01]  /*1750*/  FMUL.FTZ R43, R92, R43 ;  /* 0x0000002b5c2b7220 */ /* 0x000fe20000410000 */
[----:B-----5:R-:W-:Y:S01]  /*1760*/  ISETP.GE.U32.AND P1, PT, R114, RZ, PT ;  /* 0x000000ff7200720c */ /* 0x020fe20003f26070 */
[----:B------:R-:W-:Y:S01]  /*1770*/  FMUL.FTZ R41, R39, UR6 ;  /* 0x0000000627297c20 */ /* 0x000fe20008410000 */
[C---:B------:R-:W-:Y:S01]  /*1780*/  FMUL.FTZ R37, R92.reuse, R37 ;  /* 0x000000255c257220 */ /* 0x040fe20000410000 */
[----:B------:R-:W-:Y:S01]  /*1790*/  FMUL.FTZ R0, R92, R101 ;  /* 0x000000655c007220 */ /* 0x000fe20000410000 */
[C---:B------:R-:W-:Y:S01]  /*17a0*/  FMUL.FTZ R40, R36.reuse, UR6 ;  /* 0x0000000624287c20 */ /* 0x040fe20008410000 */
[----:B------:R-:W-:Y:S01]  /*17b0*/  F2FP.F16.F32.PACK_AB R39, R36, R39 ;  /* 0x000000272427723e */ /* 0x000fe200000000ff */
[----:B------:R-:W-:Y:S01]  /*17c0*/  FMUL.FTZ R42, R38, UR6 ;  /* 0x00000006262a7c20 */ /* 0x000fe20008410000 */
[C---:B------:R-:W-:Y:S01]  /*17d0*/  FMUL.FTZ R105, R92.reuse, R105 ;  /* 0x000000695c697220 */ /* 0x040fe20000410000 */
[----:B------:R-:W-:Y:S01]  /*17e0*/  FMUL.FTZ R36, R92, R107 ;  /* 0x0000006b5c247220 */ /* 0x000fe20000410000 */
[C---:B------:R-:W-:Y:S01]  /*17f0*/  F2FP.F16.F32.PACK_AB R38, R43.reuse, R38 ;  /* 0x000000262b26723e */ /* 0x040fe200000000ff */
[----:B------:R-:W-:Y:S01]  /*1800*/  FMUL.FTZ R97, R43, UR6 ;  /* 0x000000062b617c20 */ /* 0x000fe20008410000 */
[----:B------:R-:W-:Y:S01]  /*1810*/  LOP3.LUT P5, RZ, R115, 0xff0000, RZ, 0xc0, !PT ;  /* 0x00ff000073ff7812 */ /* 0x000fe200078ac0ff */
[----:B------:R-:W-:Y:S01]  /*1820*/  FMUL.FTZ R43, R37, UR6 ;  /* 0x00000006252b7c20 */ /* 0x000fe20008410000 */
[C---:B------:R-:W-:Y:S01]  /*1830*/  LOP3.LUT P4, RZ, R115.reuse, 0xff, RZ, 0xc0, !PT ;  /* 0x000000ff73ff7812 */ /* 0x040fe2000788c0ff */
[----:B------:R-:W-:Y:S01]  /*1840*/  FMUL.FTZ R99, R0, UR6 ;  /* 0x0000000600637c20 */ /* 0x000fe20008410000 */
[----:B------:R-:W-:-:S02]  /*1850*/  ISETP.GE.U32.AND.EX P1, PT, R115, 0x1000000, PT, P1 ;  /* 0x010000007300780c */ /* 0x000fc40003f26110 */
[----:B------:R-:W-:Y:S01]  /*1860*/  F2FP.F16.F32.PACK_AB R37, R0, R37 ;  /* 0x000000250025723e */ /* 0x000fe200000000ff */
[----:B------:R-:W-:Y:S01]  /*1870*/  FMUL.FTZ R0, R36, UR6 ;  /* 0x0000000624007c20 */ /* 0x000fe20008410000 */
[C---:B------:R-:W-:Y:S01]  /*1880*/  F2FP.F16.F32.PACK_AB R36, R105.reuse, R36 ;  /* 0x000000246924723e */ /* 0x040fe200000000ff */
[----:B------:R-:W-:Y:S01]  /*1890*/  FMUL.FTZ R105, R105, UR6 ;  /* 0x0000000669697c20 */ /* 0x000fe20008410000 */
[----:B------:R-:W-:Y:S02]  /*18a0*/  LOP3.LUT P2, RZ, R115, 0xff00, RZ, 0xc0, !PT ;  /* 0x0000ff0073ff7812 */ /* 0x000fe4000784c0ff */
[----:B------:R-:W-:Y:S02]  /*18b0*/  FSEL R40, R40, RZ, P1 ;  /* 0x000000ff28287208 */ /* 0x000fe40000800000 */
[----:B------:R-:W-:Y:S02]  /*18c0*/  FSEL R41, R41, RZ, P5 ;  /* 0x000000ff29297208 */ /* 0x000fe40002800000 */
        /* <DEDUP_REMOVED lines=15> */
.L_x_689:
[----:B------:R-:W-:-:S04]  /*19c0*/  UISETP.NE.U32.AND UP0, UPT, UR4, URZ, UPT ;  /* 0x000000ff0400728c */ /* 0x000fc8000bf05070 */
[----:B------:R-:W-:-:S09]  /*19d0*/  UISETP.NE.AND.EX UP0, UPT, UR5, URZ, UPT, UP0 ;  /* 0x000000ff0500728c */ /* 0x000fd2000bf05300 */
[----:B------:R-:W-:Y:S05]  /*19e0*/  BRA.U UP0, `(.L_x_692) ;  /* 0x0000000100f87547 */ /* 0x000fea000b800000 */
[-CC-:B------:R-:W-:Y:S01]  /*19f0*/  FFMA.FTZ R112, R97, R109.reuse, R110.reuse ;  /* 0x0000006d61707223 */ /* 0x180fe2000001006e */
[-CC-:B------:R-:W-:Y:S01]  /*1a00*/  FFMA.FTZ R97, R42, R109.reuse, R110.reuse ;  /* 0x0000006d2a617223 */ /* 0x180fe2000001006e */
[-C--:B------:R-:W-:Y:S01]  /*1a10*/  FFMA.FTZ R42, R103, R109.reuse, R110 ;  /* 0x0000006d672a7223 */ /* 0x080fe2000001006e */
[--C-:B-----5:R-:W-:Y:S02]  /*1a20*/  HADD2.F32 R103, -RZ, R31.reuse.H1_H1 ;  /* 0x3000001fff677230 */ /* 0x120fe40000004100 */
[----:B------:R-:W-:Y:S01]  /*1a30*/  FADD.FTZ R112, R41, -R112 ;  /* 0x8000007029707221 */ /* 0x000fe20000010000 */
[----:B------:R-:W-:Y:S01]  /*1a40*/  FADD.FTZ R40, R40, -R97 ;  /* 0x8000006128287221 */ /* 0x000fe20000010000 */
[----:B------:R-:W-:Y:S02]  /*1a50*/  HADD2.F32 R97, -RZ, R31.H0_H0 ;  /* 0x2000001fff617230 */ /* 0x000fe40000004100 */
[----:B------:R-:W-:Y:S01]  /*1a60*/  FADD.FTZ R42, R99, -R42 ;  /* 0x8000002a632a7221 */ /* 0x000fe20000010000 */
[--C-:B------:R-:W-:Y:S01]  /*1a70*/  HADD2.F32 R41, -RZ, R30.reuse.H0_H0 ;  /* 0x2000001eff297230 */ /* 0x100fe20000004100 */
[----:B------:R-:W-:Y:S01]  /*1a80*/  LOP3.LUT P5, RZ, R115, 0xff0000, RZ, 0xc0, !PT ;  /* 0x00ff000073ff7812 */ /* 0x000fe200078ac0ff */
[C---:B------:R-:W-:Y:S01]  /*1a90*/  FFMA.FTZ R103, R92.reuse, R40, R103 ;  /* 0x000000285c677223 */ /* 0x040fe20000010067 */
[----:B------:R-:W-:Y:S01]  /*1aa0*/  FFMA.FTZ R97, R92, R112, R97 ;  /* 0x000000705c617223 */ /* 0x000fe20000010061 */
[-CC-:B------:R-:W-:Y:S01]  /*1ab0*/  FFMA.FTZ R104, R104, R109.reuse, R110.reuse ;  /* 0x0000006d68687223 */ /* 0x180fe2000001006e */
[----:B------:R-:W-:Y:S01]  /*1ac0*/  FFMA.FTZ R41, R92, R42, R41 ;  /* 0x0000002a5c297223 */ /* 0x000fe20000010029 */
[-CC-:B------:R-:W-:Y:S01]  /*1ad0*/  FFMA.FTZ R100, R100, R109.reuse, R110.reuse ;  /* 0x0000006d64647223 */ /* 0x180fe2000001006e */
[----:B------:R-:W-:Y:S01]  /*1ae0*/  FMUL.FTZ R97, R97, UR6 ;  /* 0x0000000661617c20 */ /* 0x000fe20008410000 */
[-CC-:B------:R-:W-:Y:S01]  /*1af0*/  FFMA.FTZ R108, R108, R109.reuse, R110.reuse ;  /* 0x0000006d6c6c7223 */ /* 0x180fe2000001006e */
[----:B------:R-:W-:Y:S01]  /*1b00*/  FMUL.FTZ R42, R41, UR6 ;  /* 0x00000006292a7c20 */ /* 0x000fe20008410000 */
[-CC-:B------:R-:W-:Y:S01]  /*1b10*/  FFMA.FTZ R0, R0, R109.reuse, R110.reuse ;  /* 0x0000006d00007223 */ /* 0x180fe2000001006e */
[----:B------:R-:W-:Y:S01]  /*1b20*/  FMUL.FTZ R40, R103, UR6 ;  /* 0x0000000667287c20 */ /* 0x000fe20008410000 */
[----:B------:R-:W-:Y:S01]  /*1b30*/  FSEL R41, R97, RZ, P5 ;  /* 0x000000ff61297208 */ /* 0x000fe20002800000 */
[----:B------:R-:W-:Y:S01]  /*1b40*/  FFMA.FTZ R97, R106, R109, R110 ;  /* 0x0000006d6a617223 */ /* 0x000fe2000001006e */
[----:B------:R-:W-:Y:S01]  /*1b50*/  FADD.FTZ R104, R101, -R104 ;  /* 0x8000006865687221 */ /* 0x000fe20000010000 */
[----:B------:R-:W-:Y:S01]  /*1b60*/  FADD.FTZ R100, R43, -R100 ;  /* 0x800000642b647221 */ /* 0x000fe20000010000 */
[----:B------:R-:W-:-:S02]  /*1b70*/  HADD2.F32 R103, -RZ, R30.H1_H1 ;  /* 0x3000001eff677230 */ /* 0x000fc40000004100 */
[----:B------:R-:W-:Y:S01]  /*1b80*/  FADD.FTZ R102, R102, -R97 ;  /* 0x8000006166667221 */ /* 0x000fe20000010000 */
[--C-:B------:R-:W-:Y:S01]  /*1b90*/  HADD2.F32 R99, -RZ, R29.reuse.H0_H0 ;  /* 0x2000001dff637230 */ /* 0x100fe20000004100 */
[----:B------:R-:W-:Y:S01]  /*1ba0*/  ISETP.GE.U32.AND P1, PT, R114, RZ, PT ;  /* 0x000000ff7200720c */ /* 0x000fe20003f26070 */
[----:B------:R-:W-:Y:S02]  /*1bb0*/  HADD2.F32 R101, -RZ, R29.H1_H1 ;  /* 0x3000001dff657230 */ /* 0x000fe40000004100 */
[----:B------:R-:W-:Y:S01]  /*1bc0*/  FADD.FTZ R108, R105, -R108 ;  /* 0x8000006c696c7221 */ /* 0x000fe20000010000 */
[--C-:B------:R-:W-:Y:S02]  /*1bd0*/  HADD2.F32 R43, -RZ, R28.reuse.H0_H0 ;  /* 0x2000001cff2b7230 */ /* 0x100fe40000004100 */
[----:B------:R-:W-:Y:S01]  /*1be0*/  FADD.FTZ R0, R107, -R0 ;  /* 0x800000006b007221 */ /* 0x000fe20000010000 */
[----:B------:R-:W-:Y:S01]  /*1bf0*/  HADD2.F32 R97, -RZ, R28.H1_H1 ;  /* 0x3000001cff617230 */ /* 0x000fe20000004100 */
[C---:B------:R-:W-:Y:S01]  /*1c00*/  LOP3.LUT P4, RZ, R115.reuse, 0xff, RZ, 0xc0, !PT ;  /* 0x000000ff73ff7812 */ /* 0x040fe2000788c0ff */
[C---:B------:R-:W-:Y:S01]  /*1c10*/  FFMA.FTZ R103, R92.reuse, R100, R103 ;  /* 0x000000645c677223 */ /* 0x040fe20000010067 */
[----:B------:R-:W-:Y:S01]  /*1c20*/  ISETP.GE.U32.AND.EX P1, PT, R115, 0x1000000, PT, P1 ;  /* 0x010000007300780c */ /* 0x000fe20003f26110 */
[C---:B------:R-:W-:Y:S01]  /*1c30*/  FFMA.FTZ R99, R92.reuse, R102, R99 ;  /* 0x000000665c637223 */ /* 0x040fe20000010063 */
[C---:B------:R-:W-:Y:S01]  /*1c40*/  FFMA.FTZ R101, R92.reuse, R104, R101 ;  /* 0x000000685c657223 */ /* 0x040fe20000010065 */
[C---:B------:R-:W-:Y:S01]  /*1c50*/  FFMA.FTZ R43, R92.reuse, R0, R43 ;  /* 0x000000005c2b7223 */ /* 0x040fe2000001002b */
[----:B------:R-:W-:Y:S01]  /*1c60*/  FFMA.FTZ R97, R92, R108, R97 ;  /* 0x0000006c5c617223 */ /* 0x000fe20000010061 */
[----:B------:R-:W-:Y:S01]  /*1c70*/  FSEL R40, R40, RZ, P1 ;  /* 0x000000ff28287208 */ /* 0x000fe20000800000 */
[----:B------:R-:W-:Y:S01]  /*1c80*/  FMUL.FTZ R103, R103, UR6 ;  /* 0x0000000667677c20 */ /* 0x000fe20008410000 */
[----:B------:R-:W-:Y:S01]  /*1c90*/  FSEL R42, R42, RZ, P4 ;  /* 0x000000ff2a2a7208 */ /* 0x000fe20002000000 */
[----:B------:R-:W-:Y:S01]  /*1ca0*/  FMUL.FTZ R99, R99, UR6 ;  /* 0x0000000663637c20 */ /* 0x000fe20008410000 */
        /* <DEDUP_REMOVED lines=18> */
.L_x_692:
[-CC-:B------:R-:W-:Y:S01]  /*1dd0*/  FFMA.FTZ R38, R97, R109.reuse, R110.reuse ;  /* 0x0000006d61267223 */ /* 0x180fe2000001006e */
[-CC-:B------:R-:W-:Y:S01]  /*1de0*/  FFMA.FTZ R37, R42, R109.reuse, R110.reuse ;  /* 0x0000006d2a257223 */ /* 0x180fe2000001006e */
[-CC-:B------:R-:W-:Y:S01]  /*1df0*/  FFMA.FTZ R36, R103, R109.reuse, R110.reuse ;  /* 0x0000006d67247223 */ /* 0x180fe2000001006e */
[-C--:B------:R-:W-:Y:S01]  /*1e00*/  FFMA.FTZ R104, R104, R109.reuse, R110 ;  /* 0x0000006d68687223 */ /* 0x080fe2000001006e */
[----:B------:R-:W-:Y:S01]  /*1e10*/  FADD.FTZ R39, R41, -R38 ;  /* 0x8000002629277221 */ /* 0x000fe20000010000 */
[----:B------:R-:W-:Y:S01]  /*1e20*/  FADD.FTZ R41, R40, -R37 ;  /* 0x8000002528297221 */ /* 0x000fe20000010000 */
[--C-:B-----5:R-:W-:Y:S02]  /*1e30*/  HADD2.F32 R37, -RZ, R31.reuse.H0_H0 ;  /* 0x2000001fff257230 */ /* 0x120fe40000004100 */
[-CC-:B------:R-:W-:Y:S01]  /*1e40*/  FFMA.FTZ R100, R100, R109.reuse, R110.reuse ;  /* 0x0000006d64647223 */ /* 0x180fe2000001006e */
[----:B------:R-:W-:Y:S01]  /*1e50*/  FFMA.FTZ R0, R0, R109, R110 ;  /* 0x0000006d00007223 */ /* 0x000fe2000001006e */
[----:B------:R-:W-:-:S02]  /*1e60*/  HADD2.F32 R40, -RZ, R31.H1_H1 ;  /* 0x3000001fff287230 */ /* 0x000fc40000004100 */
[--C-:B------:R-:W-:Y:S01]  /*1e70*/  FFMA.FTZ R108, R108, R109, R110.reuse ;  /* 0x0000006d6c6c7223 */ /* 0x100fe2000001006e */
[----:B------:R-:W-:Y:S01]  /*1e80*/  FFMA.FTZ R39, R92, R39, R37 ;  /* 0x000000275c277223 */ /* 0x000fe20000010025 */
[----:B------:R-:W-:Y:S01]  /*1e90*/  FFMA.FTZ R37, R106, R109, R110 ;  /* 0x0000006d6a257223 */ /* 0x000fe2000001006e */
[--C-:B------:R-:W-:Y:S02]  /*1ea0*/  HADD2.F32 R38, -RZ, R30.reuse.H0_H0 ;  /* 0x2000001eff267230 */ /* 0x100fe40000004100 */
[----:B------:R-:W-:Y:S01]  /*1eb0*/  FADD.FTZ R99, R99, -R36 ;  /* 0x8000002463637221 */ /* 0x000fe20000010000 */
[----:B------:R-:W-:Y:S01]  /*1ec0*/  FADD.FTZ R101, R101, -R104 ;  /* 0x8000006865657221 */ /* 0x000fe20000010000 */
[----:B------:R-:W-:Y:S01]  /*1ed0*/  FADD.FTZ R37, R102, -R37 ;  /* 0x8000002566257221 */ /* 0x000fe20000010000 */
[----:B------:R-:W-:Y:S01]  /*1ee0*/  FADD.FTZ R43, R43, -R100 ;  /* 0x800000642b2b7221 */ /* 0x000fe20000010000 */
[----:B------:R-:W-:Y:S01]  /*1ef0*/  FADD.FTZ R107, R107, -R0 ;  /* 0x800000006b6b7221 */ /* 0x000fe20000010000 */
[----:B------:R-:W-:-:S02]  /*1f00*/  HADD2.F32 R97, -RZ, R30.H1_H1 ;  /* 0x3000001eff617230 */ /* 0x000fc40000004100 */
[----:B------:R-:W-:Y:S01]  /*1f10*/  FADD.FTZ R105, R105, -R108 ;  /* 0x8000006c69697221 */ /* 0x000fe20000010000 */
[--C-:B------:R-:W-:Y:S02]  /*1f20*/  HADD2.F32 R102, -RZ, R29.reuse.H0_H0 ;  /* 0x2000001dff667230 */ /* 0x100fe40000004100 */
[C---:B------:R-:W-:Y:S01]  /*1f30*/  FFMA.FTZ R36, R92.reuse, R41, R40 ;  /* 0x000000295c247223 */ /* 0x040fe20000010028 */
[----:B------:R-:W-:Y:S02]  /*1f40*/  HADD2.F32 R104, -RZ, R29.H1_H1 ;  /* 0x3000001dff687230 */ /* 0x000fe40000004100 */
[----:B------:R-:W-:Y:S01]  /*1f50*/  FFMA.FTZ R38, R92, R99, R38 ;  /* 0x000000635c267223 */ /* 0x000fe20000010026 */
[--C-:B------:R-:W-:Y:S01]  /*1f60*/  HADD2.F32 R0, -RZ, R28.reuse.H0_H0 ;  /* 0x2000001cff007230 */ /* 0x100fe20000004100 */
[----:B------:R-:W-:Y:S01]  /*1f70*/  ISETP.GE.U32.AND P1, PT, R114, RZ, PT ;  /* 0x000000ff7200720c */ /* 0x000fe20003f26070 */
[----:B------:R-:W-:Y:S02]  /*1f80*/  HADD2.F32 R100, -RZ, R28.H1_H1 ;  /* 0x3000001cff647230 */ /* 0x000fe40000004100 */
        /* <DEDUP_REMOVED lines=10> */
[----:B------:R-:W-:Y:S01]  /*2030*/  LOP3.LUT P4, RZ, R115, 0xff, RZ, 0xc0, !PT ;  /* 0x000000ff73ff7812 */ /* 0x000fe2000788c0ff */
[----:B------:R-:W-:Y:S01]  /*2040*/  FMUL.FTZ R99, R43, UR6 ;  /* 0x000000062b637c20 */ /* 0x000fe20008410000 */
[----:B------:R-:W-:-:S02]  /*2050*/  ISETP.GE.U32.AND.EX P1, PT, R115, 0x1000000, PT, P1 ;  /* 0x010000007300780c */ /* 0x000fc40003f26110 */
[----:B------:R-:W-:Y:S02]  /*2060*/  F2FP.F16.F32.PACK_AB R39, R36, R39 ;  /* 0x000000272427723e */ /* 0x000fe400000000ff */
[----:B------:R-:W-:Y:S01]  /*2070*/  F2FP.F16.F32.PACK_AB R38, R43, R38 ;  /* 0x000000262b26723e */ /* 0x000fe200000000ff */
[----:B------:R-:W-:Y:S01]  /*2080*/  FMUL.FTZ R43, R0, UR6 ;  /* 0x00000006002b7c20 */ /* 0x000fe20008410000 */
[C---:B------:R-:W-:Y:S01]  /*2090*/  F2FP.F16.F32.PACK_AB R37, R104.reuse, R37 ;  /* 0x000000256825723e */ /* 0x040fe200000000ff */
[----:B------:R-:W-:Y:S01]  /*20a0*/  FMUL.FTZ R104, R104, UR6 ;  /* 0x0000000668687c20 */ /* 0x000fe20008410000 */
[C---:B------:R-:W-:Y:S01]  /*20b0*/  F2FP.F16.F32.PACK_AB R36, R105.reuse, R0 ;  /* 0x000000006924723e */ /* 0x040fe200000000ff */
[----:B------:R-:W-:Y:S01]  /*20c0*/  FMUL.FTZ R105, R105, UR6 ;  /* 0x0000000669697c20 */ /* 0x000fe20008410000 */
[----:B------:R-:W-:Y:S02]  /*20d0*/  FSEL R40, R40, RZ, P1 ;  /* 0x000000ff28287208 */ /* 0x000fe40000800000 */
[----:B------:R-:W-:-:S02]  /*20e0*/  FSEL R41, R41, RZ, P5 ;  /* 0x000000ff29297208 */ /* 0x000fc40002800000 */
[----:B------:R-:W-:Y:S02]  /*20f0*/  FSEL R42, R42, RZ, P4 ;  /* 0x000000ff2a2a7208 */ /* 0x000fe40002000000 */
[----:B------:R-:W-:Y:S02]  /*2100*/  LOP3.LUT P2, RZ, R115, 0xff00, RZ, 0xc0, !PT ;  /* 0x0000ff0073ff7812 */ /* 0x000fe4000784c0ff */
        /* <DEDUP_REMOVED lines=14> */
.L_x_688:
        /* <DEDUP_REMOVED lines=23> */
[--C-:B------:R-:W-:Y:S01]  /*2360*/  FFMA.FTZ R104, R104, R109, R110.reuse ;  /* 0x0000006d68687223 */ /* 0x100fe2000001006e */
[----:B------:R-:W-:Y:S01]  /*2370*/  LOP3.LUT P6, RZ, R75, 0xff0000, RZ, 0xc0, !PT ;  /* 0x00ff00004bff7812 */ /* 0x000fe200078cc0ff */
[----:B------:R-:W-:Y:S01]  /*2380*/  FMUL.FTZ R32, R35, UR6 ;  /* 0x0000000623207c20 */ /* 0x000fe20008410000 */
[----:B------:R-:W-:Y:S01]  /*2390*/  FSEL R40, R41, RZ, P2 ;  /* 0x000000ff29287208 */ /* 0x000fe20001000000 */
[----:B------:R-:W-:Y:S01]  /*23a0*/  FMUL.FTZ R43, R43, UR6 ;  /* 0x000000062b2b7c20 */ /* 0x000fe20008410000 */
[C---:B------:R-:W-:Y:S01]  /*23b0*/  ISETP.GE.U32.AND.EX P5, PT, R115.reuse, 0x1000000, PT, P1 ;  /* 0x010000007300780c */ /* 0x040fe20003fa6110 */
[----:B------:R-:W-:Y:S01]  /*23c0*/  FMUL.FTZ R99, R92, R99 ;  /* 0x000000635c637220 */ /* 0x000fe20000410000 */
[----:B------:R-:W-:Y:S01]  /*23d0*/  LOP3.LUT P2, RZ, R115, 0xff00, RZ, 0xc0, !PT ;  /* 0x0000ff0073ff7812 */ /* 0x000fe2000784c0ff */
[-C--:B------:R-:W-:Y:S01]  /*23e0*/  FFMA.FTZ R0, R0, R109.reuse, R110 ;  /* 0x0000006d00007223 */ /* 0x080fe2000001006e */
[----:B------:R-:W-:Y:S01]  /*23f0*/  ISETP.GE.U32.AND P1, PT, R74, RZ, PT ;  /* 0x000000ff4a00720c */ /* 0x000fe20003f26070 */
[----:B------:R-:W-:Y:S01]  /*2400*/  FADD.FTZ R33, R102, -R33 ;  /* 0x8000002166217221 */ /* 0x000fe20000010000 */
[----:B------:R-:W-:Y:S01]  /*2410*/  FADD.FTZ R101, R101, -R104 ;  /* 0x8000006865657221 */ /* 0x000fe20000010000 */
[----:B------:R-:W-:Y:S01]  /*2420*/  FFMA.FTZ R108, R108, R109, R110 ;  /* 0x0000006d6c6c7223 */ /* 0x000fe2000001006e */
[----:B------:R-:W-:Y:S01]  /*2430*/  FSEL R35, R41, RZ, P6 ;  /* 0x000000ff29237208 */ /* 0x000fe20003000000 */
[----:B------:R-:W-:Y:S01]  /*2440*/  FMUL.FTZ R99, R99, UR6 ;  /* 0x0000000663637c20 */ /* 0x000fe20008410000 */
[----:B------:R-:W-:Y:S01]  /*2450*/  FSEL R97, R32, RZ, P5 ;  /* 0x000000ff20617208 */ /* 0x000fe20002800000 */
[----:B------:R-:W-:Y:S01]  /*2460*/  FADD.FTZ R107, R107, -R0 ;  /* 0x800000006b6b7221 */ /* 0x000fe20000010000 */
[----:B------:R-:W-:Y:S01]  /*2470*/  FSEL R41, R43, RZ, P2 ;  /* 0x000000ff2b297208 */ /* 0x000fe20001000000 */
[C---:B------:R-:W-:Y:S01]  /*2480*/  FMUL.FTZ R0, R92.reuse, R33 ;  /* 0x000000215c007220 */ /* 0x040fe20000410000 */
[----:B------:R-:W-:Y:S01]  /*2490*/  LOP3.LUT P4, RZ, R115, 0xff, RZ, 0xc0, !PT ;  /* 0x000000ff73ff7812 */ /* 0x000fe2000788c0ff */
[----:B------:R-:W-:Y:S01]  /*24a0*/  FMUL.FTZ R101, R92, R101 ;  /* 0x000000655c657220 */ /* 0x000fe20000410000 */
        /* <DEDUP_REMOVED lines=8> */
[C---:B------:R-:W-:Y:S01]  /*2530*/  FSEL R42, R99.reuse, RZ, P4 ;  /* 0x000000ff632a7208 */ /* 0x040fe20002000000 */
[----:B------:R-:W-:Y:S01]  /*2540*/  FMUL.FTZ R107, R92, R107 ;  /* 0x0000006b5c6b7220 */ /* 0x000fe20000410000 */
[----:B------:R-:W-:Y:S01]  /*2550*/  FSEL R34, R99, RZ, P5 ;  /* 0x000000ff63227208 */ /* 0x000fe20002800000 */
[----:B------:R-:W-:Y:S01]  /*2560*/  FMUL.FTZ R105, R105, UR6 ;  /* 0x0000000669697c20 */ /* 0x000fe20008410000 */
[----:B------:R-:W-:Y:S01]  /*2570*/  FSEL R33, R43, RZ, P2 ;  /* 0x000000ff2b217208 */ /* 0x000fe20001000000 */
[----:B------:R-:W-:Y:S01]  /*2580*/  FMUL.FTZ R107, R107, UR6 ;  /* 0x000000066b6b7c20 */ /* 0x000fe20008410000 */
[----:B------:R-:W-:-:S02]  /*2590*/  LOP3.LUT P6, RZ, R114, 0xff0000, RZ, 0xc0, !PT ;  /* 0x00ff000072ff7812 */ /* 0x000fc400078cc0ff */
[----:B------:R-:W-:Y:S02]  /*25a0*/  LOP3.LUT P1, RZ, R114, 0xff000000, RZ, 0xc0, !PT ;  /* 0xff00000072ff7812 */ /* 0x000fe4000782c0ff */
[----:B------:R-:W-:Y:S02]  /*25b0*/  LOP3.LUT P2, RZ, R74, 0xff0000, RZ, 0xc0, !PT ;  /* 0x00ff00004aff7812 */ /* 0x000fe4000784c0ff */
[----:B------:R-:W-:Y:S02]  /*25c0*/  F2FP.F16.F32.PACK_AB R34, R33, R34 ;  /* 0x000000222122723e */ /* 0x000fe400000000ff */
[----:B------:R-:W-:Y:S02]  /*25d0*/  F2FP.F16.F32.PACK_AB R42, R41, R42 ;  /* 0x0000002a292a723e */ /* 0x000fe400000000ff */
[C---:B------:R-:W-:Y:S02]  /*25e0*/  FSEL R41, R0.reuse, RZ, P6 ;  /* 0x000000ff00297208 */ /* 0x040fe40003000000 */
[----:B------:R-:W-:-:S02]  /*25f0*/  FSEL R33, R0, RZ, P2 ;  /* 0x000000ff00217208 */ /* 0x000fc40001000000 */
[----:B------:R-:W-:Y:S02]  /*2600*/  FSEL R100, R101, RZ, P1 ;  /* 0x000000ff65647208 */ /* 0x000fe40000800000 */
[C---:B------:R-:W-:Y:S02]  /*2610*/  LOP3.LUT P4, RZ, R114.reuse, 0xff00, RZ, 0xc0, !PT ;  /* 0x0000ff0072ff7812 */ /* 0x040fe4000788c0ff */
[----:B------:R-:W-:Y:S02]  /*2620*/  LOP3.LUT P5, RZ, R114, 0xff, RZ, 0xc0, !PT ;  /* 0x000000ff72ff7812 */ /* 0x000fe400078ac0ff */
[C---:B------:R-:W-:Y:S02]  /*2630*/  LOP3.LUT P6, RZ, R74.reuse, 0xff000000, RZ, 0xc0, !PT ;  /* 0xff0000004aff7812 */ /* 0x040fe400078cc0ff */
[C---:B------:R-:W-:Y:S02]  /*2640*/  LOP3.LUT P2, RZ, R74.reuse, 0xff00, RZ, 0xc0, !PT ;  /* 0x0000ff004aff7812 */ /* 0x040fe4000784c0ff */
[----:B------:R-:W-:-:S02]  /*2650*/  LOP3.LUT P1, RZ, R74, 0xff, RZ, 0xc0, !PT ;  /* 0x000000ff4aff7812 */ /* 0x000fc4000782c0ff */
[----:B------:R-:W-:Y:S02]  /*2660*/  F2FP.F16.F32.PACK_AB R35, R32, R35 ;  /* 0x000000232023723e */ /* 0x000fe400000000ff */
[----:B------:R-:W-:Y:S02]  /*2670*/  F2FP.F16.F32.PACK_AB R43, R97, R40 ;  /* 0x00000028612b723e */ /* 0x000fe400000000ff */
        /* <DEDUP_REMOVED lines=10> */
.L_x_694:
        /* <DEDUP_REMOVED lines=11> */
[----:B------:R-:W-:Y:S01]  /*27d0*/  ISETP.GE.U32.AND P1, PT, R114, RZ, PT ;  /* 0x000000ff7200720c */ /* 0x000fe20003f26070 */
[----:B------:R-:W-:Y:S01]  /*27e0*/  FMUL.FTZ R32, R39, UR6 ;  /* 0x0000000627207c20 */ /* 0x000fe20008410000 */
[----:B------:R-:W-:Y:S01]  /*27f0*/  ISETP.GE.U32.AND P2, PT, R74, RZ, PT ;  /* 0x000000ff4a00720c */ /* 0x000fe20003f46070 */
[----:B------:R-:W-:Y:S01]  /*2800*/  FMUL.FTZ R38, R92, R99 ;  /* 0x000000635c267220 */ /* 0x000fe20000410000 */
[----:B------:R-:W-:Y:S01]  /*2810*/  FADD.FTZ R33, R43, -R100 ;  /* 0x800000642b217221 */ /* 0x000fe20000010000 */
[----:B------:R-:W-:Y:S01]  /*2820*/  FMUL.FTZ R34, R40, UR6 ;  /* 0x0000000628227c20 */ /* 0x000fe20008410000 */
[----:B------:R-:W-:Y:S01]  /*2830*/  FSEL R43, R32, RZ, P6 ;  /* 0x000000ff202b7208 */ /* 0x000fe20003000000 */
[--C-:B------:R-:W-:Y:S01]  /*2840*/  FFMA.FTZ R104, R104, R109, R110.reuse ;  /* 0x0000006d68687223 */ /* 0x100fe2000001006e */
[----:B------:R-:W-:Y:S01]  /*2850*/  FSEL R36, R32, RZ, P4 ;  /* 0x000000ff20247208 */ /* 0x000fe20002000000 */
[----:B------:R-:W-:Y:S01]  /*2860*/  FMUL.FTZ R32, R38, UR6 ;  /* 0x0000000626207c20 */ /* 0x000fe20008410000 */
[----:B------:R-:W-:Y:S01]  /*2870*/  ISETP.GE.U32.AND.EX P1, PT, R115, 0x1000000, PT, P1 ;  /* 0x010000007300780c */ /* 0x000fe20003f26110 */
[----:B------:R-:W-:Y:S01]  /*2880*/  FMUL.FTZ R35, R92, R33 ;  /* 0x000000215c237220 */ /* 0x000fe20000410000 */
        /* <DEDUP_REMOVED lines=8> */
[----:B------:R-:W-:Y:S01]  /*2910*/  FSEL R97, R34, RZ, P2 ;  /* 0x000000ff22617208 */ /* 0x000fe20001000000 */
[----:B------:R-:W-:Y:S01]  /*2920*/  FFMA.FTZ R0, R0, R109, R110 ;  /* 0x0000006d00007223 */ /* 0x000fe2000001006e */
[----:B------:R-:W-:Y:S01]  /*2930*/  FSEL R42, R32, RZ, P5 ;  /* 0x000000ff202a7208 */ /* 0x000fe20002800000 */
[----:B------:R-:W-:Y:S01]  /*2940*/  FMUL.FTZ R33, R92, R33 ;  /* 0x000000215c217220 */ /* 0x000fe20000410000 */
[----:B------:R-:W-:Y:S01]  /*2950*/  FSEL R34, R32, RZ, P6 ;  /* 0x000000ff20227208 */ /* 0x000fe20003000000 */
[----:B------:R-:W-:Y:S01]  /*2960*/  FMUL.FTZ R32, R35, UR6 ;  /* 0x0000000623207c20 */ /* 0x000fe20008410000 */
[----:B------:R-:W-:Y:S01]  /*2970*/  LOP3.LUT P4, RZ, R115, 0xff00, RZ, 0xc0, !PT ;  /* 0x0000ff0073ff7812 */ /* 0x000fe2000788c0ff */
[----:B------:R-:W-:Y:S01]  /*2980*/  FADD.FTZ R105, R105, -R108 ;  /* 0x8000006c69697221 */ /* 0x000fe20000010000 */
[----:B------:R-:W-:Y:S01]  /*2990*/  FADD.FTZ R107, R107, -R0 ;  /* 0x800000006b6b7221 */ /* 0x000fe20000010000 */
[----:B------:R-:W-:Y:S01]  /*29a0*/  F2FP.F16.F32.PACK_AB R38, R35, R38 ;  /* 0x000000262326723e */ /* 0x000fe200000000ff */
[----:B------:R-:W-:Y:S01]  /*29b0*/  FMUL.FTZ R0, R33, UR6 ;  /* 0x0000000621007c20 */ /* 0x000fe20008410000 */
[----:B------:R-:W-:Y:S01]  /*29c0*/  FSEL R37, R32, RZ, P4 ;  /* 0x000000ff20257208 */ /* 0x000fe20002000000 */
[----:B------:R-:W-:Y:S01]  /*29d0*/  FMUL.FTZ R107, R92, R107 ;  /* 0x0000006b5c6b7220 */ /* 0x000fe20000410000 */
[----:B------:R-:W-:-:S02]  /*29e0*/  LOP3.LUT P4, RZ, R75, 0xff00, RZ, 0xc0, !PT ;  /* 0x0000ff004bff7812 */ /* 0x000fc4000788c0ff */
[----:B------:R-:W-:Y:S02]  /*29f0*/  LOP3.LUT P1, RZ, R114, 0xff0000, RZ, 0xc0, !PT ;  /* 0x00ff000072ff7812 */ /* 0x000fe4000782c0ff */
[----:B------:R-:W-:Y:S01]  /*2a00*/  FSEL R41, R32, RZ, P4 ;  /* 0x000000ff20297208 */ /* 0x000fe20002000000 */
[C---:B------:R-:W-:Y:S01]  /*2a10*/  FMUL.FTZ R32, R92.reuse, R101 ;  /* 0x000000655c207220 */ /* 0x040fe20000410000 */
[----:B------:R-:W-:Y:S01]  /*2a20*/  F2FP.F16.F32.PACK_AB R35, R97, R36 ;  /* 0x000000246123723e */ /* 0x000fe200000000ff */
[----:B------:R-:W-:Y:S01]  /*2a30*/  FMUL.FTZ R36, R92, R105 ;  /* 0x000000695c247220 */ /* 0x000fe20000410000 */
[----:B------:R-:W-:Y:S02]  /*2a40*/  F2FP.F16.F32.PACK_AB R42, R37, R42 ;  /* 0x0000002a252a723e */ /* 0x000fe400000000ff */
[----:B------:R-:W-:Y:S02]  /*2a50*/  LOP3.LUT P4, RZ, R74, 0xff0000, RZ, 0xc0, !PT ;  /* 0x00ff00004aff7812 */ /* 0x000fe4000788c0ff */
[C---:B------:R-:W-:Y:S01]  /*2a60*/  F2FP.F16.F32.PACK_AB R37, R32.reuse, R33 ;  /* 0x000000212025723e */ /* 0x040fe200000000ff */
[----:B------:R-:W-:Y:S01]  /*2a70*/  FMUL.FTZ R32, R32, UR6 ;  /* 0x0000000620207c20 */ /* 0x000fe20008410000 */
[----:B------:R-:W-:-:S02]  /*2a80*/  LOP3.LUT P2, RZ, R114, 0xff000000, RZ, 0xc0, !PT ;  /* 0xff00000072ff7812 */ /* 0x000fc4000784c0ff */
[----:B------:R-:W-:Y:S02]  /*2a90*/  F2FP.F16.F32.PACK_AB R34, R41, R34 ;  /* 0x000000222922723e */ /* 0x000fe400000000ff */
[C---:B------:R-:W-:Y:S02]  /*2aa0*/  FSEL R41, R0.reuse, RZ, P1 ;  /* 0x000000ff00297208 */ /* 0x040fe40000800000 */
[----:B------:R-:W-:Y:S01]  /*2ab0*/  FSEL R33, R0, RZ, P4 ;  /* 0x000000ff00217208 */ /* 0x000fe20002000000 */
[----:B------:R-:W-:Y:S01]  /*2ac0*/  FMUL.FTZ R0, R36, UR6 ;  /* 0x0000000624007c20 */ /* 0x000fe20008410000 */
[----:B------:R-:W-:Y:S02]  /*2ad0*/  F2FP.F16.F32.PACK_AB R43, R100, R43 ;  /* 0x0000002b642b723e */ /* 0x000fe400000000ff */
[----:B------:R-:W-:Y:S01]  /*2ae0*/  F2FP.F16.F32.PACK_AB R36, R36, R107 ;  /* 0x0000006b2424723e */ /* 0x000fe200000000ff */
[----:B------:R-:W-:Y:S01]  /*2af0*/  FMUL.FTZ R107, R107, UR6 ;  /* 0x000000066b6b7c20 */ /* 0x000fe20008410000 */
[----:B------:R-:W-:-:S02]  /*2b00*/  LOP3.LUT P1, RZ, R74, 0xff000000, RZ, 0xc0, !PT ;  /* 0xff0000004aff7812 */ /* 0x000fc4000782c0ff */
[----:B------:R-:W-:Y:S02]  /*2b10*/  FSEL R100, R32, RZ, P2 ;  /* 0x000000ff20647208 */ /* 0x000fe40001000000 */
[C---:B------:R-:W-:Y:S02]  /*2b20*/  LOP3.LUT P5, RZ, R114.reuse, 0xff00, RZ, 0xc0, !PT ;  /* 0x0000ff0072ff7812 */ /* 0x040fe400078ac0ff */
[----:B------:R-:W-:Y:S02]  /*2b30*/  LOP3.LUT P6, RZ, R114, 0xff, RZ, 0xc0, !PT ;  /* 0x000000ff72ff7812 */ /* 0x000fe400078cc0ff */
[C---:B------:R-:W-:Y:S02]  /*2b40*/  LOP3.LUT P4, RZ, R74.reuse, 0xff00, RZ, 0xc0, !PT ;  /* 0x0000ff004aff7812 */ /* 0x040fe4000788c0ff */
[----:B------:R-:W-:Y:S02]  /*2b50*/  LOP3.LUT P2, RZ, R74, 0xff, RZ, 0xc0, !PT ;  /* 0x000000ff4aff7812 */ /* 0x000fe4000784c0ff */
[----:B------:R-:W-:-:S02]  /*2b60*/  F2FP.F16.F32.PACK_AB R39, R40, R39 ;  /* 0x000000272827723e */ /* 0x000fc400000000ff */
[----:B------:R-:W-:Y:S02]  /*2b70*/  FSEL R102, R32, RZ, P1 ;  /* 0x000000ff20667208 */ /* 0x000fe40000800000 */
[C---:B------:R-:W-:Y:S02]  /*2b80*/  FSEL R97, R0.reuse, RZ, P5 ;  /* 0x000000ff00617208 */ /* 0x040fe40002800000 */
[----:B------:R-:W-:Y:S02]  /*2b90*/  FSEL R99, R0, RZ, P4 ;  /* 0x000000ff00637208 */ /* 0x000fe40002000000 */
[C---:B------:R-:W-:Y:S02]  /*2ba0*/  FSEL R32, R107.reuse, RZ, P2 ;  /* 0x000000ff6b207208 */ /* 0x040fe40001000000 */
[----:B------:R-:W-:Y:S02]  /*2bb0*/  FSEL R40, R107, RZ, P6 ;  /* 0x000000ff6b287208 */ /* 0x000fe40003000000 */
[----:B------:R-:W-:-:S02]  /*2bc0*/  F2FP.F16.F32.PACK_AB R33, R102, R33 ;  /* 0x000000216621723e */ /* 0x000fc400000000ff */
[----:B------:R-:W-:Y:S02]  /*2bd0*/  F2FP.F16.F32.PACK_AB R41, R100, R41 ;  /* 0x000000296429723e */ /* 0x000fe400000000ff */
[----:B------:R-:W-:Y:S02]  /*2be0*/  F2FP.F16.F32.PACK_AB R32, R99, R32 ;  /* 0x000000206320723e */ /* 0x000fe400000000ff */
[----:B------:R-:W-:Y:S01]  /*2bf0*/  F2FP.F16.F32.PACK_AB R40, R97, R40 ;  /* 0x000000286128723e */ /* 0x000fe200000000ff */
[----:B------:R-:W-:Y:S06]  /*2c00*/  BRA `(.L_x_691) ;  /* 0x0000000800b07947 */ /* 0x000fec0003800000 */
.L_x_693:
[----:B------:R-:W-:-:S04]  /*2c10*/  UISETP.NE.U32.AND UP0, UPT, UR4, URZ, UPT ;  /* 0x000000ff0400728c */ /* 0x000fc8000bf05070 */
[----:B------:R-:W-:-:S09]  /*2c20*/  UISETP.NE.AND.EX UP0, UPT, UR5, URZ, UPT, UP0 ;  /* 0x000000ff0500728c */ /* 0x000fd2000bf05300 */
[----:B------:R-:W-:Y:S05]  /*2c30*/  BRA.U UP0, `(.L_x_695) ;  /* 0x00000005004c7547 */ /* 0x000fea000b800000 */
[-CC-:B------:R-:W-:Y:S01]  /*2c40*/  FFMA.FTZ R34, R97, R109.reuse, R110.reuse ;  /* 0x0000006d61227223 */ /* 0x180fe2000001006e */
[-CC-:B------:R-:W-:Y:S01]  /*2c50*/  FFMA.FTZ R33, R42, R109.reuse, R110.reuse ;  /* 0x0000006d2a217223 */ /* 0x180fe2000001006e */
[--C-:B-----5:R-:W-:Y:S02]  /*2c60*/  HADD2.F32 R35, -RZ, R31.reuse.H0_H0 ;  /* 0x2000001fff237230 */ /* 0x120fe40000004100 */
[----:B------:R-:W-:Y:S01]  /*2c70*/  FFMA.FTZ R100, R100, R109, R110 ;  /* 0x0000006d64647223 */ /* 0x000fe2000001006e */
[----:B------:R-:W-:Y:S01]  /*2c80*/  FADD.FTZ R41, R41, -R34 ;  /* 0x8000002229297221 */ /* 0x000fe20000010000 */
[----:B------:R-:W-:Y:S01]  /*2c90*/  FADD.FTZ R97, R40, -R33 ;  /* 0x8000002128617221 */ /* 0x000fe20000010000 */
[----:B------:R-:W-:Y:S02]  /*2ca0*/  HADD2.F32 R40, -RZ, R31.H1_H1 ;  /* 0x3000001fff287230 */ /* 0x000fe40000004100 */
[----:B------:R-:W-:Y:S01]  /*2cb0*/  FADD.FTZ R33, R43, -R100 ;  /* 0x800000642b217221 */ /* 0x000fe20000010000 */
[----:B------:R-:W-:Y:S01]  /*2cc0*/  FFMA.FTZ R35, R92, R41, R35 ;  /* 0x000000295c237223 */ /* 0x000fe20000010023 */
[----:B------:R-:W-:-:S02]  /*2cd0*/  HADD2.F32 R41, -RZ, R30.H1_H1 ;  /* 0x3000001eff297230 */ /* 0x000fc40000004100 */
[----:B------:R-:W-:Y:S01]  /*2ce0*/  FFMA.FTZ R32, R103, R109, R110 ;  /* 0x0000006d67207223 */ /* 0x000fe2000001006e */
[C---:B------:R-:W-:Y:S01]  /*2cf0*/  FFMA.FTZ R40, R92.reuse, R97, R40 ;  /* 0x000000615c287223 */ /* 0x040fe20000010028 */
[----:B------:R-:W-:Y:S02]  /*2d00*/  HADD2.F32 R34, -RZ, R30.H0_H0 ;  /* 0x2000001eff227230 */ /* 0x000fe40000004100 */
[----:B------:R-:W-:Y:S01]  /*2d10*/  FMUL.FTZ R35, R35, UR6 ;  /* 0x0000000623237c20 */ /* 0x000fe20008410000 */
[----:B------:R-:W-:Y:S01]  /*2d20*/  FFMA.FTZ R97, R92, R33, R41 ;  /* 0x000000215c617223 */ /* 0x000fe20000010029 */
[-C--:B------:R-:W-:Y:S01]  /*2d30*/  FFMA.FTZ R33, R106, R109.reuse, R110 ;  /* 0x0000006d6a217223 */ /* 0x080fe2000001006e */
[--C-:B------:R-:W-:Y:S02]  /*2d40*/  HADD2.F32 R41, -RZ, R29.reuse.H0_H0 ;  /* 0x2000001dff297230 */ /* 0x100fe40000004100 */
[----:B------:R-:W-:Y:S01]  /*2d50*/  FADD.FTZ R99, R99, -R32 ;  /* 0x8000002063637221 */ /* 0x000fe20000010000 */
[----:B------:R-:W-:Y:S01]  /*2d60*/  LOP3.LUT P6, RZ, R115, 0xff0000, RZ, 0xc0, !PT ;  /* 0x00ff000073ff7812 */ /* 0x000fe200078cc0ff */
[----:B------:R-:W-:Y:S01]  /*2d70*/  FADD.FTZ R33, R102, -R33 ;  /* 0x8000002166217221 */ /* 0x000fe20000010000 */
[----:B------:R-:W-:Y:S01]  /*2d80*/  LOP3.LUT P4, RZ, R75, 0xff0000, RZ, 0xc0, !PT ;  /* 0x00ff00004bff7812 */ /* 0x000fe2000788c0ff */
[----:B------:R-:W-:Y:S01]  /*2d90*/  FFMA.FTZ R104, R104, R109, R110 ;  /* 0x0000006d68687223 */ /* 0x000fe2000001006e */
[C---:B------:R-:W-:Y:S01]  /*2da0*/  FFMA.FTZ R34, R92.reuse, R99, R34 ;  /* 0x000000635c227223 */ /* 0x040fe20000010022 */
[C---:B------:R-:W-:Y:S01]  /*2db0*/  FSEL R43, R35.reuse, RZ, P6 ;  /* 0x000000ff232b7208 */ /* 0x040fe20003000000 */
[----:B------:R-:W-:Y:S01]  /*2dc0*/  FFMA.FTZ R41, R92, R33, R41 ;  /* 0x000000215c297223 */ /* 0x000fe20000010029 */
[----:B------:R-:W-:Y:S01]  /*2dd0*/  ISETP.GE.U32.AND P1, PT, R114, RZ, PT ;  /* 0x000000ff7200720c */ /* 0x000fe20003f26070 */
[-C--:B------:R-:W-:Y:S01]  /*2de0*/  FFMA.FTZ R0, R0, R109.reuse, R110 ;  /* 0x0000006d00007223 */ /* 0x080fe2000001006e */
[----:B------:R-:W-:Y:S01]  /*2df0*/  FSEL R35, R35, RZ, P4 ;  /* 0x000000ff23237208 */ /* 0x000fe20002000000 */
[----:B------:R-:W-:Y:S01]  /*2e00*/  FMUL.FTZ R99, R97, UR6 ;  /* 0x0000000661637c20 */ /* 0x000fe20008410000 */
[----:B------:R-:W-:Y:S01]  /*2e10*/  HADD2.F32 R33, -RZ, R29.H1_H1 ;  /* 0x3000001dff217230 */ /* 0x000fe20000004100 */
[----:B------:R-:W-:Y:S01]  /*2e20*/  ISETP.GE.U32.AND P2, PT, R74, RZ, PT ;  /* 0x000000ff4a00720c */ /* 0x000fe20003f46070 */
[----:B------:R-:W-:Y:S01]  /*2e30*/  FADD.FTZ R101, R101, -R104 ;  /* 0x8000006865657221 */ /* 0x000fe20000010000 */
[C---:B------:R-:W-:Y:S01]  /*2e40*/  LOP3.LUT P4, RZ, R115.reuse, 0xff00, RZ, 0xc0, !PT ;  /* 0x0000ff0073ff7812 */ /* 0x040fe2000788c0ff */
[----:B------:R-:W-:Y:S01]  /*2e50*/  FFMA.FTZ R108, R108, R109, R110 ;  /* 0x0000006d6c6c7223 */ /* 0x000fe2000001006e */
[----:B------:R-:W-:Y:S01]  /*2e60*/  FMUL.FTZ R40, R40, UR6 ;  /* 0x0000000628287c20 */ /* 0x000fe20008410000 */
[----:B------:R-:W-:Y:S01]  /*2e70*/  ISETP.GE.U32.AND.EX P1, PT, R115, 0x1000000, PT, P1 ;  /* 0x010000007300780c */ /* 0x000fe20003f26110 */
[----:B------:R-:W-:Y:S01]  /*2e80*/  FMUL.FTZ R34, R34, UR6 ;  /* 0x0000000622227c20 */ /* 0x000fe20008410000 */
[----:B------:R-:W-:Y:S01]  /*2e90*/  FADD.FTZ R107, R107, -R0 ;  /* 0x800000006b6b7221 */ /* 0x000fe20000010000 */
[----:B------:R-:W-:Y:S01]  /*2ea0*/  LOP3.LUT P5, RZ, R115, 0xff, RZ, 0xc0, !PT ;  /* 0x000000ff73ff7812 */ /* 0x000fe200078ac0ff */
[--C-:B------:R-:W-:Y:S01]  /*2eb0*/  HADD2.F32 R0, -RZ, R28.reuse.H0_H0 ;  /* 0x2000001cff007230 */ /* 0x100fe20000004100 */
[----:B------:R-:W-:Y:S01]  /*2ec0*/  ISETP.GE.U32.AND.EX P2, PT, R75, 0x1000000, PT, P2 ;  /* 0x010000004b00780c */ /* 0x000fe20003f46120 */
[----:B------:R-:W-:Y:S01]  /*2ed0*/  FFMA.FTZ R97, R92, R101, R33 ;  /* 0x000000655c617223 */ /* 0x000fe20000010021 */
[----:B------:R-:W-:Y:S01]  /*2ee0*/  FSEL R103, R99, RZ, P4 ;  /* 0x000000ff63677208 */ /* 0x000fe20002000000 */
[----:B------:R-:W-:Y:S01]  /*2ef0*/  HADD2.F32 R100, -RZ, R28.H1_H1 ;  /* 0x3000001cff647230 */ /* 0x000fe20000004100 */
[----:B------:R-:W-:Y:S01]  /*2f00*/  LOP3.LUT P6, RZ, R75, 0xff, RZ, 0xc0, !PT ;  /* 0x000000ff4bff7812 */ /* 0x000fe200078cc0ff */
[----:B------:R-:W-:Y:S01]  /*2f10*/  FADD.FTZ R105, R105, -R108 ;  /* 0x8000006c69697221 */ /* 0x000fe20000010000 */
[----:B------:R-:W-:Y:S01]  /*2f20*/  LOP3.LUT P4, RZ, R75, 0xff00, RZ, 0xc0, !PT ;  /* 0x0000ff004bff7812 */ /* 0x000fe2000788c0ff */
[----:B------:R-:W-:Y:S01]  /*2f30*/  FMUL.FTZ R41, R41, UR6 ;  /* 0x0000000629297c20 */ /* 0x000fe20008410000 */
[C---:B------:R-:W-:Y:S01]  /*2f40*/  FSEL R32, R40.reuse, RZ, P1 ;  /* 0x000000ff28207208 */ /* 0x040fe20000800000 */
[----:B------:R-:W-:Y:S01]  /*2f50*/  FMUL.FTZ R97, R97, UR6 ;  /* 0x0000000661617c20 */ /* 0x000fe20008410000 */
[----:B------:R-:W-:Y:S01]  /*2f60*/  FSEL R40, R40, RZ, P2 ;  /* 0x000000ff28287208 */ /* 0x000fe20001000000 */
[----:B------:R-:W-:Y:S01]  /*2f70*/  FFMA.FTZ R0, R92, R107, R0 ;  /* 0x0000006b5c007223 */ /* 0x000fe20000010000 */
[----:B------:R-:W-:Y:S01]  /*2f80*/  FSEL R42, R34, RZ, P5 ;  /* 0x000000ff222a7208 */ /* 0x000fe20002800000 */
[----:B------:R-:W-:Y:S01]  /*2f90*/  FFMA.FTZ R100, R92, R105, R100 ;  /* 0x000000695c647223 */ /* 0x000fe20000010064 */
[----:B------:R-:W-:-:S02]  /*2fa0*/  LOP3.LUT P1, RZ, R114, 0xff0000, RZ, 0xc0, !PT ;  /* 0x00ff000072ff7812 */ /* 0x000fc4000782c0ff */
[----:B------:R-:W-:Y:S01]  /*2fb0*/  LOP3.LUT P2, RZ, R114, 0xff000000, RZ, 0xc0, !PT ;  /* 0xff00000072ff7812 */ /* 0x000fe2000784c0ff */
[----:B------:R-:W-:Y:S01]  /*2fc0*/  FMUL.FTZ R100, R100, UR6 ;  /* 0x0000000664647c20 */ /* 0x000fe20008410000 */
[----:B------:R-:W-:Y:S02]  /*2fd0*/  FSEL R34, R34, RZ, P6 ;  /* 0x000000ff22227208 */ /* 0x000fe40003000000 */
[----:B------:R-:W-:Y:S02]  /*2fe0*/  FSEL R33, R99, RZ, P4 ;  /* 0x000000ff63217208 */ /* 0x000fe40002000000 */
[----:B------:R-:W-:Y:S02]  /*2ff0*/  LOP3.LUT P4, RZ, R74, 0xff0000, RZ, 0xc0, !PT ;  /* 0x00ff00004aff7812 */ /* 0x000fe4000788c0ff */
[----:B------:R-:W-:Y:S01]  /*3000*/  F2FP.F16.F32.PACK_AB R35, R40, R35 ;  /* 0x000000232823723e */ /* 0x000fe200000000ff */
[----:B------:R-:W-:Y:S01]  /*3010*/  FMUL.FTZ R40, R0, UR6 ;  /* 0x0000000600287c20 */ /* 0x000fe20008410000 */
[----:B------:R-:W-:-:S02]  /*3020*/  F2FP.F16.F32.PACK_AB R34, R33, R34 ;  /* 0x000000222122723e */ /* 0x000fc400000000ff */
[----:B------:R-:W-:Y:S02]  /*3030*/  FSEL R101, R41, RZ, P1 ;  /* 0x000000ff29657208 */ /* 0x000fe40000800000 */
[----:B------:R-:W-:Y:S02]  /*3040*/  FSEL R102, R97, RZ, P2 ;  /* 0x000000ff61667208 */ /* 0x000fe40001000000 */
[C---:B------:R-:W-:Y:S02]  /*3050*/  LOP3.LUT P1, RZ, R74.reuse, 0xff000000, RZ, 0xc0, !PT ;  /* 0xff0000004aff7812 */ /* 0x040fe4000782c0ff */
[----:B------:R-:W-:Y:S02]  /*3060*/  FSEL R33, R41, RZ, P4 ;  /* 0x000000ff29217208 */ /* 0x000fe40002000000 */
[----:B------:R-:W-:Y:S02]  /*3070*/  LOP3.LUT P2, RZ, R74, 0xff, RZ, 0xc0, !PT ;  /* 0x000000ff4aff7812 */ /* 0x000fe4000784c0ff */
[----:B------:R-:W-:-:S02]  /*3080*/  LOP3.LUT P5, RZ, R114, 0xff00, RZ, 0xc0, !PT ;  /* 0x0000ff0072ff7812 */ /* 0x000fc400078ac0ff */
[----:B------:R-:W-:Y:S02]  /*3090*/  LOP3.LUT P6, RZ, R114, 0xff, RZ, 0xc0, !PT ;  /* 0x000000ff72ff7812 */ /* 0x000fe400078cc0ff */
[----:B------:R-:W-:Y:S02]  /*30a0*/  LOP3.LUT P4, RZ, R74, 0xff00, RZ, 0xc0, !PT ;  /* 0x0000ff004aff7812 */ /* 0x000fe4000788c0ff */
[----:B------:R-:W-:Y:S02]  /*30b0*/  F2FP.F16.F32.PACK_AB R43, R32, R43 ;  /* 0x0000002b202b723e */ /* 0x000fe400000000ff */
        /* <DEDUP_REMOVED lines=11> */
.L_x_695:
[-CC-:B------:R-:W-:Y:S01]  /*3170*/  FFMA.FTZ R33, R42, R109.reuse, R110.reuse ;  /* 0x0000006d2a217223 */ /* 0x180fe2000001006e */
[-CC-:B------:R-:W-:Y:S01]  /*3180*/  FFMA.FTZ R34, R97, R109.reuse, R110.reuse ;  /* 0x0000006d61227223 */ /* 0x180fe2000001006e */
[-CC-:B------:R-:W-:Y:S01]  /*3190*/  FFMA.FTZ R100, R100, R109.reuse, R110.reuse ;  /* 0x0000006d64647223 */ /* 0x180fe2000001006e */
[----:B------:R-:W-:Y:S01]  /*31a0*/  FFMA.FTZ R32, R103, R109, R110 ;  /* 0x0000006d67207223 */ /* 0x000fe2000001006e */
[----:B------:R-:W-:Y:S01]  /*31b0*/  FADD.FTZ R39, R40, -R33 ;  /* 0x8000002128277221 */ /* 0x000fe20000010000 */
[--C-:B-----5:R-:W-:Y:S02]  /*31c0*/  HADD2.F32 R33, -RZ, R31.reuse.H0_H0 ;  /* 0x2000001fff217230 */ /* 0x120fe40000004100 */
[----:B------:R-:W-:Y:S01]  /*31d0*/  FADD.FTZ R41, R41, -R34 ;  /* 0x8000002229297221 */ /* 0x000fe20000010000 */
[----:B------:R-:W-:Y:S01]  /*31e0*/  FADD.FTZ R43, R43, -R100 ;  /* 0x800000642b2b7221 */ /* 0x000fe20000010000 */
[----:B------:R-:W-:Y:S01]  /*31f0*/  LOP3.LUT P6, RZ, R115, 0xff0000, RZ, 0xc0, !PT ;  /* 0x00ff000073ff7812 */ /* 0x000fe200078cc0ff */
[----:B------:R-:W-:-:S02]  /*3200*/  HADD2.F32 R34, -RZ, R31.H1_H1 ;  /* 0x3000001fff227230 */ /* 0x000fc40000004100 */
[----:B------:R-:W-:Y:S01]  /*3210*/  FFMA.FTZ R36, R92, R41, R33 ;  /* 0x000000295c247223 */ /* 0x000fe20000010021 */
[--C-:B------:R-:W-:Y:S01]  /*3220*/  HADD2.F32 R41, -RZ, R30.reuse.H1_H1 ;  /* 0x3000001eff297230 */ /* 0x100fe20000004100 */
[----:B------:R-:W-:Y:S01]  /*3230*/  LOP3.LUT P4, RZ, R75, 0xff0000, RZ, 0xc0, !PT ;  /* 0x00ff00004bff7812 */ /* 0x000fe2000788c0ff */
[----:B------:R-:W-:Y:S02]  /*3240*/  HADD2.F32 R38, -RZ, R30.H0_H0 ;  /* 0x2000001eff267230 */ /* 0x000fe40000004100 */
[----:B------:R-:W-:Y:S01]  /*3250*/  FMUL.FTZ R40, R36, UR6 ;  /* 0x0000000624287c20 */ /* 0x000fe20008410000 */
[----:B------:R-:W-:Y:S01]  /*3260*/  FFMA.FTZ R37, R106, R109, R110 ;  /* 0x0000006d6a257223 */ /* 0x000fe2000001006e */
[----:B------:R-:W-:Y:S01]  /*3270*/  FFMA.FTZ R43, R92, R43, R41 ;  /* 0x0000002b5c2b7223 */ /* 0x000fe20000010029 */
[----:B------:R-:W-:Y:S01]  /*3280*/  FADD.FTZ R99, R99, -R32 ;  /* 0x8000002063637221 */ /* 0x000fe20000010000 */
[----:B------:R-:W-:Y:S01]  /*3290*/  FFMA.FTZ R104, R104, R109, R110 ;  /* 0x0000006d68687223 */ /* 0x000fe2000001006e */
[C---:B------:R-:W-:Y:S01]  /*32a0*/  FSEL R33, R40.reuse, RZ, P6 ;  /* 0x000000ff28217208 */ /* 0x040fe20003000000 */
[--C-:B------:R-:W-:Y:S01]  /*32b0*/  HADD2.F32 R41, -RZ, R29.reuse.H0_H0 ;  /* 0x2000001dff297230 */ /* 0x100fe20000004100 */
[----:B------:R-:W-:Y:S01]  /*32c0*/  FSEL R40, R40, RZ, P4 ;  /* 0x000000ff28287208 */ /* 0x000fe20002000000 */
[----:B------:R-:W-:Y:S01]  /*32d0*/  FADD.FTZ R37, R102, -R37 ;  /* 0x8000002566257221 */ /* 0x000fe20000010000 */
[----:B------:R-:W-:Y:S01]  /*32e0*/  FMUL.FTZ R97, R43, UR6 ;  /* 0x000000062b617c20 */ /* 0x000fe20008410000 */
[C---:B------:R-:W-:Y:S01]  /*32f0*/  FFMA.FTZ R39, R92.reuse, R39, R34 ;  /* 0x000000275c277223 */ /* 0x040fe20000010022 */
[----:B------:R-:W-:Y:S01]  /*3300*/  FFMA.FTZ R38, R92, R99, R38 ;  /* 0x000000635c267223 */ /* 0x000fe20000010026 */
[----:B------:R-:W-:Y:S01]  /*3310*/  LOP3.LUT P4, RZ, R115, 0xff00, RZ, 0xc0, !PT ;  /* 0x0000ff0073ff7812 */ /* 0x000fe2000788c0ff */
[-C--:B------:R-:W-:Y:S01]  /*3320*/  FFMA.FTZ R0, R0, R109.reuse, R110 ;  /* 0x0000006d00007223 */ /* 0x080fe2000001006e */
[----:B------:R-:W-:Y:S01]  /*3330*/  HADD2.F32 R102, -RZ, R29.H1_H1 ;  /* 0x3000001dff667230 */ /* 0x000fe20000004100 */
[----:B------:R-:W-:Y:S01]  /*3340*/  ISETP.GE.U32.AND P1, PT, R114, RZ, PT ;  /* 0x000000ff7200720c */ /* 0x000fe20003f26070 */
[----:B------:R-:W-:Y:S01]  /*3350*/  FADD.FTZ R101, R101, -R104 ;  /* 0x8000006865657221 */ /* 0x000fe20000010000 */
[----:B------:R-:W-:Y:S01]  /*3360*/  FFMA.FTZ R108, R108, R109, R110 ;  /* 0x0000006d6c6c7223 */ /* 0x000fe2000001006e */
[----:B------:R-:W-:Y:S01]  /*3370*/  ISETP.GE.U32.AND P2, PT, R74, RZ, PT ;  /* 0x000000ff4a00720c */ /* 0x000fe20003f46070 */
[----:B------:R-:W-:Y:S01]  /*3380*/  FFMA.FTZ R37, R92, R37, R41 ;  /* 0x000000255c257223 */ /* 0x000fe20000010029 */
[----:B------:R-:W-:Y:S01]  /*3390*/  FMUL.FTZ R35, R39, UR6 ;  /* 0x0000000627237c20 */ /* 0x000fe20008410000 */
[----:B------:R-:W-:Y:S01]  /*33a0*/  FMUL.FTZ R34, R38, UR6 ;  /* 0x0000000626227c20 */ /* 0x000fe20008410000 */
[----:B------:R-:W-:Y:S01]  /*33b0*/  FADD.FTZ R107, R107, -R0 ;  /* 0x800000006b6b7221 */ /* 0x000fe20000010000 */
[----:B------:R-:W-:Y:S01]  /*33c0*/  FSEL R41, R97, RZ, P4 ;  /* 0x000000ff61297208 */ /* 0x000fe20002000000 */
[--C-:B------:R-:W-:Y:S01]  /*33d0*/  HADD2.F32 R0, -RZ, R28.reuse.H0_H0 ;  /* 0x2000001cff007230 */ /* 0x100fe20000004100 */
[C---:B------:R-:W-:Y:S01]  /*33e0*/  LOP3.LUT P5, RZ, R115.reuse, 0xff, RZ, 0xc0, !PT ;  /* 0x000000ff73ff7812 */ /* 0x040fe200078ac0ff */
[----:B------:R-:W-:Y:S01]  /*33f0*/  HADD2.F32 R100, -RZ, R28.H1_H1 ;  /* 0x3000001cff647230 */ /* 0x000fe20000004100 */
[----:B------:R-:W-:Y:S01]  /*3400*/  ISETP.GE.U32.AND.EX P1, PT, R115, 0x1000000, PT, P1 ;  /* 0x010000007300780c */ /* 0x000fe20003f26110 */
[C---:B------:R-:W-:Y:S01]  /*3410*/  FFMA.FTZ R102, R92.reuse, R101, R102 ;  /* 0x000000655c667223 */ /* 0x040fe20000010066 */
[----:B------:R-:W-:Y:S01]  /*3420*/  LOP3.LUT P4, RZ, R75, 0xff00, RZ, 0xc0, !PT ;  /* 0x0000ff004bff7812 */ /* 0x000fe2000788c0ff */
[----:B------:R-:W-:Y:S01]  /*3430*/  FADD.FTZ R105, R105, -R108 ;  /* 0x8000006c69697221 */ /* 0x000fe20000010000 */
[----:B------:R-:W-:Y:S01]  /*3440*/  ISETP.GE.U32.AND.EX P2, PT, R75, 0x1000000, PT, P2 ;  /* 0x010000004b00780c */ /* 0x000fe20003f46120 */
[C---:B------:R-:W-:Y:S01]  /*3450*/  FFMA.FTZ R0, R92.reuse, R107, R0 ;  /* 0x0000006b5c007223 */ /* 0x040fe20000010000 */
[----:B------:R-:W-:Y:S01]  /*3460*/  F2FP.F16.F32.PACK_AB R39, R39, R36 ;  /* 0x000000242727723e */ /* 0x000fe200000000ff */
[----:B------:R-:W-:Y:S01]  /*3470*/  FMUL.FTZ R36, R37, UR6 ;  /* 0x0000000625247c20 */ /* 0x000fe20008410000 */
[----:B------:R-:W-:Y:S01]  /*3480*/  FSEL R32, R35, RZ, P1 ;  /* 0x000000ff23207208 */ /* 0x000fe20000800000 */
[----:B------:R-:W-:Y:S01]  /*3490*/  FFMA.FTZ R105, R92, R105, R100 ;  /* 0x000000695c697223 */ /* 0x000fe20000010064 */
[----:B------:R-:W-:-:S02]  /*34a0*/  FSEL R42, R34, RZ, P5 ;  /* 0x000000ff222a7208 */ /* 0x000fc40002800000 */
[----:B------:R-:W-:Y:S02]  /*34b0*/  FSEL R97, R97, RZ, P4 ;  /* 0x000000ff61617208 */ /* 0x000fe40002000000 */
[----:B------:R-:W-:Y:S02]  /*34c0*/  LOP3.LUT P1, RZ, R114, 0xff0000, RZ, 0xc0, !PT ;  /* 0x00ff000072ff7812 */ /* 0x000fe4000782c0ff */
[----:B------:R-:W-:Y:S02]  /*34d0*/  LOP3.LUT P4, RZ, R74, 0xff0000, RZ, 0xc0, !PT ;  /* 0x00ff00004aff7812 */ /* 0x000fe4000788c0ff */
[C---:B------:R-:W-:Y:S01]  /*34e0*/  F2FP.F16.F32.PACK_AB R37, R102.reuse, R37 ;  /* 0x000000256625723e */ /* 0x040fe200000000ff */
[----:B------:R-:W-:Y:S01]  /*34f0*/  FMUL.FTZ R102, R102, UR6 ;  /* 0x0000000666667c20 */ /* 0x000fe20008410000 */
[----:B------:R-:W-:Y:S02]  /*3500*/  LOP3.LUT P6, RZ, R75, 0xff, RZ, 0xc0, !PT ;  /* 0x000000ff4bff7812 */ /* 0x000fe400078cc0ff */
[----:B------:R-:W-:-:S02]  /*3510*/  FSEL R35, R35, RZ, P2 ;  /* 0x000000ff23237208 */ /* 0x000fc40001000000 */
[----:B------:R-:W-:Y:S02]  /*3520*/  LOP3.LUT P2, RZ, R114, 0xff000000, RZ, 0xc0, !PT ;  /* 0xff00000072ff7812 */ /* 0x000fe4000784c0ff */
[----:B------:R-:W-:Y:S02]  /*3530*/  F2FP.F16.F32.PACK_AB R38, R43, R38 ;  /* 0x000000262b26723e */ /* 0x000fe400000000ff */
[----:B------:R-:W-:Y:S01]  /*3540*/  F2FP.F16.F32.PACK_AB R43, R32, R33 ;  /* 0x00000021202b723e */ /* 0x000fe200000000ff */
[----:B------:R-:W-:Y:S01]  /*3550*/  FMUL.FTZ R32, R105, UR6 ;  /* 0x0000000669207c20 */ /* 0x000fe20008410000 */
[----:B------:R-:W-:Y:S02]  /*3560*/  F2FP.F16.F32.PACK_AB R42, R41, R42 ;  /* 0x0000002a292a723e */ /* 0x000fe400000000ff */
[C---:B------:R-:W-:Y:S02]  /*3570*/  FSEL R41, R36.reuse, RZ, P1 ;  /* 0x000000ff24297208 */ /* 0x040fe40000800000 */
[----:B------:R-:W-:-:S02]  /*3580*/  FSEL R33, R36, RZ, P4 ;  /* 0x000000ff24217208 */ /* 0x000fc40002000000 */
[----:B------:R-:W-:Y:S02]  /*3590*/  FSEL R34, R34, RZ, P6 ;  /* 0x000000ff22227208 */ /* 0x000fe40003000000 */
[----:B------:R-:W-:Y:S01]  /*35a0*/  F2FP.F16.F32.PACK_AB R36, R105, R0 ;  /* 0x000000006924723e */ /* 0x000fe200000000ff */
[----:B------:R-:W-:Y:S01]  /*35b0*/  FMUL.FTZ R0, R0, UR6 ;  /* 0x0000000600007c20 */ /* 0x000fe20008410000 */
[----:B------:R-:W-:Y:S02]  /*35c0*/  LOP3.LUT P5, RZ, R114, 0xff00, RZ, 0xc0, !PT ;  /* 0x0000ff0072ff7812 */ /* 0x000fe400078ac0ff */
[----:B------:R-:W-:Y:S02]  /*35d0*/  LOP3.LUT P4, RZ, R74, 0xff00, RZ, 0xc0, !PT ;  /* 0x0000ff004aff7812 */ /* 0x000fe4000788c0ff */
[----:B------:R-:W-:Y:S02]  /*35e0*/  FSEL R100, R102, RZ, P2 ;  /* 0x000000ff66647208 */ /* 0x000fe40001000000 */
[----:B------:R-:W-:-:S02]  /*35f0*/  LOP3.LUT P6, RZ, R114, 0xff, RZ, 0xc0, !PT ;  /* 0x000000ff72ff7812 */ /* 0x000fc400078cc0ff */
[C---:B------:R-:W-:Y:S02]  /*3600*/  LOP3.LUT P1, RZ, R74.reuse, 0xff000000, RZ, 0xc0, !PT ;  /* 0xff0000004aff7812 */ /* 0x040fe4000782c0ff */
[----:B------:R-:W-:Y:S02]  /*3610*/  LOP3.LUT P2, RZ, R74, 0xff, RZ, 0xc0, !PT ;  /* 0x000000ff4aff7812 */ /* 0x000fe4000784c0ff */
[----:B------:R-:W-:Y:S02]  /*3620*/  F2FP.F16.F32.PACK_AB R34, R97, R34 ;  /* 0x000000226122723e */ /* 0x000fe400000000ff */
[----:B------:R-:W-:Y:S02]  /*3630*/  F2FP.F16.F32.PACK_AB R35, R35, R40 ;  /* 0x000000282323723e */ /* 0x000fe400000000ff */
[C---:B------:R-:W-:Y:S02]  /*3640*/  FSEL R97, R32.reuse, RZ, P5 ;  /* 0x000000ff20617208 */ /* 0x040fe40002800000 */
[----:B------:R-:W-:-:S02]  /*3650*/  FSEL R99, R32, RZ, P4 ;  /* 0x000000ff20637208 */ /* 0x000fc40002000000 */
[----:B------:R-:W-:Y:S02]  /*3660*/  FSEL R102, R102, RZ, P1 ;  /* 0x000000ff66667208 */ /* 0x000fe40000800000 */
[C---:B------:R-:W-:Y:S02]  /*3670*/  FSEL R32, R0.reuse, RZ, P2 ;  /* 0x000000ff00207208 */ /* 0x040fe40001000000 */
[----:B------:R-:W-:Y:S02]  /*3680*/  FSEL R40, R0, RZ, P6 ;  /* 0x000000ff00287208 */ /* 0x000fe40003000000 */
[----:B------:R-:W-:Y:S02]  /*3690*/  F2FP.F16.F32.PACK_AB R33, R102, R33 ;  /* 0x000000216621723e */ /* 0x000fe400000000ff */
[----:B------:R-:W-:Y:S02]  /*36a0*/  F2FP.F16.F32.PACK_AB R41, R100, R41 ;  /* 0x000000296429723e */ /* 0x000fe400000000ff */
[----:B------:R-:W-:-:S02]  /*36b0*/  F2FP.F16.F32.PACK_AB R32, R99, R32 ;  /* 0x000000206320723e */ /* 0x000fc400000000ff */
[----:B------:R-:W-:-:S07]  /*36c0*/  F2FP.F16.F32.PACK_AB R40, R97, R40 ;  /* 0x000000286128723e */ /* 0x000fce00000000ff */
.L_x_691:
        /* <DEDUP_REMOVED lines=17> */
[-CC-:B0-----:R-:W-:Y:S01]  /*37e0*/  FFMA.FTZ R33, R46, R109.reuse, R110.reuse ;  /* 0x0000006d2e217223 */ /* 0x181fe2000001006e */
[-CC-:B------:R-:W-:Y:S01]  /*37f0*/  FFMA.FTZ R95, R95, R109.reuse, R110.reuse ;  /* 0x0000006d5f5f7223 */ /* 0x180fe2000001006e */
[-CC-:B------:R-:W-:Y:S01]  /*3800*/  FFMA.FTZ R37, R98, R109.reuse, R110.reuse ;  /* 0x0000006d62257223 */ /* 0x180fe2000001006e */
[-CC-:B------:R-:W-:Y:S01]  /*3810*/  FFMA.FTZ R45, R45, R109.reuse, R110.reuse ;  /* 0x0000006d2d2d7223 */ /* 0x180fe2000001006e */
[----:B------:R-:W-:Y:S01]  /*3820*/  FFMA.FTZ R53, R53, R109, R110 ;  /* 0x0000006d35357223 */ /* 0x000fe2000001006e */
[--C-:B------:R-:W-:Y:S02]  /*3830*/  HADD2.F32 R36, -RZ, R27.reuse.H0_H0 ;  /* 0x2000001bff247230 */ /* 0x100fe40000004100 */
[----:B------:R-:W-:Y:S01]  /*3840*/  FADD.FTZ R35, R44, -R33 ;  /* 0x800000212c237221 */ /* 0x000fe20000010000 */
[----:B------:R-:W-:Y:S01]  /*3850*/  FADD.FTZ R95, R94, -R95 ;  /* 0x8000005f5e5f7221 */ /* 0x000fe20000010000 */
[----:B------:R-:W-:Y:S02]  /*3860*/  HADD2.F32 R33, -RZ, R27.H1_H1 ;  /* 0x3000001bff217230 */ /* 0x000fe40000004100 */
[----:B------:R-:W-:Y:S01]  /*3870*/  FADD.FTZ R37, R96, -R37 ;  /* 0x8000002560257221 */ /* 0x000fe20000010000 */
[----:B------:R-:W-:-:S02]  /*3880*/  HADD2.F32 R32, -RZ, R26.H0_H0 ;  /* 0x2000001aff207230 */ /* 0x000fc40000004100 */
[----:B------:R-:W-:Y:S01]  /*3890*/  FADD.FTZ R45, R48, -R45 ;  /* 0x8000002d302d7221 */ /* 0x000fe20000010000 */
[--C-:B------:R-:W-:Y:S02]  /*38a0*/  HADD2.F32 R0, -RZ, R25.reuse.H0_H0 ;  /* 0x20000019ff007230 */ /* 0x100fe40000004100 */
[----:B------:R-:W-:Y:S01]  /*38b0*/  FADD.FTZ R53, R52, -R53 ;  /* 0x8000003534357221 */ /* 0x000fe20000010000 */
[----:B------:R-:W-:Y:S01]  /*38c0*/  FFMA.FTZ R54, R54, R109, R110 ;  /* 0x0000006d36367223 */ /* 0x000fe2000001006e */
[----:B------:R-:W-:Y:S01]  /*38d0*/  FFMA.FTZ R39, R92, R95, R36 ;  /* 0x0000005f5c277223 */ /* 0x000fe20000010024 */
[----:B------:R-:W-:Y:S01]  /*38e0*/  FFMA.FTZ R50, R50, R109, R110 ;  /* 0x0000006d32327223 */ /* 0x000fe2000001006e */
[C---:B------:R-:W-:Y:S01]  /*38f0*/  FFMA.FTZ R46, R92.reuse, R37, R33 ;  /* 0x000000255c2e7223 */ /* 0x040fe20000010021 */
[----:B------:R-:W-:Y:S02]  /*3900*/  HADD2.F32 R34, -RZ, R26.H1_H1 ;  /* 0x3000001aff227230 */ /* 0x000fe40000004100 */
[C---:B------:R-:W-:Y:S01]  /*3910*/  FFMA.FTZ R38, R92.reuse, R53, R32 ;  /* 0x000000355c267223 */ /* 0x040fe20000010020 */
[----:B------:R-:W-:Y:S01]  /*3920*/  FFMA.FTZ R37, R92, R45, R0 ;  /* 0x0000002d5c257223 */ /* 0x000fe20000010000 */
[----:B------:R-:W-:Y:S01]  /*3930*/  FADD.FTZ R55, R55, -R54 ;  /* 0x8000003637377221 */ /* 0x000fe20000010000 */
[----:B------:R-:W-:-:S02]  /*3940*/  HADD2.F32 R32, -RZ, R25.H1_H1 ;  /* 0x30000019ff207230 */ /* 0x000fc40000004100 */
[----:B------:R-:W-:Y:S01]  /*3950*/  FMUL.FTZ R0, R39, UR6 ;  /* 0x0000000627007c20 */ /* 0x000fe20008410000 */
[----:B------:R-:W-:Y:S01]  /*3960*/  FADD.FTZ R51, R51, -R50 ;  /* 0x8000003233337221 */ /* 0x000fe20000010000 */
[----:B------:R-:W-:Y:S01]  /*3970*/  LOP3.LUT P4, RZ, R79, 0xff0000, RZ, 0xc0, !PT ;  /* 0x00ff00004fff7812 */ /* 0x000fe2000788c0ff */
[----:B------:R-:W-:Y:S01]  /*3980*/  FFMA.FTZ R55, R92, R55, R34 ;  /* 0x000000375c377223 */ /* 0x000fe20000010022 */
[----:B------:R-:W-:Y:S01]  /*3990*/  ISETP.GE.U32.AND P2, PT, R78, RZ, PT ;  /* 0x000000ff4e00720c */ /* 0x000fe20003f46070 */
[----:B------:R-:W-:Y:S01]  /*39a0*/  FFMA.FTZ R34, R92, R51, R32 ;  /* 0x000000335c227223 */ /* 0x000fe20000010020 */
[----:B------:R-:W-:Y:S01]  /*39b0*/  LOP3.LUT P6, RZ, R77, 0xff0000, RZ, 0xc0, !PT ;  /* 0x00ff00004dff7812 */ /* 0x000fe200078cc0ff */
[----:B------:R-:W-:Y:S01]  /*39c0*/  FMUL.FTZ R32, R46, UR6 ;  /* 0x000000062e207c20 */ /* 0x000fe20008410000 */
[----:B------:R-:W-:Y:S01]  /*39d0*/  FSEL R43, R0, RZ, P4 ;  /* 0x000000ff002b7208 */ /* 0x000fe20002000000 */
[----:B------:R-:W-:Y:S01]  /*39e0*/  FMUL.FTZ R33, R55, UR6 ;  /* 0x0000000637217c20 */ /* 0x000fe20008410000 */
[----:B------:R-:W-:Y:S01]  /*39f0*/  ISETP.GE.U32.AND P4, PT, R76, RZ, PT ;  /* 0x000000ff4c00720c */ /* 0x000fe20003f86070 */
[----:B------:R-:W-:Y:S01]  /*3a00*/  FFMA.FTZ R110, R49, R109, R110 ;  /* 0x0000006d316e7223 */ /* 0x000fe2000001006e */
[C---:B------:R-:W-:Y:S01]  /*3a10*/  ISETP.GE.U32.AND.EX P2, PT, R79.reuse, 0x1000000, PT, P2 ;  /* 0x010000004f00780c */ /* 0x040fe20003f46120 */
[----:B------:R-:W-:Y:S01]  /*3a20*/  FMUL.FTZ R36, R34, UR6 ;  /* 0x0000000622247c20 */ /* 0x000fe20008410000 */
[----:B------:R-:W-:Y:S01]  /*3a30*/  FSEL R45, R0, RZ, P6 ;  /* 0x000000ff002d7208 */ /* 0x000fe20003000000 */
[----:B------:R-:W-:Y:S01]  /*3a40*/  FMUL.FTZ R0, R38, UR6 ;  /* 0x0000000626007c20 */ /* 0x000fe20008410000 */
[----:B------:R-:W-:Y:S01]  /*3a50*/  LOP3.LUT P6, RZ, R79, 0xff, RZ, 0xc0, !PT ;  /* 0x000000ff4fff7812 */ /* 0x000fe200078cc0ff */
[----:B------:R-:W-:Y:S01]  /*3a60*/  FADD.FTZ R47, R47, -R110 ;  /* 0x8000006e2f2f7221 */ /* 0x000fe20000010000 */
[----:B------:R-:W-:-:S02]  /*3a70*/  ISETP.GE.U32.AND.EX P4, PT, R77, 0x1000000, PT, P4 ;  /* 0x010000004d00780c */ /* 0x000fc40003f86140 */
[C---:B------:R-:W-:Y:S02]  /*3a80*/  FSEL R48, R32.reuse, RZ, P2 ;  /* 0x000000ff20307208 */ /* 0x040fe40001000000 */
[----:B------:R-:W-:Y:S02]  /*3a90*/  LOP3.LUT P2, RZ, R77, 0xff, RZ, 0xc0, !PT ;  /* 0x000000ff4dff7812 */ /* 0x000fe4000784c0ff */
[----:B------:R-:W-:Y:S01]  /*3aa0*/  FSEL R50, R32, RZ, P4 ;  /* 0x000000ff20327208 */ /* 0x000fe20002000000 */
[----:B------:R-:W-:Y:S01]  /*3ab0*/  FMUL.FTZ R32, R37, UR6 ;  /* 0x0000000625207c20 */ /* 0x000fe20008410000 */
[----:B------:R-:W-:Y:S02]  /*3ac0*/  FSEL R42, R0, RZ, P6 ;  /* 0x000000ff002a7208 */ /* 0x000fe40003000000 */
[----:B------:R-:W-:Y:S02]  /*3ad0*/  LOP3.LUT P4, RZ, R79, 0xff00, RZ, 0xc0, !PT ;  /* 0x0000ff004fff7812 */ /* 0x000fe4000788c0ff */
[----:B------:R-:W-:-:S02]  /*3ae0*/  LOP3.LUT P6, RZ, R77, 0xff00, RZ, 0xc0, !PT ;  /* 0x0000ff004dff7812 */ /* 0x000fc400078cc0ff */
[----:B------:R-:W-:Y:S01]  /*3af0*/  FSEL R40, R0, RZ, P2 ;  /* 0x000000ff00287208 */ /* 0x000fe20001000000 */
[--C-:B------:R-:W-:Y:S01]  /*3b00*/  HADD2.F32 R0, -RZ, R24.reuse.H1_H1 ;  /* 0x30000018ff007230 */ /* 0x100fe20000004100 */
[C---:B------:R-:W-:Y:S02]  /*3b10*/  FSEL R51, R33.reuse, RZ, P4 ;  /* 0x000000ff21337208 */ /* 0x040fe40002000000 */
[----:B------:R-:W-:Y:S01]  /*3b20*/  FSEL R53, R33, RZ, P6 ;  /* 0x000000ff21357208 */ /* 0x000fe20003000000 */
[----:B------:R-:W-:Y:S01]  /*3b30*/  HADD2.F32 R33, -RZ, R24.H0_H0 ;  /* 0x20000018ff217230 */ /* 0x000fe20000004100 */
[----:B------:R-:W-:Y:S01]  /*3b40*/  LOP3.LUT P6, RZ, R78, 0xff000000, RZ, 0xc0, !PT ;  /* 0xff0000004eff7812 */ /* 0x000fe200078cc0ff */
[----:B------:R-:W-:Y:S01]  /*3b50*/  FFMA.FTZ R0, R92, R35, R0 ;  /* 0x000000235c007223 */ /* 0x000fe20000010000 */
[----:B------:R-:W-:Y:S02]  /*3b60*/  LOP3.LUT P2, RZ, R78, 0xff0000, RZ, 0xc0, !PT ;  /* 0x00ff00004eff7812 */ /* 0x000fe4000784c0ff */
[----:B------:R-:W-:Y:S01]  /*3b70*/  LOP3.LUT P4, RZ, R76, 0xff0000, RZ, 0xc0, !PT ;  /* 0x00ff00004cff7812 */ /* 0x000fe2000788c0ff */
[----:B------:R-:W-:Y:S01]  /*3b80*/  FFMA.FTZ R33, R92, R47, R33 ;  /* 0x0000002f5c217223 */ /* 0x000fe20000010021 */
[----:B------:R-:W-:-:S02]  /*3b90*/  F2FP.F16.F32.PACK_AB R39, R46, R39 ;  /* 0x000000272e27723e */ /* 0x000fc400000000ff */
[----:B------:R-:W-:Y:S02]  /*3ba0*/  FSEL R46, R36, RZ, P6 ;  /* 0x000000ff242e7208 */ /* 0x000fe40003000000 */
[C---:B------:R-:W-:Y:S02]  /*3bb0*/  FSEL R41, R32.reuse, RZ, P2 ;  /* 0x000000ff20297208 */ /* 0x040fe40001000000 */
[----:B------:R-:W-:Y:S01]  /*3bc0*/  FSEL R44, R32, RZ, P4 ;  /* 0x000000ff202c7208 */ /* 0x000fe20002000000 */
[----:B------:R-:W-:Y:S01]  /*3bd0*/  FMUL.FTZ R32, R0, UR6 ;  /* 0x0000000600207c20 */ /* 0x000fe20008410000 */
[----:B------:R-:W-:Y:S02]  /*3be0*/  LOP3.LUT P6, RZ, R76, 0xff000000, RZ, 0xc0, !PT ;  /* 0xff0000004cff7812 */ /* 0x000fe400078cc0ff */
[----:B------:R-:W-:Y:S02]  /*3bf0*/  LOP3.LUT P2, RZ, R78, 0xff00, RZ, 0xc0, !PT ;  /* 0x0000ff004eff7812 */ /* 0x000fe4000784c0ff */
[----:B------:R-:W-:-:S02]  /*3c00*/  FSEL R49, R36, RZ, P6 ;  /* 0x000000ff24317208 */ /* 0x000fc40003000000 */
[----:B------:R-:W-:Y:S02]  /*3c10*/  F2FP.F16.F32.PACK_AB R35, R50, R45 ;  /* 0x0000002d3223723e */ /* 0x000fe400000000ff */
[----:B------:R-:W-:Y:S01]  /*3c20*/  F2FP.F16.F32.PACK_AB R36, R0, R33 ;  /* 0x000000210024723e */ /* 0x000fe200000000ff */
[----:B------:R-:W-:Y:S01]  /*3c30*/  FMUL.FTZ R33, R33, UR6 ;  /* 0x0000000621217c20 */ /* 0x000fe20008410000 */
[----:B------:R-:W-:Y:S02]  /*3c40*/  LOP3.LUT P6, RZ, R76, 0xff00, RZ, 0xc0, !PT ;  /* 0x0000ff004cff7812 */ /* 0x000fe400078cc0ff */
[----:B------:R-:W-:Y:S02]  /*3c50*/  FSEL R45, R32, RZ, P2 ;  /* 0x000000ff202d7208 */ /* 0x000fe40001000000 */
[----:B------:R-:W-:Y:S02]  /*3c60*/  LOP3.LUT P4, RZ, R78, 0xff, RZ, 0xc0, !PT ;  /* 0x000000ff4eff7812 */ /* 0x000fe4000788c0ff */
[----:B------:R-:W-:-:S02]  /*3c70*/  LOP3.LUT P2, RZ, R76, 0xff, RZ, 0xc0, !PT ;  /* 0x000000ff4cff7812 */ /* 0x000fc4000784c0ff */
[----:B------:R-:W-:Y:S02]  /*3c80*/  F2FP.F16.F32.PACK_AB R37, R34, R37 ;  /* 0x000000252225723e */ /* 0x000fe400000000ff */
[----:B------:R-:W-:Y:S02]  /*3c90*/  F2FP.F16.F32.PACK_AB R34, R53, R40 ;  /* 0x000000283522723e */ /* 0x000fe400000000ff */
[----:B------:R-:W-:Y:S02]  /*3ca0*/  FSEL R47, R32, RZ, P6 ;  /* 0x000000ff202f7208 */ /* 0x000fe40003000000 */
[C---:B------:R-:W-:Y:S02]  /*3cb0*/  FSEL R32, R33.reuse, RZ, P2 ;  /* 0x000000ff21207208 */ /* 0x040fe40001000000 */
[----:B------:R-:W-:Y:S02]  /*3cc0*/  FSEL R40, R33, RZ, P4 ;  /* 0x000000ff21287208 */ /* 0x000fe40002000000 */
[----:B------:R-:W-:-:S02]  /*3cd0*/  F2FP.F16.F32.PACK_AB R38, R55, R38 ;  /* 0x000000263726723e */ /* 0x000fc400000000ff */
[----:B------:R-:W-:Y:S02]  /*3ce0*/  F2FP.F16.F32.PACK_AB R43, R48, R43 ;  /* 0x0000002b302b723e */ /* 0x000fe400000000ff */
[----:B------:R-:W-:Y:S02]  /*3cf0*/  F2FP.F16.F32.PACK_AB R42, R51, R42 ;  /* 0x0000002a332a723e */ /* 0x000fe400000000ff */
[----:B------:R-:W-:Y:S02]  /*3d00*/  F2FP.F16.F32.PACK_AB R33, R49, R44 ;  /* 0x0000002c3121723e */ /* 0x000fe400000000ff */
[----:B------:R-:W-:Y:S02]  /*3d10*/  F2FP.F16.F32.PACK_AB R41, R46, R41 ;  /* 0x000000292e29723e */ /* 0x000fe400000000ff */
[----:B------:R-:W-:Y:S02]  /*3d20*/  F2FP.F16.F32.PACK_AB R32, R47, R32 ;  /* 0x000000202f20723e */ /* 0x000fe400000000ff */
[----:B------:R-:W-:Y:S01]  /*3d30*/  F2FP.F16.F32.PACK_AB R40, R45, R40 ;  /* 0x000000282d28723e */ /* 0x000fe200000000ff */
[----:B------:R-:W-:Y:S06]  /*3d40*/  BRA `(.L_x_699) ;  /* 0x0000001c008c7947 */ /* 0x000fec0003800000 */
.L_x_698:
[-CC-:B------:R-:W-:Y:S01]  /*3d50*/  FFMA.FTZ R95, R95, R109.reuse, R110.reuse ;  /* 0x0000006d5f5f7223 */ /* 0x180fe2000001006e */
[-CC-:B0-----:R-:W-:Y:S01]  /*3d60*/  FFMA.FTZ R35, R98, R109.reuse, R110.reuse ;  /* 0x0000006d62237223 */ /* 0x181fe2000001006e */
[--C-:B------:R-:W-:Y:S02]  /*3d70*/  HADD2.F32 R41, -RZ, R27.reuse.H1_H1 ;  /* 0x3000001bff297230 */ /* 0x100fe40000004100 */
[----:B------:R-:W-:Y:S01]  /*3d80*/  FFMA.FTZ R53, R53, R109, R110 ;  /* 0x0000006d35357223 */ /* 0x000fe2000001006e */
[----:B------:R-:W-:Y:S02]  /*3d90*/  HADD2.F32 R0, -RZ, R27.H0_H0 ;  /* 0x2000001bff007230 */ /* 0x000fe40000004100 */
[----:B------:R-:W-:Y:S01]  /*3da0*/  FADD.FTZ R35, R96, -R35 ;  /* 0x8000002360237221 */ /* 0x000fe20000010000 */
[----:B------:R-:W-:Y:S01]  /*3db0*/  FADD.FTZ R95, R94, -R95 ;  /* 0x8000005f5e5f7221 */ /* 0x000fe20000010000 */
[--C-:B------:R-:W-:Y:S02]  /*3dc0*/  HADD2.F32 R34, -RZ, R26.reuse.H0_H0 ;  /* 0x2000001aff227230 */ /* 0x100fe40000004100 */
[----:B------:R-:W-:Y:S01]  /*3dd0*/  FADD.FTZ R53, R52, -R53 ;  /* 0x8000003534357221 */ /* 0x000fe20000010000 */
[C---:B------:R-:W-:Y:S01]  /*3de0*/  FFMA.FTZ R35, R92.reuse, R35, R41 ;  /* 0x000000235c237223 */ /* 0x040fe20000010029 */
[----:B------:R-:W-:Y:S01]  /*3df0*/  FFMA.FTZ R95, R92, R95, R0 ;  /* 0x0000005f5c5f7223 */ /* 0x000fe20000010000 */
[----:B------:R-:W-:Y:S01]  /*3e00*/  ISETP.GE.U32.AND P2, PT, R78, RZ, PT ;  /* 0x000000ff4e00720c */ /* 0x000fe20003f46070 */
[-CC-:B------:R-:W-:Y:S01]  /*3e10*/  FFMA.FTZ R45, R45, R109.reuse, R110.reuse ;  /* 0x0000006d2d2d7223 */ /* 0x180fe2000001006e */
[-CC-:B------:R-:W-:Y:S01]  /*3e20*/  FFMA.FTZ R54, R54, R109.reuse, R110.reuse ;  /* 0x0000006d36367223 */ /* 0x180fe2000001006e */
[----:B------:R-:W-:Y:S01]  /*3e30*/  FMUL.FTZ R35, R35, UR6 ;  /* 0x0000000623237c20 */ /* 0x000fe20008410000 */
[----:B------:R-:W-:Y:S01]  /*3e40*/  FMUL.FTZ R95, R95, UR6 ;  /* 0x000000065f5f7c20 */ /* 0x000fe20008410000 */
[----:B------:R-:W-:Y:S01]  /*3e50*/  FFMA.FTZ R50, R50, R109, R110 ;  /* 0x0000006d32327223 */ /* 0x000fe2000001006e */
[----:B------:R-:W-:-:S02]  /*3e60*/  HADD2.F32 R40, -RZ, R26.H1_H1 ;  /* 0x3000001aff287230 */ /* 0x000fc40000004100 */
[----:B------:R-:W-:Y:S01]  /*3e70*/  FFMA.FTZ R34, R92, R53, R34 ;  /* 0x000000355c227223 */ /* 0x000fe20000010022 */
[--C-:B------:R-:W-:Y:S01]  /*3e80*/  HADD2.F32 R0, -RZ, R25.reuse.H0_H0 ;  /* 0x20000019ff007230 */ /* 0x100fe20000004100 */
[C---:B------:R-:W-:Y:S01]  /*3e90*/  ISETP.GE.U32.AND.EX P6, PT, R79.reuse, 0x1000000, PT, P2 ;  /* 0x010000004f00780c */ /* 0x040fe20003fc6120 */
[----:B------:R-:W-:Y:S01]  /*3ea0*/  FADD.FTZ R45, R48, -R45 ;  /* 0x8000002d302d7221 */ /* 0x000fe20000010000 */
[----:B------:R-:W-:Y:S01]  /*3eb0*/  LOP3.LUT P4, RZ, R79, 0xff0000, RZ, 0xc0, !PT ;  /* 0x00ff00004fff7812 */ /* 0x000fe2000788c0ff */
[----:B------:R-:W-:Y:S01]  /*3ec0*/  FADD.FTZ R55, R55, -R54 ;  /* 0x8000003637377221 */ /* 0x000fe20000010000 */
[----:B------:R-:W-:Y:S02]  /*3ed0*/  HADD2.F32 R32, -RZ, R25.H1_H1 ;  /* 0x30000019ff207230 */ /* 0x000fe40000004100 */
[----:B------:R-:W-:Y:S01]  /*3ee0*/  FADD.FTZ R51, R51, -R50 ;  /* 0x8000003233337221 */ /* 0x000fe20000010000 */
[----:B------:R-:W-:Y:S01]  /*3ef0*/  FSEL R48, R35, RZ, P6 ;  /* 0x000000ff23307208 */ /* 0x000fe20003000000 */
[----:B------:R-:W-:Y:S01]  /*3f00*/  FMUL.FTZ R34, R34, UR6 ;  /* 0x0000000622227c20 */ /* 0x000fe20008410000 */
[----:B------:R-:W-:Y:S01]  /*3f10*/  FSEL R43, R95, RZ, P4 ;  /* 0x000000ff5f2b7208 */ /* 0x000fe20002000000 */
[C---:B------:R-:W-:Y:S01]  /*3f20*/  FFMA.FTZ R40, R92.reuse, R55, R40 ;  /* 0x000000375c287223 */ /* 0x040fe20000010028 */
[----:B------:R-:W-:Y:S01]  /*3f30*/  FFMA.FTZ R0, R92, R45, R0 ;  /* 0x0000002d5c007223 */ /* 0x000fe20000010000 */
[----:B------:R-:W-:Y:S01]  /*3f40*/  LOP3.LUT P6, RZ, R77, 0xff0000, RZ, 0xc0, !PT ;  /* 0x00ff00004dff7812 */ /* 0x000fe200078cc0ff */
[----:B------:R-:W-:Y:S01]  /*3f50*/  FFMA.FTZ R33, R46, R109, R110 ;  /* 0x0000006d2e217223 */ /* 0x000fe2000001006e */
[----:B------:R-:W-:Y:S01]  /*3f60*/  LOP3.LUT P4, RZ, R79, 0xff, RZ, 0xc0, !PT ;  /* 0x000000ff4fff7812 */ /* 0x000fe2000788c0ff */
[----:B------:R-:W-:Y:S01]  /*3f70*/  FFMA.FTZ R51, R92, R51, R32 ;  /* 0x000000335c337223 */ /* 0x000fe20000010020 */
[----:B------:R-:W-:Y:S01]  /*3f80*/  ISETP.GE.U32.AND P2, PT, R76, RZ, PT ;  /* 0x000000ff4c00720c */ /* 0x000fe20003f46070 */
[----:B------:R-:W-:Y:S01]  /*3f90*/  FMUL.FTZ R40, R40, UR6 ;  /* 0x0000000628287c20 */ /* 0x000fe20008410000 */
[----:B------:R-:W-:Y:S01]  /*3fa0*/  FSEL R95, R95, RZ, P6 ;  /* 0x000000ff5f5f7208 */ /* 0x000fe20003000000 */
[----:B------:R-:W-:Y:S01]  /*3fb0*/  FMUL.FTZ R32, R0, UR6 ;  /* 0x0000000600207c20 */ /* 0x000fe20008410000 */
[----:B------:R-:W-:Y:S01]  /*3fc0*/  FSEL R42, R34, RZ, P4 ;  /* 0x000000ff222a7208 */ /* 0x000fe20002000000 */
[--C-:B------:R-:W-:Y:S01]  /*3fd0*/  HADD2.F32 R0, -RZ, R24.reuse.H1_H1 ;  /* 0x30000018ff007230 */ /* 0x100fe20000004100 */
[C---:B------:R-:W-:Y:S01]  /*3fe0*/  ISETP.GE.U32.AND.EX P2, PT, R77.reuse, 0x1000000, PT, P2 ;  /* 0x010000004d00780c */ /* 0x040fe20003f46120 */
[----:B------:R-:W-:Y:S01]  /*3ff0*/  FADD.FTZ R33, R44, -R33 ;  /* 0x800000212c217221 */ /* 0x000fe20000010000 */
[----:B------:R-:W-:Y:S01]  /*4000*/  LOP3.LUT P6, RZ, R77, 0xff, RZ, 0xc0, !PT ;  /* 0x000000ff4dff7812 */ /* 0x000fe200078cc0ff */
[----:B------:R-:W-:Y:S01]  /*4010*/  FFMA.FTZ R110, R49, R109, R110 ;  /* 0x0000006d316e7223 */ /* 0x000fe2000001006e */
[----:B------:R-:W-:Y:S01]  /*4020*/  LOP3.LUT P4, RZ, R77, 0xff00, RZ, 0xc0, !PT ;  /* 0x0000ff004dff7812 */ /* 0x000fe2000788c0ff */
[----:B------:R-:W-:Y:S01]  /*4030*/  FMUL.FTZ R51, R51, UR6 ;  /* 0x0000000633337c20 */ /* 0x000fe20008410000 */
[----:B------:R-:W-:Y:S01]  /*4040*/  FSEL R50, R35, RZ, P2 ;  /* 0x000000ff23327208 */ /* 0x000fe20001000000 */
[----:B------:R-:W-:Y:S01]  /*4050*/  HADD2.F32 R35, -RZ, R24.H0_H0 ;  /* 0x20000018ff237230 */ /* 0x000fe20000004100 */
[----:B------:R-:W-:Y:S01]  /*4060*/  FSEL R34, R34, RZ, P6 ;  /* 0x000000ff22227208 */ /* 0x000fe20003000000 */
[----:B------:R-:W-:Y:S01]  /*4070*/  FFMA.FTZ R0, R92, R33, R0 ;  /* 0x000000215c007223 */ /* 0x000fe20000010000 */
[----:B------:R-:W-:Y:S01]  /*4080*/  FSEL R53, R40, RZ, P4 ;  /* 0x000000ff28357208 */ /* 0x000fe20002000000 */
[----:B------:R-:W-:Y:S01]  /*4090*/  FADD.FTZ R47, R47, -R110 ;  /* 0x8000006e2f2f7221 */ /* 0x000fe20000010000 */
[----:B------:R-:W-:Y:S01]  /*40a0*/  LOP3.LUT P2, RZ, R79, 0xff00, RZ, 0xc0, !PT ;  /* 0x0000ff004fff7812 */ /* 0x000fe2000784c0ff */
[----:B------:R-:W-:Y:S01]  /*40b0*/  FMUL.FTZ R0, R0, UR6 ;  /* 0x0000000600007c20 */ /* 0x000fe20008410000 */
[----:B------:R-:W-:Y:S01]  /*40c0*/  LOP3.LUT P6, RZ, R78, 0xff0000, RZ, 0xc0, !PT ;  /* 0x00ff00004eff7812 */ /* 0x000fe200078cc0ff */
[----:B------:R-:W-:Y:S01]  /*40d0*/  FFMA.FTZ R47, R92, R47, R35 ;  /* 0x0000002f5c2f7223 */ /* 0x000fe20000010023 */
[----:B------:R-:W-:-:S02]  /*40e0*/  LOP3.LUT P4, RZ, R78, 0xff000000, RZ, 0xc0, !PT ;  /* 0xff0000004eff7812 */ /* 0x000fc4000788c0ff */
[----:B------:R-:W-:Y:S01]  /*40f0*/  FSEL R49, R40, RZ, P2 ;  /* 0x000000ff28317208 */ /* 0x000fe20001000000 */
[----:B------:R-:W-:Y:S01]  /*4100*/  FMUL.FTZ R47, R47, UR6 ;  /* 0x000000062f2f7c20 */ /* 0x000fe20008410000 */
[----:B------:R-:W-:Y:S02]  /*4110*/  FSEL R41, R32, RZ, P6 ;  /* 0x000000ff20297208 */ /* 0x000fe40003000000 */
[----:B------:R-:W-:Y:S02]  /*4120*/  FSEL R46, R51, RZ, P4 ;  /* 0x000000ff332e7208 */ /* 0x000fe40002000000 */
[----:B------:R-:W-:Y:S02]  /*4130*/  LOP3.LUT P2, RZ, R76, 0xff0000, RZ, 0xc0, !PT ;  /* 0x00ff00004cff7812 */ /* 0x000fe4000784c0ff */
[----:B------:R-:W-:Y:S02]  /*4140*/  LOP3.LUT P6, RZ, R78, 0xff00, RZ, 0xc0, !PT ;  /* 0x0000ff004eff7812 */ /* 0x000fe400078cc0ff */
[----:B------:R-:W-:-:S02]  /*4150*/  LOP3.LUT P4, RZ, R76, 0xff000000, RZ, 0xc0, !PT ;  /* 0xff0000004cff7812 */ /* 0x000fc4000788c0ff */
[----:B------:R-:W-:Y:S02]  /*4160*/  FSEL R44, R32, RZ, P2 ;  /* 0x000000ff202c7208 */ /* 0x000fe40001000000 */
[----:B------:R-:W-:Y:S02]  /*4170*/  FSEL R33, R51, RZ, P4 ;  /* 0x000000ff33217208 */ /* 0x000fe40002000000 */
[----:B------:R-:W-:Y:S02]  /*4180*/  FSEL R45, R0, RZ, P6 ;  /* 0x000000ff002d7208 */ /* 0x000fe40003000000 */
[----:B------:R-:W-:Y:S02]  /*4190*/  LOP3.LUT P2, RZ, R78, 0xff, RZ, 0xc0, !PT ;  /* 0x000000ff4eff7812 */ /* 0x000fe4000784c0ff */
[C---:B------:R-:W-:Y:S02]  /*41a0*/  LOP3.LUT P4, RZ, R76.reuse, 0xff00, RZ, 0xc0, !PT ;  /* 0x0000ff004cff7812 */ /* 0x040fe4000788c0ff */
        /* <DEDUP_REMOVED lines=9> */
[----:B------:R-:W-:Y:S02]  /*4240*/  F2FP.F16.F32.PACK_AB R41, R46, R41 ;  /* 0x000000292e29723e */ /* 0x000fe400000000ff */
[----:B------:R-:W-:Y:S02]  /*4250*/  F2FP.F16.F32.PACK_AB R32, R49, R32 ;  /* 0x000000203120723e */ /* 0x000fe400000000ff */
[----:B------:R-:W-:Y:S01]  /*4260*/  F2FP.F16.F32.PACK_AB R40, R45, R40 ;  /* 0x000000282d28723e */ /* 0x000fe200000000ff */
[----:B------:R-:W-:Y:S06]  /*4270*/  BRA `(.L_x_699) ;  /* 0x0000001800407947 */ /* 0x000fec0003800000 */
.L_x_697:
[----:B------:R-:W-:Y:S05]  /*4280*/  @!P1 BRA `(.L_x_700) ;  /* 0x00000004003c9947 */ /* 0x000fea0003800000 */
[-CC-:B------:R-:W-:Y:S01]  /*4290*/  FFMA.FTZ R95, R95, R109.reuse, R110.reuse ;  /* 0x0000006d5f5f7223 */ /* 0x180fe2000001006e */
[-CC-:B0-----:R-:W-:Y:S01]  /*42a0*/  FFMA.FTZ R41, R98, R109.reuse, R110.reuse ;  /* 0x0000006d62297223 */ /* 0x181fe2000001006e */
[-CC-:B------:R-:W-:Y:S01]  /*42b0*/  FFMA.FTZ R35, R53, R109.reuse, R110.reuse ;  /* 0x0000006d35237223 */ /* 0x180fe2000001006e */
[----:B------:R-:W-:Y:S01]  /*42c0*/  LOP3.LUT P4, RZ, R79, 0xff0000, RZ, 0xc0, !PT ;  /* 0x00ff00004fff7812 */ /* 0x000fe2000788c0ff */
[----:B------:R-:W-:Y:S01]  /*42d0*/  FADD.FTZ R39, R94, -R95 ;  /* 0x8000005f5e277221 */ /* 0x000fe20000010000 */
[----:B------:R-:W-:Y:S01]  /*42e0*/  FADD.FTZ R41, R96, -R41 ;  /* 0x8000002960297221 */ /* 0x000fe20000010000 */
[----:B------:R-:W-:Y:S01]  /*42f0*/  FADD.FTZ R35, R52, -R35 ;  /* 0x8000002334237221 */ /* 0x000fe20000010000 */
[--C-:B------:R-:W-:Y:S01]  /*4300*/  FFMA.FTZ R54, R54, R109, R110.reuse ;  /* 0x0000006d36367223 */ /* 0x100fe2000001006e */
[----:B------:R-:W-:Y:S01]  /*4310*/  FMUL.FTZ R39, R92, R39 ;  /* 0x000000275c277220 */ /* 0x000fe20000410000 */
[----:B------:R-:W-:Y:S01]  /*4320*/  FFMA.FTZ R33, R46, R109, R110 ;  /* 0x0000006d2e217223 */ /* 0x000fe2000001006e */
[----:B------:R-:W-:Y:S01]  /*4330*/  LOP3.LUT P6, RZ, R77, 0xff0000, RZ, 0xc0, !PT ;  /* 0x00ff00004dff7812 */ /* 0x000fe200078cc0ff */
[----:B------:R-:W-:Y:S01]  /*4340*/  FMUL.FTZ R46, R92, R41 ;  /* 0x000000295c2e7220 */ /* 0x000fe20000410000 */
[----:B------:R-:W-:Y:S01]  /*4350*/  FMUL.FTZ R0, R39, UR6 ;  /* 0x0000000627007c20 */ /* 0x000fe20008410000 */
[----:B------:R-:W-:Y:S01]  /*4360*/  ISETP.GE.U32.AND P2, PT, R78, RZ, PT ;  /* 0x000000ff4e00720c */ /* 0x000fe20003f46070 */
[----:B------:R-:W-:Y:S01]  /*4370*/  FMUL.FTZ R38, R92, R35 ;  /* 0x000000235c267220 */ /* 0x000fe20000410000 */
[----:B------:R-:W-:Y:S01]  /*4380*/  FADD.FTZ R55, R55, -R54 ;  /* 0x8000003637377221 */ /* 0x000fe20000010000 */
[--C-:B------:R-:W-:Y:S01]  /*4390*/  FFMA.FTZ R45, R45, R109, R110.reuse ;  /* 0x0000006d2d2d7223 */ /* 0x100fe2000001006e */
[----:B------:R-:W-:Y:S01]  /*43a0*/  FSEL R43, R0, RZ, P4 ;  /* 0x000000ff002b7208 */ /* 0x000fe20002000000 */
[----:B------:R-:W-:Y:S01]  /*43b0*/  FMUL.FTZ R32, R46, UR6 ;  /* 0x000000062e207c20 */ /* 0x000fe20008410000 */
[----:B------:R-:W-:Y:S01]  /*43c0*/  ISETP.GE.U32.AND P4, PT, R76, RZ, PT ;  /* 0x000000ff4c00720c */ /* 0x000fe20003f86070 */
[----:B------:R-:W-:Y:S01]  /*43d0*/  FMUL.FTZ R35, R92, R55 ;  /* 0x000000375c237220 */ /* 0x000fe20000410000 */
[----:B------:R-:W-:Y:S01]  /*43e0*/  FSEL R36, R0, RZ, P6 ;  /* 0x000000ff00247208 */ /* 0x000fe20003000000 */
[----:B------:R-:W-:Y:S01]  /*43f0*/  FMUL.FTZ R0, R38, UR6 ;  /* 0x0000000626007c20 */ /* 0x000fe20008410000 */
[----:B------:R-:W-:Y:S01]  /*4400*/  ISETP.GE.U32.AND.EX P2, PT, R79, 0x1000000, PT, P2 ;  /* 0x010000004f00780c */ /* 0x000fe20003f46120 */
[-CC-:B------:R-:W-:Y:S01]  /*4410*/  FFMA.FTZ R50, R50, R109.reuse, R110.reuse ;  /* 0x0000006d32327223 */ /* 0x180fe2000001006e */
[----:B------:R-:W-:Y:S01]  /*4420*/  ISETP.GE.U32.AND.EX P4, PT, R77, 0x1000000, PT, P4 ;  /* 0x010000004d00780c */ /* 0x000fe20003f86140 */
[----:B------:R-:W-:Y:S01]  /*4430*/  FADD.FTZ R37, R48, -R45 ;  /* 0x8000002d30257221 */ /* 0x000fe20000010000 */
[----:B------:R-:W-:Y:S01]  /*4440*/  LOP3.LUT P6, RZ, R79, 0xff, RZ, 0xc0, !PT ;  /* 0x000000ff4fff7812 */ /* 0x000fe200078cc0ff */
[----:B------:R-:W-:Y:S01]  /*4450*/  FFMA.FTZ R110, R49, R109, R110 ;  /* 0x0000006d316e7223 */ /* 0x000fe2000001006e */
[C---:B------:R-:W-:Y:S01]  /*4460*/  FSEL R48, R32.reuse, RZ, P2 ;  /* 0x000000ff20307208 */ /* 0x040fe20001000000 */
[----:B------:R-:W-:Y:S01]  /*4470*/  FADD.FTZ R53, R51, -R50 ;  /* 0x8000003233357221 */ /* 0x000fe20000010000 */
[----:B------:R-:W-:Y:S01]  /*4480*/  FSEL R45, R32, RZ, P4 ;  /* 0x000000ff202d7208 */ /* 0x000fe20002000000 */
[----:B------:R-:W-:Y:S01]  /*4490*/  FMUL.FTZ R32, R35, UR6 ;  /* 0x0000000623207c20 */ /* 0x000fe20008410000 */
[----:B------:R-:W-:Y:S01]  /*44a0*/  FSEL R42, R0, RZ, P6 ;  /* 0x000000ff002a7208 */ /* 0x000fe20003000000 */
[----:B------:R-:W-:Y:S01]  /*44b0*/  FADD.FTZ R49, R47, -R110 ;  /* 0x8000006e2f317221 */ /* 0x000fe20000010000 */
[----:B------:R-:W-:Y:S01]  /*44c0*/  LOP3.LUT P4, RZ, R79, 0xff00, RZ, 0xc0, !PT ;  /* 0x0000ff004fff7812 */ /* 0x000fe2000788c0ff */
[----:B------:R-:W-:Y:S01]  /*44d0*/  FMUL.FTZ R37, R92, R37 ;  /* 0x000000255c257220 */ /* 0x000fe20000410000 */
[C---:B------:R-:W-:Y:S01]  /*44e0*/  LOP3.LUT P6, RZ, R77.reuse, 0xff00, RZ, 0xc0, !PT ;  /* 0x0000ff004dff7812 */ /* 0x040fe200078cc0ff */
[----:B------:R-:W-:Y:S01]  /*44f0*/  FADD.FTZ R33, R44, -R33 ;  /* 0x800000212c217221 */ /* 0x000fe20000010000 */
[----:B------:R-:W-:-:S02]  /*4500*/  LOP3.LUT P2, RZ, R77, 0xff, RZ, 0xc0, !PT ;  /* 0x000000ff4dff7812 */ /* 0x000fc4000784c0ff */
[----:B------:R-:W-:Y:S01]  /*4510*/  FSEL R47, R32, RZ, P4 ;  /* 0x000000ff202f7208 */ /* 0x000fe20002000000 */
[----:B------:R-:W-:Y:S01]  /*4520*/  FMUL.FTZ R33, R92, R33 ;  /* 0x000000215c217220 */ /* 0x000fe20000410000 */
[----:B------:R-:W-:Y:S01]  /*4530*/  FSEL R51, R32, RZ, P6 ;  /* 0x000000ff20337208 */ /* 0x000fe20003000000 */
[----:B------:R-:W-:Y:S01]  /*4540*/  FMUL.FTZ R32, R92, R53 ;  /* 0x000000355c207220 */ /* 0x000fe20000410000 */
[----:B------:R-:W-:Y:S01]  /*4550*/  FSEL R40, R0, RZ, P2 ;  /* 0x000000ff00287208 */ /* 0x000fe20001000000 */
[----:B------:R-:W-:Y:S01]  /*4560*/  FMUL.FTZ R0, R37, UR6 ;  /* 0x0000000625007c20 */ /* 0x000fe20008410000 */
[----:B------:R-:W-:Y:S01]  /*4570*/  LOP3.LUT P2, RZ, R78, 0xff0000, RZ, 0xc0, !PT ;  /* 0x00ff00004eff7812 */ /* 0x000fe2000784c0ff */
[----:B------:R-:W-:Y:S01]  /*4580*/  FMUL.FTZ R34, R32, UR6 ;  /* 0x0000000620227c20 */ /* 0x000fe20008410000 */
[----:B------:R-:W-:Y:S01]  /*4590*/  LOP3.LUT P4, RZ, R76, 0xff0000, RZ, 0xc0, !PT ;  /* 0x00ff00004cff7812 */ /* 0x000fe2000788c0ff */
[----:B------:R-:W-:Y:S01]  /*45a0*/  FMUL.FTZ R92, R92, R49 ;  /* 0x000000315c5c7220 */ /* 0x000fe20000410000 */
[----:B------:R-:W-:-:S02]  /*45b0*/  LOP3.LUT P6, RZ, R78, 0xff000000, RZ, 0xc0, !PT ;  /* 0xff0000004eff7812 */ /* 0x000fc400078cc0ff */
[C---:B------:R-:W-:Y:S02]  /*45c0*/  FSEL R41, R0.reuse, RZ, P2 ;  /* 0x000000ff00297208 */ /* 0x040fe40001000000 */
[----:B------:R-:W-:Y:S01]  /*45d0*/  FSEL R44, R0, RZ, P4 ;  /* 0x000000ff002c7208 */ /* 0x000fe20002000000 */
[----:B------:R-:W-:Y:S01]  /*45e0*/  FMUL.FTZ R0, R33, UR6 ;  /* 0x0000000621007c20 */ /* 0x000fe20008410000 */
[----:B------:R-:W-:Y:S02]  /*45f0*/  F2FP.F16.F32.PACK_AB R39, R46, R39 ;  /* 0x000000272e27723e */ /* 0x000fe400000000ff */
[----:B------:R-:W-:Y:S02]  /*4600*/  FSEL R46, R34, RZ, P6 ;  /* 0x000000ff222e7208 */ /* 0x000fe40003000000 */
[----:B------:R-:W-:Y:S02]  /*4610*/  LOP3.LUT P2, RZ, R78, 0xff00, RZ, 0xc0, !PT ;  /* 0x0000ff004eff7812 */ /* 0x000fe4000784c0ff */
[----:B------:R-:W-:-:S02]  /*4620*/  LOP3.LUT P6, RZ, R76, 0xff000000, RZ, 0xc0, !PT ;  /* 0xff0000004cff7812 */ /* 0x000fc400078cc0ff */
[----:B------:R-:W-:Y:S02]  /*4630*/  F2FP.F16.F32.PACK_AB R38, R35, R38 ;  /* 0x000000262326723e */ /* 0x000fe400000000ff */
[----:B------:R-:W-:Y:S02]  /*4640*/  F2FP.F16.F32.PACK_AB R35, R45, R36 ;  /* 0x000000242d23723e */ /* 0x000fe400000000ff */
[----:B------:R-:W-:Y:S01]  /*4650*/  F2FP.F16.F32.PACK_AB R36, R33, R92 ;  /* 0x0000005c2124723e */ /* 0x000fe200000000ff */
[----:B------:R-:W-:Y:S01]  /*4660*/  FMUL.FTZ R92, R92, UR6 ;  /* 0x000000065c5c7c20 */ /* 0x000fe20008410000 */
[----:B------:R-:W-:Y:S02]  /*4670*/  FSEL R49, R34, RZ, P6 ;  /* 0x000000ff22317208 */ /* 0x000fe40003000000 */
[----:B------:R-:W-:Y:S02]  /*4680*/  FSEL R45, R0, RZ, P2 ;  /* 0x000000ff002d7208 */ /* 0x000fe40001000000 */
[----:B------:R-:W-:-:S02]  /*4690*/  LOP3.LUT P4, RZ, R78, 0xff, RZ, 0xc0, !PT ;  /* 0x000000ff4eff7812 */ /* 0x000fc4000788c0ff */
[C---:B------:R-:W-:Y:S02]  /*46a0*/  LOP3.LUT P6, RZ, R76.reuse, 0xff00, RZ, 0xc0, !PT ;  /* 0x0000ff004cff7812 */ /* 0x040fe400078cc0ff */
[----:B------:R-:W-:Y:S02]  /*46b0*/  LOP3.LUT P2, RZ, R76, 0xff, RZ, 0xc0, !PT ;  /* 0x000000ff4cff7812 */ /* 0x000fe4000784c0ff */
[----:B------:R-:W-:Y:S02]  /*46c0*/  F2FP.F16.F32.PACK_AB R37, R32, R37 ;  /* 0x000000252025723e */ /* 0x000fe400000000ff */
[----:B------:R-:W-:Y:S02]  /*46d0*/  F2FP.F16.F32.PACK_AB R34, R51, R40 ;  /* 0x000000283322723e */ /* 0x000fe400000000ff */
        /* <DEDUP_REMOVED lines=10> */
.L_x_700:
[-CC-:B------:R-:W-:Y:S01]  /*4780*/  FFMA.FTZ R95, R95, R109.reuse, R110.reuse ;  /* 0x0000006d5f5f7223 */ /* 0x180fe2000001006e */
[-CC-:B0-----:R-:W-:Y:S01]  /*4790*/  FFMA.FTZ R35, R98, R109.reuse, R110.reuse ;  /* 0x0000006d62237223 */ /* 0x181fe2000001006e */
[-CC-:B------:R-:W-:Y:S01]  /*47a0*/  FFMA.FTZ R53, R53, R109.reuse, R110.reuse ;  /* 0x0000006d35357223 */ /* 0x180fe2000001006e */
[----:B------:R-:W-:Y:S01]  /*47b0*/  ISETP.GE.U32.AND P2, PT, R78, RZ, PT ;  /* 0x000000ff4e00720c */ /* 0x000fe20003f46070 */
[----:B------:R-:W-:Y:S01]  /*47c0*/  FADD.FTZ R95, R94, -R95 ;  /* 0x8000005f5e5f7221 */ /* 0x000fe20000010000 */
[----:B------:R-:W-:Y:S01]  /*47d0*/  FADD.FTZ R35, R96, -R35 ;  /* 0x8000002360237221 */ /* 0x000fe20000010000 */
[----:B------:R-:W-:Y:S01]  /*47e0*/  FFMA.FTZ R54, R54, R109, R110 ;  /* 0x0000006d36367223 */ /* 0x000fe2000001006e */
[----:B------:R-:W-:Y:S01]  /*47f0*/  FADD.FTZ R53, R52, -R53 ;  /* 0x8000003534357221 */ /* 0x000fe20000010000 */
[C---:B------:R-:W-:Y:S01]  /*4800*/  FMUL.FTZ R95, R92.reuse, R95 ;  /* 0x0000005f5c5f7220 */ /* 0x040fe20000410000 */
[C---:B------:R-:W-:Y:S01]  /*4810*/  FMUL.FTZ R35, R92.reuse, R35 ;  /* 0x000000235c237220 */ /* 0x040fe20000410000 */
        /* <DEDUP_REMOVED lines=9> */
[----:B------:R-:W-:Y:S01]  /*48b0*/  FSEL R32, R0, RZ, P6 ;  /* 0x000000ff00207208 */ /* 0x000fe20003000000 */
[----:B------:R-:W-:Y:S01]  /*48c0*/  FMUL.FTZ R55, R92, R55 ;  /* 0x000000375c377220 */ /* 0x000fe20000410000 */
[----:B------:R-:W-:Y:S01]  /*48d0*/  FSEL R43, R95, RZ, P4 ;  /* 0x000000ff5f2b7208 */ /* 0x000fe20002000000 */
[----:B------:R-:W-:Y:S01]  /*48e0*/  FMUL.FTZ R53, R53, UR6 ;  /* 0x0000000635357c20 */ /* 0x000fe20008410000 */
[C---:B------:R-:W-:Y:S01]  /*48f0*/  ISETP.GE.U32.AND.EX P2, PT, R77.reuse, 0x1000000, PT, P2 ;  /* 0x010000004d00780c */ /* 0x040fe20003f46120 */
        /* <DEDUP_REMOVED lines=13> */
[----:B------:R-:W-:Y:S01]  /*49d0*/  LOP3.LUT P6, RZ, R77, 0xff, RZ, 0xc0, !PT ;  /* 0x000000ff4dff7812 */ /* 0x000fe200078cc0ff */
        /* <DEDUP_REMOVED lines=13> */
[----:B------:R-:W-:-:S02]  /*4ab0*/  LOP3.LUT P2, RZ, R76, 0xff0000, RZ, 0xc0, !PT ;  /* 0x00ff00004cff7812 */ /* 0x000fc4000784c0ff */
[----:B------:R-:W-:Y:S01]  /*4ac0*/  FSEL R41, R45, RZ, P6 ;  /* 0x000000ff2d297208 */ /* 0x000fe20003000000 */
[----:B------:R-:W-:Y:S01]  /*4ad0*/  FMUL.FTZ R47, R47, UR6 ;  /* 0x000000062f2f7c20 */ /* 0x000fe20008410000 */
[----:B------:R-:W-:Y:S02]  /*4ae0*/  FSEL R44, R51, RZ, P4 ;  /* 0x000000ff332c7208 */ /* 0x000fe40002000000 */
        /* <DEDUP_REMOVED lines=8> */
[----:B------:R-:W-:Y:S02]  /*4b70*/  F2FP.F16.F32.PACK_AB R35, R40, R35 ;  /* 0x000000232823723e */ /* 0x000fe400000000ff */
[----:B------:R-:W-:-:S02]  /*4b80*/  F2FP.F16.F32.PACK_AB R43, R32, R43 ;  /* 0x0000002b202b723e */ /* 0x000fc400000000ff */
        /* <DEDUP_REMOVED lines=10> */
.L_x_696:
[----:B------:R-:W-:-:S04]  /*4c30*/  UISETP.NE.U32.AND UP0, UPT, UR7, URZ, UPT ;  /* 0x000000ff0700728c */ /* 0x000fc8000bf05070 */
[----:B------:R-:W-:-:S06]  /*4c40*/  UISETP.NE.AND.EX UP0, UPT, UR8, URZ, UPT, UP0 ;  /* 0x000000ff0800728c */ /* 0x000fcc000bf05300 */
[----:B------:R-:W-:-:S13]  /*4c50*/  PLOP3.LUT P5, PT, PT, PT, UP0, 0x80, 0x8 ;  /* 0x000000000008781c */ /* 0x000fda0003faf008 */
[----:B------:R-:W-:Y:S05]  /*4c60*/  @!P5 BRA `(.L_x_701) ;  /* 0x000000080004d947 */ /* 0x000fea0003800000 */
[----:B------:R-:W-:Y:S05]  /*4c70*/  @!P1 BRA `(.L_x_702) ;  /* 0x0000000400089947 */ /* 0x000fea0003800000 */
[-CC-:B0-----:R-:W-:Y:S01]  /*4c80*/  FFMA.FTZ R39, R98, R109.reuse, R110.reuse ;  /* 0x0000006d62277223 */ /* 0x181fe2000001006e */
[-CC-:B------:R-:W-:Y:S01]  /*4c90*/  FFMA.FTZ R53, R53, R109.reuse, R110.reuse ;  /* 0x0000006d35357223 */ /* 0x180fe2000001006e */
[--C-:B------:R-:W-:Y:S02]  /*4ca0*/  HADD2.F32 R41, -RZ, R27.reuse.H1_H1 ;  /* 0x3000001bff297230 */ /* 0x100fe40000004100 */
[-CC-:B------:R-:W-:Y:S01]  /*4cb0*/  FFMA.FTZ R95, R95, R109.reuse, R110.reuse ;  /* 0x0000006d5f5f7223 */ /* 0x180fe2000001006e */
[----:B------:R-:W-:Y:S01]  /*4cc0*/  FADD.FTZ R39, R96, -R39 ;  /* 0x8000002760277221 */ /* 0x000fe20000010000 */
[----:B------:R-:W-:Y:S01]  /*4cd0*/  FFMA.FTZ R54, R54, R109, R110 ;  /* 0x0000006d36367223 */ /* 0x000fe2000001006e */
[----:B------:R-:W-:Y:S02]  /*4ce0*/  HADD2.F32 R36, -RZ, R26.H0_H0 ;  /* 0x2000001aff247230 */ /* 0x000fe40000004100 */
[----:B------:R-:W-:Y:S01]  /*4cf0*/  FADD.FTZ R53, R52, -R53 ;  /* 0x8000003534357221 */ /* 0x000fe20000010000 */
[----:B------:R-:W-:-:S02]  /*4d00*/  HADD2.F32 R40, -RZ, R27.H0_H0 ;  /* 0x2000001bff287230 */ /* 0x000fc40000004100 */
[----:B------:R-:W-:Y:S01]  /*4d10*/  FFMA.FTZ R42, R92, R39, R41 ;  /* 0x000000275c2a7223 */ /* 0x000fe20000010029 */
[----:B------:R-:W-:Y:S01]  /*4d20*/  FFMA.FTZ R45, R45, R109, R110 ;  /* 0x0000006d2d2d7223 */ /* 0x000fe2000001006e */
[----:B------:R-:W-:Y:S01]  /*4d30*/  FADD.FTZ R95, R94, -R95 ;  /* 0x8000005f5e5f7221 */ /* 0x000fe20000010000 */
[----:B------:R-:W-:Y:S01]  /*4d40*/  HADD2.F32 R38, -RZ, R26.H1_H1 ;  /* 0x3000001aff267230 */ /* 0x000fe20000004100 */
[----:B------:R-:W-:Y:S01]  /*4d50*/  ISETP.GE.U32.AND P2, PT, R78, RZ, PT ;  /* 0x000000ff4e00720c */ /* 0x000fe20003f46070 */
[----:B------:R-:W-:Y:S01]  /*4d60*/  FADD.FTZ R55, R55, -R54 ;  /* 0x8000003637377221 */ /* 0x000fe20000010000 */
[----:B------:R-:W-:Y:S01]  /*4d70*/  FFMA.FTZ R53, R92, R53, R36 ;  /* 0x000000355c357223 */ /* 0x000fe20000010024 */
[--C-:B------:R-:W-:Y:S02]  /*4d80*/  HADD2.F32 R0, -RZ, R25.reuse.H0_H0 ;  /* 0x20000019ff007230 */ /* 0x100fe40000004100 */
[----:B------:R-:W-:Y:S01]  /*4d90*/  FMUL.FTZ R36, R42, UR6 ;  /* 0x000000062a247c20 */ /* 0x000fe20008410000 */
[----:B------:R-:W-:Y:S01]  /*4da0*/  FADD.FTZ R45, R48, -R45 ;  /* 0x8000002d302d7221 */ /* 0x000fe20000010000 */
[C---:B------:R-:W-:Y:S01]  /*4db0*/  FFMA.FTZ R95, R92.reuse, R95, R40 ;  /* 0x0000005f5c5f7223 */ /* 0x040fe20000010028 */
[----:B------:R-:W-:Y:S01]  /*4dc0*/  ISETP.GE.U32.AND.EX P2, PT, R79, 0x1000000, PT, P2 ;  /* 0x010000004f00780c */ /* 0x000fe20003f46120 */
[C---:B------:R-:W-:Y:S01]  /*4dd0*/  FFMA.FTZ R40, R92.reuse, R55, R38 ;  /* 0x000000375c287223 */ /* 0x040fe20000010026 */
[----:B------:R-:W-:Y:S01]  /*4de0*/  FFMA.FTZ R45, R92, R45, R0 ;  /* 0x0000002d5c2d7223 */ /* 0x000fe20000010000 */
[----:B------:R-:W-:Y:S01]  /*4df0*/  FMUL.FTZ R0, R53, UR6 ;  /* 0x0000000635007c20 */ /* 0x000fe20008410000 */
[----:B------:R-:W-:Y:S01]  /*4e00*/  FSEL R55, R36, RZ, P2 ;  /* 0x000000ff24377208 */ /* 0x000fe20001000000 */
[----:B------:R-:W-:Y:S01]  /*4e10*/  FMUL.FTZ R36, R40, UR6 ;  /* 0x0000000628247c20 */ /* 0x000fe20008410000 */
[C---:B------:R-:W-:Y:S01]  /*4e20*/  LOP3.LUT P6, RZ, R79.reuse, 0xff, RZ, 0xc0, !PT ;  /* 0x000000ff4fff7812 */ /* 0x040fe200078cc0ff */
[-CC-:B------:R-:W-:Y:S01]  /*4e30*/  FFMA.FTZ R37, R46, R109.reuse, R110.reuse ;  /* 0x0000006d2e257223 */ /* 0x180fe2000001006e */
[----:B------:R-:W-:Y:S01]  /*4e40*/  LOP3.LUT P2, RZ, R79, 0xff00, RZ, 0xc0, !PT ;  /* 0x0000ff004fff7812 */ /* 0x000fe2000784c0ff */
[-CC-:B------:R-:W-:Y:S01]  /*4e50*/  FFMA.FTZ R50, R50, R109.reuse, R110.reuse ;  /* 0x0000006d32327223 */ /* 0x180fe2000001006e */
[----:B------:R-:W-:Y:S01]  /*4e60*/  FMUL.FTZ R38, R95, UR6 ;  /* 0x000000065f267c20 */ /* 0x000fe20008410000 */
[----:B------:R-:W-:Y:S01]  /*4e70*/  FFMA.FTZ R110, R49, R109, R110 ;  /* 0x0000006d316e7223 */ /* 0x000fe2000001006e */
[----:B------:R-:W-:Y:S01]  /*4e80*/  LOP3.LUT P4, RZ, R79, 0xff0000, RZ, 0xc0, !PT ;  /* 0x00ff00004fff7812 */ /* 0x000fe2000788c0ff */
[----:B------:R-:W-:Y:S01]  /*4e90*/  FADD.FTZ R51, R51, -R50 ;  /* 0x8000003233337221 */ /* 0x000fe20000010000 */
[----:B------:R-:W-:Y:S01]  /*4ea0*/  FSEL R48, R0, RZ, P6 ;  /* 0x000000ff00307208 */ /* 0x000fe20003000000 */
[----:B------:R-:W-:Y:S01]  /*4eb0*/  HADD2.F32 R39, -RZ, R25.H1_H1 ;  /* 0x30000019ff277230 */ /* 0x000fe20000004100 */
[----:B------:R-:W-:Y:S01]  /*4ec0*/  FSEL R49, R36, RZ, P2 ;  /* 0x000000ff24317208 */ /* 0x000fe20001000000 */
[----:B------:R-:W-:-:S02]  /*4ed0*/  HADD2.F32 R0, -RZ, R24.H0_H0 ;  /* 0x20000018ff007230 */ /* 0x000fc40000004100 */
[----:B------:R-:W-:Y:S01]  /*4ee0*/  FADD.FTZ R37, R44, -R37 ;  /* 0x800000252c257221 */ /* 0x000fe20000010000 */
[----:B------:R-:W-:Y:S02]  /*4ef0*/  HADD2.F32 R36, -RZ, R24.H1_H1 ;  /* 0x30000018ff247230 */ /* 0x000fe40000004100 */
[----:B------:R-:W-:Y:S01]  /*4f00*/  FADD.FTZ R47, R47, -R110 ;  /* 0x8000006e2f2f7221 */ /* 0x000fe20000010000 */
[----:B------:R-:W-:Y:S01]  /*4f10*/  FSEL R50, R38, RZ, P4 ;  /* 0x000000ff26327208 */ /* 0x000fe20002000000 */
[----:B------:R-:W-:Y:S01]  /*4f20*/  FMUL.FTZ R38, R45, UR6 ;  /* 0x000000062d267c20 */ /* 0x000fe20008410000 */
[----:B------:R-:W-:Y:S01]  /*4f30*/  LOP3.LUT P4, RZ, R78, 0xff0000, RZ, 0xc0, !PT ;  /* 0x00ff00004eff7812 */ /* 0x000fe2000788c0ff */
[C---:B------:R-:W-:Y:S01]  /*4f40*/  FFMA.FTZ R46, R92.reuse, R51, R39 ;  /* 0x000000335c2e7223 */ /* 0x040fe20000010027 */
[C---:B------:R-:W-:Y:S01]  /*4f50*/  FFMA.FTZ R0, R92.reuse, R47, R0 ;  /* 0x0000002f5c007223 */ /* 0x040fe20000010000 */
[----:B------:R-:W-:Y:S01]  /*4f60*/  FFMA.FTZ R41, R92, R37, R36 ;  /* 0x000000255c297223 */ /* 0x000fe20000010024 */
[----:B------:R-:W-:Y:S01]  /*4f70*/  FSEL R44, R38, RZ, P4 ;  /* 0x000000ff262c7208 */ /* 0x000fe20002000000 */
[----:B------:R-:W-:Y:S01]  /*4f80*/  FMUL.FTZ R43, R46, UR6 ;  /* 0x000000062e2b7c20 */ /* 0x000fe20008410000 */
[----:B------:R-:W-:Y:S01]  /*4f90*/  F2FP.F16.F32.PACK_AB R39, R42, R95 ;  /* 0x0000005f2a27723e */ /* 0x000fe200000000ff */
[----:B------:R-:W-:Y:S01]  /*4fa0*/  FMUL.FTZ R42, R41, UR6 ;  /* 0x00000006292a7c20 */ /* 0x000fe20008410000 */
[----:B------:R-:W-:Y:S01]  /*4fb0*/  F2FP.F16.F32.PACK_AB R38, R40, R53 ;  /* 0x000000352826723e */ /* 0x000fe200000000ff */
[----:B------:R-:W-:Y:S01]  /*4fc0*/  FMUL.FTZ R40, R0, UR6 ;  /* 0x0000000600287c20 */ /* 0x000fe20008410000 */
[----:B------:R-:W-:-:S02]  /*4fd0*/  LOP3.LUT P6, RZ, R78, 0xff000000, RZ, 0xc0, !PT ;  /* 0xff0000004eff7812 */ /* 0x000fc400078cc0ff */
[C---:B------:R-:W-:Y:S02]  /*4fe0*/  LOP3.LUT P2, RZ, R78.reuse, 0xff, RZ, 0xc0, !PT ;  /* 0x000000ff4eff7812 */ /* 0x040fe4000784c0ff */
[----:B------:R-:W-:Y:S02]  /*4ff0*/  LOP3.LUT P4, RZ, R78, 0xff00, RZ, 0xc0, !PT ;  /* 0x0000ff004eff7812 */ /* 0x000fe4000788c0ff */
[----:B------:R-:W-:Y:S02]  /*5000*/  F2FP.F16.F32.PACK_AB R37, R46, R45 ;  /* 0x0000002d2e25723e */ /* 0x000fe400000000ff */
[----:B------:R-:W-:Y:S02]  /*5010*/  F2FP.F16.F32.PACK_AB R36, R41, R0 ;  /* 0x000000002924723e */ /* 0x000fe400000000ff */
        /* <DEDUP_REMOVED lines=8> */
.L_x_702:
        /* <DEDUP_REMOVED lines=13> */
[----:B------:R-:W-:Y:S01]  /*5170*/  FFMA.FTZ R49, R92, R43, R49 ;  /* 0x0000002b5c317223 */ /* 0x000fe20000010031 */
[----:B------:R-:W-:Y:S01]  /*5180*/  FADD.FTZ R53, R52, -R53 ;  /* 0x8000003534357221 */ /* 0x000fe20000010000 */
[----:B------:R-:W-:Y:S01]  /*5190*/  FFMA.FTZ R95, R92, R95, R40 ;  /* 0x0000005f5c5f7223 */ /* 0x000fe20000010028 */
[----:B------:R-:W-:Y:S02]  /*51a0*/  HADD2.F32 R43, -RZ, R26.H1_H1 ;  /* 0x3000001aff2b7230 */ /* 0x000fe40000004100 */
[----:B------:R-:W-:Y:S01]  /*51b0*/  FADD.FTZ R45, R48, -R45 ;  /* 0x8000002d302d7221 */ /* 0x000fe20000010000 */
[--C-:B------:R-:W-:Y:S02]  /*51c0*/  HADD2.F32 R42, -RZ, R25.reuse.H0_H0 ;  /* 0x20000019ff2a7230 */ /* 0x100fe40000004100 */
[----:B------:R-:W-:Y:S01]  /*51d0*/  FADD.FTZ R55, R55, -R54 ;  /* 0x8000003637377221 */ /* 0x000fe20000010000 */
[----:B------:R-:W-:Y:S01]  /*51e0*/  ISETP.GE.U32.AND P2, PT, R78, RZ, PT ;  /* 0x000000ff4e00720c */ /* 0x000fe20003f46070 */
[----:B------:R-:W-:Y:S01]  /*51f0*/  FADD.FTZ R41, R44, -R41 ;  /* 0x800000292c297221 */ /* 0x000fe20000010000 */
[----:B------:R-:W-:Y:S01]  /*5200*/  FFMA.FTZ R53, R92, R53, R0 ;  /* 0x000000355c357223 */ /* 0x000fe20000010000 */
[----:B------:R-:W-:Y:S01]  /*5210*/  FMUL.FTZ R49, R49, UR6 ;  /* 0x0000000631317c20 */ /* 0x000fe20008410000 */
[----:B------:R-:W-:Y:S01]  /*5220*/  FMUL.FTZ R95, R95, UR6 ;  /* 0x000000065f5f7c20 */ /* 0x000fe20008410000 */
[----:B------:R-:W-:-:S02]  /*5230*/  HADD2.F32 R44, -RZ, R25.H1_H1 ;  /* 0x30000019ff2c7230 */ /* 0x000fc40000004100 */
[C---:B------:R-:W-:Y:S01]  /*5240*/  FFMA.FTZ R43, R92.reuse, R55, R43 ;  /* 0x000000375c2b7223 */ /* 0x040fe2000001002b */
[--C-:B------:R-:W-:Y:S02]  /*5250*/  HADD2.F32 R40, -RZ, R24.reuse.H1_H1 ;  /* 0x30000018ff287230 */ /* 0x100fe40000004100 */
[----:B------:R-:W-:Y:S01]  /*5260*/  FFMA.FTZ R42, R92, R45, R42 ;  /* 0x0000002d5c2a7223 */ /* 0x000fe2000001002a */
[----:B------:R-:W-:Y:S01]  /*5270*/  HADD2.F32 R0, -RZ, R24.H0_H0 ;  /* 0x20000018ff007230 */ /* 0x000fe20000004100 */
[----:B------:R-:W-:Y:S01]  /*5280*/  LOP3.LUT P4, RZ, R79, 0xff0000, RZ, 0xc0, !PT ;  /* 0x00ff00004fff7812 */ /* 0x000fe2000788c0ff */
[----:B------:R-:W-:Y:S01]  /*5290*/  FADD.FTZ R51, R51, -R50 ;  /* 0x8000003233337221 */ /* 0x000fe20000010000 */
[----:B------:R-:W-:Y:S01]  /*52a0*/  ISETP.GE.U32.AND.EX P2, PT, R79, 0x1000000, PT, P2 ;  /* 0x010000004f00780c */ /* 0x000fe20003f46120 */
[----:B------:R-:W-:Y:S01]  /*52b0*/  FADD.FTZ R47, R47, -R110 ;  /* 0x8000006e2f2f7221 */ /* 0x000fe20000010000 */
[----:B------:R-:W-:Y:S01]  /*52c0*/  FMUL.FTZ R53, R53, UR6 ;  /* 0x0000000635357c20 */ /* 0x000fe20008410000 */
[----:B------:R-:W-:Y:S01]  /*52d0*/  FMUL.FTZ R43, R43, UR6 ;  /* 0x000000062b2b7c20 */ /* 0x000fe20008410000 */
[----:B------:R-:W-:Y:S01]  /*52e0*/  FSEL R48, R49, RZ, P2 ;  /* 0x000000ff31307208 */ /* 0x000fe20001000000 */
[----:B------:R-:W-:Y:S01]  /*52f0*/  FMUL.FTZ R42, R42, UR6 ;  /* 0x000000062a2a7c20 */ /* 0x000fe20008410000 */
[----:B------:R-:W-:Y:S01]  /*5300*/  FSEL R95, R95, RZ, P4 ;  /* 0x000000ff5f5f7208 */ /* 0x000fe20002000000 */
        /* <DEDUP_REMOVED lines=23> */
.L_x_701:
[----:B------:R-:W-:Y:S05]  /*5480*/  @!P1 BRA `(.L_x_703) ;  /* 0x0000000000e89947 */ /* 0x000fea0003800000 */
[-CC-:B0-----:R-:W-:Y:S01]  /*5490*/  FFMA.FTZ R39, R98, R109.reuse, R110.reuse ;  /* 0x0000006d62277223 */ /* 0x181fe2000001006e */
[-CC-:B------:R-:W-:Y:S01]  /*54a0*/  FFMA.FTZ R95, R95, R109.reuse, R110.reuse ;  /* 0x0000006d5f5f7223 */ /* 0x180fe2000001006e */
[-CC-:B------:R-:W-:Y:S01]  /*54b0*/  FFMA.FTZ R53, R53, R109.reuse, R110.reuse ;  /* 0x0000006d35357223 */ /* 0x180fe2000001006e */
[-CC-:B------:R-:W-:Y:S01]  /*54c0*/  FFMA.FTZ R54, R54, R109.reuse, R110.reuse ;  /* 0x0000006d36367223 */ /* 0x180fe2000001006e */
[----:B------:R-:W-:Y:S01]  /*54d0*/  FADD.FTZ R39, R96, -R39 ;  /* 0x8000002760277221 */ /* 0x000fe20000010000 */
[----:B------:R-:W-:Y:S01]  /*54e0*/  FADD.FTZ R95, R94, -R95 ;  /* 0x8000005f5e5f7221 */ /* 0x000fe20000010000 */
[----:B------:R-:W-:Y:S01]  /*54f0*/  ISETP.GE.U32.AND P2, PT, R78, RZ, PT ;  /* 0x000000ff4e00720c */ /* 0x000fe20003f46070 */
[----:B------:R-:W-:Y:S01]  /*5500*/  FFMA.FTZ R45, R45, R109, R110 ;  /* 0x0000006d2d2d7223 */ /* 0x000fe2000001006e */
[----:B------:R-:W-:Y:S01]  /*5510*/  FMUL.FTZ R40, R92, R39 ;  /* 0x000000275c287220 */ /* 0x000fe20000410000 */
[----:B------:R-:W-:Y:S01]  /*5520*/  FADD.FTZ R53, R52, -R53 ;  /* 0x8000003534357221 */ /* 0x000fe20000010000 */
[----:B------:R-:W-:Y:S01]  /*5530*/  FMUL.FTZ R95, R92, R95 ;  /* 0x0000005f5c5f7220 */ /* 0x000fe20000410000 */
[----:B------:R-:W-:Y:S01]  /*5540*/  FADD.FTZ R55, R55, -R54 ;  /* 0x8000003637377221 */ /* 0x000fe20000010000 */
[----:B------:R-:W-:Y:S01]  /*5550*/  FMUL.FTZ R36, R40, UR6 ;  /* 0x0000000628247c20 */ /* 0x000fe20008410000 */
[----:B------:R-:W-:Y:S01]  /*5560*/  ISETP.GE.U32.AND.EX P2, PT, R79, 0x1000000, PT, P2 ;  /* 0x010000004f00780c */ /* 0x000fe20003f46120 */
[----:B------:R-:W-:Y:S01]  /*5570*/  FADD.FTZ R45, R48, -R45 ;  /* 0x8000002d302d7221 */ /* 0x000fe20000010000 */
[----:B------:R-:W-:Y:S01]  /*5580*/  FMUL.FTZ R38, R92, R53 ;  /* 0x000000355c267220 */ /* 0x000fe20000410000 */
[-CC-:B------:R-:W-:Y:S01]  /*5590*/  FFMA.FTZ R37, R46, R109.reuse, R110.reuse ;  /* 0x0000006d2e257223 */ /* 0x180fe2000001006e */
[-CC-:B------:R-:W-:Y:S01]  /*55a0*/  FFMA.FTZ R50, R50, R109.reuse, R110.reuse ;  /* 0x0000006d32327223 */ /* 0x180fe2000001006e */
[----:B------:R-:W-:Y:S01]  /*55b0*/  FFMA.FTZ R110, R49, R109, R110 ;  /* 0x0000006d316e7223 */ /* 0x000fe2000001006e */
[----:B------:R-:W-:Y:S01]  /*55c0*/  FMUL.FTZ R0, R95, UR6 ;  /* 0x000000065f007c20 */ /* 0x000fe20008410000 */
[C---:B------:R-:W-:Y:S01]  /*55d0*/  LOP3.LUT P4, RZ, R79.reuse, 0xff0000, RZ, 0xc0, !PT ;  /* 0x00ff00004fff7812 */ /* 0x040fe2000788c0ff */
[----:B------:R-:W-:Y:S01]  /*55e0*/  FMUL.FTZ R55, R92, R55 ;  /* 0x000000375c377220 */ /* 0x000fe20000410000 */
[----:B------:R-:W-:Y:S01]  /*55f0*/  FSEL R53, R36, RZ, P2 ;  /* 0x000000ff24357208 */ /* 0x000fe20001000000 */
[----:B------:R-:W-:Y:S01]  /*5600*/  FMUL.FTZ R45, R92, R45 ;  /* 0x0000002d5c2d7220 */ /* 0x000fe20000410000 */
[----:B------:R-:W-:Y:S01]  /*5610*/  FMUL.FTZ R36, R38, UR6 ;  /* 0x0000000626247c20 */ /* 0x000fe20008410000 */
[----:B------:R-:W-:Y:S01]  /*5620*/  LOP3.LUT P6, RZ, R79, 0xff, RZ, 0xc0, !PT ;  /* 0x000000ff4fff7812 */ /* 0x000fe200078cc0ff */
[----:B------:R-:W-:Y:S01]  /*5630*/  FADD.FTZ R37, R44, -R37 ;  /* 0x800000252c257221 */ /* 0x000fe20000010000 */
[----:B------:R-:W-:Y:S01]  /*5640*/  FADD.FTZ R51, R51, -R50 ;  /* 0x8000003233337221 */ /* 0x000fe20000010000 */
[----:B------:R-:W-:Y:S01]  /*5650*/  FADD.FTZ R47, R47, -R110 ;  /* 0x8000006e2f2f7221 */ /* 0x000fe20000010000 */
[----:B------:R-:W-:Y:S01]  /*5660*/  FMUL.FTZ R39, R55, UR6 ;  /* 0x0000000637277c20 */ /* 0x000fe20008410000 */
[----:B------:R-:W-:Y:S01]  /*5670*/  FSEL R48, R0, RZ, P4 ;  /* 0x000000ff00307208 */ /* 0x000fe20002000000 */
[----:B------:R-:W-:Y:S01]  /*5680*/  FMUL.FTZ R0, R45, UR6 ;  /* 0x000000062d007c20 */ /* 0x000fe20008410000 */
[----:B------:R-:W-:Y:S01]  /*5690*/  LOP3.LUT P2, RZ, R79, 0xff00, RZ, 0xc0, !PT ;  /* 0x0000ff004fff7812 */ /* 0x000fe2000784c0ff */
[----:B------:R-:W-:Y:S01]  /*56a0*/  FMUL.FTZ R41, R92, R37 ;  /* 0x000000255c297220 */ /* 0x000fe20000410000 */
[----:B------:R-:W-:Y:S01]  /*56b0*/  LOP3.LUT P4, RZ, R78, 0xff0000, RZ, 0xc0, !PT ;  /* 0x00ff00004eff7812 */ /* 0x000fe2000788c0ff */
[----:B------:R-:W-:Y:S01]  /*56c0*/  FMUL.FTZ R42, R92, R51 ;  /* 0x000000335c2a7220 */ /* 0x000fe20000410000 */
[----:B------:R-:W-:Y:S01]  /*56d0*/  FSEL R46, R36, RZ, P6 ;  /* 0x000000ff242e7208 */ /* 0x000fe20003000000 */
[----:B------:R-:W-:Y:S01]  /*56e0*/  FMUL.FTZ R36, R92, R47 ;  /* 0x0000002f5c247220 */ /* 0x000fe20000410000 */
[----:B------:R-:W-:Y:S01]  /*56f0*/  FSEL R49, R39, RZ, P2 ;  /* 0x000000ff27317208 */ /* 0x000fe20001000000 */
[----:B------:R-:W-:Y:S01]  /*5700*/  FMUL.FTZ R43, R42, UR6 ;  /* 0x000000062a2b7c20 */ /* 0x000fe20008410000 */
[----:B------:R-:W-:Y:S01]  /*5710*/  FSEL R44, R0, RZ, P4 ;  /* 0x000000ff002c7208 */ /* 0x000fe20002000000 */
        /* <DEDUP_REMOVED lines=17> */
.L_x_703:
[-CC-:B0-----:R-:W-:Y:S01]  /*5830*/  FFMA.FTZ R43, R98, R109.reuse, R110.reuse ;  /* 0x0000006d622b7223 */ /* 0x181fe2000001006e */
[-CC-:B------:R-:W-:Y:S01]  /*5840*/  FFMA.FTZ R95, R95, R109.reuse, R110.reuse ;  /* 0x0000006d5f5f7223 */ /* 0x180fe2000001006e */
[-CC-:B------:R-:W-:Y:S01]  /*5850*/  FFMA.FTZ R45, R45, R109.reuse, R110.reuse ;  /* 0x0000006d2d2d7223 */ /* 0x180fe2000001006e */
[-CC-:B------:R-:W-:Y:S01]  /*5860*/  FFMA.FTZ R53, R53, R109.reuse, R110.reuse ;  /* 0x0000006d35357223 */ /* 0x180fe2000001006e */
[----:B------:R-:W-:Y:S01]  /*5870*/  FADD.FTZ R43, R96, -R43 ;  /* 0x8000002b602b7221 */ /* 0x000fe20000010000 */
[----:B------:R-:W-:Y:S01]  /*5880*/  FADD.FTZ R95, R94, -R95 ;  /* 0x8000005f5e5f7221 */ /* 0x000fe20000010000 */
[--C-:B------:R-:W-:Y:S01]  /*5890*/  FFMA.FTZ R54, R54, R109, R110.reuse ;  /* 0x0000006d36367223 */ /* 0x100fe2000001006e */
[----:B------:R-:W-:Y:S01]  /*58a0*/  ISETP.GE.U32.AND P2, PT, R78, RZ, PT ;  /* 0x000000ff4e00720c */ /* 0x000fe20003f46070 */
[C---:B------:R-:W-:Y:S01]  /*58b0*/  FMUL.FTZ R43, R92.reuse, R43 ;  /* 0x0000002b5c2b7220 */ /* 0x040fe20000410000 */
[----:B------:R-:W-:Y:S01]  /*58c0*/  FMUL.FTZ R95, R92, R95 ;  /* 0x0000005f5c5f7220 */ /* 0x000fe20000410000 */
[-CC-:B------:R-:W-:Y:S01]  /*58d0*/  FFMA.FTZ R41, R46, R109.reuse, R110.reuse ;  /* 0x0000006d2e297223 */ /* 0x180fe2000001006e */
[-C--:B------:R-:W-:Y:S01]  /*58e0*/  FFMA.FTZ R50, R50, R109.reuse, R110 ;  /* 0x0000006d32327223 */ /* 0x080fe2000001006e */
[----:B------:R-:W-:Y:S01]  /*58f0*/  FADD.FTZ R45, R48, -R45 ;  /* 0x8000002d302d7221 */ /* 0x000fe20000010000 */
[----:B------:R-:W-:Y:S01]  /*5900*/  FADD.FTZ R53, R52, -R53 ;  /* 0x8000003534357221 */ /* 0x000fe20000010000 */
[----:B------:R-:W-:Y:S01]  /*5910*/  FADD.FTZ R55, R55, -R54 ;  /* 0x8000003637377221 */ /* 0x000fe20000010000 */
[----:B------:R-:W-:Y:S01]  /*5920*/  FFMA.FTZ R110, R49, R109, R110 ;  /* 0x0000006d316e7223 */ /* 0x000fe2000001006e */
[----:B------:R-:W-:Y:S01]  /*5930*/  FMUL.FTZ R43, R43, UR6 ;  /* 0x000000062b2b7c20 */ /* 0x000fe20008410000 */
[----:B------:R-:W-:Y:S01]  /*5940*/  ISETP.GE.U32.AND.EX P2, PT, R79, 0x1000000, PT, P2 ;  /* 0x010000004f00780c */ /* 0x000fe20003f46120 */
[----:B------:R-:W-:Y:S01]  /*5950*/  FMUL.FTZ R95, R95, UR6 ;  /* 0x000000065f5f7c20 */ /* 0x000fe20008410000 */
[C---:B------:R-:W-:Y:S01]  /*5960*/  FMUL.FTZ R45, R92.reuse, R45 ;  /* 0x0000002d5c2d7220 */ /* 0x040fe20000410000 */
[C---:B------:R-:W-:Y:S01]  /*5970*/  FMUL.FTZ R53, R92.reuse, R53 ;  /* 0x000000355c357220 */ /* 0x040fe20000410000 */
[----:B------:R-:W-:Y:S01]  /*5980*/  FMUL.FTZ R55, R92, R55 ;  /* 0x000000375c377220 */ /* 0x000fe20000410000 */
[----:B------:R-:W-:Y:S01]  /*5990*/  LOP3.LUT P4, RZ, R79, 0xff0000, RZ, 0xc0, !PT ;  /* 0x00ff00004fff7812 */ /* 0x000fe2000788c0ff */
[----:B------:R-:W-:Y:S01]  /*59a0*/  FADD.FTZ R41, R44, -R41 ;  /* 0x800000292c297221 */ /* 0x000fe20000010000 */
[----:B------:R-:W-:Y:S01]  /*59b0*/  FADD.FTZ R51, R51, -R50 ;  /* 0x8000003233337221 */ /* 0x000fe20000010000 */
[----:B------:R-:W-:Y:S01]  /*59c0*/  FADD.FTZ R47, R47, -R110 ;  /* 0x8000006e2f2f7221 */ /* 0x000fe20000010000 */
[----:B------:R-:W-:Y:S01]  /*59d0*/  FSEL R44, R43, RZ, P2 ;  /* 0x000000ff2b2c7208 */ /* 0x000fe20001000000 */
[----:B------:R-:W-:Y:S01]  /*59e0*/  FMUL.FTZ R53, R53, UR6 ;  /* 0x0000000635357c20 */ /* 0x000fe20008410000 */
        /* <DEDUP_REMOVED lines=25> */
.L_x_699:
        /* <DEDUP_REMOVED lines=13> */
.L_x_686:
        /* <DEDUP_REMOVED lines=32> */
.L_x_685:
[----:B------:R-:W-:Y:S05]  /*5e50*/  BSYNC B0 ;  /* 0x0000000000007941 */ /* 0x000fea0003800000 */
.L_x_684:
[----:B------:R-:W0:Y:S01]  /*5e60*/  S2R R40, SR_TID.X ;  /* 0x0000000000287919 */ /* 0x000e220000002100 */
[----:B------:R-:W-:Y:S01]  /*5e70*/  MOV R2, 0x400 ;  /* 0x0000040000027802 */ /* 0x000fe20000000f00 */
[----:B------:R-:W-:Y:S05]  /*5e80*/  WARPSYNC.ALL ;  /* 0x0000000000007948 */ /* 0x000fea0003800000 */
[----:B------:R-:W1:Y:S01]  /*5e90*/  S2R R3, SR_CgaCtaId ;  /* 0x0000000000037919 */ /* 0x000e620000008800 */
[----:B------:R-:W2:Y:S01]  /*5ea0*/  LDCU.128 UR20, c[0x0][0x440] ;  /* 0x00008800ff1477ac */ /* 0x000ea20008000c00 */
[----:B0-----:R-:W-:Y:S02]  /*5eb0*/  SHF.L.U32 R0, R40, 0x5, RZ ;  /* 0x0000000528007819 */ /* 0x001fe400000006ff */
[----:B------:R-:W-:-:S02]  /*5ec0*/  SHF.R.U32.HI R13, RZ, 0x5, R40 ;  /* 0x00000005ff0d7819 */ /* 0x000fc40000011628 */
[----:B------:R-:W-:Y:S02]  /*5ed0*/  LOP3.LUT R0, R0, 0x3e0, RZ, 0xc0, !PT ;  /* 0x000003e000007812 */ /* 0x000fe400078ec0ff */
[----:B-1----:R-:W-:Y:S02]  /*5ee0*/  LEA R3, R3, R2, 0x18 ;  /* 0x0000000203037211 */ /* 0x002fe400078ec0ff */
[----:B------:R-:W-:-:S04]  /*5ef0*/  LEA R0, R13, R0, 0xb ;  /* 0x000000000d007211 */ /* 0x000fc800078e58ff */
        /* <DEDUP_REMOVED lines=96> */
.L_x_687:
        /* <DEDUP_REMOVED lines=8> */
.L_x_706:
[----:B------:R-:W-:Y:S05]  /*6580*/  BSYNC B2 ;  /* 0x0000000000027941 */ /* 0x000fea0003800000 */
.L_x_705:
        /* <DEDUP_REMOVED lines=8> */
.L_x_707:
[----:B------:R-:W-:Y:S01]  /*6610*/  FADD.FTZ R110, R111, R110 ;  /* 0x0000006e6f6e7221 */ /* 0x000fe20000010000 */
[----:B------:R-:W-:-:S04]  /*6620*/  HFMA2 R121, -RZ, RZ, 0, 1.1920928955078125e-07 ;  /* 0x00000002ff797431 */ /* 0x000fc800000001ff */
[----:B------:R-:W-:Y:S02]  /*6630*/  MOV R122, R110 ;  /* 0x0000006e007a7202 */ /* 0x000fe40000000f00 */
[----:B------:R-:W-:-:S07]  /*6640*/  MOV R112, R120 ;  /* 0x0000007800707202 */ /* 0x000fce0000000f00 */
[----:B------:R-:W-:Y:S05]  /*6650*/  WARPSYNC.COLLECTIVE R119, `(.L_x_708) ;  /* 0x0000000077087348 */ /* 0x000fea0003c00000 */
[----:B------:R0:W1:Y:S02]  /*6660*/  SHFL.BFLY P2, R120, R122, R121, R124 ;  /* 0x0c0000797a787389 */ /* 0x000064000004007c */
[----:B01----:R-:W-:Y:S05]  /*6670*/  ENDCOLLECTIVE ;  /* 0x000000000000791b */ /* 0x003fea0003800000 */
.L_x_708:
[----:B------:R-:W-:-:S05]  /*6680*/  FADD.FTZ R112, R109, R112 ;  /* 0x000000706d707221 */ /* 0x000fca0000010000 */
[----:B------:R-:W-:Y:S02]  /*6690*/  MOV R122, R112 ;  /* 0x00000070007a7202 */ /* 0x000fe40000000f00 */
[----:B------:R-:W-:-:S07]  /*66a0*/  MOV R113, R120 ;  /* 0x0000007800717202 */ /* 0x000fce0000000f00 */
[----:B------:R-:W-:Y:S05]  /*66b0*/  WARPSYNC.COLLECTIVE R119, `(.L_x_709) ;  /* 0x0000000077087348 */ /* 0x000fea0003c00000 */
[----:B------:R0:W1:Y:S02]  /*66c0*/  SHFL.BFLY P2, R120, R122, R121, R124 ;  /* 0x0c0000797a787389 */ /* 0x000064000004007c */
[----:B01----:R-:W-:Y:S05]  /*66d0*/  ENDCOLLECTIVE ;  /* 0x000000000000791b */ /* 0x003fea0003800000 */
.L_x_709:
[----:B------:R-:W-:Y:S01]  /*66e0*/  FADD.FTZ R113, R110, R113 ;  /* 0x000000716e717221 */ /* 0x000fe20000010000 */
[----:B------:R-:W-:-:S04]  /*66f0*/  HFMA2 R121, -RZ, RZ, 0, 2.384185791015625e-07 ;  /* 0x00000004ff797431 */ /* 0x000fc800000001ff */
[----:B------:R-:W-:Y:S02]  /*6700*/  MOV R122, R113 ;  /* 0x00000071007a7202 */ /* 0x000fe40000000f00 */
[----:B------:R-:W-:-:S07]  /*6710*/  MOV R117, R120 ;  /* 0x0000007800757202 */ /* 0x000fce0000000f00 */
[----:B------:R-:W-:Y:S05]  /*6720*/  WARPSYNC.COLLECTIVE R119, `(.L_x_710) ;  /* 0x0000000077087348 */ /* 0x000fea0003c00000 */
[----:B------:R0:W1:Y:S02]  /*6730*/  SHFL.BFLY P2, R120, R122, R121, R124 ;  /* 0x0c0000797a787389 */ /* 0x000064000004007c */
[----:B01----:R-:W-:Y:S05]  /*6740*/  ENDCOLLECTIVE ;  /* 0x000000000000791b */ /* 0x003fea0003800000 */
.L_x_710:
[----:B------:R-:W-:-:S05]  /*6750*/  FADD.FTZ R117, R112, R117 ;  /* 0x0000007570757221 */ /* 0x000fca0000010000 */
[----:B------:R-:W-:Y:S02]  /*6760*/  MOV R122, R117 ;  /* 0x00000075007a7202 */ /* 0x000fe40000000f00 */
[----:B------:R-:W-:-:S07]  /*6770*/  MOV R116, R120 ;  /* 0x0000007800747202 */ /* 0x000fce0000000f00 */
[----:B------:R-:W-:Y:S05]  /*6780*/  WARPSYNC.COLLECTIVE R119, `(.L_x_711) ;  /* 0x0000000077087348 */ /* 0x000fea0003c00000 */
[----:B------:R0:W1:Y:S02]  /*6790*/  SHFL.BFLY P2, R120, R122, R121, R124 ;  /* 0x0c0000797a787389 */ /* 0x000064000004007c */
[----:B01----:R-:W-:Y:S05]  /*67a0*/  ENDCOLLECTIVE ;  /* 0x000000000000791b */ /* 0x003fea0003800000 */
.L_x_711:
[----:B------:R-:W-:Y:S01]  /*67b0*/  FADD.FTZ R116, R113, R116 ;  /* 0x0000007471747221 */ /* 0x000fe20000010000 */
[----:B------:R-:W-:-:S04]  /*67c0*/  HFMA2 R121, -RZ, RZ, 0, 4.76837158203125e-07 ;  /* 0x00000008ff797431 */ /* 0x000fc800000001ff */
[----:B------:R-:W-:Y:S02]  /*67d0*/  MOV R122, R116 ;  /* 0x00000074007a7202 */ /* 0x000fe40000000f00 */
[----:B------:R-:W-:-:S07]  /*67e0*/  MOV R118, R120 ;  /* 0x0000007800767202 */ /* 0x000fce0000000f00 */
[----:B------:R-:W-:Y:S05]  /*67f0*/  WARPSYNC.COLLECTIVE R119, `(.L_x_712) ;  /* 0x0000000077087348 */ /* 0x000fea0003c00000 */
[----:B------:R0:W1:Y:S02]  /*6800*/  SHFL.BFLY P2, R120, R122, R121, R124 ;  /* 0x0c0000797a787389 */ /* 0x000064000004007c */
[----:B01----:R-:W-:Y:S05]  /*6810*/  ENDCOLLECTIVE ;  /* 0x000000000000791b */ /* 0x003fea0003800000 */
.L_x_712:
[----:B------:R-:W-:-:S05]  /*6820*/  FADD.FTZ R118, R117, R118 ;  /* 0x0000007675767221 */ /* 0x000fca0000010000 */
[----:B------:R-:W-:Y:S02]  /*6830*/  MOV R122, R118 ;  /* 0x00000076007a7202 */ /* 0x000fe40000000f00 */
[----:B------:R-:W-:-:S07]  /*6840*/  MOV R109, R120 ;  /* 0x00000078006d7202 */ /* 0x000fce0000000f00 */
[----:B------:R-:W-:Y:S05]  /*6850*/  WARPSYNC.COLLECTIVE R119, `(.L_x_713) ;  /* 0x0000000077087348 */ /* 0x000fea0003c00000 */
[----:B------:R0:W1:Y:S02]  /*6860*/  SHFL.BFLY P2, R120, R122, R121, R124 ;  /* 0x0c0000797a787389 */ /* 0x000064000004007c */
[----:B01----:R-:W-:Y:S05]  /*6870*/  ENDCOLLECTIVE ;  /* 0x000000000000791b */ /* 0x003fea0003800000 */
.L_x_713:
[----:B------:R-:W-:Y:S01]  /*6880*/  FADD.FTZ R109, R116, R109 ;  /* 0x0000006d746d7221 */ /* 0x000fe20000010000 */
[----:B------:R-:W-:-:S04]  /*6890*/  HFMA2 R121, -RZ, RZ, 0, 9.5367431640625e-07 ;  /* 0x00000010ff797431 */ /* 0x000fc800000001ff */
[----:B------:R-:W-:Y:S02]  /*68a0*/  MOV R122, R109 ;  /* 0x0000006d007a7202 */ /* 0x000fe40000000f00 */
[----:B------:R-:W-:-:S07]  /*68b0*/  MOV R111, R120 ;  /* 0x00000078006f7202 */ /* 0x000fce0000000f00 */
[----:B------:R-:W-:Y:S05]  /*68c0*/  WARPSYNC.COLLECTIVE R119, `(.L_x_714) ;  /* 0x0000000077087348 */ /* 0x000fea0003c00000 */
[----:B------:R0:W1:Y:S02]  /*68d0*/  SHFL.BFLY P2, R120, R122, R121, R124 ;  /* 0x0c0000797a787389 */ /* 0x000064000004007c */
[----:B01----:R-:W-:Y:S05]  /*68e0*/  ENDCOLLECTIVE ;  /* 0x000000000000791b */ /* 0x003fea0003800000 */
.L_x_714:
[----:B------:R-:W-:-:S05]  /*68f0*/  FADD.FTZ R110, R118, R111 ;  /* 0x0000006f766e7221 */ /* 0x000fca0000010000 */
[----:B------:R-:W-:Y:S02]  /*6900*/  MOV R122, R110 ;  /* 0x0000006e007a7202 */ /* 0x000fe40000000f00 */
[----:B------:R-:W-:-:S07]  /*6910*/  MOV R112, R120 ;  /* 0x0000007800707202 */ /* 0x000fce0000000f00 */
[----:B------:R-:W-:Y:S05]  /*6920*/  WARPSYNC.COLLECTIVE R119, `(.L_x_715) ;  /* 0x0000000077087348 */ /* 0x000fea0003c00000 */
[----:B------:R0:W1:Y:S02]  /*6930*/  SHFL.BFLY P2, R120, R122, R121, R124 ;  /* 0x0c0000797a787389 */ /* 0x000064000004007c */
[----:B01----:R-:W-:Y:S05]  /*6940*/  ENDCOLLECTIVE ;  /* 0x000000000000791b */ /* 0x003fea0003800000 */
.L_x_715:
[----:B------:R-:W-:Y:S01]  /*6950*/  MOV R111, R120 ;  /* 0x00000078006f7202 */ /* 0x000fe20000000f00 */
[----:B------:R-:W-:Y:S06]  /*6960*/  BRA `(.L_x_716) ;  /* 0xffffffa8001c7947 */ /* 0x000fec000383ffff */
.L_x_717:
        /* <DEDUP_REMOVED lines=9> */
.L_x_3909:


//--------------------- .text._ZN10layer_norm31ln_parallel_residual_bwd_kernelINS_13Kernel_traitsIf13__nv_bfloat16S2_S2_fjLj512ELj1ELj4ELj1ELj16ENS_18Kernel_traits_baseILj512EfS2_S2_S2_fjLj128EEEEELb0ELb0ELb0EEEvNS_9BwdParamsE --------------------------
	.section	.text._ZN10layer_norm31ln_parallel_residual_bwd_kernelINS_13Kernel_traitsIf13__nv_bfloat16S2_S2_fjLj512ELj1ELj4ELj1ELj16ENS_18Kernel_traits_baseILj512EfS2_S2_S2_fjLj128EEEEELb0ELb0ELb0EEEvNS_9BwdParamsE,"ax",@progbits
	.align	128
        .global         _ZN10layer_norm31ln_parallel_residual_bwd_kernelINS_13Kernel_traitsIf13__nv_bfloat16S2_S2_fjLj512ELj1ELj4ELj1ELj16ENS_18Kernel_traits_baseILj512EfS2_S2_S2_fjLj128EEEEELb0ELb0ELb0EEEvNS_9BwdParamsE
        .type           _ZN10layer_norm31ln_parallel_residual_bwd_kernelINS_13Kernel_traitsIf13__nv_bfloat16S2_S2_fjLj512ELj1ELj4ELj1ELj16ENS_18Kernel_traits_baseILj512EfS2_S2_S2_fjLj128EEEEELb0ELb0ELb0EEEvNS_9BwdParamsE,@function
        .size           _ZN10layer_norm31ln_parallel_residual_bwd_kernelINS_13Kernel_traitsIf13__nv_bfloat16S2_S2_fjLj512ELj1ELj4ELj1ELj16ENS_18Kernel_traits_baseILj512EfS2_S2_S2_fjLj128EEEEELb0ELb0ELb0EEEvNS_9BwdParamsE,(.L_x_3910 - _ZN10layer_norm31ln_parallel_residual_bwd_kernelINS_13Kernel_traitsIf13__nv_bfloat16S2_S2_fjLj512ELj1ELj4ELj1ELj16ENS_18Kernel_traits_baseILj512EfS2_S2_S2_fjLj128EEEEELb0ELb0ELb0EEEvNS_9BwdParamsE)
        .other          _ZN10layer_norm31ln_parallel_residual_bwd_kernelINS_13Kernel_traitsIf13__nv_bfloat16S2_S2_fjLj512ELj1ELj4ELj1ELj16ENS_18Kernel_traits_baseILj512EfS2_S2_S2_fjLj128EEEEELb0ELb0ELb0EEEvNS_9BwdParamsE,@"STO_CUDA_ENTRY STV_DEFAULT"
_ZN10layer_norm31ln_parallel_residual_bwd_kernelINS_13Kernel_traitsIf13__nv_bfloat16S2_S2_fjLj512ELj1ELj4ELj1ELj16ENS_18Kernel_traits_baseILj512EfS2_S2_S2_fjLj128EEEEELb0ELb0ELb0EEEvNS_9BwdParamsE:
.text._ZN10layer_norm31ln_parallel_residual_bwd_kernelINS_13Kernel_traitsIf13__nv_bfloat16S2_S2_fjLj512ELj1ELj4ELj1ELj16ENS_18Kernel_traits_baseILj512EfS2_S2_S2_fjLj128EEEEELb0ELb0ELb0EEEvNS_9BwdParamsE:
        /* <DEDUP_REMOVED lines=20> */
[----:B------:R-:W1:Y:S03]  /*0140*/  S2UR UR4, SR_CTAID.X ;  /* 0x00000000000479c3 */ /* 0x000e660000002500 */
[C---:B------:R-:W-:Y:S02]  /*0150*/  ISETP.GE.U32.AND P4, PT, R165.reuse, 0x20, PT ;  /* 0x00000020a500780c */ /* 0x040fe40003f86070 */
[----:B------:R-:W-:-:S03]  /*0160*/  ISETP.GE.U32.AND P0, PT, R165, 0x40, PT ;  /* 0x00000040a500780c */ /* 0x000fc60003f06070 */
[----:B------:R-:W0:Y:S08]  /*0170*/  LDC.64 R6, c[0x0][0x3d0] ;  /* 0x0000f400ff067b82 */ /* 0x000e300000000a00 */
[----:B--2---:R-:W-:-:S04]  /*0180*/  @P4 IMAD.WIDE.U32 R4, R11, 0x20, R4 ;  /* 0x000000200b044825 */ /* 0x004fc800078e0004 */
[C---:B---3--:R-:W-:Y:S01]  /*0190*/  @P4 IMAD.WIDE.U32 R2, R11.reuse, 0x20, R2 ;  /* 0x000000200b024825 */ /* 0x048fe200078e0002 */
[----:B------:R-:W5:Y:S01]  /*01a0*/  @P4 LDG.E.128 R148, desc[UR10][R4.64] ;  /* 0x0000000a04944981 */ /* 0x000f62000c1e1d00 */
[----:B------:R-:W-:-:S03]  /*01b0*/  @P4 LOP3.LUT R11, R11, 0x20, RZ, 0xfc, !PT ;  /* 0x000000200b0b4812 */ /* 0x000fc600078efcff */
[----:B------:R-:W5:Y:S01]  /*01c0*/  @P4 LDG.E.128 R20, desc[UR10][R4.64+0x10] ;  /* 0x0000100a04144981 */ /* 0x000f62000c1e1d00 */
[----:B-1----:R-:W-:-:S03]  /*01d0*/  USHF.L.U32 UR4, UR4, 0x2, URZ ;  /* 0x0000000204047899 */ /* 0x002fc600080006ff */
[----:B------:R-:W5:Y:S01]  /*01e0*/  @P4 LDG.E.128 R160, desc[UR10][R2.64] ;  /* 0x0000000a02a04981 */ /* 0x000f62000c1e1d00 */
[----:B----4-:R-:W-:-:S03]  /*01f0*/  @P0 IMAD.WIDE.U32 R8, R11, 0x20, R8 ;  /* 0x000000200b080825 */ /* 0x010fc600078e0008 */
[----:B------:R1:W5:Y:S01]  /*0200*/  @P4 LDG.E.128 R156, desc[UR10][R2.64+0x10] ;  /* 0x0000100a029c4981 */ /* 0x000362000c1e1d00 */
[----:B0-----:R-:W-:-:S03]  /*0210*/  @P0 IMAD.WIDE.U32 R6, R11, 0x20, R6 ;  /* 0x000000200b060825 */ /* 0x001fc600078e0006 */
[----:B------:R0:W5:Y:S04]  /*0220*/  @P0 LDG.E.128 R32, desc[UR10][R8.64] ;  /* 0x0000000a08200981 */ /* 0x000168000c1e1d00 */
[----:B------:R0:W5:Y:S01]  /*0230*/  @P0 LDG.E.128 R24, desc[UR10][R6.64] ;  /* 0x0000000a06180981 */ /* 0x000162000c1e1d00 */
[----:B-1----:R-:W-:-:S03]  /*0240*/  SHF.R.U32.HI R2, RZ, 0x5, R10 ;  /* 0x00000005ff027819 */ /* 0x002fc6000001160a */
[----:B------:R0:W5:Y:S01]  /*0250*/  @P0 LDG.E.128 R28, desc[UR10][R6.64+0x10] ;  /* 0x0000100a061c0981 */ /* 0x000162000c1e1d00 */
[----:B------:R-:W-:-:S03]  /*0260*/  LOP3.LUT R2, R2, UR4, RZ, 0xfc, !PT ;  /* 0x0000000402027c12 */ /* 0x000fc6000f8efcff */
[----:B------:R0:W5:Y:S01]  /*0270*/  @P0 LDG.E.128 R36, desc[UR10][R8.64+0x10] ;  /* 0x0000100a08240981 */ /* 0x000162000c1e1d00 */
        /* <DEDUP_REMOVED lines=32> */
[----:B------:R-:W-:Y:S01]  /*0480*/  CS2R R114, SRZ ;  /* 0x0000000000727805 */ /* 0x000fe2000001ff00 */
[----:B0-----:R-:W-:Y:S06]  /*0490*/  @P0 BRA `(.L_x_718) ;  /* 0x00000040007c0947 */ /* 0x001fec0003800000 */
        /* <DEDUP_REMOVED lines=35> */
.L_x_744:
[----:B------:R-:W0:Y:S02]  /*06d0*/  LDC.64 R116, c[0x0][0x3c0] ;  /* 0x0000f000ff747b82 */ /* 0x000e240000000a00 */
[----:B0-----:R-:W-:-:S05]  /*06e0*/  IMAD.WIDE R116, R2, 0x4, R116 ;  /* 0x0000000402747825 */ /* 0x001fca00078e0274 */
[----:B------:R0:W2:Y:S02]  /*06f0*/  LDG.E R152, desc[UR10][R116.64] ;  /* 0x0000000a74987981 */ /* 0x0000a4000c1e1900 */
[----:B0-----:R-:W0:Y:S02]  /*0700*/  LDC.64 R116, c[0x0][0x3c8] ;  /* 0x0000f200ff747b82 */ /* 0x001e240000000a00 */
[----:B0-----:R-:W-:-:S05]  /*0710*/  IMAD.WIDE R116, R2, 0x4, R116 ;  /* 0x0000000402747825 */ /* 0x001fca00078e0274 */
[----:B-----5:R0:W5:Y:S01]  /*0720*/  LDG.E R12, desc[UR10][R116.64] ;  /* 0x0000000a740c7981 */ /* 0x020162000c1e1900 */
[----:B------:R-:W-:Y:S01]  /*0730*/  MOV R164, UR24 ;  /* 0x0000001800a47c02 */ /* 0x000fe20008000f00 */
[----:B------:R-:W-:Y:S01]  /*0740*/  BSSY.RECONVERGENT B0, `(.L_x_719) ;  /* 0x0000090000007945 */ /* 0x000fe20003800200 */
[----:B------:R-:W-:Y:S01]  /*0750*/  HFMA2 R153, -RZ, RZ, 0, 0 ;  /* 0x00000000ff997431 */ /* 0x000fe200000001ff */
[----:B------:R-:W1:Y:S01]  /*0760*/  S2R R119, SR_TID.X ;  /* 0x0000000000777919 */ /* 0x000e620000002100 */
[----:B------:R-:W-:Y:S01]  /*0770*/  ISETP.GE.U32.AND P2, PT, R165, 0x40, PT ;  /* 0x00000040a500780c */ /* 0x000fe20003f46070 */
[----:B------:R-:W-:Y:S01]  /*0780*/  IMAD R3, R2, R164, RZ ;  /* 0x000000a402037224 */ /* 0x000fe200078e02ff */
[----:B------:R-:W-:-:S04]  /*0790*/  MOV R154, RZ ;  /* 0x000000ff009a7202 */ /* 0x000fc80000000f00 */
[----:B------:R-:W-:-:S04]  /*07a0*/  SHF.R.S32.HI R118, RZ, 0x1f, R3 ;  /* 0x0000001fff767819 */ /* 0x000fc80000011403 */
[----:B------:R-:W-:Y:S02]  /*07b0*/  LEA.HI R3, R118, R3, RZ, 0x3 ;  /* 0x0000000376037211 */ /* 0x000fe400078f18ff */
[----:B-1----:R-:W-:-:S04]  /*07c0*/  LOP3.LUT R119, R119, 0x1f, RZ, 0xc0, !PT ;  /* 0x0000001f77777812 */ /* 0x002fc800078ec0ff */
        /* <DEDUP_REMOVED lines=15> */
[----:B------:R-:W0:Y:S02]  /*08c0*/  @P0 LDC.64 R4, c[0x0][0x438] ;  /* 0x00010e00ff040b82 */ /* 0x000e240000000a00 */
[----:B0-----:R-:W-:-:S05]  /*08d0*/  @P0 IMAD.WIDE.U32 R4, R3, 0x10, R4 ;  /* 0x0000001003040825 */ /* 0x001fca00078e0004 */
[----:B------:R0:W5:Y:S01]  /*08e0*/  @P0 LDG.E.128 R104, desc[UR10][R4.64] ;  /* 0x0000000a04680981 */ /* 0x000162000c1e1d00 */
[----:B------:R-:W-:Y:S02]  /*08f0*/  IADD3 R155, PT, PT, R3, 0x20, RZ ;  /* 0x00000020039b7810 */ /* 0x000fe40007ffe0ff */
[----:B---3--:R-:W-:-:S05]  /*0900*/  SHF.L.U32 R7, R116, 0x10, RZ ;  /* 0x0000001074077819 */ /* 0x008fca00000006ff */
[----:B------:R-:W-:Y:S01]  /*0910*/  FADD.FTZ R7, -R152, R7 ;  /* 0x0000000798077221 */ /* 0x000fe20000010100 */
[----:B----4-:R-:W-:-:S03]  /*0920*/  SHF.L.U32 R11, R120, 0x10, RZ ;  /* 0x00000010780b7819 */ /* 0x010fc600000006ff */
[----:B-----5:R-:W-:Y:S02]  /*0930*/  FMUL.FTZ R0, R12, R7 ;  /* 0x000000070c007220 */ /* 0x020fe40000410000 */
[----:B------:R-:W-:Y:S01]  /*0940*/  FMUL.FTZ R7, R148, R11 ;  /* 0x0000000b94077220 */ /* 0x000fe20000410000 */
[----:B--2---:R-:W-:-:S05]  /*0950*/  SHF.L.U32 R9, R124, 0x10, RZ ;  /* 0x000000107c097819 */ /* 0x004fca00000006ff */
[-C--:B0-----:R-:W-:Y:S01]  /*0960*/  FFMA.FTZ R4, R160, R9.reuse, R7 ;  /* 0x00000009a0047223 */ /* 0x081fe20000010007 */
[----:B------:R-:W-:Y:S01]  /*0970*/  SHF.L.U32 R7, R117, 0x10, RZ ;  /* 0x0000001075077819 */ /* 0x000fe200000006ff */
[----:B------:R-:W-:Y:S01]  /*0980*/  FADD.FTZ R56, R56, R9 ;  /* 0x0000000938387221 */ /* 0x000fe20000010000 */
[----:B------:R-:W-:Y:S01]  /*0990*/  FFMA.FTZ R40, R0, R9, R40 ;  /* 0x0000000900287223 */ /* 0x000fe20000010028 */
[----:B------:R-:W-:Y:S02]  /*09a0*/  SHF.L.U32 R9, R121, 0x10, RZ ;  /* 0x0000001079097819 */ /* 0x000fe400000006ff */
[----:B------:R-:W-:Y:S01]  /*09b0*/  FADD.FTZ R5, -R152, R7 ;  /* 0x0000000798057221 */ /* 0x000fe20000010100 */
[----:B------:R-:W-:Y:S01]  /*09c0*/  FADD.FTZ R84, R84, R11 ;  /* 0x0000000b54547221 */ /* 0x000fe20000010000 */
[----:B------:R-:W-:Y:S01]  /*09d0*/  FFMA.FTZ R72, R0, R11, R72 ;  /* 0x0000000b00487223 */ /* 0x000fe20000010048 */
[----:B------:R-:W-:Y:S01]  /*09e0*/  SHF.L.U32 R7, R125, 0x10, RZ ;  /* 0x000000107d077819 */ /* 0x000fe200000006ff */
[----:B------:R-:W-:Y:S01]  /*09f0*/  FMUL.FTZ R5, R12, R5 ;  /* 0x000000050c057220 */ /* 0x000fe20000410000 */
[----:B------:R-:W-:-:S03]  /*0a00*/  FMUL.FTZ R11, R150, R9 ;  /* 0x00000009960b7220 */ /* 0x000fc60000410000 */
[----:B------:R-:W-:Y:S01]  /*0a10*/  FADD.FTZ R58, R58, R7 ;  /* 0x000000073a3a7221 */ /* 0x000fe20000010000 */
[CC--:B------:R-:W-:Y:S01]  /*0a20*/  FFMA.FTZ R42, R5.reuse, R7.reuse, R42 ;  /* 0x00000007052a7223 */ /* 0x0c0fe2000001002a */
[----:B------:R-:W-:Y:S01]  /*0a30*/  FFMA.FTZ R6, R162, R7, R11 ;  /* 0x00000007a2067223 */ /* 0x000fe2000001000b */
[----:B------:R-:W-:Y:S02]  /*0a40*/  SHF.L.U32 R7, R118, 0x10, RZ ;  /* 0x0000001076077819 */ /* 0x000fe400000006ff */
[----:B------:R-:W-:Y:S01]  /*0a50*/  SHF.L.U32 R11, R122, 0x10, RZ ;  /* 0x000000107a0b7819 */ /* 0x000fe200000006ff */
[----:B------:R-:W-:Y:S02]  /*0a60*/  FADD.FTZ R86, R86, R9 ;  /* 0x0000000956567221 */ /* 0x000fe40000010000 */
[----:B------:R-:W-:Y:S01]  /*0a70*/  FADD.FTZ R7, -R152, R7 ;  /* 0x0000000798077221 */ /* 0x000fe20000010100 */
[----:B------:R-:W-:Y:S01]  /*0a80*/  FFMA.FTZ R74, R5, R9, R74 ;  /* 0x00000009054a7223 */ /* 0x000fe2000001004a */
[----:B------:R-:W-:Y:S01]  /*0a90*/  SHF.L.U32 R9, R126, 0x10, RZ ;  /* 0x000000107e097819 */ /* 0x000fe200000006ff */
[----:B------:R-:W-:Y:S01]  /*0aa0*/  FMUL.FTZ R13, R20, R11 ;  /* 0x0000000b140d7220 */ /* 0x000fe20000410000 */
[----:B------:R-:W-:-:S03]  /*0ab0*/  FMUL.FTZ R7, R12, R7 ;  /* 0x000000070c077220 */ /* 0x000fc60000410000 */
[----:B------:R-:W-:Y:S01]  /*0ac0*/  FADD.FTZ R60, R60, R9 ;  /* 0x000000093c3c7221 */ /* 0x000fe20000010000 */
[-C--:B------:R-:W-:Y:S01]  /*0ad0*/  FFMA.FTZ R44, R7, R9.reuse, R44 ;  /* 0x00000009072c7223 */ /* 0x080fe2000001002c */
        /* <DEDUP_REMOVED lines=17> */
[----:B------:R-:W-:Y:S02]  /*0bf0*/  PRMT R124, R124, 0x7632, R124 ;  /* 0x000076327c7c7816 */ /* 0x000fe4000000007c */
[----:B------:R-:W-:Y:S01]  /*0c00*/  SHF.L.U32 R120, R120, 0x10, RZ ;  /* 0x0000001078787819 */ /* 0x000fe200000006ff */
[----:B------:R-:W-:Y:S01]  /*0c10*/  FMUL.FTZ R11, R12, R11 ;  /* 0x0000000b0c0b7220 */ /* 0x000fe20000410000 */
[----:B------:R-:W-:-:S02]  /*0c20*/  PRMT R121, R121, 0x7632, R121 ;  /* 0x0000763279797816 */ /* 0x000fc40000000079 */
[----:B------:R-:W-:Y:S01]  /*0c30*/  SHF.L.U32 R117, R117, 0x10, RZ ;  /* 0x0000001075757819 */ /* 0x000fe200000006ff */
[-C--:B------:R-:W-:Y:S01]  /*0c40*/  FMUL.FTZ R116, R149, R120.reuse ;  /* 0x0000007895747220 */ /* 0x080fe20000410000 */
[----:B------:R-:W-:Y:S01]  /*0c50*/  SHF.L.U32 R124, R124, 0x10, RZ ;  /* 0x000000107c7c7819 */ /* 0x000fe200000006ff */
[----:B------:R-:W-:Y:S01]  /*0c60*/  FADD.FTZ R85, R85, R120 ;  /* 0x0000007855557221 */ /* 0x000fe20000010000 */
[----:B------:R-:W-:Y:S01]  /*0c70*/  FFMA.FTZ R73, R11, R120, R73 ;  /* 0x000000780b497223 */ /* 0x000fe20000010049 */
[----:B------:R-:W-:Y:S01]  /*0c80*/  PRMT R125, R125, 0x7632, R125 ;  /* 0x000076327d7d7816 */ /* 0x000fe2000000007d */
[----:B------:R-:W-:Y:S01]  /*0c90*/  FADD.FTZ R117, -R152, R117 ;  /* 0x0000007598757221 */ /* 0x000fe20000010100 */
[----:B------:R-:W-:Y:S01]  /*0ca0*/  SHF.L.U32 R120, R121, 0x10, RZ ;  /* 0x0000001079787819 */ /* 0x000fe200000006ff */
[----:B------:R-:W-:Y:S01]  /*0cb0*/  FADD.FTZ R90, R90, R13 ;  /* 0x0000000d5a5a7221 */ /* 0x000fe20000010000 */
[----:B------:R-:W-:Y:S01]  /*0cc0*/  PRMT R122, R122, 0x7632, R122 ;  /* 0x000076327a7a7816 */ /* 0x000fe2000000007a */
[----:B------:R-:W-:Y:S01]  /*0cd0*/  FFMA.FTZ R78, R9, R13, R78 ;  /* 0x0000000d094e7223 */ /* 0x000fe2000001004e */
[-C--:B------:R-:W-:Y:S01]  /*0ce0*/  FFMA.FTZ R13, R161, R124.reuse, R116 ;  /* 0x0000007ca10d7223 */ /* 0x080fe20000010074 */
[----:B------:R-:W-:Y:S01]  /*0cf0*/  PRMT R119, R119, 0x7632, R119 ;  /* 0x0000763277777816 */ /* 0x000fe20000000077 */
[----:B------:R-:W-:Y:S01]  /*0d00*/  FADD.FTZ R57, R57, R124 ;  /* 0x0000007c39397221 */ /* 0x000fe20000010000 */
[----:B------:R-:W-:Y:S01]  /*0d10*/  FFMA.FTZ R41, R11, R124, R41 ;  /* 0x0000007c0b297223 */ /* 0x000fe20000010029 */
[----:B------:R-:W-:Y:S01]  /*0d20*/  SHF.L.U32 R116, R125, 0x10, RZ ;  /* 0x000000107d747819 */ /* 0x000fe200000006ff */
[----:B------:R-:W-:Y:S01]  /*0d30*/  FMUL.FTZ R134, R12, R117 ;  /* 0x000000750c867220 */ /* 0x000fe20000410000 */
[----:B------:R-:W-:Y:S01]  /*0d40*/  FMUL.FTZ R124, R151, R120 ;  /* 0x00000078977c7220 */ /* 0x000fe20000410000 */
[----:B------:R-:W-:-:S02]  /*0d50*/  PRMT R126, R126, 0x7632, R126 ;  /* 0x000076327e7e7816 */ /* 0x000fc4000000007e */
[----:B------:R-:W-:Y:S02]  /*0d60*/  SHF.L.U32 R122, R122, 0x10, RZ ;  /* 0x000000107a7a7819 */ /* 0x000fe400000006ff */
[----:B------:R-:W-:Y:S02]  /*0d70*/  PRMT R118, R118, 0x7632, R118 ;  /* 0x0000763276767816 */ /* 0x000fe40000000076 */
[----:B------:R-:W-:Y:S02]  /*0d80*/  PRMT R123, R123, 0x7632, R123 ;  /* 0x000076327b7b7816 */ /* 0x000fe4000000007b */
[----:B------:R-:W-:Y:S01]  /*0d90*/  SHF.L.U32 R119, R119, 0x10, RZ ;  /* 0x0000001077777819 */ /* 0x000fe200000006ff */
[----:B------:R-:W-:Y:S01]  /*0da0*/  FADD.FTZ R59, R59, R116 ;  /* 0x000000743b3b7221 */ /* 0x000fe20000010000 */
[-C--:B------:R-:W-:Y:S01]  /*0db0*/  FFMA.FTZ R43, R134, R116.reuse, R43 ;  /* 0x00000074862b7223 */ /* 0x080fe2000001002b */
[----:B------:R-:W-:Y:S01]  /*0dc0*/  FFMA.FTZ R135, R163, R116, R124 ;  /* 0x00000074a3877223 */ /* 0x000fe2000001007c */
[----:B------:R-:W-:Y:S01]  /*0dd0*/  SHF.L.U32 R126, R126, 0x10, RZ ;  /* 0x000000107e7e7819 */ /* 0x000fe200000006ff */
[----:B------:R-:W-:Y:S01]  /*0de0*/  FMUL.FTZ R116, R21, R122 ;  /* 0x0000007a15747220 */ /* 0x000fe20000410000 */
[----:B------:R-:W-:Y:S01]  /*0df0*/  SHF.L.U32 R117, R118, 0x10, RZ ;  /* 0x0000001076757819 */ /* 0x000fe200000006ff */
[----:B------:R-:W-:Y:S01]  /*0e00*/  FADD.FTZ R119, -R152, R119 ;  /* 0x0000007798777221 */ /* 0x000fe20000010100 */
[----:B------:R-:W-:-:S02]  /*0e10*/  PRMT R127, R127, 0x7632, R127 ;  /* 0x000076327f7f7816 */ /* 0x000fc4000000007f */
[----:B------:R-:W-:Y:S01]  /*0e20*/  SHF.L.U32 R118, R123, 0x10, RZ ;  /* 0x000000107b767819 */ /* 0x000fe200000006ff */
[----:B------:R-:W-:Y:S01]  /*0e30*/  FFMA.FTZ R141, R157, R126, R116 ;  /* 0x0000007e9d8d7223 */ /* 0x000fe20000010074 */
[----:B------:R-:W-:Y:S01]  /*0e40*/  FADD.FTZ R87, R87, R120 ;  /* 0x0000007857577221 */ /* 0x000fe20000010000 */
[----:B------:R-:W-:Y:S01]  /*0e50*/  FFMA.FTZ R75, R134, R120, R75 ;  /* 0x00000078864b7223 */ /* 0x000fe2000001004b */
[----:B------:R-:W-:Y:S01]  /*0e60*/  SHF.L.U32 R116, R127, 0x10, RZ ;  /* 0x000000107f747819 */ /* 0x000fe200000006ff */
[----:B------:R-:W-:Y:S01]  /*0e70*/  FMUL.FTZ R144, R12, R119 ;  /* 0x000000770c907220 */ /* 0x000fe20000410000 */
[----:B------:R-:W-:Y:S01]  /*0e80*/  FMUL.FTZ R120, R23, R118 ;  /* 0x0000007617787220 */ /* 0x000fe20000410000 */
[----:B------:R-:W-:Y:S01]  /*0e90*/  FADD.FTZ R117, -R152, R117 ;  /* 0x0000007598757221 */ /* 0x000fe20000010100 */
[----:B------:R-:W-:Y:S01]  /*0ea0*/  FADD.FTZ R91, R91, R118 ;  /* 0x000000765b5b7221 */ /* 0x000fe20000010000 */
[----:B------:R-:W-:Y:S01]  /*0eb0*/  FADD.FTZ R63, R63, R116 ;  /* 0x000000743f3f7221 */ /* 0x000fe20000010000 */
[CC--:B------:R-:W-:Y:S01]  /*0ec0*/  FFMA.FTZ R47, R144.reuse, R116.reuse, R47 ;  /* 0x00000074902f7223 */ /* 0x0c0fe2000001002f */
[----:B------:R-:W-:Y:S01]  /*0ed0*/  FFMA.FTZ R145, R159, R116, R120 ;  /* 0x000000749f917223 */ /* 0x000fe20000010078 */
[----:B------:R-:W-:Y:S01]  /*0ee0*/  FFMA.FTZ R79, R144, R118, R79 ;  /* 0x00000076904f7223 */ /* 0x000fe2000001004f */
[----:B------:R-:W-:Y:S01]  /*0ef0*/  FADD.FTZ R116, RZ, R4 ;  /* 0x00000004ff747221 */ /* 0x000fe20000010000 */
[----:B------:R-:W-:Y:S01]  /*0f00*/  FFMA.FTZ R118, R0, R4, RZ ;  /* 0x0000000400767223 */ /* 0x000fe200000100ff */
[----:B------:R-:W-:-:S02]  /*0f10*/  FMUL.FTZ R140, R12, R117 ;  /* 0x000000750c8c7220 */ /* 0x000fc40000410000 */
        /* <DEDUP_REMOVED lines=18> */
.L_x_720:
[----:B------:R-:W-:Y:S05]  /*1040*/  BSYNC.RECONVERGENT B0 ;  /* 0x0000000000007941 */ /* 0x000fea0003800200 */
.L_x_719:
[----:B------:R-:W-:Y:S04]  /*1050*/  BSSY.RECONVERGENT B0, `(.L_x_721) ;  /* 0x0000084000007945 */ /* 0x000fe80003800200 */
[----:B------:R-:W-:Y:S05]  /*1060*/  @!P2 BRA `(.L_x_722) ;  /* 0x000000080008a947 */ /* 0x000fea0003800000 */
[----:B------:R-:W0:Y:S08]  /*1070*/  LDC.64 R14, c[0x0][0x3a8] ;  /* 0x0000ea00ff0e7b82 */ /* 0x000e300000000a00 */
[----:B------:R-:W1:Y:S08]  /*1080*/  LDC.64 R120, c[0x0][0x430] ;  /* 0x00010c00ff787b82 */ /* 0x000e700000000a00 */
[----:B------:R-:W2:Y:S01]  /*1090*/  LDC.64 R124, c[0x0][0x428] ;  /* 0x00010a00ff7c7b82 */ /* 0x000ea20000000a00 */
[----:B0-----:R-:W-:-:S05]  /*10a0*/  IMAD.WIDE.U32 R14, R155, 0x10, R14 ;  /* 0x000000109b0e7825 */ /* 0x001fca00078e000e */
[----:B------:R0:W3:Y:S01]  /*10b0*/  LDG.E.128 R116, desc[UR10][R14.64] ;  /* 0x0000000a0e747981 */ /* 0x0000e2000c1e1d00 */
[----:B-1----:R-:W-:-:S06]  /*10c0*/  IMAD.WIDE.U32 R120, R155, 0x10, R120 ;  /* 0x000000109b787825 */ /* 0x002fcc00078e0078 */
[----:B------:R-:W4:Y:S01]  /*10d0*/  LDG.E.128 R120, desc[UR10][R120.64] ;  /* 0x0000000a78787981 */ /* 0x000f22000c1e1d00 */
[----:B--2---:R-:W-:-:S06]  /*10e0*/  IMAD.WIDE.U32 R124, R155, 0x10, R124 ;  /* 0x000000109b7c7825 */ /* 0x004fcc00078e007c */
[----:B------:R-:W2:Y:S01]  /*10f0*/  LDG.E.128 R124, desc[UR10][R124.64] ;  /* 0x0000000a7c7c7981 */ /* 0x000ea2000c1e1d00 */
[----:B------:R-:W-:-:S04]  /*1100*/  ISETP.NE.U32.AND P0, PT, RZ, UR12, PT ;  /* 0x0000000cff007c0c */ /* 0x000fc8000bf05070 */
[----:B------:R-:W-:-:S13]  /*1110*/  ISETP.NE.AND.EX P0, PT, RZ, UR13, PT, P0 ;  /* 0x0000000dff007c0c */ /* 0x000fda000bf05300 */
[----:B0-----:R-:W0:Y:S02]  /*1120*/  @P0 LDC.64 R14, c[0x0][0x438] ;  /* 0x00010e00ff0e0b82 */ /* 0x001e240000000a00 */
[----:B0-----:R-:W-:-:S05]  /*1130*/  @P0 IMAD.WIDE.U32 R14, R155, 0x10, R14 ;  /* 0x000000109b0e0825 */ /* 0x001fca00078e000e */
[----:B------:R0:W5:Y:S01]  /*1140*/  @P0 LDG.E.128 R16, desc[UR10][R14.64] ;  /* 0x0000000a0e100981 */ /* 0x000162000c1e1d00 */
[C---:B---3--:R-:W-:Y:S02]  /*1150*/  PRMT R128, R116.reuse, 0x7632, R128 ;  /* 0x0000763274807816 */ /* 0x048fe40000000080 */
[----:B------:R-:W-:Y:S02]  /*1160*/  SHF.L.U32 R139, R116, 0x10, RZ ;  /* 0x00000010748b7819 */ /* 0x000fe400000006ff */
[C---:B------:R-:W-:Y:S02]  /*1170*/  PRMT R116, R117.reuse, 0x7632, R116 ;  /* 0x0000763275747816 */ /* 0x040fe40000000074 */
[----:B------:R-:W-:Y:S02]  /*1180*/  SHF.L.U32 R129, R117, 0x10, RZ ;  /* 0x0000001075817819 */ /* 0x000fe400000006ff */
[C---:B------:R-:W-:Y:S02]  /*1190*/  PRMT R117, R118.reuse, 0x7632, R117 ;  /* 0x0000763276757816 */ /* 0x040fe40000000075 */
[----:B------:R-:W-:-:S02]  /*11a0*/  SHF.L.U32 R131, R118, 0x10, RZ ;  /* 0x0000001076837819 */ /* 0x000fc400000006ff */
[----:B------:R-:W-:Y:S01]  /*11b0*/  PRMT R118, R119, 0x7632, R118 ;  /* 0x0000763277767816 */ /* 0x000fe20000000076 */
[----:B------:R-:W-:Y:S01]  /*11c0*/  FADD.FTZ R139, -R152, R139 ;  /* 0x0000008b988b7221 */ /* 0x000fe20000010100 */
[----:B------:R-:W-:Y:S02]  /*11d0*/  SHF.L.U32 R117, R117, 0x10, RZ ;  /* 0x0000001075757819 */ /* 0x000fe400000006ff */
[----:B0-----:R-:W-:Y:S01]  /*11e0*/  SHF.L.U32 R15, R118, 0x10, RZ ;  /* 0x00000010760f7819 */ /* 0x001fe200000006ff */
[----:B-----5:R-:W-:Y:S01]  /*11f0*/  FMUL.FTZ R14, R12, R139 ;  /* 0x0000008b0c0e7220 */ /* 0x020fe20000410000 */
[----:B----4-:R-:W-:Y:S01]  /*1200*/  SHF.L.U32 R147, R120, 0x10, RZ ;  /* 0x0000001078937819 */ /* 0x010fe200000006ff */
[C---:B------:R-:W-:Y:S01]  /*1210*/  FADD.FTZ R143, -R152.reuse, R117 ;  /* 0x00000075988f7221 */ /* 0x040fe20000010100 */
[C---:B------:R-:W-:Y:S01]  /*1220*/  FADD.FTZ R129, -R152.reuse, R129 ;  /* 0x0000008198817221 */ /* 0x040fe20000010100 */
[----:B------:R-:W-:Y:S01]  /*1230*/  FADD.FTZ R117, -R152, R15 ;  /* 0x0000000f98757221 */ /* 0x000fe20000010100 */
[----:B--2---:R-:W-:Y:S01]  /*1240*/  SHF.L.U32 R15, R124, 0x10, RZ ;  /* 0x000000107c0f7819 */ /* 0x004fe200000006ff */
[-C--:B------:R-:W-:Y:S01]  /*1250*/  FMUL.FTZ R139, R32, R147.reuse ;  /* 0x00000093208b7220 */ /* 0x080fe20000410000 */
[----:B------:R-:W-:Y:S01]  /*1260*/  FADD.FTZ R108, R108, R147 ;  /* 0x000000936c6c7221 */ /* 0x000fe20000010000 */
[----:B------:R-:W-:Y:S01]  /*1270*/  FFMA.FTZ R92, R14, R147, R92 ;  /* 0x000000930e5c7223 */ /* 0x000fe2000001005c */
[----:B------:R-:W-:Y:S01]  /*1280*/  SHF.L.U32 R137, R128, 0x10, RZ ;  /* 0x0000001080897819 */ /* 0x000fe200000006ff */
[----:B------:R-:W-:Y:S01]  /*1290*/  FMUL.FTZ R128, R12, R129 ;  /* 0x000000810c807220 */ /* 0x000fe20000410000 */
[----:B------:R-:W-:Y:S01]  /*12a0*/  SHF.L.U32 R147, R121, 0x10, RZ ;  /* 0x0000001079937819 */ /* 0x000fe200000006ff */
[----:B------:R-:W-:Y:S01]  /*12b0*/  FADD.FTZ R48, R48, R15 ;  /* 0x0000000f30307221 */ /* 0x000fe20000010000 */
[-C--:B------:R-:W-:Y:S01]  /*12c0*/  FFMA.FTZ R64, R14, R15.reuse, R64 ;  /* 0x0000000f0e407223 */ /* 0x080fe20000010040 */
[----:B------:R-:W-:Y:S01]  /*12d0*/  FADD.FTZ R131, -R152, R131 ;  /* 0x0000008398837221 */ /* 0x000fe20000010100 */
[----:B------:R-:W-:Y:S01]  /*12e0*/  FFMA.FTZ R15, R24, R15, R139 ;  /* 0x0000000f180f7223 */ /* 0x000fe2000001008b */
[----:B------:R-:W-:Y:S01]  /*12f0*/  PRMT R120, R120, 0x7632, R120 ;  /* 0x0000763278787816 */ /* 0x000fe20000000078 */
[-C--:B------:R-:W-:Y:S01]  /*1300*/  FMUL.FTZ R129, R34, R147.reuse ;  /* 0x0000009322817220 */ /* 0x080fe20000410000 */
[----:B------:R-:W-:Y:S01]  /*1310*/  SHF.L.U32 R133, R119, 0x10, RZ ;  /* 0x0000001077857819 */ /* 0x000fe200000006ff */
[----:B------:R-:W-:Y:S01]  /*1320*/  FADD.FTZ R110, R110, R147 ;  /* 0x000000936e6e7221 */ /* 0x000fe20000010000 */
[----:B------:R-:W-:Y:S01]  /*1330*/  SHF.L.U32 R139, R125, 0x10, RZ ;  /* 0x000000107d8b7819 */ /* 0x000fe200000006ff */
[----:B------:R-:W-:Y:S01]  /*1340*/  FFMA.FTZ R94, R128, R147, R94 ;  /* 0x00000093805e7223 */ /* 0x000fe2000001005e */
[----:B------:R-:W-:Y:S01]  /*1350*/  SHF.L.U32 R119, R116, 0x10, RZ ;  /* 0x0000001074777819 */ /* 0x000fe200000006ff */
[----:B------:R-:W-:Y:S01]  /*1360*/  FMUL.FTZ R130, R12, R131 ;  /* 0x000000830c827220 */ /* 0x000fe20000410000 */
[----:B------:R-:W-:-:S02]  /*1370*/  SHF.L.U32 R147, R122, 0x10, RZ ;  /* 0x000000107a937819 */ /* 0x000fc400000006ff */
[----:B------:R-:W-:Y:S02]  /*1380*/  PRMT R124, R124, 0x7632, R124 ;  /* 0x000076327c7c7816 */ /* 0x000fe4000000007c */
[----:B------:R-:W-:Y:S01]  /*1390*/  SHF.L.U32 R120, R120, 0x10, RZ ;  /* 0x0000001078787819 */ /* 0x000fe200000006ff */
[----:B------:R-:W-:Y:S01]  /*13a0*/  FADD.FTZ R137, -R152, R137 ;  /* 0x0000008998897221 */ /* 0x000fe20000010100 */
[----:B------:R-:W-:Y:S01]  /*13b0*/  FADD.FTZ R50, R50, R139 ;  /* 0x0000008b32327221 */ /* 0x000fe20000010000 */
[-C--:B------:R-:W-:Y:S01]  /*13c0*/  FFMA.FTZ R66, R128, R139.reuse, R66 ;  /* 0x0000008b80427223 */ /* 0x080fe20000010042 */
[----:B------:R-:W-:Y:S01]  /*13d0*/  FFMA.FTZ R129, R26, R139, R129 ;  /* 0x0000008b1a817223 */ /* 0x000fe20000010081 */
[----:B------:R-:W-:Y:S01]  /*13e0*/  PRMT R121, R121, 0x7632, R121 ;  /* 0x0000763279797816 */ /* 0x000fe20000000079 */
[----:B------:R-:W-:Y:S01]  /*13f0*/  FADD.FTZ R119, -R152, R119 ;  /* 0x0000007798777221 */ /* 0x000fe20000010100 */
[----:B------:R-:W-:Y:S01]  /*1400*/  SHF.L.U32 R139, R126, 0x10, RZ ;  /* 0x000000107e8b7819 */ /* 0x000fe200000006ff */
[-C--:B------:R-:W-:Y:S01]  /*1410*/  FMUL.FTZ R131, R36, R147.reuse ;  /* 0x0000009324837220 */ /* 0x080fe20000410000 */
[----:B------:R-:W-:Y:S01]  /*1420*/  FADD.FTZ R112, R112, R147 ;  /* 0x0000009370707221 */ /* 0x000fe20000010000 */
[----:B------:R-:W-:Y:S01]  /*1430*/  FFMA.FTZ R96, R130, R147, R96 ;  /* 0x0000009382607223 */ /* 0x000fe20000010060 */
[----:B------:R-:W-:Y:S01]  /*1440*/  SHF.L.U32 R124, R124, 0x10, RZ ;  /* 0x000000107c7c7819 */ /* 0x000fe200000006ff */
[----:B------:R-:W-:Y:S01]  /*1450*/  FADD.FTZ R133, -R152, R133 ;  /* 0x0000008598857221 */ /* 0x000fe20000010100 */
[----:B------:R-:W-:Y:S01]  /*1460*/  SHF.L.U32 R147, R123, 0x10, RZ ;  /* 0x000000107b937819 */ /* 0x000fe200000006ff */
[----:B------:R-:W-:Y:S01]  /*1470*/  FMUL.FTZ R116, R33, R120 ;  /* 0x0000007821747220 */ /* 0x000fe20000410000 */
[C---:B------:R-:W-:Y:S01]  /*1480*/  FMUL.FTZ R136, R12.reuse, R137 ;  /* 0x000000890c887220 */ /* 0x040fe20000410000 */
[----:B------:R-:W-:Y:S01]  /*1490*/  PRMT R125, R125, 0x7632, R125 ;  /* 0x000076327d7d7816 */ /* 0x000fe2000000007d */
[----:B------:R-:W-:Y:S01]  /*14a0*/  FMUL.FTZ R138, R12, R119 ;  /* 0x000000770c8a7220 */ /* 0x000fe20000410000 */
[----:B------:R-:W-:Y:S01]  /*14b0*/  SHF.L.U32 R118, R121, 0x10, RZ ;  /* 0x0000001079767819 */ /* 0x000fe200000006ff */
[----:B------:R-:W-:Y:S01]  /*14c0*/  FADD.FTZ R52, R52, R139 ;  /* 0x0000008b34347221 */ /* 0x000fe20000010000 */
[-C--:B------:R-:W-:Y:S01]  /*14d0*/  FFMA.FTZ R68, R130, R139.reuse, R68 ;  /* 0x0000008b82447223 */ /* 0x080fe20000010044 */
[----:B------:R-:W-:Y:S01]  /*14e0*/  FFMA.FTZ R131, R28, R139, R131 ;  /* 0x0000008b1c837223 */ /* 0x000fe20000010083 */
[----:B------:R-:W-:Y:S01]  /*14f0*/  PRMT R123, R123, 0x7632, R123 ;  /* 0x000076327b7b7816 */ /* 0x000fe2000000007b */
[----:B------:R-:W-:Y:S01]  /*1500*/  FMUL.FTZ R132, R12, R133 ;  /* 0x000000850c847220 */ /* 0x000fe20000410000 */
[----:B------:R-:W-:Y:S01]  /*1510*/  SHF.L.U32 R139, R127, 0x10, RZ ;  /* 0x000000107f8b7819 */ /* 0x000fe200000006ff */
[----:B------:R-:W-:Y:S01]  /*1520*/  FFMA.FTZ R137, R25, R124, R116 ;  /* 0x0000007c19897223 */ /* 0x000fe20000010074 */
[----:B------:R-:W-:Y:S01]  /*1530*/  FMUL.FTZ R133, R38, R147 ;  /* 0x0000009326857220 */ /* 0x000fe20000410000 */
[----:B------:R-:W-:Y:S01]  /*1540*/  FADD.FTZ R109, R109, R120 ;  /* 0x000000786d6d7221 */ /* 0x000fe20000010000 */
[----:B------:R-:W-:Y:S01]  /*1550*/  FFMA.FTZ R93, R136, R120, R93 ;  /* 0x00000078885d7223 */ /* 0x000fe2000001005d */
[----:B------:R-:W-:Y:S01]  /*1560*/  SHF.L.U32 R116, R125, 0x10, RZ ;  /* 0x000000107d747819 */ /* 0x000fe200000006ff */
[-C--:B------:R-:W-:Y:S01]  /*1570*/  FMUL.FTZ R120, R35, R118.reuse ;  /* 0x0000007623787220 */ /* 0x080fe20000410000 */
[----:B------:R-:W-:Y:S01]  /*1580*/  FADD.FTZ R111, R111, R118 ;  /* 0x000000766f6f7221 */ /* 0x000fe20000010000 */
[----:B------:R-:W-:Y:S01]  /*1590*/  FFMA.FTZ R95, R138, R118, R95 ;  /* 0x000000768a5f7223 */ /* 0x000fe2000001005f */
[----:B------:R-:W-:-:S02]  /*15a0*/  PRMT R127, R127, 0x7632, R127 ;  /* 0x000076327f7f7816 */ /* 0x000fc4000000007f */
[----:B------:R-:W-:Y:S01]  /*15b0*/  SHF.L.U32 R118, R123, 0x10, RZ ;  /* 0x000000107b767819 */ /* 0x000fe200000006ff */
[----:B------:R-:W-:Y:S01]  /*15c0*/  FADD.FTZ R54, R54, R139 ;  /* 0x0000008b36367221 */ /* 0x000fe20000010000 */
[-C--:B------:R-:W-:Y:S01]  /*15d0*/  FFMA.FTZ R70, R132, R139.reuse, R70 ;  /* 0x0000008b84467223 */ /* 0x080fe20000010046 */
[----:B------:R-:W-:Y:S01]  /*15e0*/  FFMA.FTZ R133, R30, R139, R133 ;  /* 0x0000008b1e857223 */ /* 0x000fe20000010085 */
[----:B------:R-:W-:Y:S01]  /*15f0*/  FADD.FTZ R51, R51, R116 ;  /* 0x0000007433337221 */ /* 0x000fe20000010000 */
[-C--:B------:R-:W-:Y:S01]  /*1600*/  FFMA.FTZ R67, R138, R116.reuse, R67 ;  /* 0x000000748a437223 */ /* 0x080fe20000010043 */
[----:B------:R-:W-:Y:S01]  /*1610*/  FFMA.FTZ R139, R27, R116, R120 ;  /* 0x000000741b8b7223 */ /* 0x000fe20000010078 */
[----:B------:R-:W-:Y:S01]  /*1620*/  SHF.L.U32 R116, R127, 0x10, RZ ;  /* 0x000000107f747819 */ /* 0x000fe200000006ff */
[----:B------:R-:W-:Y:S01]  /*1630*/  FMUL.FTZ R146, R12, R117 ;  /* 0x000000750c927220 */ /* 0x000fe20000410000 */
[----:B------:R-:W-:Y:S01]  /*1640*/  FMUL.FTZ R120, R39, R118 ;  /* 0x0000007627787220 */ /* 0x000fe20000410000 */
[----:B------:R-:W-:Y:S01]  /*1650*/  FADD.FTZ R114, R114, R147 ;  /* 0x0000009372727221 */ /* 0x000fe20000010000 */
[----:B------:R-:W-:Y:S01]  /*1660*/  FFMA.FTZ R98, R132, R147, R98 ;  /* 0x0000009384627223 */ /* 0x000fe20000010062 */
[----:B------:R-:W-:Y:S01]  /*1670*/  FADD.FTZ R55, R55, R116 ;  /* 0x0000007437377221 */ /* 0x000fe20000010000 */
[-C--:B------:R-:W-:Y:S01]  /*1680*/  FFMA.FTZ R71, R146, R116.reuse, R71 ;  /* 0x0000007492477223 */ /* 0x080fe20000010047 */
[----:B------:R-:W-:Y:S01]  /*1690*/  FFMA.FTZ R147, R31, R116, R120 ;  /* 0x000000741f937223 */ /* 0x000fe20000010078 */
[----:B------:R-:W-:Y:S01]  /*16a0*/  FADD.FTZ R116, R153, R15 ;  /* 0x0000000f99747221 */ /* 0x000fe20000010000 */
[----:B------:R-:W-:Y:S01]  /*16b0*/  FFMA.FTZ R117, R14, R15, R154 ;  /* 0x0000000f0e757223 */ /* 0x000fe2000001009a */
[----:B------:R-:W-:-:S02]  /*16c0*/  PRMT R122, R122, 0x7632, R122 ;  /* 0x000076327a7a7816 */ /* 0x000fc4000000007a */
[----:B------:R-:W-:Y:S01]  /*16d0*/  FADD.FTZ R116, R116, R137 ;  /* 0x0000008974747221 */ /* 0x000fe20000010000 */
[----:B------:R-:W-:Y:S01]  /*16e0*/  FFMA.FTZ R117, R136, R137, R117 ;  /* 0x0000008988757223 */ /* 0x000fe20000010075 */
[----:B------:R-:W-:Y:S02]  /*16f0*/  PRMT R126, R126, 0x7632, R126 ;  /* 0x000076327e7e7816 */ /* 0x000fe4000000007e */
[----:B------:R-:W-:Y:S01]  /*1700*/  SHF.L.U32 R122, R122, 0x10, RZ ;  /* 0x000000107a7a7819 */ /* 0x000fe200000006ff */
[----:B------:R-:W-:Y:S01]  /*1710*/  FADD.FTZ R116, R116, R129 ;  /* 0x0000008174747221 */ /* 0x000fe20000010000 */
[----:B------:R-:W-:Y:S01]  /*1720*/  FFMA.FTZ R117, R128, R129, R117 ;  /* 0x0000008180757223 */ /* 0x000fe20000010075 */
[----:B------:R-:W-:Y:S02]  /*1730*/  SHF.L.U32 R126, R126, 0x10, RZ ;  /* 0x000000107e7e7819 */ /* 0x000fe400000006ff */
[----:B------:R-:W-:Y:S01]  /*1740*/  FADD.FTZ R116, R116, R139 ;  /* 0x0000008b74747221 */ /* 0x000fe20000010000 */
[----:B------:R-:W-:Y:S01]  /*1750*/  FMUL.FTZ R142, R37, R122 ;  /* 0x0000007a258e7220 */ /* 0x000fe20000410000 */
[----:B------:R-:W-:Y:S01]  /*1760*/  FFMA.FTZ R117, R138, R139, R117 ;  /* 0x0000008b8a757223 */ /* 0x000fe20000010075 */
[----:B------:R-:W-:Y:S01]  /*1770*/  FMUL.FTZ R143, R12, R143 ;  /* 0x0000008f0c8f7220 */ /* 0x000fe20000410000 */
[----:B------:R-:W-:Y:S01]  /*1780*/  FADD.FTZ R119, R116, R131 ;  /* 0x0000008374777221 */ /* 0x000fe20000010000 */
[----:B------:R-:W-:Y:S01]  /*1790*/  FFMA.FTZ R142, R29, R126, R142 ;  /* 0x0000007e1d8e7223 */ /* 0x000fe2000001008e */
[----:B------:R-:W-:Y:S01]  /*17a0*/  FFMA.FTZ R116, R130, R131, R117 ;  /* 0x0000008382747223 */ /* 0x000fe20000010075 */
[----:B------:R-:W-:Y:S01]  /*17b0*/  FADD.FTZ R115, R115, R118 ;  /* 0x0000007673737221 */ /* 0x000fe20000010000 */
[----:B------:R-:W-:Y:S01]  /*17c0*/  FFMA.FTZ R99, R146, R118, R99 ;  /* 0x0000007692637223 */ /* 0x000fe20000010063 */
        /* <DEDUP_REMOVED lines=12> */
.L_x_722:
[----:B------:R-:W-:Y:S05]  /*1890*/  BSYNC.RECONVERGENT B0 ;  /* 0x0000000000007941 */ /* 0x000fea0003800200 */
.L_x_721:
        /* <DEDUP_REMOVED lines=23> */
.L_x_762:
[----:B-1----:R-:W-:Y:S01]  /*1a10*/  FADD.FTZ R116, R123, R116 ;  /* 0x000000747b747221 */ /* 0x002fe20000010000 */
[----:B--2---:R-:W-:Y:S01]  /*1a20*/  FADD.FTZ R117, R122, R117 ;  /* 0x000000757a757221 */ /* 0x004fe20000010000 */
[----:B------:R-:W-:Y:S02]  /*1a30*/  BSSY.RECONVERGENT B0, `(.L_x_724) ;  /* 0x0000163000007945 */ /* 0x000fe40003800200 */
[----:B------:R-:W-:Y:S01]  /*1a40*/  FMUL.FTZ R116, R116, UR14 ;  /* 0x0000000e74747c20 */ /* 0x000fe20008410000 */
[----:B0-----:R-:W-:-:S04]  /*1a50*/  FMUL.FTZ R123, R117, UR14 ;  /* 0x0000000e757b7c20 */ /* 0x001fc80008410000 */
        /* <DEDUP_REMOVED lines=19> */
[-CC-:B------:R-:W-:Y:S01]  /*1b90*/  FFMA.FTZ R153, R9, R123.reuse, R125.reuse ;  /* 0x0000007b09997223 */ /* 0x180fe2000001007d */
[--C-:B------:R-:W-:Y:S01]  /*1ba0*/  FFMA.FTZ R120, R144, R123, R125.reuse ;  /* 0x0000007b90787223 */ /* 0x100fe2000001007d */
[C---:B-----5:R-:W-:Y:S01]  /*1bb0*/  FMUL.FTZ R116, R12.reuse, R117 ;  /* 0x000000750c747220 */ /* 0x060fe20000410000 */
[----:B------:R-:W-:Y:S01]  /*1bc0*/  FMUL.FTZ R119, R12, R119 ;  /* 0x000000770c777220 */ /* 0x000fe20000410000 */
[-C--:B------:R-:W-:Y:S01]  /*1bd0*/  FFMA.FTZ R117, R5, R123.reuse, R125 ;  /* 0x0000007b05757223 */ /* 0x080fe2000001007d */
[----:B------:R-:W-:Y:S01]  /*1be0*/  FADD.FTZ R121, R8, -R121 ;  /* 0x8000007908797221 */ /* 0x000fe20000010000 */
[----:B------:R-:W-:Y:S01]  /*1bf0*/  FADD.FTZ R153, R10, -R153 ;  /* 0x800000990a997221 */ /* 0x000fe20000010000 */
[----:B------:R-:W-:Y:S01]  /*1c00*/  FADD.FTZ R155, R145, -R120 ;  /* 0x80000078919b7221 */ /* 0x000fe20000010000 */
[----:B------:R-:W-:Y:S01]  /*1c10*/  F2FP.BF16.F32.PACK_AB R116, R119, R116 ;  /* 0x000000747774723e */ /* 0x000fe200000010ff */
[----:B------:R-:W-:Y:S01]  /*1c20*/  FADD.FTZ R119, R135, -R118 ;  /* 0x8000007687777221 */ /* 0x000fe20000010000 */
[----:B------:R-:W-:Y:S01]  /*1c30*/  FFMA.FTZ R118, R140, R123, R125 ;  /* 0x0000007b8c767223 */ /* 0x000fe2000001007d */
[----:B------:R-:W-:Y:S01]  /*1c40*/  FADD.FTZ R117, R6, -R117 ;  /* 0x8000007506757221 */ /* 0x000fe20000010000 */
[C---:B------:R-:W-:Y:S01]  /*1c50*/  FMUL.FTZ R121, R12.reuse, R121 ;  /* 0x000000790c797220 */ /* 0x040fe20000410000 */
[C---:B------:R-:W-:Y:S01]  /*1c60*/  FMUL.FTZ R122, R12.reuse, R155 ;  /* 0x0000009b0c7a7220 */ /* 0x040fe20000410000 */
[----:B------:R-:W-:Y:S01]  /*1c70*/  FADD.FTZ R127, R141, -R118 ;  /* 0x800000768d7f7221 */ /* 0x000fe20000010000 */
[C---:B------:R-:W-:Y:S01]  /*1c80*/  FMUL.FTZ R117, R12.reuse, R117 ;  /* 0x000000750c757220 */ /* 0x040fe20000410000 */
[C---:B------:R-:W-:Y:S01]  /*1c90*/  FMUL.FTZ R118, R12.reuse, R119 ;  /* 0x000000770c767220 */ /* 0x040fe20000410000 */
[C---:B------:R-:W-:Y:S01]  /*1ca0*/  FMUL.FTZ R119, R12.reuse, R153 ;  /* 0x000000990c777220 */ /* 0x040fe20000410000 */
[----:B------:R-:W-:-:S03]  /*1cb0*/  FMUL.FTZ R120, R12, R127 ;  /* 0x0000007f0c787220 */ /* 0x000fc60000410000 */
[----:B------:R-:W-:Y:S02]  /*1cc0*/  F2FP.BF16.F32.PACK_AB R117, R118, R117 ;  /* 0x000000757675723e */ /* 0x000fe400000010ff */
[----:B------:R-:W-:Y:S02]  /*1cd0*/  F2FP.BF16.F32.PACK_AB R118, R120, R121 ;  /* 0x000000797876723e */ /* 0x000fe400000010ff */
[----:B------:R-:W-:Y:S01]  /*1ce0*/  F2FP.BF16.F32.PACK_AB R119, R122, R119 ;  /* 0x000000777a77723e */ /* 0x000fe200000010ff */
[----:B------:R-:W-:Y:S06]  /*1cf0*/  BRA `(.L_x_729) ;  /* 0x0000001000a07947 */ /* 0x000fec0003800000 */
.L_x_728:
        /* <DEDUP_REMOVED lines=8> */
[C---:B-----5:R-:W-:Y:S01]  /*1d80*/  FMUL.FTZ R81, R12.reuse, R81 ;  /* 0x000000510c517220 */ /* 0x060fe20000410000 */
[----:B------:R-:W-:Y:S01]  /*1d90*/  FMUL.FTZ R80, R12, R83 ;  /* 0x000000530c507220 */ /* 0x000fe20000410000 */
[----:B------:R-:W-:Y:S01]  /*1da0*/  FADD.FTZ R127, R8, -R127 ;  /* 0x8000007f087f7221 */ /* 0x000fe20000010000 */
[----:B------:R-:W-:Y:S01]  /*1db0*/  FADD.FTZ R153, R141, -R82 ;  /* 0x800000528d997221 */ /* 0x000fe20000010000 */
[----:B------:R-:W-:-:S02]  /*1dc0*/  FMUL.FTZ R117, R12, R117 ;  /* 0x000000750c757220 */ /* 0x000fc40000410000 */
[----:B------:R-:W-:Y:S01]  /*1dd0*/  F2FP.BF16.F32.PACK_AB R119, R80, R81 ;  /* 0x000000515077723e */ /* 0x000fe200000010ff */
[-CC-:B------:R-:W-:Y:S01]  /*1de0*/  FFMA.FTZ R80, R11, R123.reuse, R125.reuse ;  /* 0x0000007b0b507223 */ /* 0x180fe2000001007d */
[--C-:B------:R-:W-:Y:S01]  /*1df0*/  FFMA.FTZ R81, R0, R123, R125.reuse ;  /* 0x0000007b00517223 */ /* 0x100fe2000001007d */
[C---:B------:R-:W-:Y:S01]  /*1e00*/  FMUL.FTZ R118, R12.reuse, R127 ;  /* 0x0000007f0c767220 */ /* 0x040fe20000410000 */
[----:B------:R-:W-:Y:S01]  /*1e10*/  FMUL.FTZ R153, R12, R153 ;  /* 0x000000990c997220 */ /* 0x000fe20000410000 */
[----:B------:R-:W-:Y:S01]  /*1e20*/  FADD.FTZ R83, R13, -R80 ;  /* 0x800000500d537221 */ /* 0x000fe20000010000 */
[----:B------:R-:W-:Y:S01]  /*1e30*/  FFMA.FTZ R80, R134, R123, R125 ;  /* 0x0000007b86507223 */ /* 0x000fe2000001007d */
[----:B------:R-:W-:Y:S02]  /*1e40*/  FADD.FTZ R81, R4, -R81 ;  /* 0x8000005104517221 */ /* 0x000fe40000010000 */
[C---:B------:R-:W-:Y:S01]  /*1e50*/  FMUL.FTZ R116, R12.reuse, R83 ;  /* 0x000000530c747220 */ /* 0x040fe20000410000 */
[----:B------:R-:W-:Y:S01]  /*1e60*/  FADD.FTZ R121, R135, -R80 ;  /* 0x8000005087797221 */ /* 0x000fe20000010000 */
[----:B------:R-:W-:Y:S01]  /*1e70*/  FMUL.FTZ R81, R12, R81 ;  /* 0x000000510c517220 */ /* 0x000fe20000410000 */
[----:B------:R-:W-:-:S02]  /*1e80*/  F2FP.BF16.F32.PACK_AB R118, R153, R118 ;  /* 0x000000769976723e */ /* 0x000fc400000010ff */
[----:B------:R-:W-:Y:S01]  /*1e90*/  FMUL.FTZ R80, R12, R121 ;  /* 0x000000790c507220 */ /* 0x000fe20000410000 */
[----:B------:R-:W-:Y:S02]  /*1ea0*/  MOV R83, R119 ;  /* 0x0000007700537202 */ /* 0x000fe40000000f00 */
[----:B------:R-:W-:Y:S02]  /*1eb0*/  F2FP.BF16.F32.PACK_AB R116, R116, R81 ;  /* 0x000000517474723e */ /* 0x000fe400000010ff */
[----:B------:R-:W-:Y:S02]  /*1ec0*/  F2FP.BF16.F32.PACK_AB R117, R80, R117 ;  /* 0x000000755075723e */ /* 0x000fe400000010ff */
[----:B------:R-:W-:Y:S02]  /*1ed0*/  MOV R82, R118 ;  /* 0x0000007600527202 */ /* 0x000fe40000000f00 */
[----:B------:R-:W-:Y:S02]  /*1ee0*/  MOV R81, R117 ;  /* 0x0000007500517202 */ /* 0x000fe40000000f00 */
[----:B------:R-:W-:Y:S01]  /*1ef0*/  MOV R80, R116 ;  /* 0x0000007400507202 */ /* 0x000fe20000000f00 */
[----:B------:R-:W-:Y:S06]  /*1f00*/  BRA `(.L_x_729) ;  /* 0x00000010001c7947 */ /* 0x000fec0003800000 */
.L_x_727:
        /* <DEDUP_REMOVED lines=36> */
.L_x_730:
        /* <DEDUP_REMOVED lines=11> */
[-CC-:B------:R-:W-:Y:S01]  /*2200*/  FFMA.FTZ R80, R140, R123.reuse, R125.reuse ;  /* 0x0000007b8c507223 */ /* 0x180fe2000001007d */
[----:B------:R-:W-:Y:S01]  /*2210*/  FFMA.FTZ R81, R0, R123, R125 ;  /* 0x0000007b00517223 */ /* 0x000fe2000001007d */
[----:B------:R-:W-:Y:S01]  /*2220*/  FADD.FTZ R101, R6, -R101 ;  /* 0x8000006506657221 */ /* 0x000fe20000010000 */
[----:B------:R-:W-:Y:S01]  /*2230*/  F2FP.BF16.F32.PACK_AB R119, R82, R119 ;  /* 0x000000775277723e */ /* 0x000fe200000010ff */
[----:B------:R-:W-:Y:S01]  /*2240*/  FFMA.FTZ R82, R134, R123, R125 ;  /* 0x0000007b86527223 */ /* 0x000fe2000001007d */
[----:B------:R-:W-:Y:S01]  /*2250*/  FADD.FTZ R121, R141, -R80 ;  /* 0x800000508d797221 */ /* 0x000fe20000010000 */
[----:B------:R-:W-:Y:S01]  /*2260*/  FADD.FTZ R81, R4, -R81 ;  /* 0x8000005104517221 */ /* 0x000fe20000010000 */
[C---:B------:R-:W-:Y:S01]  /*2270*/  FMUL.FTZ R117, R12.reuse, R117 ;  /* 0x000000750c757220 */ /* 0x040fe20000410000 */
[----:B------:R-:W-:Y:S01]  /*2280*/  FADD.FTZ R103, R135, -R82 ;  /* 0x8000005287677221 */ /* 0x000fe20000010000 */
[C---:B------:R-:W-:Y:S01]  /*2290*/  FMUL.FTZ R118, R12.reuse, R121 ;  /* 0x000000790c767220 */ /* 0x040fe20000410000 */
[C---:B------:R-:W-:Y:S01]  /*22a0*/  FMUL.FTZ R81, R12.reuse, R81 ;  /* 0x000000510c517220 */ /* 0x040fe20000410000 */
[C---:B------:R-:W-:Y:S01]  /*22b0*/  FMUL.FTZ R101, R12.reuse, R101 ;  /* 0x000000650c657220 */ /* 0x040fe20000410000 */
[C---:B------:R-:W-:Y:S01]  /*22c0*/  FMUL.FTZ R80, R12.reuse, R103 ;  /* 0x000000670c507220 */ /* 0x040fe20000410000 */
[----:B------:R-:W-:Y:S01]  /*22d0*/  FMUL.FTZ R116, R12, R83 ;  /* 0x000000530c747220 */ /* 0x000fe20000410000 */
[----:B------:R-:W-:-:S02]  /*22e0*/  F2FP.BF16.F32.PACK_AB R118, R118, R117 ;  /* 0x000000757676723e */ /* 0x000fc400000010ff */
[----:B------:R-:W-:Y:S02]  /*22f0*/  MOV R83, R119 ;  /* 0x0000007700537202 */ /* 0x000fe40000000f00 */
        /* <DEDUP_REMOVED lines=8> */
[----:B------:R-:W-:Y:S01]  /*2380*/  MOV R100, R116 ;  /* 0x0000007400647202 */ /* 0x000fe20000000f00 */
[----:B------:R-:W-:Y:S06]  /*2390*/  BRA `(.L_x_729) ;  /* 0x0000000800f87947 */ /* 0x000fec0003800000 */
.L_x_726:
        /* <DEDUP_REMOVED lines=8> */
[----:B------:R-:W-:Y:S01]  /*2420*/  PRMT R116, R107, 0x7632, R116 ;  /* 0x000076326b747816 */ /* 0x000fe20000000074 */
[-C--:B------:R-:W-:Y:S01]  /*2430*/  FFMA.FTZ R118, R144, R123.reuse, R125 ;  /* 0x0000007b90767223 */ /* 0x080fe2000001007d */
[----:B------:R-:W-:Y:S01]  /*2440*/  PRMT R117, R106, 0x7632, R117 ;  /* 0x000076326a757816 */ /* 0x000fe20000000075 */
[-CC-:B------:R-:W-:Y:S01]  /*2450*/  FFMA.FTZ R127, R7, R123.reuse, R125.reuse ;  /* 0x0000007b077f7223 */ /* 0x180fe2000001007d */
[----:B------:R-:W-:Y:S01]  /*2460*/  SHF.L.U32 R119, R116, 0x10, RZ ;  /* 0x0000001074777819 */ /* 0x000fe200000006ff */
[-C--:B------:R-:W-:Y:S01]  /*2470*/  FFMA.FTZ R116, R140, R123.reuse, R125 ;  /* 0x0000007b8c747223 */ /* 0x080fe2000001007d */
[----:B------:R-:W-:Y:S01]  /*2480*/  FADD.FTZ R118, R145, -R118 ;  /* 0x8000007691767221 */ /* 0x000fe20000010000 */
[----:B------:R-:W-:Y:S01]  /*2490*/  SHF.L.U32 R121, R117, 0x10, RZ ;  /* 0x0000001075797819 */ /* 0x000fe200000006ff */
[----:B------:R-:W-:Y:S01]  /*24a0*/  FADD.FTZ R122, R8, -R127 ;  /* 0x8000007f087a7221 */ /* 0x000fe20000010000 */
[--C-:B------:R-:W-:Y:S01]  /*24b0*/  FADD.FTZ R120, R141, -R116.reuse ;  /* 0x800000748d787221 */ /* 0x100fe20000010000 */
[----:B-----5:R-:W-:Y:S01]  /*24c0*/  FFMA.FTZ R119, R12, R118, R119 ;  /* 0x000000760c777223 */ /* 0x020fe20000010077 */
[C---:B------:R-:W-:Y:S01]  /*24d0*/  PRMT R116, R105.reuse, 0x7632, R116 ;  /* 0x0000763269747816 */ /* 0x040fe20000000074 */
[-CC-:B------:R-:W-:Y:S01]  /*24e0*/  FFMA.FTZ R118, R134, R123.reuse, R125.reuse ;  /* 0x0000007b86767223 */ /* 0x180fe2000001007d */
[----:B------:R-:W-:Y:S01]  /*24f0*/  SHF.L.U32 R127, R105, 0x10, RZ ;  /* 0x00000010697f7819 */ /* 0x000fe200000006ff */
[-C--:B------:R-:W-:Y:S01]  /*2500*/  FFMA.FTZ R126, R11, R123.reuse, R125 ;  /* 0x0000007b0b7e7223 */ /* 0x080fe2000001007d */
[----:B------:R-:W-:Y:S01]  /*2510*/  SHF.L.U32 R117, R116, 0x10, RZ ;  /* 0x0000001074757819 */ /* 0x000fe200000006ff */
[----:B------:R-:W-:Y:S01]  /*2520*/  FADD.FTZ R116, R135, -R118 ;  /* 0x8000007687747221 */ /* 0x000fe20000010000 */
[----:B------:R-:W-:Y:S01]  /*2530*/  FFMA.FTZ R118, R12, R120, R121 ;  /* 0x000000780c767223 */ /* 0x000fe20000010079 */
[----:B------:R-:W-:Y:S01]  /*2540*/  FFMA.FTZ R121, R9, R123, R125 ;  /* 0x0000007b09797223 */ /* 0x000fe2000001007d */
[----:B------:R-:W-:Y:S01]  /*2550*/  PRMT R124, R104, 0x7632, R124 ;  /* 0x00007632687c7816 */ /* 0x000fe2000000007c */
[----:B------:R-:W-:Y:S01]  /*2560*/  FFMA.FTZ R117, R12, R116, R117 ;  /* 0x000000740c757223 */ /* 0x000fe20000010075 */
[----:B------:R-:W-:Y:S01]  /*2570*/  FADD.FTZ R126, R13, -R126 ;  /* 0x8000007e0d7e7221 */ /* 0x000fe20000010000 */
[----:B------:R-:W-:Y:S01]  /*2580*/  FADD.FTZ R116, R10, -R121 ;  /* 0x800000790a747221 */ /* 0x000fe20000010000 */
[----:B------:R-:W-:-:S05]  /*2590*/  SHF.L.U32 R121, R107, 0x10, RZ ;  /* 0x000000106b797819 */ /* 0x000fca00000006ff */
[----:B------:R-:W-:Y:S01]  /*25a0*/  FFMA.FTZ R116, R12, R116, R121 ;  /* 0x000000740c747223 */ /* 0x000fe20000010079 */
[----:B------:R-:W-:-:S04]  /*25b0*/  FFMA.FTZ R121, R5, R123, R125 ;  /* 0x0000007b05797223 */ /* 0x000fc8000001007d */
[----:B------:R-:W-:Y:S01]  /*25c0*/  FADD.FTZ R120, R6, -R121 ;  /* 0x8000007906787221 */ /* 0x000fe20000010000 */
[----:B------:R-:W-:Y:S02]  /*25d0*/  SHF.L.U32 R121, R106, 0x10, RZ ;  /* 0x000000106a797819 */ /* 0x000fe400000006ff */
[----:B------:R-:W-:Y:S01]  /*25e0*/  F2FP.BF16.F32.PACK_AB R119, R119, R116 ;  /* 0x000000747777723e */ /* 0x000fe200000010ff */
[----:B------:R-:W-:Y:S01]  /*25f0*/  FFMA.FTZ R120, R12, R120, R127 ;  /* 0x000000780c787223 */ /* 0x000fe2000001007f */
[----:B------:R-:W-:Y:S01]  /*2600*/  FFMA.FTZ R127, R0, R123, R125 ;  /* 0x0000007b007f7223 */ /* 0x000fe2000001007d */
[----:B------:R-:W-:-:S03]  /*2610*/  FFMA.FTZ R121, R12, R122, R121 ;  /* 0x0000007a0c797223 */ /* 0x000fc60000010079 */
[----:B------:R-:W-:Y:S01]  /*2620*/  FADD.FTZ R122, R4, -R127 ;  /* 0x8000007f047a7221 */ /* 0x000fe20000010000 */
[----:B------:R-:W-:Y:S02]  /*2630*/  SHF.L.U32 R127, R104, 0x10, RZ ;  /* 0x00000010687f7819 */ /* 0x000fe400000006ff */
[----:B------:R-:W-:Y:S02]  /*2640*/  F2FP.BF16.F32.PACK_AB R118, R118, R121 ;  /* 0x000000797676723e */ /* 0x000fe400000010ff */
[----:B------:R-:W-:Y:S01]  /*2650*/  F2FP.BF16.F32.PACK_AB R117, R117, R120 ;  /* 0x000000787575723e */ /* 0x000fe200000010ff */
[----:B------:R-:W-:Y:S01]  /*2660*/  FFMA.FTZ R122, R12, R122, R127 ;  /* 0x0000007a0c7a7223 */ /* 0x000fe2000001007f */
[----:B------:R-:W-:-:S05]  /*2670*/  SHF.L.U32 R127, R124, 0x10, RZ ;  /* 0x000000107c7f7819 */ /* 0x000fca00000006ff */
[----:B------:R-:W-:-:S05]  /*2680*/  FFMA.FTZ R127, R12, R126, R127 ;  /* 0x0000007e0c7f7223 */ /* 0x000fca000001007f */
[----:B------:R-:W-:Y:S01]  /*2690*/  F2FP.BF16.F32.PACK_AB R116, R127, R122 ;  /* 0x0000007a7f74723e */ /* 0x000fe200000010ff */
[----:B------:R-:W-:Y:S06]  /*26a0*/  BRA `(.L_x_729) ;  /* 0x0000000800347947 */ /* 0x000fec0003800000 */
.L_x_732:
[-CC-:B------:R-:W-:Y:S01]  /*26b0*/  FFMA.FTZ R80, R11, R123.reuse, R125.reuse ;  /* 0x0000007b0b507223 */ /* 0x180fe2000001007d */
[-CC-:B------:R-:W-:Y:S01]  /*26c0*/  FFMA.FTZ R116, R134, R123.reuse, R125.reuse ;  /* 0x0000007b86747223 */ /* 0x180fe2000001007d */
[-CC-:B------:R-:W-:Y:S01]  /*26d0*/  FFMA.FTZ R118, R144, R123.reuse, R125.reuse ;  /* 0x0000007b90767223 */ /* 0x180fe2000001007d */
[----:B------:R-:W-:Y:S01]  /*26e0*/  PRMT R82, R105, 0x7632, R82 ;  /* 0x0000763269527816 */ /* 0x000fe20000000052 */
[--C-:B------:R-:W-:Y:S01]  /*26f0*/  FADD.FTZ R81, R13, -R80.reuse ;  /* 0x800000500d517221 */ /* 0x100fe20000010000 */
[----:B------:R-:W-:Y:S01]  /*2700*/  PRMT R80, R104, 0x7632, R80 ;  /* 0x0000763268507816 */ /* 0x000fe20000000050 */
[----:B------:R-:W-:Y:S01]  /*2710*/  FADD.FTZ R117, R135, -R116 ;  /* 0x8000007487757221 */ /* 0x000fe20000010000 */
[----:B------:R-:W-:Y:S01]  /*2720*/  FADD.FTZ R119, R145, -R118 ;  /* 0x8000007691777221 */ /* 0x000fe20000010000 */
[----:B------:R-:W-:Y:S02]  /*2730*/  SHF.L.U32 R82, R82, 0x10, RZ ;  /* 0x0000001052527819 */ /* 0x000fe400000006ff */
[----:B------:R-:W-:Y:S01]  /*2740*/  SHF.L.U32 R83, R80, 0x10, RZ ;  /* 0x0000001050537819 */ /* 0x000fe200000006ff */
[----:B------:R-:W-:-:S02]  /*2750*/  FFMA.FTZ R80, R140, R123, R125 ;  /* 0x0000007b8c507223 */ /* 0x000fc4000001007d */
[C-C-:B-----5:R-:W-:Y:S01]  /*2760*/  FFMA.FTZ R117, R12.reuse, R117, R82.reuse ;  /* 0x000000750c757223 */ /* 0x160fe20000010052 */
[----:B------:R-:W-:Y:S01]  /*2770*/  PRMT R82, R107, 0x7632, R82 ;  /* 0x000076326b527816 */ /* 0x000fe20000000052 */
[----:B------:R-:W-:Y:S01]  /*2780*/  FFMA.FTZ R116, R12, R81, R83 ;  /* 0x000000510c747223 */ /* 0x000fe20000010053 */
[--C-:B------:R-:W-:Y:S01]  /*2790*/  FADD.FTZ R81, R141, -R80.reuse ;  /* 0x800000508d517221 */ /* 0x100fe20000010000 */
[----:B------:R-:W-:Y:S02]  /*27a0*/  PRMT R80, R106, 0x7632, R80 ;  /* 0x000076326a507816 */ /* 0x000fe40000000050 */
[----:B------:R-:W-:Y:S02]  /*27b0*/  SHF.L.U32 R82, R82, 0x10, RZ ;  /* 0x0000001052527819 */ /* 0x000fe400000006ff */
[----:B------:R-:W-:Y:S02]  /*27c0*/  SHF.L.U32 R83, R80, 0x10, RZ ;  /* 0x0000001050537819 */ /* 0x000fe400000006ff */
[----:B------:R-:W-:Y:S01]  /*27d0*/  SHF.L.U32 R80, R107, 0x10, RZ ;  /* 0x000000106b507819 */ /* 0x000fe200000006ff */
[----:B------:R-:W-:-:S02]  /*27e0*/  FFMA.FTZ R119, R12, R119, R82 ;  /* 0x000000770c777223 */ /* 0x000fc40000010052 */
[----:B------:R-:W-:Y:S01]  /*27f0*/  FFMA.FTZ R118, R12, R81, R83 ;  /* 0x000000510c767223 */ /* 0x000fe20000010053 */
[-CC-:B------:R-:W-:Y:S01]  /*2800*/  FFMA.FTZ R83, R9, R123.reuse, R125.reuse ;  /* 0x0000007b09537223 */ /* 0x180fe2000001007d */
[----:B------:R-:W-:-:S03]  /*2810*/  FFMA.FTZ R81, R7, R123, R125 ;  /* 0x0000007b07517223 */ /* 0x000fc6000001007d */
[----:B------:R-:W-:Y:S01]  /*2820*/  FADD.FTZ R121, R10, -R83 ;  /* 0x800000530a797221 */ /* 0x000fe20000010000 */
[----:B------:R-:W-:Y:S01]  /*2830*/  SHF.L.U32 R83, R106, 0x10, RZ ;  /* 0x000000106a537819 */ /* 0x000fe200000006ff */
[----:B------:R-:W-:Y:S02]  /*2840*/  FADD.FTZ R81, R8, -R81 ;  /* 0x8000005108517221 */ /* 0x000fe40000010000 */
[C---:B------:R-:W-:Y:S01]  /*2850*/  FFMA.FTZ R120, R12.reuse, R121, R80 ;  /* 0x000000790c787223 */ /* 0x040fe20000010050 */
[----:B------:R-:W-:Y:S01]  /*2860*/  SHF.L.U32 R121, R105, 0x10, RZ ;  /* 0x0000001069797819 */ /* 0x000fe200000006ff */
[----:B------:R-:W-:Y:S01]  /*2870*/  FFMA.FTZ R127, R12, R81, R83 ;  /* 0x000000510c7f7223 */ /* 0x000fe20000010053 */
[-CC-:B------:R-:W-:Y:S01]  /*2880*/  FFMA.FTZ R81, R0, R123.reuse, R125.reuse ;  /* 0x0000007b00517223 */ /* 0x180fe2000001007d */
[----:B------:R-:W-:Y:S01]  /*2890*/  FFMA.FTZ R83, R5, R123, R125 ;  /* 0x0000007b05537223 */ /* 0x000fe2000001007d */
[----:B------:R-:W-:Y:S02]  /*28a0*/  SHF.L.U32 R80, R104, 0x10, RZ ;  /* 0x0000001068507819 */ /* 0x000fe400000006ff */
[----:B------:R-:W-:Y:S01]  /*28b0*/  FADD.FTZ R81, R4, -R81 ;  /* 0x8000005104517221 */ /* 0x000fe20000010000 */
[----:B------:R-:W-:Y:S01]  /*28c0*/  FADD.FTZ R83, R6, -R83 ;  /* 0x8000005306537221 */ /* 0x000fe20000010000 */
[----:B------:R-:W-:-:S02]  /*28d0*/  F2FP.BF16.F32.PACK_AB R119, R119, R120 ;  /* 0x000000787777723e */ /* 0x000fc400000010ff */
[C---:B------:R-:W-:Y:S01]  /*28e0*/  FFMA.FTZ R81, R12.reuse, R81, R80 ;  /* 0x000000510c517223 */ /* 0x040fe20000010050 */
[----:B------:R-:W-:Y:S01]  /*28f0*/  FFMA.FTZ R82, R12, R83, R121 ;  /* 0x000000530c527223 */ /* 0x000fe20000010079 */
[----:B------:R-:W-:Y:S02]  /*2900*/  F2FP.BF16.F32.PACK_AB R118, R118, R127 ;  /* 0x0000007f7676723e */ /* 0x000fe400000010ff */
[----:B------:R-:W-:Y:S02]  /*2910*/  MOV R83, R119 ;  /* 0x0000007700537202 */ /* 0x000fe40000000f00 */
[----:B------:R-:W-:Y:S02]  /*2920*/  F2FP.BF16.F32.PACK_AB R117, R117, R82 ;  /* 0x000000527575723e */ /* 0x000fe400000010ff */
[----:B------:R-:W-:Y:S02]  /*2930*/  F2FP.BF16.F32.PACK_AB R116, R116, R81 ;  /* 0x000000517474723e */ /* 0x000fe400000010ff */
[----:B------:R-:W-:-:S02]  /*2940*/  MOV R82, R118 ;  /* 0x0000007600527202 */ /* 0x000fc40000000f00 */
[----:B------:R-:W-:Y:S02]  /*2950*/  MOV R81, R117 ;  /* 0x0000007500517202 */ /* 0x000fe40000000f00 */
[----:B------:R-:W-:Y:S01]  /*2960*/  MOV R80, R116 ;  /* 0x0000007400507202 */ /* 0x000fe20000000f00 */
[----:B------:R-:W-:Y:S06]  /*2970*/  BRA `(.L_x_729) ;  /* 0x0000000400807947 */ /* 0x000fec0003800000 */
.L_x_731:
[----:B------:R-:W-:-:S04]  /*2980*/  UISETP.NE.U32.AND UP0, UPT, UR6, URZ, UPT ;  /* 0x000000ff0600728c */ /* 0x000fc8000bf05070 */
[----:B------:R-:W-:-:S09]  /*2990*/  UISETP.NE.AND.EX UP0, UPT, UR7, URZ, UPT, UP0 ;  /* 0x000000ff0700728c */ /* 0x000fd2000bf05300 */
[----:B------:R-:W-:Y:S05]  /*29a0*/  BRA.U UP0, `(.L_x_733) ;  /* 0x0000000100b47547 */ /* 0x000fea000b800000 */
        /* <DEDUP_REMOVED lines=45> */
.L_x_733:
[----:B------:R-:W-:Y:S01]  /*2c80*/  PRMT R80, R104, 0x7632, R80 ;  /* 0x0000763268507816 */ /* 0x000fe20000000050 */
[-CC-:B------:R-:W-:Y:S01]  /*2c90*/  FFMA.FTZ R82, R11, R123.reuse, R125.reuse ;  /* 0x0000007b0b527223 */ /* 0x180fe2000001007d */
[----:B------:R-:W-:Y:S01]  /*2ca0*/  PRMT R100, R105, 0x7632, R100 ;  /* 0x0000763269647816 */ /* 0x000fe20000000064 */
[-CC-:B------:R-:W-:Y:S01]  /*2cb0*/  FFMA.FTZ R102, R134, R123.reuse, R125.reuse ;  /* 0x0000007b86667223 */ /* 0x180fe2000001007d */
[----:B------:R-:W-:Y:S01]  /*2cc0*/  SHF.L.U32 R83, R80, 0x10, RZ ;  /* 0x0000001050537819 */ /* 0x000fe200000006ff */
[----:B------:R-:W-:Y:S01]  /*2cd0*/  FADD.FTZ R81, R13, -R82 ;  /* 0x800000520d517221 */ /* 0x000fe20000010000 */
[----:B------:R-:W-:Y:S01]  /*2ce0*/  SHF.L.U32 R100, R100, 0x10, RZ ;  /* 0x0000001064647819 */ /* 0x000fe200000006ff */
[----:B------:R-:W-:Y:S01]  /*2cf0*/  FADD.FTZ R117, R135, -R102 ;  /* 0x8000006687757221 */ /* 0x000fe20000010000 */
[----:B------:R-:W-:Y:S01]  /*2d00*/  PRMT R80, R106, 0x7632, R80 ;  /* 0x000076326a507816 */ /* 0x000fe20000000050 */
[----:B------:R-:W-:Y:S01]  /*2d10*/  FFMA.FTZ R82, R140, R123, R125 ;  /* 0x0000007b8c527223 */ /* 0x000fe2000001007d */
[C---:B-----5:R-:W-:Y:S01]  /*2d20*/  FFMA.FTZ R116, R12.reuse, R81, R83 ;  /* 0x000000510c747223 */ /* 0x060fe20000010053 */
[--C-:B------:R-:W-:Y:S01]  /*2d30*/  FFMA.FTZ R117, R12, R117, R100.reuse ;  /* 0x000000750c757223 */ /* 0x100fe20000010064 */
[----:B------:R-:W-:Y:S01]  /*2d40*/  PRMT R100, R107, 0x7632, R100 ;  /* 0x000076326b647816 */ /* 0x000fe20000000064 */
[----:B------:R-:W-:Y:S01]  /*2d50*/  FFMA.FTZ R102, R144, R123, R125 ;  /* 0x0000007b90667223 */ /* 0x000fe2000001007d */
[----:B------:R-:W-:Y:S01]  /*2d60*/  SHF.L.U32 R83, R80, 0x10, RZ ;  /* 0x0000001050537819 */ /* 0x000fe200000006ff */
[----:B------:R-:W-:Y:S01]  /*2d70*/  FADD.FTZ R81, R141, -R82 ;  /* 0x800000528d517221 */ /* 0x000fe20000010000 */
[----:B------:R-:W-:Y:S01]  /*2d80*/  SHF.L.U32 R100, R100, 0x10, RZ ;  /* 0x0000001064647819 */ /* 0x000fe200000006ff */
[----:B------:R-:W-:Y:S01]  /*2d90*/  FADD.FTZ R101, R145, -R102 ;  /* 0x8000006691657221 */ /* 0x000fe20000010000 */
[----:B------:R-:W-:Y:S01]  /*2da0*/  SHF.L.U32 R80, R107, 0x10, RZ ;  /* 0x000000106b507819 */ /* 0x000fe200000006ff */
[C---:B------:R-:W-:Y:S01]  /*2db0*/  FFMA.FTZ R118, R12.reuse, R81, R83 ;  /* 0x000000510c767223 */ /* 0x040fe20000010053 */
[-CC-:B------:R-:W-:Y:S01]  /*2dc0*/  FFMA.FTZ R83, R9, R123.reuse, R125.reuse ;  /* 0x0000007b09537223 */ /* 0x180fe2000001007d */
[----:B------:R-:W-:Y:S01]  /*2dd0*/  FFMA.FTZ R81, R7, R123, R125 ;  /* 0x0000007b07517223 */ /* 0x000fe2000001007d */
[----:B------:R-:W-:-:S02]  /*2de0*/  FFMA.FTZ R100, R12, R101, R100 ;  /* 0x000000650c647223 */ /* 0x000fc40000010064 */
        /* <DEDUP_REMOVED lines=24> */
[----:B------:R-:W-:-:S07]  /*2f70*/  MOV R100, R116 ;  /* 0x0000007400647202 */ /* 0x000fce0000000f00 */
.L_x_729:
[----:B------:R-:W-:Y:S02]  /*2f80*/  ISETP.NE.U32.AND P0, PT, RZ, UR4, PT ;  /* 0x00000004ff007c0c */ /* 0x000fe4000bf05070 */
[----:B------:R-:W-:Y:S02]  /*2f90*/  ISETP.NE.U32.AND P1, PT, RZ, UR6, PT ;  /* 0x00000006ff007c0c */ /* 0x000fe4000bf25070 */
[----:B------:R-:W-:Y:S02]  /*2fa0*/  ISETP.NE.AND.EX P0, PT, RZ, UR5, PT, P0 ;  /* 0x00000005ff007c0c */ /* 0x000fe4000bf05300 */
[----:B------:R-:W-:-:S11]  /*2fb0*/  ISETP.NE.AND.EX P1, PT, RZ, UR7, PT, P1 ;  /* 0x00000007ff007c0c */ /* 0x000fd6000bf25310 */
[----:B------:R-:W0:Y:S08]  /*2fc0*/  @P0 LDC.64 R120, c[0x0][0x478] ;  /* 0x00011e00ff780b82 */ /* 0x000e300000000a00 */
[----:B------:R-:W1:Y:S01]  /*2fd0*/  @P1 LDC.64 R126, c[0x0][0x470] ;  /* 0x00011c00ff7e1b82 */ /* 0x000e620000000a00 */
[----:B0-----:R-:W-:-:S05]  /*2fe0*/  @P0 IMAD.WIDE.U32 R120, R3, 0x10, R120 ;  /* 0x0000001003780825 */ /* 0x001fca00078e0078 */
[----:B------:R0:W-:Y:S02]  /*2ff0*/  @P0 STG.E.128 desc[UR10][R120.64], R100 ;  /* 0x0000006478000986 */ /* 0x0001e4000c101d0a */
[----:B0-----:R-:W0:Y:S02]  /*3000*/  LDC.64 R120, c[0x0][0x468] ;  /* 0x00011a00ff787b82 */ /* 0x001e240000000a00 */
[----:B0-----:R-:W-:-:S05]  /*3010*/  IMAD.WIDE.U32 R120, R3, 0x10, R120 ;  /* 0x0000001003787825 */ /* 0x001fca00078e0078 */
[----:B------:R1:W-:Y:S02]  /*3020*/  STG.E.128 desc[UR10][R120.64], R116 ;  /* 0x0000007478007986 */ /* 0x0003e4000c101d0a */
[C---:B-1----:R-:W-:Y:S01]  /*3030*/  @P1 IMAD.WIDE.U32 R116, R3.reuse, 0x10, R126 ;  /* 0x0000001003741825 */ /* 0x042fe200078e007e */
[----:B------:R-:W-:-:S04]  /*3040*/  IADD3 R3, PT, PT, R3, 0x20, RZ ;  /* 0x0000002003037810 */ /* 0x000fc80007ffe0ff */
[----:B------:R0:W-:Y:S03]  /*3050*/  @P1 STG.E.128 desc[UR10][R116.64], R80 ;  /* 0x0000005074001986 */ /* 0x0001e6000c101d0a */
.L_x_725:
[----:B------:R-:W-:Y:S05]  /*3060*/  BSYNC.RECONVERGENT B0 ;  /* 0x0000000000007941 */ /* 0x000fea0003800200 */
.L_x_724:
        /* <DEDUP_REMOVED lines=13> */
[----:B0-----:R-:W-:Y:S01]  /*3140*/  PRMT R81, R17, 0x7632, R81 ;  /* 0x0000763211517816 */ /* 0x001fe20000000051 */
[-CC-:B------:R-:W-:Y:S01]  /*3150*/  FFMA.FTZ R100, R138, R123.reuse, R125.reuse ;  /* 0x0000007b8a647223 */ /* 0x180fe2000001007d */
[-CC-:B------:R-:W-:Y:S01]  /*3160*/  FFMA.FTZ R83, R143, R123.reuse, R125.reuse ;  /* 0x0000007b8f537223 */ /* 0x180fe2000001007d */
[-C--:B------:R-:W-:Y:S01]  /*3170*/  FFMA.FTZ R118, R146, R123.reuse, R125 ;  /* 0x0000007b92767223 */ /* 0x080fe2000001007d */
[----:B------:R-:W-:Y:S01]  /*3180*/  SHF.L.U32 R81, R81, 0x10, RZ ;  /* 0x0000001051517819 */ /* 0x000fe200000006ff */
[----:B------:R-:W-:Y:S01]  /*3190*/  FADD.FTZ R117, R139, -R100 ;  /* 0x800000648b757221 */ /* 0x000fe20000010000 */
[----:B------:R-:W-:Y:S01]  /*31a0*/  FADD.FTZ R83, R142, -R83 ;  /* 0x800000538e537221 */ /* 0x000fe20000010000 */
[----:B------:R-:W-:Y:S01]  /*31b0*/  FFMA.FTZ R102, R14, R123, R125 ;  /* 0x0000007b0e667223 */ /* 0x000fe2000001007d */
[----:B------:R-:W-:Y:S01]  /*31c0*/  FADD.FTZ R119, R147, -R118 ;  /* 0x8000007693777221 */ /* 0x000fe20000010000 */
[--C-:B-----5:R-:W-:Y:S01]  /*31d0*/  FFMA.FTZ R117, R12, R117, R81.reuse ;  /* 0x000000750c757223 */ /* 0x120fe20000010051 */
[----:B------:R-:W-:Y:S01]  /*31e0*/  PRMT R81, R18, 0x7632, R81 ;  /* 0x0000763212517816 */ /* 0x000fe20000000051 */
[-C--:B------:R-:W-:Y:S01]  /*31f0*/  FFMA.FTZ R116, R132, R123.reuse, R125 ;  /* 0x0000007b84747223 */ /* 0x080fe2000001007d */
[----:B------:R-:W-:Y:S01]  /*3200*/  PRMT R101, R19, 0x7632, R101 ;  /* 0x0000763213657816 */ /* 0x000fe20000000065 */
[-CC-:B------:R-:W-:Y:S01]  /*3210*/  FFMA.FTZ R82, R128, R123.reuse, R125.reuse ;  /* 0x0000007b80527223 */ /* 0x180fe2000001007d */
[----:B------:R-:W-:Y:S01]  /*3220*/  SHF.L.U32 R81, R81, 0x10, RZ ;  /* 0x0000001051517819 */ /* 0x000fe200000006ff */
[-CC-:B------:R-:W-:Y:S01]  /*3230*/  FFMA.FTZ R80, R136, R123.reuse, R125.reuse ;  /* 0x0000007b88507223 */ /* 0x180fe2000001007d */
[----:B------:R-:W-:Y:S01]  /*3240*/  SHF.L.U32 R120, R101, 0x10, RZ ;  /* 0x0000001065787819 */ /* 0x000fe200000006ff */
[----:B------:R-:W-:Y:S01]  /*3250*/  FADD.FTZ R101, R133, -R116 ;  /* 0x8000007485657221 */ /* 0x000fe20000010000 */
[----:B------:R-:W-:Y:S01]  /*3260*/  FFMA.FTZ R100, R130, R123, R125 ;  /* 0x0000007b82647223 */ /* 0x000fe2000001007d */
[----:B------:R-:W-:Y:S01]  /*3270*/  FFMA.FTZ R118, R12, R83, R81 ;  /* 0x000000530c767223 */ /* 0x000fe20000010051 */
[----:B------:R-:W-:Y:S01]  /*3280*/  SHF.L.U32 R83, R16, 0x10, RZ ;  /* 0x0000001010537819 */ /* 0x000fe200000006ff */
[----:B------:R-:W-:Y:S01]  /*3290*/  FADD.FTZ R81, R15, -R102 ;  /* 0x800000660f517221 */ /* 0x000fe20000010000 */
[----:B------:R-:W-:Y:S01]  /*32a0*/  SHF.L.U32 R102, R19, 0x10, RZ ;  /* 0x0000001013667819 */ /* 0x000fe200000006ff */
[----:B------:R-:W-:Y:S01]  /*32b0*/  FADD.FTZ R103, R131, -R100 ;  /* 0x8000006483677221 */ /* 0x000fe20000010000 */
[----:B------:R-:W-:Y:S01]  /*32c0*/  SHF.L.U32 R121, R18, 0x10, RZ ;  /* 0x0000001012797819 */ /* 0x000fe200000006ff */
[----:B------:R-:W-:Y:S01]  /*32d0*/  FFMA.FTZ R83, R12, R81, R83 ;  /* 0x000000510c537223 */ /* 0x000fe20000010053 */
[----:B------:R-:W-:Y:S01]  /*32e0*/  PRMT R81, R16, 0x7632, R81 ;  /* 0x0000763210517816 */ /* 0x000fe20000000051 */
[C---:B------:R-:W-:Y:S01]  /*32f0*/  FFMA.FTZ R116, R12.reuse, R101, R102 ;  /* 0x000000650c747223 */ /* 0x040fe20000010066 */
[----:B------:R-:W-:Y:S01]  /*3300*/  FADD.FTZ R101, R129, -R82 ;  /* 0x8000005281657221 */ /* 0x000fe20000010000 */
[----:B------:R-:W-:Y:S01]  /*3310*/  SHF.L.U32 R82, R17, 0x10, RZ ;  /* 0x0000001011527819 */ /* 0x000fe200000006ff */
[C---:B------:R-:W-:Y:S01]  /*3320*/  FFMA.FTZ R119, R12.reuse, R119, R120 ;  /* 0x000000770c777223 */ /* 0x040fe20000010078 */
[----:B------:R-:W-:Y:S01]  /*3330*/  SHF.L.U32 R102, R81, 0x10, RZ ;  /* 0x0000001051667819 */ /* 0x000fe200000006ff */
[----:B------:R-:W-:Y:S01]  /*3340*/  FADD.FTZ R81, R137, -R80 ;  /* 0x8000005089517221 */ /* 0x000fe20000010000 */
[C---:B------:R-:W-:Y:S01]  /*3350*/  FFMA.FTZ R103, R12.reuse, R103, R121 ;  /* 0x000000670c677223 */ /* 0x040fe20000010079 */
[C---:B------:R-:W-:Y:S01]  /*3360*/  FFMA.FTZ R82, R12.reuse, R101, R82 ;  /* 0x000000650c527223 */ /* 0x040fe20000010052 */
[----:B------:R-:W-:Y:S01]  /*3370*/  F2FP.BF16.F32.PACK_AB R119, R119, R116 ;  /* 0x000000747777723e */ /* 0x000fe200000010ff */
[----:B------:R-:W-:-:S02]  /*3380*/  FFMA.FTZ R102, R12, R81, R102 ;  /* 0x000000510c667223 */ /* 0x000fc40000010066 */
        /* <DEDUP_REMOVED lines=12> */
.L_x_738:
[----:B------:R-:W-:Y:S01]  /*3450*/  PRMT R100, R17, 0x7632, R100 ;  /* 0x0000763211647816 */ /* 0x000fe20000000064 */
[-CC-:B------:R-:W-:Y:S01]  /*3460*/  FFMA.FTZ R102, R138, R123.reuse, R125.reuse ;  /* 0x0000007b8a667223 */ /* 0x180fe2000001007d */
[-CC-:B------:R-:W-:Y:S01]  /*3470*/  FFMA.FTZ R103, R143, R123.reuse, R125.reuse ;  /* 0x0000007b8f677223 */ /* 0x180fe2000001007d */
[----:B------:R-:W-:Y:S01]  /*3480*/  PRMT R118, R19, 0x7632, R118 ;  /* 0x0000763213767816 */ /* 0x000fe20000000076 */
[-C--:B0-----:R-:W-:Y:S01]  /*3490*/  FFMA.FTZ R116, R14, R123.reuse, R125 ;  /* 0x0000007b0e747223 */ /* 0x081fe2000001007d */
[----:B------:R-:W-:Y:S01]  /*34a0*/  SHF.L.U32 R101, R100, 0x10, RZ ;  /* 0x0000001064657819 */ /* 0x000fe200000006ff */
[----:B------:R-:W-:Y:S01]  /*34b0*/  FADD.FTZ R117, R139, -R102 ;  /* 0x800000668b757221 */ /* 0x000fe20000010000 */
[----:B------:R-:W-:Y:S01]  /*34c0*/  FADD.FTZ R103, R142, -R103 ;  /* 0x800000678e677221 */ /* 0x000fe20000010000 */
[----:B------:R-:W-:Y:S01]  /*34d0*/  FFMA.FTZ R122, R132, R123, R125 ;  /* 0x0000007b847a7223 */ /* 0x000fe2000001007d */
[----:B------:R-:W-:Y:S01]  /*34e0*/  SHF.L.U32 R126, R118, 0x10, RZ ;  /* 0x00000010767e7819 */ /* 0x000fe200000006ff */
[--C-:B-----5:R-:W-:Y:S01]  /*34f0*/  FFMA.FTZ R117, R12, R117, R101.reuse ;  /* 0x000000750c757223 */ /* 0x120fe20000010065 */
[----:B------:R-:W-:Y:S01]  /*3500*/  PRMT R101, R18, 0x7632, R101 ;  /* 0x0000763212657816 */ /* 0x000fe20000000065 */
[----:B------:R-:W-:Y:S01]  /*3510*/  FADD.FTZ R121, R133, -R122 ;  /* 0x8000007a85797221 */ /* 0x000fe20000010000 */
[-CC-:B------:R-:W-:Y:S01]  /*3520*/  FFMA.FTZ R124, R146, R123.reuse, R125.reuse ;  /* 0x0000007b927c7223 */ /* 0x180fe2000001007d */
[----:B------:R-:W-:Y:S01]  /*3530*/  SHF.L.U32 R122, R19, 0x10, RZ ;  /* 0x00000010137a7819 */ /* 0x000fe200000006ff */
[-CC-:B------:R-:W-:Y:S01]  /*3540*/  FFMA.FTZ R102, R130, R123.reuse, R125.reuse ;  /* 0x0000007b82667223 */ /* 0x180fe2000001007d */
[----:B------:R-:W-:Y:S01]  /*3550*/  SHF.L.U32 R101, R101, 0x10, RZ ;  /* 0x0000001065657819 */ /* 0x000fe200000006ff */
[-CC-:B------:R-:W-:Y:S01]  /*3560*/  FFMA.FTZ R100, R136, R123.reuse, R125.reuse ;  /* 0x0000007b88647223 */ /* 0x180fe2000001007d */
[----:B------:R-:W-:Y:S01]  /*3570*/  FFMA.FTZ R120, R128, R123, R125 ;  /* 0x0000007b80787223 */ /* 0x000fe2000001007d */
[----:B------:R-:W-:Y:S01]  /*3580*/  FADD.FTZ R119, R147, -R124 ;  /* 0x8000007c93777221 */ /* 0x000fe20000010000 */
[C---:B------:R-:W-:Y:S01]  /*3590*/  FFMA.FTZ R124, R12.reuse, R121, R122 ;  /* 0x000000790c7c7223 */ /* 0x040fe2000001007a */
[----:B------:R-:W-:Y:S01]  /*35a0*/  FFMA.FTZ R118, R12, R103, R101 ;  /* 0x000000670c767223 */ /* 0x000fe20000010065 */
[----:B------:R-:W-:Y:S01]  /*35b0*/  SHF.L.U32 R103, R16, 0x10, RZ ;  /* 0x0000001010677819 */ /* 0x000fe200000006ff */
[----:B------:R-:W-:Y:S01]  /*35c0*/  FADD.FTZ R101, R15, -R116 ;  /* 0x800000740f657221 */ /* 0x000fe20000010000 */
[----:B------:R-:W-:Y:S01]  /*35d0*/  FADD.FTZ R121, R131, -R102 ;  /* 0x8000006683797221 */ /* 0x000fe20000010000 */
[----:B------:R-:W-:Y:S01]  /*35e0*/  SHF.L.U32 R123, R18, 0x10, RZ ;  /* 0x00000010127b7819 */ /* 0x000fe200000006ff */
[C---:B------:R-:W-:Y:S01]  /*35f0*/  FFMA.FTZ R119, R12.reuse, R119, R126 ;  /* 0x000000770c777223 */ /* 0x040fe2000001007e */
[----:B------:R-:W-:Y:S01]  /*3600*/  FFMA.FTZ R116, R12, R101, R103 ;  /* 0x000000650c747223 */ /* 0x000fe20000010067 */
[----:B------:R-:W-:Y:S01]  /*3610*/  PRMT R101, R16, 0x7632, R101 ;  /* 0x0000763210657816 */ /* 0x000fe20000000065 */
[----:B------:R-:W-:Y:S01]  /*3620*/  FADD.FTZ R103, R129, -R120 ;  /* 0x8000007881677221 */ /* 0x000fe20000010000 */
[----:B------:R-:W-:Y:S01]  /*3630*/  SHF.L.U32 R102, R17, 0x10, RZ ;  /* 0x0000001011667819 */ /* 0x000fe200000006ff */
[C---:B------:R-:W-:Y:S01]  /*3640*/  FFMA.FTZ R121, R12.reuse, R121, R123 ;  /* 0x000000790c797223 */ /* 0x040fe2000001007b */
[----:B------:R-:W-:Y:S01]  /*3650*/  SHF.L.U32 R122, R101, 0x10, RZ ;  /* 0x00000010657a7819 */ /* 0x000fe200000006ff */
[----:B------:R-:W-:Y:S01]  /*3660*/  FADD.FTZ R101, R137, -R100 ;  /* 0x8000006489657221 */ /* 0x000fe20000010000 */
[----:B------:R-:W-:Y:S01]  /*3670*/  F2FP.BF16.F32.PACK_AB R119, R119, R124 ;  /* 0x0000007c7777723e */ /* 0x000fe200000010ff */
[----:B------:R-:W-:Y:S01]  /*3680*/  FFMA.FTZ R102, R12, R103, R102 ;  /* 0x000000670c667223 */ /* 0x000fe20000010066 */
[----:B------:R-:W-:Y:S01]  /*3690*/  F2FP.BF16.F32.PACK_AB R118, R118, R121 ;  /* 0x000000797676723e */ /* 0x000fe200000010ff */
[----:B------:R-:W-:Y:S01]  /*36a0*/  FFMA.FTZ R101, R12, R101, R122 ;  /* 0x000000650c657223 */ /* 0x000fe2000001007a */
[----:B------:R-:W-:-:S02]  /*36b0*/  MOV R103, R119 ;  /* 0x0000007700677202 */ /* 0x000fc40000000f00 */
[----:B------:R-:W-:Y:S02]  /*36c0*/  F2FP.BF16.F32.PACK_AB R117, R117, R102 ;  /* 0x000000667575723e */ /* 0x000fe400000010ff */
[----:B------:R-:W-:Y:S02]  /*36d0*/  F2FP.BF16.F32.PACK_AB R116, R101, R116 ;  /* 0x000000746574723e */ /* 0x000fe400000010ff */
[----:B------:R-:W-:Y:S02]  /*36e0*/  MOV R102, R118 ;  /* 0x0000007600667202 */ /* 0x000fe40000000f00 */
[----:B------:R-:W-:Y:S02]  /*36f0*/  MOV R101, R117 ;  /* 0x0000007500657202 */ /* 0x000fe40000000f00 */
[----:B------:R-:W-:Y:S01]  /*3700*/  MOV R100, R116 ;  /* 0x0000007400647202 */ /* 0x000fe20000000f00 */
[----:B------:R-:W-:Y:S06]  /*3710*/  BRA `(.L_x_739) ;  /* 0x0000000c00a47947 */ /* 0x000fec0003800000 */
.L_x_737:
[----:B0-----:R-:W0:Y:S02]  /*3720*/  LDC.64 R116, c[0x0][0x470] ;  /* 0x00011c00ff747b82 */ /* 0x001e240000000a00 */
[----:B0-----:R-:W-:-:S04]  /*3730*/  ISETP.NE.U32.AND P1, PT, R116, RZ, PT ;  /* 0x000000ff7400720c */ /* 0x001fc80003f25070 */
[----:B------:R-:W-:-:S13]  /*3740*/  ISETP.NE.AND.EX P1, PT, R117, RZ, PT, P1 ;  /* 0x000000ff7500720c */ /* 0x000fda0003f25310 */
[----:B------:R-:W-:Y:S05]  /*3750*/  @!P1 BRA `(.L_x_740) ;  /* 0x0000000000b49947 */ /* 0x000fea0003800000 */
[----:B------:R-:W-:Y:S01]  /*3760*/  PRMT R80, R17, 0x7632, R80 ;  /* 0x0000763211507816 */ /* 0x000fe20000000050 */
[-CC-:B------:R-:W-:Y:S01]  /*3770*/  FFMA.FTZ R82, R138, R123.reuse, R125.reuse ;  /* 0x0000007b8a527223 */ /* 0x180fe2000001007d */
[-CC-:B------:R-:W-:Y:S01]  /*3780*/  FFMA.FTZ R83, R143, R123.reuse, R125.reuse ;  /* 0x0000007b8f537223 */ /* 0x180fe2000001007d */
[----:B------:R-:W-:Y:S01]  /*3790*/  PRMT R118, R19, 0x7632, R118 ;  /* 0x0000763213767816 */ /* 0x000fe20000000076 */
[-C--:B------:R-:W-:Y:S01]  /*37a0*/  FFMA.FTZ R116, R14, R123.reuse, R125 ;  /* 0x0000007b0e747223 */ /* 0x080fe2000001007d */
        /* <DEDUP_REMOVED lines=40> */
.L_x_740:
[----:B------:R-:W-:Y:S01]  /*3a30*/  PRMT R116, R19, 0x7632, R116 ;  /* 0x0000763213747816 */ /* 0x000fe20000000074 */
[-C--:B------:R-:W-:Y:S01]  /*3a40*/  FFMA.FTZ R118, R146, R123.reuse, R125 ;  /* 0x0000007b92767223 */ /* 0x080fe2000001007d */
[----:B------:R-:W-:Y:S01]  /*3a50*/  PRMT R121, R18, 0x7632, R121 ;  /* 0x0000763212797816 */ /* 0x000fe20000000079 */
[-CC-:B------:R-:W-:Y:S01]  /*3a60*/  FFMA.FTZ R127, R143, R123.reuse, R125.reuse ;  /* 0x0000007b8f7f7223 */ /* 0x180fe2000001007d */
[----:B------:R-:W-:Y:S01]  /*3a70*/  SHF.L.U32 R117, R116, 0x10, RZ ;  /* 0x0000001074757819 */ /* 0x000fe200000006ff */
[----:B------:R-:W-:Y:S01]  /*3a80*/  FADD.FTZ R119, R147, -R118 ;  /* 0x8000007693777221 */ /* 0x000fe20000010000 */
[----:B------:R-:W-:Y:S01]  /*3a90*/  FFMA.FTZ R118, R138, R123, R125 ;  /* 0x0000007b8a767223 */ /* 0x000fe2000001007d */
[----:B------:R-:W-:Y:S01]  /*3aa0*/  SHF.L.U32 R121, R121, 0x10, RZ ;  /* 0x0000001079797819 */ /* 0x000fe200000006ff */
[----:B------:R-:W-:Y:S01]  /*3ab0*/  FADD.FTZ R127, R142, -R127 ;  /* 0x8000007f8e7f7221 */ /* 0x000fe20000010000 */
[--C-:B-----5:R-:W-:Y:S01]  /*3ac0*/  FFMA.FTZ R119, R12, R119, R117.reuse ;  /* 0x000000770c777223 */ /* 0x120fe20000010075 */
[----:B------:R-:W-:Y:S01]  /*3ad0*/  PRMT R117, R17, 0x7632, R117 ;  /* 0x0000763211757816 */ /* 0x000fe20000000075 */
[-CC-:B------:R-:W-:Y:S01]  /*3ae0*/  FFMA.FTZ R120, R132, R123.reuse, R125.reuse ;  /* 0x0000007b84787223 */ /* 0x180fe2000001007d */
[-CC-:B------:R-:W-:Y:S01]  /*3af0*/  FFMA.FTZ R126, R130, R123.reuse, R125.reuse ;  /* 0x0000007b827e7223 */ /* 0x180fe2000001007d */
[----:B------:R-:W-:Y:S01]  /*3b00*/  FFMA.FTZ R116, R128, R123, R125 ;  /* 0x0000007b80747223 */ /* 0x000fe2000001007d */
[----:B------:R-:W-:Y:S01]  /*3b10*/  SHF.L.U32 R152, R117, 0x10, RZ ;  /* 0x0000001075987819 */ /* 0x000fe200000006ff */
[----:B------:R-:W-:Y:S01]  /*3b20*/  FADD.FTZ R117, R139, -R118 ;  /* 0x800000768b757221 */ /* 0x000fe20000010000 */
[----:B------:R-:W-:Y:S01]  /*3b30*/  FFMA.FTZ R118, R12, R127, R121 ;  /* 0x0000007f0c767223 */ /* 0x000fe20000010079 */
[----:B------:R-:W-:Y:S01]  /*3b40*/  FADD.FTZ R121, R133, -R120 ;  /* 0x8000007885797221 */ /* 0x000fe20000010000 */
[----:B------:R-:W-:Y:S01]  /*3b50*/  SHF.L.U32 R120, R19, 0x10, RZ ;  /* 0x0000001013787819 */ /* 0x000fe200000006ff */
[-CC-:B------:R-:W-:Y:S01]  /*3b60*/  FFMA.FTZ R124, R14, R123.reuse, R125.reuse ;  /* 0x0000007b0e7c7223 */ /* 0x180fe2000001007d */
[----:B------:R-:W-:Y:S01]  /*3b70*/  FFMA.FTZ R122, R136, R123, R125 ;  /* 0x0000007b887a7223 */ /* 0x000fe2000001007d */
[----:B------:R-:W-:Y:S01]  /*3b80*/  SHF.L.U32 R125, R18, 0x10, RZ ;  /* 0x00000010127d7819 */ /* 0x000fe200000006ff */
[----:B------:R-:W-:Y:S01]  /*3b90*/  FADD.FTZ R123, R129, -R116 ;  /* 0x80000074817b7221 */ /* 0x000fe20000010000 */
[C---:B------:R-:W-:Y:S01]  /*3ba0*/  FFMA.FTZ R120, R12.reuse, R121, R120 ;  /* 0x000000790c787223 */ /* 0x040fe20000010078 */
[----:B------:R-:W-:Y:S01]  /*3bb0*/  FADD.FTZ R121, R131, -R126 ;  /* 0x8000007e83797221 */ /* 0x000fe20000010000 */
[----:B------:R-:W-:Y:S01]  /*3bc0*/  SHF.L.U32 R116, R17, 0x10, RZ ;  /* 0x0000001011747819 */ /* 0x000fe200000006ff */
[----:B------:R-:W-:Y:S01]  /*3bd0*/  FADD.FTZ R127, R137, -R122 ;  /* 0x8000007a897f7221 */ /* 0x000fe20000010000 */
[C---:B------:R-:W-:Y:S01]  /*3be0*/  FFMA.FTZ R117, R12.reuse, R117, R152 ;  /* 0x000000750c757223 */ /* 0x040fe20000010098 */
[--C-:B------:R-:W-:Y:S01]  /*3bf0*/  FFMA.FTZ R121, R12, R121, R125.reuse ;  /* 0x000000790c797223 */ /* 0x100fe2000001007d */
[----:B------:R-:W-:Y:S01]  /*3c00*/  PRMT R125, R16, 0x7632, R125 ;  /* 0x00007632107d7816 */ /* 0x000fe2000000007d */
[----:B------:R-:W-:Y:S01]  /*3c10*/  FFMA.FTZ R116, R12, R123, R116 ;  /* 0x0000007b0c747223 */ /* 0x000fe20000010074 */
[----:B------:R-:W-:Y:S01]  /*3c20*/  FADD.FTZ R123, R15, -R124 ;  /* 0x8000007c0f7b7221 */ /* 0x000fe20000010000 */
[----:B------:R-:W-:-:S02]  /*3c30*/  F2FP.BF16.F32.PACK_AB R119, R119, R120 ;  /* 0x000000787777723e */ /* 0x000fc400000010ff */
[----:B------:R-:W-:Y:S02]  /*3c40*/  SHF.L.U32 R124, R125, 0x10, RZ ;  /* 0x000000107d7c7819 */ /* 0x000fe400000006ff */
[----:B------:R-:W-:Y:S02]  /*3c50*/  SHF.L.U32 R125, R16, 0x10, RZ ;  /* 0x00000010107d7819 */ /* 0x000fe400000006ff */
[----:B------:R-:W-:Y:S01]  /*3c60*/  F2FP.BF16.F32.PACK_AB R117, R117, R116 ;  /* 0x000000747575723e */ /* 0x000fe200000010ff */
[----:B------:R-:W-:Y:S01]  /*3c70*/  FFMA.FTZ R124, R12, R127, R124 ;  /* 0x0000007f0c7c7223 */ /* 0x000fe2000001007c */
[----:B------:R-:W-:Y:S01]  /*3c80*/  F2FP.BF16.F32.PACK_AB R118, R118, R121 ;  /* 0x000000797676723e */ /* 0x000fe200000010ff */
[----:B------:R-:W-:-:S05]  /*3c90*/  FFMA.FTZ R123, R12, R123, R125 ;  /* 0x0000007b0c7b7223 */ /* 0x000fca000001007d */
[----:B------:R-:W-:Y:S01]  /*3ca0*/  F2FP.BF16.F32.PACK_AB R116, R124, R123 ;  /* 0x0000007b7c74723e */ /* 0x000fe200000010ff */
[----:B------:R-:W-:Y:S06]  /*3cb0*/  BRA `(.L_x_739) ;  /* 0x00000008003c7947 */ /* 0x000fec0003800000 */
.L_x_736:
[----:B0-----:R-:W0:Y:S02]  /*3cc0*/  LDC.64 R116, c[0x0][0x478] ;  /* 0x00011e00ff747b82 */ /* 0x001e240000000a00 */
[----:B0-----:R-:W-:-:S04]  /*3cd0*/  ISETP.NE.U32.AND P0, PT, R116, RZ, PT ;  /* 0x000000ff7400720c */ /* 0x001fc80003f05070 */
[----:B------:R-:W-:-:S13]  /*3ce0*/  ISETP.NE.AND.EX P0, PT, R117, RZ, PT, P0 ;  /* 0x000000ff7500720c */ /* 0x000fda0003f05300 */
[----:B------:R-:W-:Y:S05]  /*3cf0*/  @!P0 BRA `(.L_x_741) ;  /* 0x0000000400288947 */ /* 0x000fea0003800000 */
[----:B------:R-:W0:Y:S02]  /*3d00*/  LDC.64 R100, c[0x0][0x470] ;  /* 0x00011c00ff647b82 */ /* 0x000e240000000a00 */
[----:B0-----:R-:W-:-:S04]  /*3d10*/  ISETP.NE.U32.AND P1, PT, R100, RZ, PT ;  /* 0x000000ff6400720c */ /* 0x001fc80003f25070 */
        /* <DEDUP_REMOVED lines=39> */
.L_x_742:
        /* <DEDUP_REMOVED lines=33> */
.L_x_741:
        /* <DEDUP_REMOVED lines=37> */
.L_x_743:
        /* <DEDUP_REMOVED lines=28> */
.L_x_739:
[----:B------:R-:W0:Y:S08]  /*45b0*/  @P0 LDC.64 R120, c[0x0][0x478] ;  /* 0x00011e00ff780b82 */ /* 0x000e300000000a00 */
[----:B------:R-:W1:Y:S08]  /*45c0*/  LDC.64 R124, c[0x0][0x468] ;  /* 0x00011a00ff7c7b82 */ /* 0x000e700000000a00 */
[----:B------:R-:W2:Y:S01]  /*45d0*/  @P1 LDC.64 R122, c[0x0][0x470] ;  /* 0x00011c00ff7a1b82 */ /* 0x000ea20000000a00 */
[----:B0-----:R-:W-:-:S05]  /*45e0*/  @P0 IMAD.WIDE.U32 R120, R3, 0x10, R120 ;  /* 0x0000001003780825 */ /* 0x001fca00078e0078 */
[----:B------:R1:W-:Y:S02]  /*45f0*/  @P0 STG.E.128 desc[UR10][R120.64], R100 ;  /* 0x0000006478000986 */ /* 0x0003e4000c101d0a */
[----:B-1----:R-:W-:-:S05]  /*4600*/  IMAD.WIDE.U32 R120, R3, 0x10, R124 ;  /* 0x0000001003787825 */ /* 0x002fca00078e007c */
[----:B------:R2:W-:Y:S02]  /*4610*/  STG.E.128 desc[UR10][R120.64], R116 ;  /* 0x0000007478007986 */ /* 0x0005e4000c101d0a */
[----:B--2---:R-:W-:-:S05]  /*4620*/  @P1 IMAD.WIDE.U32 R116, R3, 0x10, R122 ;  /* 0x0000001003741825 */ /* 0x004fca00078e007a */
[----:B------:R1:W-:Y:S02]  /*4630*/  @P1 STG.E.128 desc[UR10][R116.64], R80 ;  /* 0x0000005074001986 */ /* 0x0003e4000c101d0a */
.L_x_735:
[----:B------:R-:W-:Y:S05]  /*4640*/  BSYNC.RECONVERGENT B0 ;  /* 0x0000000000007941 */ /* 0x000fea0003800200 */
.L_x_734:
[----:B01----:R-:W0:Y:S02]  /*4650*/  LDC.64 R116, c[0x0][0x380] ;  /* 0x0000e000ff747b82 */ /* 0x003e240000000a00 */
[----:B0-----:R-:W-:-:S04]  /*4660*/  LEA R2, R116, R2, 0x2 ;  /* 0x0000000274027211 */ /* 0x001fc800078e10ff */
[----:B------:R-:W-:-:S13]  /*4670*/  ISETP.GE.AND P0, PT, R2, R117, PT ;  /* 0x000000750200720c */ /* 0x000fda0003f06270 */
[----:B------:R-:W-:Y:S05]  /*4680*/  @!P0 BRA `(.L_x_744) ;  /* 0xffffffc000108947 */ /* 0x000fea000383ffff */
.L_x_718:
[----:B------:R-:W0:Y:S01]  /*4690*/  S2R R9, SR_TID.X ;  /* 0x0000000000097919 */ /* 0x000e220000002100 */
[----:B------:R-:W-:Y:S05]  /*46a0*/  WARPSYNC.ALL ;  /* 0x0000000000007948 */ /* 0x000fea0003800000 */
[----:B------:R-:W1:Y:S01]  /*46b0*/  S2R R7, SR_CgaCtaId ;  /* 0x0000000000077919 */ /* 0x000e620000008800 */
[----:B------:R-:W2:Y:S01]  /*46c0*/  S2UR UR4, SR_CTAID.X ;  /* 0x00000000000479c3 */ /* 0x000ea20000002500 */
[----:B------:R-:W-:Y:S01]  /*46d0*/  MOV R4, 0x400 ;  /* 0x0000040000047802 */ /* 0x000fe20000000f00 */
[----:B------:R-:W3:Y:S01]  /*46e0*/  LDCU.128 UR16, c[0x0][0x440] ;  /* 0x00008800ff1077ac */ /* 0x000ee20008000c00 */
[----:B------:R-:W-:Y:S01]  /*46f0*/  BSSY.RECONVERGENT B0, `(.L_x_745) ;  /* 0x00000c5000007945 */ /* 0x000fe20003800200 */
[----:B------:R-:W4:Y:S01]  /*4700*/  LDCU.128 UR20, c[0x0][0x450] ;  /* 0x00008a00ff1477ac */ /* 0x000f220008000c00 */
[----:B0-----:R-:W-:-:S02]  /*4710*/  SHF.L.U32 R2, R9, 0x6, RZ ;  /* 0x0000000609027819 */ /* 0x001fc400000006ff */
[----:B------:R-:W-:Y:S02]  /*4720*/  SHF.L.U32 R0, R9, 0x5, RZ ;  /* 0x0000000509007819 */ /* 0x000fe400000006ff */
[----:B------:R-:W-:Y:S01]  /*4730*/  LOP3.LUT R3, R2, 0x1800, RZ, 0xc0, !PT ;  /* 0x0000180002037812 */ /* 0x000fe200078ec0ff */
[----:B--2---:R-:W-:Y:S01]  /*4740*/  IMAD R2, R164, UR4, RZ ;  /* 0x00000004a4027c24 */ /* 0x004fe2000f8e02ff */
[----:B-1----:R-:W-:Y:S02]  /*4750*/  LEA R4, R7, R4, 0x18 ;  /* 0x0000000407047211 */ /* 0x002fe400078ec0ff */
[----:B------:R-:W-:Y:S02]  /*4760*/  LOP3.LUT R3, R3, 0x3e0, R0, 0xf8, !PT ;  /* 0x000003e003037812 */ /* 0x000fe400078ef800 */
[----:B------:R-:W-:Y:S02]  /*4770*/  LOP3.LUT R5, R9, 0x7f, RZ, 0x3c, !PT ;  /* 0x0000007f09057812 */ /* 0x000fe400078e3cff */
[----:B------:R-:W-:-:S02]  /*4780*/  IADD3 R2, P4, PT, R2, R9, RZ ;  /* 0x0000000902027210 */ /* 0x000fc40007f9e0ff */
[-C--:B------:R-:W-:Y:S02]  /*4790*/  LEA R0, R9, R4.reuse, 0x2 ;  /* 0x0000000409007211 */ /* 0x080fe400078e10ff */
[----:B------:R-:W-:Y:S02]  /*47a0*/  IADD3 R9, PT, PT, R3, R4, RZ ;  /* 0x0000000403097210 */ /* 0x000fe40007ffe0ff */
[----:B------:R-:W-:Y:S02]  /*47b0*/  IADD3.X R3, PT, PT, RZ, RZ, RZ, P4, !PT ;  /* 0x000000ffff037210 */ /* 0x000fe400027fe4ff */
[----:B------:R-:W-:Y:S01]  /*47c0*/  IADD3 R5, PT, PT, R5, R164, RZ ;  /* 0x000000a405057210 */ /* 0x000fe20007ffe0ff */
[----:B------:R0:W-:Y:S01]  /*47d0*/  STS.128 [R9], R56 ;  /* 0x0000003809007388 */ /* 0x0001e20000000c00 */
[C---:B------:R-:W-:Y:S02]  /*47e0*/  SHF.L.U64.HI R3, R2.reuse, 0x2, R3 ;  /* 0x0000000202037819 */ /* 0x040fe40000010203 */
[----:B------:R-:W-:Y:S01]  /*47f0*/  SHF.L.U32 R2, R2, 0x2, RZ ;  /* 0x0000000202027819 */ /* 0x000fe200000006ff */
[----:B------:R-:W-:Y:S01]  /*4800*/  STS.128 [R9+0x10], R60 ;  /* 0x0000103c09007388 */ /* 0x000fe20000000c00 */
[----:B------:R-:W-:-:S02]  /*4810*/  ISETP.GE.U32.AND P3, PT, R5, 0x80, PT ;  /* 0x000000800500780c */ /* 0x000fc40003f66070 */
[C---:B---3--:R-:W-:Y:S01]  /*4820*/  IADD3 R6, P6, PT, R2.reuse, UR18, RZ ;  /* 0x0000001202067c10 */ /* 0x048fe2000ffde0ff */
[----:B------:R-:W-:Y:S01]  /*4830*/  STS.128 [R9+0x400], R48 ;  /* 0x0004003009007388 */ /* 0x000fe20000000c00 */
[C---:B------:R-:W-:Y:S02]  /*4840*/  IADD3 R8, P5, PT, R2.reuse, UR16, RZ ;  /* 0x0000001002087c10 */ /* 0x040fe4000ffbe0ff */
[C---:B----4-:R-:W-:Y:S01]  /*4850*/  IADD3 R4, P4, PT, R2.reuse, UR22, RZ ;  /* 0x0000001602047c10 */ /* 0x050fe2000ff9e0ff */
[----:B------:R-:W-:Y:S01]  /*4860*/  STS.128 [R9+0x410], R52 ;  /* 0x0004103409007388 */ /* 0x000fe20000000c00 */
[----:B------:R-:W-:Y:S01]  /*4870*/  IADD3.X R7, PT, PT, R3, UR19, RZ, P6, !PT ;  /* 0x0000001303077c10 */ /* 0x000fe2000b7fe4ff */
[----:B------:R-:W-:Y:S01]  /*4880*/  BAR.SYNC.DEFER_BLOCKING 0x0 ;  /* 0x0000000000007b1d */ /* 0x000fe20000010000 */
[----:B------:R-:W-:Y:S02]  /*4890*/  IADD3 R2, P6, PT, R2, UR20, RZ ;  /* 0x0000001402027c10 */ /* 0x000fe4000ffde0ff */
[----:B------:R-:W-:-:S02]  /*48a0*/  ISETP.GE.U32.AND P0, PT, R5, 0x100, PT ;  /* 0x000001000500780c */ /* 0x000fc40003f06070 */
[C---:B------:R-:W-:Y:S02]  /*48b0*/  ISETP.GE.U32.AND P1, PT, R5.reuse, 0x180, PT ;  /* 0x000001800500780c */ /* 0x040fe40003f26070 */
[----:B------:R-:W-:Y:S02]  /*48c0*/  ISETP.GE.U32.AND P2, PT, R5, 0x200, PT ;  /* 0x000002000500780c */ /* 0x000fe40003f46070 */
[C---:B0-----:R-:W-:Y:S02]  /*48d0*/  IADD3.X R59, PT, PT, R3.reuse, UR17, RZ, P5, !PT ;  /* 0x00000011033b7c10 */ /* 0x041fe4000affe4ff */
[C---:B------:R-:W-:Y:S02]  /*48e0*/  IADD3.X R5, PT, PT, R3.reuse, UR23, RZ, P4, !PT ;  /* 0x0000001703057c10 */ /* 0x040fe4000a7fe4ff */
[----:B------:R-:W-:Y:S01]  /*48f0*/  IADD3.X R3, PT, PT, R3, UR21, RZ, P6, !PT ;  /* 0x0000001503037c10 */ /* 0x000fe2000b7fe4ff */
[----:B------:R-:W0:Y:S04]  /*4900*/  LDS R10, [R0] ;  /* 0x00000000000a7984 */ /* 0x000e280000000800 */
[----:B------:R-:W1:Y:S04]  /*4910*/  LDS R15, [R0+0x800] ;  /* 0x00080000000f7984 */ /* 0x000e680000000800 */
[----:B------:R-:W2:Y:S04]  /*4920*/  LDS R11, [R0+0x200] ;  /* 0x00020000000b7984 */ /* 0x000ea80000000800 */
[----:B------:R-:W3:Y:S04]  /*4930*/  LDS R14, [R0+0xa00] ;  /* 0x000a0000000e7984 */ /* 0x000ee80000000800 */
[----:B-----5:R-:W4:Y:S04]  /*4940*/  LDS R12, [R0+0x400] ;  /* 0x00040000000c7984 */ /* 0x020f280000000800 */
        /* <DEDUP_REMOVED lines=30> */
[----:B---3--:R-:W-:Y:S01]  /*4b30*/  FADD.FTZ R17, R13, R24 ;  /* 0x000000180d117221 */ /* 0x008fe20000010000 */
        /* <DEDUP_REMOVED lines=128> */
.L_x_746:
[----:B------:R-:W-:Y:S05]  /*5340*/  BSYNC.RECONVERGENT B0 ;  /* 0x0000000000007941 */ /* 0x000fea0003800200 */
.L_x_745:
        /* <DEDUP_REMOVED lines=23> */
.L_x_748:
[----:B------:R-:W-:Y:S05]  /*54c0*/  BSYNC.RECONVERGENT B0 ;  /* 0x0000000000007941 */ /* 0x000fea0003800200 */
.L_x_747:
        /* <DEDUP_REMOVED lines=23> */
.L_x_750:
[----:B------:R-:W-:Y:S05]  /*5640*/  BSYNC.RECONVERGENT B0 ;  /* 0x0000000000007941 */ /* 0x000fea0003800200 */
.L_x_749:
        /* <DEDUP_REMOVED lines=8> */
.L_x_723:
[----:B------:R-:W-:Y:S01]  /*56d0*/  HFMA2 R126, -RZ, RZ, 0, 5.9604644775390625e-08 ;  /* 0x00000001ff7e7431 */ /* 0x000fe200000001ff */
[----:B------:R-:W-:Y:S01]  /*56e0*/  BSSY B0, `(.L_x_751) ;  /* 0x0000006000007945 */ /* 0x000fe20003800000 */
[----:B------:R-:W-:Y:S02]  /*56f0*/  MOV R127, 0x1f ;  /* 0x0000001f007f7802 */ /* 0x000fe40000000f00 */
[----:B------:R-:W-:-:S07]  /*5700*/  MOV R124, 0xffffffff ;  /* 0xffffffff007c7802 */ /* 0x000fce0000000f00 */
[----:B-----5:R-:W-:Y:S05]  /*5710*/  WARPSYNC.COLLECTIVE R124, `(.L_x_752) ;  /* 0x000000007c087348 */ /* 0x020fea0003c00000 */
[----:B------:R0:W1:Y:S02]  /*5720*/  SHFL.BFLY P0, R125, R153, R126, R127 ;  /* 0x0c00007e997d7389 */ /* 0x000064000000007f */
[----:B01---5:R-:W-:Y:S05]  /*5730*/  ENDCOLLECTIVE ;  /* 0x000000000000791b */ /* 0x023fea0003800000 */
.L_x_752:
[----:B------:R-:W-:Y:S05]  /*5740*/  BSYNC B0 ;  /* 0x0000000000007941 */ /* 0x000fea0003800000 */
.L_x_751:
        /* <DEDUP_REMOVED lines=9> */
.L_x_753:
[----:B------:R-:W-:Y:S01]  /*57e0*/  HFMA2 R126, -RZ, RZ, 0, 1.1920928955078125e-07 ;  /* 0x00000002ff7e7431 */ /* 0x000fe200000001ff */
[----:B------:R-:W-:Y:S02]  /*57f0*/  MOV R153, R116 ;  /* 0x0000007400997202 */ /* 0x000fe40000000f00 */
[----:B------:R-:W-:-:S07]  /*5800*/  MOV R117, R125 ;  /* 0x0000007d00757202 */ /* 0x000fce0000000f00 */
[----:B------:R-:W-:Y:S05]  /*5810*/  WARPSYNC.COLLECTIVE R124, `(.L_x_754) ;  /* 0x000000007c087348 */ /* 0x000fea0003c00000 */
[----:B------:R0:W1:Y:S02]  /*5820*/  SHFL.BFLY P0, R125, R153, R126, R127 ;  /* 0x0c00007e997d7389 */ /* 0x000064000000007f */
[----:B01----:R-:W-:Y:S05]  /*5830*/  ENDCOLLECTIVE ;  /* 0x000000000000791b */ /* 0x003fea0003800000 */
.L_x_754:
[----:B------:R-:W-:-:S05]  /*5840*/  FADD.FTZ R117, R117, R154 ;  /* 0x0000009a75757221 */ /* 0x000fca0000010000 */
[----:B------:R-:W-:Y:S02]  /*5850*/  MOV R153, R117 ;  /* 0x0000007500997202 */ /* 0x000fe40000000f00 */
[----:B------:R-:W-:-:S07]  /*5860*/  MOV R119, R125 ;  /* 0x0000007d00777202 */ /* 0x000fce0000000f00 */
[----:B------:R-:W-:Y:S05]  /*5870*/  WARPSYNC.COLLECTIVE R124, `(.L_x_755) ;  /* 0x000000007c087348 */ /* 0x000fea0003c00000 */
[----:B------:R0:W1:Y:S02]  /*5880*/  SHFL.BFLY P0, R125, R153, R126, R127 ;  /* 0x0c00007e997d7389 */ /* 0x000064000000007f */
[----:B01----:R-:W-:Y:S05]  /*5890*/  ENDCOLLECTIVE ;  /* 0x000000000000791b */ /* 0x003fea0003800000 */
.L_x_755:
[----:B------:R-:W-:Y:S01]  /*58a0*/  FADD.FTZ R119, R116, R119 ;  /* 0x0000007774777221 */ /* 0x000fe20000010000 */
[----:B------:R-:W-:-:S04]  /*58b0*/  HFMA2 R126, -RZ, RZ, 0, 2.384185791015625e-07 ;  /* 0x00000004ff7e7431 */ /* 0x000fc800000001ff */
[----:B------:R-:W-:Y:S02]  /*58c0*/  MOV R153, R119 ;  /* 0x0000007700997202 */ /* 0x000fe40000000f00 */
[----:B------:R-:W-:-:S07]  /*58d0*/  MOV R118, R125 ;  /* 0x0000007d00767202 */ /* 0x000fce0000000f00 */
[----:B------:R-:W-:Y:S05]  /*58e0*/  WARPSYNC.COLLECTIVE R124, `(.L_x_756) ;  /* 0x000000007c087348 */ /* 0x000fea0003c00000 */
[----:B------:R0:W1:Y:S02]  /*58f0*/  SHFL.BFLY P0, R125, R153, R126, R127 ;  /* 0x0c00007e997d7389 */ /* 0x000064000000007f */
[----:B01----:R-:W-:Y:S05]  /*5900*/  ENDCOLLECTIVE ;  /* 0x000000000000791b */ /* 0x003fea0003800000 */
.L_x_756:
[----:B------:R-:W-:-:S05]  /*5910*/  FADD.FTZ R118, R117, R118 ;  /* 0x0000007675767221 */ /* 0x000fca0000010000 */
[----:B------:R-:W-:Y:S02]  /*5920*/  MOV R153, R118 ;  /* 0x0000007600997202 */ /* 0x000fe40000000f00 */
[----:B------:R-:W-:-:S07]  /*5930*/  MOV R120, R125 ;  /* 0x0000007d00787202 */ /* 0x000fce0000000f00 */
[----:B------:R-:W-:Y:S05]  /*5940*/  WARPSYNC.COLLECTIVE R124, `(.L_x_757) ;  /* 0x000000007c087348 */ /* 0x000fea0003c00000 */
[----:B------:R0:W1:Y:S02]  /*5950*/  SHFL.BFLY P0, R125, R153, R126, R127 ;  /* 0x0c00007e997d7389 */ /* 0x000064000000007f */
[----:B01----:R-:W-:Y:S05]  /*5960*/  ENDCOLLECTIVE ;  /* 0x000000000000791b */ /* 0x003fea0003800000 */
.L_x_757:
[----:B------:R-:W-:Y:S01]  /*5970*/  FADD.FTZ R120, R119, R120 ;  /* 0x0000007877787221 */ /* 0x000fe20000010000 */
[----:B------:R-:W-:-:S04]  /*5980*/  HFMA2 R126, -RZ, RZ, 0, 4.76837158203125e-07 ;  /* 0x00000008ff7e7431 */ /* 0x000fc800000001ff */
[----:B------:R-:W-:Y:S02]  /*5990*/  MOV R153, R120 ;  /* 0x0000007800997202 */ /* 0x000fe40000000f00 */
[----:B------:R-:W-:-:S07]  /*59a0*/  MOV R121, R125 ;  /* 0x0000007d00797202 */ /* 0x000fce0000000f00 */
[----:B------:R-:W-:Y:S05]  /*59b0*/  WARPSYNC.COLLECTIVE R124, `(.L_x_758) ;  /* 0x000000007c087348 */ /* 0x000fea0003c00000 */
[----:B------:R0:W1:Y:S02]  /*59c0*/  SHFL.BFLY P0, R125, R153, R126, R127 ;  /* 0x0c00007e997d7389 */ /* 0x000064000000007f */
[----:B01----:R-:W-:Y:S05]  /*59d0*/  ENDCOLLECTIVE ;  /* 0x000000000000791b */ /* 0x003fea0003800000 */
.L_x_758:
[----:B------:R-:W-:-:S05]  /*59e0*/  FADD.FTZ R121, R118, R121 ;  /* 0x0000007976797221 */ /* 0x000fca0000010000 */
[----:B------:R-:W-:Y:S02]  /*59f0*/  MOV R153, R121 ;  /* 0x0000007900997202 */ /* 0x000fe40000000f00 */
[----:B------:R-:W-:-:S07]  /*5a00*/  MOV R123, R125 ;  /* 0x0000007d007b7202 */ /* 0x000fce0000000f00 */
[----:B------:R-:W-:Y:S05]  /*5a10*/  WARPSYNC.COLLECTIVE R124, `(.L_x_759) ;  /* 0x000000007c087348 */ /* 0x000fea0003c00000 */
[----:B------:R0:W1:Y:S02]  /*5a20*/  SHFL.BFLY P0, R125, R153, R126, R127 ;  /* 0x0c00007e997d7389 */ /* 0x000064000000007f */
[----:B01----:R-:W-:Y:S05]  /*5a30*/  ENDCOLLECTIVE ;  /* 0x000000000000791b */ /* 0x003fea0003800000 */
.L_x_759:
[----:B------:R-:W-:Y:S01]  /*5a40*/  FADD.FTZ R123, R120, R123 ;  /* 0x0000007b787b7221 */ /* 0x000fe20000010000 */
[----:B------:R-:W-:-:S04]  /*5a50*/  HFMA2 R126, -RZ, RZ, 0, 9.5367431640625e-07 ;  /* 0x00000010ff7e7431 */ /* 0x000fc800000001ff */
[----:B------:R-:W-:Y:S02]  /*5a60*/  MOV R153, R123 ;  /* 0x0000007b00997202 */ /* 0x000fe40000000f00 */
[----:B------:R-:W-:-:S07]  /*5a70*/  MOV R122, R125 ;  /* 0x0000007d007a7202 */ /* 0x000fce0000000f00 */
[----:B------:R-:W-:Y:S05]  /*5a80*/  WARPSYNC.COLLECTIVE R124, `(.L_x_760) ;  /* 0x000000007c087348 */ /* 0x000fea0003c00000 */
[----:B------:R0:W1:Y:S02]  /*5a90*/  SHFL.BFLY P0, R125, R153, R126, R127 ;  /* 0x0c00007e997d7389 */ /* 0x000064000000007f */
[----:B01----:R-:W-:Y:S05]  /*5aa0*/  ENDCOLLECTIVE ;  /* 0x000000000000791b */ /* 0x003fea0003800000 */
.L_x_760:
[----:B------:R-:W-:-:S05]  /*5ab0*/  FADD.FTZ R122, R121, R122 ;  /* 0x0000007a797a7221 */ /* 0x000fca0000010000 */
[----:B------:R-:W-:Y:S02]  /*5ac0*/  MOV R153, R122 ;  /* 0x0000007a00997202 */ /* 0x000fe40000000f00 */
[----:B------:R-:W-:-:S07]  /*5ad0*/  MOV R116, R125 ;  /* 0x0000007d00747202 */ /* 0x000fce0000000f00 */
[----:B------:R-:W-:Y:S05]  /*5ae0*/  WARPSYNC.COLLECTIVE R124, `(.L_x_761) ;  /* 0x000000007c087348 */ /* 0x000fea0003c00000 */
[----:B------:R0:W1:Y:S02]  /*5af0*/  SHFL.BFLY P0, R125, R153, R126, R127 ;  /* 0x0c00007e997d7389 */ /* 0x000064000000007f */
[----:B01----:R-:W-:Y:S05]  /*5b00*/  ENDCOLLECTIVE ;  /* 0x000000000000791b */ /* 0x003fea0003800000 */
.L_x_761:
[----:B------:R-:W-:Y:S01]  /*5b10*/  MOV R117, R125 ;  /* 0x0000007d00757202 */ /* 0x000fe20000000f00 */
[----:B------:R-:W-:Y:S06]  /*5b20*/  BRA `(.L_x_762) ;  /* 0xffffffbc00b87947 */ /* 0x000fec000383ffff */
.L_x_763:
        /* <DEDUP_REMOVED lines=13> */
.L_x_3910:


//--------------------- .text._ZN10layer_norm31ln_parallel_residual_bwd_kernelINS_13Kernel_traitsIf13__nv_bfloat16S2_S2_fjLj512ELj1ELj4ELj1ELj16ENS_18Kernel_traits_baseILj512EfS2_S2_S2_fjLj128EEEEELb0ELb0ELb1EEEvNS_9BwdParamsE --------------------------
	.section	.text._ZN10layer_norm31ln_parallel_residual_bwd_kernelINS_13Kernel_traitsIf13__nv_bfloat16S2_S2_fjLj512ELj1ELj4ELj1ELj16ENS_18Kernel_traits_baseILj512EfS2_S2_S2_fjLj128EEEEELb0ELb0ELb1EEEvNS_9BwdParamsE,"ax",@progbits
	.align	128
        .global         _ZN10layer_norm31ln_parallel_residual_bwd_kernelINS_13Kernel_traitsIf13__nv_bfloat16S2_S2_fjLj512ELj1ELj4ELj1ELj16ENS_18Kernel_traits_baseILj512EfS2_S2_S2_fjLj128EEEEELb0ELb0ELb1EEEvNS_9BwdParamsE
        .type           _ZN10layer_norm31ln_parallel_residual_bwd_kernelINS_13Kernel_traitsIf13__nv_bfloat16S2_S2_fjLj512ELj1ELj4ELj1ELj16ENS_18Kernel_traits_baseILj512EfS2_S2_S2_fjLj128EEEEELb0ELb0ELb1EEEvNS_9BwdParamsE,@function
        .size           _ZN10layer_norm31ln_parallel_residual_bwd_kernelINS_13Kernel_traitsIf13__nv_bfloat16S2_S2_fjLj512ELj1ELj4ELj1ELj16ENS_18Kernel_traits_baseILj512EfS2_S2_S2_fjLj128EEEEELb0ELb0ELb1EEEvNS_9BwdParamsE,(.L_x_3911 - _ZN10layer_norm31ln_parallel_residual_bwd_kernelINS_13Kernel_traitsIf13__nv_bfloat16S2_S2_fjLj512ELj1ELj4ELj1ELj16ENS_18Kernel_traits_baseILj512EfS2_S2_S2_fjLj128EEEEELb0ELb0ELb1EEEvNS_9BwdParamsE)
        .other          _ZN10layer_norm31ln_parallel_residual_bwd_kernelINS_13Kernel_traitsIf13__nv_bfloat16S2_S2_fjLj512ELj1ELj4ELj1ELj16ENS_18Kernel_traits_baseILj512EfS2_S2_S2_fjLj128EEEEELb0ELb0ELb1EEEvNS_9BwdParamsE,@"STO_CUDA_ENTRY STV_DEFAULT"
_ZN10layer_norm31ln_parallel_residual_bwd_kernelINS_13Kernel_traitsIf13__nv_bfloat16S2_S2_fjLj512ELj1ELj4ELj1ELj16ENS_18Kernel_traits_baseILj512EfS2_S2_S2_fjLj128EEEEELb0ELb0ELb1EEEvNS_9BwdParamsE:
.text._ZN10layer_norm31ln_parallel_residual_bwd_kernelINS_13Kernel_traitsIf13__nv_bfloat16S2_S2_fjLj512ELj1ELj4ELj1ELj16ENS_18Kernel_traits_baseILj512EfS2_S2_S2_fjLj128EEEEELb0ELb0ELb1EEEvNS_9BwdParamsE:
        /* <DEDUP_REMOVED lines=52> */
[----:B------:R-:W-:Y:S01]  /*0340*/  HFMA2 R136, -RZ, RZ, 0, 0 ;  /* 0x00000000ff887431 */ /* 0x000fe200000001ff */
        /* <DEDUP_REMOVED lines=9> */
[----:B0-----:R-:W-:Y:S01]  /*03e0*/  IMAD.WIDE.U32 R2, R140, 0x20, R2 ;  /* 0x000000208c027825 */ /* 0x001fe200078e0002 */
[----:B------:R-:W-:Y:S02]  /*03f0*/  CS2R R126, SRZ ;  /* 0x00000000007e7805 */ /* 0x000fe4000001ff00 */
[----:B------:R-:W-:Y:S02]  /*0400*/  CS2R R130, SRZ ;  /* 0x0000000000827805 */ /* 0x000fe4000001ff00 */
[----:B------:R-:W-:-:S02]  /*0410*/  CS2R R134, SRZ ;  /* 0x0000000000867805 */ /* 0x000fc4000001ff00 */
[----:B------:R-:W-:Y:S01]  /*0420*/  CS2R R12, SRZ ;  /* 0x00000000000c7805 */ /* 0x000fe2000001ff00 */
[----:B------:R-:W5:Y:S01]  /*0430*/  LDG.E.128 R52, desc[UR10][R2.64] ;  /* 0x0000000a02347981 */ /* 0x000f62000c1e1d00 */
[----:B-1----:R-:W-:-:S03]  /*0440*/  IMAD.WIDE.U32 R10, R140, 0x20, R10 ;  /* 0x000000208c0a7825 */ /* 0x002fc600078e000a */
[----:B------:R-:W5:Y:S01]  /*0450*/  LDG.E.128 R48, desc[UR10][R2.64+0x10] ;  /* 0x0000100a02307981 */ /* 0x000f62000c1e1d00 */
[----:B------:R-:W-:Y:S02]  /*0460*/  CS2R R14, SRZ ;  /* 0x00000000000e7805 */ /* 0x000fe4000001ff00 */
[----:B------:R-:W-:Y:S02]  /*0470*/  CS2R R16, SRZ ;  /* 0x0000000000107805 */ /* 0x000fe4000001ff00 */
[----:B------:R-:W-:Y:S01]  /*0480*/  CS2R R18, SRZ ;  /* 0x0000000000127805 */ /* 0x000fe2000001ff00 */
[----:B------:R-:W5:Y:S01]  /*0490*/  LDG.E.128 R44, desc[UR10][R2.64+0x400] ;  /* 0x0004000a022c7981 */ /* 0x000f62000c1e1d00 */
[----:B------:R-:W-:Y:S02]  /*04a0*/  CS2R R20, SRZ ;  /* 0x0000000000147805 */ /* 0x000fe4000001ff00 */
[----:B------:R-:W-:Y:S02]  /*04b0*/  CS2R R22, SRZ ;  /* 0x0000000000167805 */ /* 0x000fe4000001ff00 */
[----:B------:R-:W-:Y:S01]  /*04c0*/  CS2R R96, SRZ ;  /* 0x0000000000607805 */ /* 0x000fe2000001ff00 */
[----:B------:R0:W5:Y:S01]  /*04d0*/  LDG.E.128 R40, desc[UR10][R2.64+0x410] ;  /* 0x0004100a02287981 */ /* 0x000162000c1e1d00 */
[----:B------:R-:W-:-:S02]  /*04e0*/  CS2R R108, SRZ ;  /* 0x00000000006c7805 */ /* 0x000fc4000001ff00 */
[----:B------:R-:W-:Y:S02]  /*04f0*/  CS2R R112, SRZ ;  /* 0x0000000000707805 */ /* 0x000fe4000001ff00 */
[----:B------:R-:W-:Y:S01]  /*0500*/  CS2R R116, SRZ ;  /* 0x0000000000747805 */ /* 0x000fe2000001ff00 */
[----:B------:R-:W5:Y:S01]  /*0510*/  LDG.E.128 R36, desc[UR10][R10.64] ;  /* 0x0000000a0a247981 */ /* 0x000f62000c1e1d00 */
[----:B------:R-:W-:Y:S02]  /*0520*/  CS2R R120, SRZ ;  /* 0x0000000000787805 */ /* 0x000fe4000001ff00 */
[----:B------:R-:W-:Y:S02]  /*0530*/  CS2R R124, SRZ ;  /* 0x00000000007c7805 */ /* 0x000fe4000001ff00 */
[----:B------:R-:W-:Y:S01]  /*0540*/  CS2R R128, SRZ ;  /* 0x0000000000807805 */ /* 0x000fe2000001ff00 */
[----:B------:R-:W5:Y:S01]  /*0550*/  LDG.E.128 R32, desc[UR10][R10.64+0x10] ;  /* 0x0000100a0a207981 */ /* 0x000f62000c1e1d00 */
[----:B------:R-:W-:-:S02]  /*0560*/  CS2R R132, SRZ ;  /* 0x0000000000847805 */ /* 0x000fc4000001ff00 */
[----:B0-----:R-:W-:Y:S02]  /*0570*/  CS2R R2, SRZ ;  /* 0x0000000000027805 */ /* 0x001fe4000001ff00 */
[----:B------:R-:W-:Y:S01]  /*0580*/  CS2R R98, SRZ ;  /* 0x0000000000627805 */ /* 0x000fe2000001ff00 */
[----:B------:R-:W5:Y:S01]  /*0590*/  LDG.E.128 R28, desc[UR10][R10.64+0x400] ;  /* 0x0004000a0a1c7981 */ /* 0x000f62000c1e1d00 */
[----:B------:R-:W-:Y:S02]  /*05a0*/  CS2R R100, SRZ ;  /* 0x0000000000647805 */ /* 0x000fe4000001ff00 */
[----:B------:R-:W-:Y:S02]  /*05b0*/  CS2R R102, SRZ ;  /* 0x0000000000667805 */ /* 0x000fe4000001ff00 */
[----:B------:R-:W-:Y:S01]  /*05c0*/  CS2R R104, SRZ ;  /* 0x0000000000687805 */ /* 0x000fe2000001ff00 */
[----:B------:R0:W5:Y:S01]  /*05d0*/  LDG.E.128 R24, desc[UR10][R10.64+0x410] ;  /* 0x0004100a0a187981 */ /* 0x000162000c1e1d00 */
[----:B------:R-:W-:-:S02]  /*05e0*/  MOV R139, RZ ;  /* 0x000000ff008b7202 */ /* 0x000fc40000000f00 */
[----:B0-----:R-:W-:-:S07]  /*05f0*/  CS2R R10, SRZ ;  /* 0x00000000000a7805 */ /* 0x001fce000001ff00 */
.L_x_784:
        /* <DEDUP_REMOVED lines=27> */
[----:B------:R-:W-:Y:S02]  /*07b0*/  ISETP.NE.AND.EX P0, PT, RZ, UR15, PT, P0 ;  /* 0x0000000fff007c0c */ /* 0x000fe4000bf05300 */
[----:B------:R-:W-:-:S11]  /*07c0*/  ISETP.NE.AND P2, PT, RZ, UR12, PT ;  /* 0x0000000cff007c0c */ /* 0x000fd6000bf45270 */
[----:B------:R-:W1:Y:S08]  /*07d0*/  @P0 LDC.64 R146, c[0x0][0x438] ;  /* 0x00010e00ff920b82 */ /* 0x000e700000000a00 */
[----:B0-----:R-:W0:Y:S01]  /*07e0*/  @P0 LDC.64 R144, c[0x0][0x438] ;  /* 0x00010e00ff900b82 */ /* 0x001e220000000a00 */
[----:B-1----:R-:W-:-:S05]  /*07f0*/  @P0 IMAD.WIDE.U32 R146, R142, 0x10, R146 ;  /* 0x000000108e920825 */ /* 0x002fca00078e0092 */
[----:B-----5:R1:W5:Y:S01]  /*0800*/  @P0 LDG.E.128 R56, desc[UR10][R146.64] ;  /* 0x0000000a92380981 */ /* 0x020362000c1e1d00 */
[----:B0-----:R-:W-:-:S05]  /*0810*/  @P0 IMAD.WIDE.U32 R144, R137, 0x10, R144 ;  /* 0x0000001089900825 */ /* 0x001fca00078e0090 */
[----:B------:R0:W5:Y:S01]  /*0820*/  @P0 LDG.E.128 R60, desc[UR10][R144.64] ;  /* 0x0000000a903c0981 */ /* 0x000162000c1e1d00 */
[----:B----4-:R-:W-:Y:S02]  /*0830*/  SHF.L.U32 R143, R72, 0x10, RZ ;  /* 0x00000010488f7819 */ /* 0x010fe400000006ff */
[----:B------:R-:W-:-:S05]  /*0840*/  FSEL R154, R0, RZ, !P2 ;  /* 0x000000ff009a7208 */ /* 0x000fca0005000000 */
[----:B------:R-:W-:Y:S01]  /*0850*/  FADD.FTZ R0, -R154, R143 ;  /* 0x0000008f9a007221 */ /* 0x000fe20000010100 */
[----:B--2---:R-:W-:-:S05]  /*0860*/  SHF.L.U32 R151, R80, 0x10, RZ ;  /* 0x0000001050977819 */ /* 0x004fca00000006ff */
[----:B------:R-:W-:Y:S01]  /*0870*/  FMUL.FTZ R143, R36, R151 ;  /* 0x00000097248f7220 */ /* 0x000fe20000410000 */
[----:B---3--:R-:W-:Y:S01]  /*0880*/  SHF.L.U32 R149, R76, 0x10, RZ ;  /* 0x000000104c957819 */ /* 0x008fe200000006ff */
[----:B------:R-:W-:-:S04]  /*0890*/  FMUL.FTZ R0, R141, R0 ;  /* 0x000000008d007220 */ /* 0x000fc80000410000 */
[----:B------:R-:W-:Y:S01]  /*08a0*/  FADD.FTZ R136, R149, R136 ;  /* 0x0000008895887221 */ /* 0x000fe20000010000 */
[-C--:B------:R-:W-:Y:S01]  /*08b0*/  FFMA.FTZ R139, R0, R149.reuse, R139 ;  /* 0x00000095008b7223 */ /* 0x080fe2000001008b */
[----:B------:R-:W-:Y:S01]  /*08c0*/  FFMA.FTZ R149, R52, R149, R143 ;  /* 0x0000009534957223 */ /* 0x000fe2000001008f */
[----:B------:R-:W-:Y:S01]  /*08d0*/  SHF.L.U32 R143, R74, 0x10, RZ ;  /* 0x000000104a8f7819 */ /* 0x000fe200000006ff */
[----:B------:R-:W-:Y:S01]  /*08e0*/  FADD.FTZ R134, R151, R134 ;  /* 0x0000008697867221 */ /* 0x000fe20000010000 */
[----:B------:R-:W-:Y:S01]  /*08f0*/  FFMA.FTZ R135, R0, R151, R135 ;  /* 0x0000009700877223 */ /* 0x000fe20000010087 */
[----:B------:R-:W-:Y:S02]  /*0900*/  SHF.L.U32 R151, R82, 0x10, RZ ;  /* 0x0000001052977819 */ /* 0x000fe400000006ff */
[----:B-1----:R-:W-:Y:S01]  /*0910*/  FADD.FTZ R146, -R154, R143 ;  /* 0x0000008f9a927221 */ /* 0x002fe20000010100 */
[----:B0-----:R-:W-:Y:S02]  /*0920*/  SHF.L.U32 R145, R78, 0x10, RZ ;  /* 0x000000104e917819 */ /* 0x001fe400000006ff */
[----:B------:R-:W-:Y:S01]  /*0930*/  FMUL.FTZ R143, R32, R151 ;  /* 0x00000097208f7220 */ /* 0x000fe20000410000 */
[----:B------:R-:W-:-:S02]  /*0940*/  FMUL.FTZ R146, R141, R146 ;  /* 0x000000928d927220 */ /* 0x000fc40000410000 */
[----:B------:R-:W-:Y:S02]  /*0950*/  FADD.FTZ R120, R145, R120 ;  /* 0x0000007891787221 */ /* 0x000fe40000010000 */
[-C--:B------:R-:W-:Y:S01]  /*0960*/  FFMA.FTZ R121, R146, R145.reuse, R121 ;  /* 0x0000009192797223 */ /* 0x080fe20000010079 */
[----:B------:R-:W-:Y:S01]  /*0970*/  FFMA.FTZ R145, R48, R145, R143 ;  /* 0x0000009130917223 */ /* 0x000fe2000001008f */
[----:B------:R-:W-:Y:S02]  /*0980*/  SHF.L.U32 R143, R75, 0x10, RZ ;  /* 0x000000104b8f7819 */ /* 0x000fe400000006ff */
[----:B------:R-:W-:-:S03]  /*0990*/  SHF.L.U32 R150, R83, 0x10, RZ ;  /* 0x0000001053967819 */ /* 0x000fc600000006ff */
[----:B------:R-:W-:Y:S01]  /*09a0*/  FADD.FTZ R144, -R154, R143 ;  /* 0x0000008f9a907221 */ /* 0x000fe20000010100 */
[----:B------:R-:W-:Y:S01]  /*09b0*/  SHF.L.U32 R143, R79, 0x10, RZ ;  /* 0x000000104f8f7819 */ /* 0x000fe200000006ff */
[----:B------:R-:W-:Y:S01]  /*09c0*/  FADD.FTZ R118, R151, R118 ;  /* 0x0000007697767221 */ /* 0x000fe20000010000 */
[----:B------:R-:W-:Y:S01]  /*09d0*/  FFMA.FTZ R119, R146, R151, R119 ;  /* 0x0000009792777223 */ /* 0x000fe20000010077 */
[----:B------:R-:W-:Y:S01]  /*09e0*/  FMUL.FTZ R144, R141, R144 ;  /* 0x000000908d907220 */ /* 0x000fe20000410000 */
[----:B------:R-:W-:Y:S01]  /*09f0*/  FMUL.FTZ R151, R34, R150 ;  /* 0x0000009622977220 */ /* 0x000fe20000410000 */
[----:B------:R-:W-:Y:S01]  /*0a00*/  PRMT R72, R72, 0x7632, R72 ;  /* 0x0000763248487816 */ /* 0x000fe20000000048 */
[----:B------:R-:W-:Y:S01]  /*0a10*/  FADD.FTZ R112, R143, R112 ;  /* 0x000000708f707221 */ /* 0x000fe20000010000 */
[-C--:B------:R-:W-:Y:S01]  /*0a20*/  FFMA.FTZ R113, R144, R143.reuse, R113 ;  /* 0x0000008f90717223 */ /* 0x080fe20000010071 */
[----:B------:R-:W-:Y:S01]  /*0a30*/  FFMA.FTZ R143, R50, R143, R151 ;  /* 0x0000008f328f7223 */ /* 0x000fe20000010097 */
[----:B------:R-:W-:-:S02]  /*0a40*/  PRMT R80, R80, 0x7632, R80 ;  /* 0x0000763250507816 */ /* 0x000fc40000000050 */
[----:B------:R-:W-:Y:S02]  /*0a50*/  SHF.L.U32 R151, R72, 0x10, RZ ;  /* 0x0000001048977819 */ /* 0x000fe400000006ff */
[----:B------:R-:W-:Y:S02]  /*0a60*/  PRMT R76, R76, 0x7632, R76 ;  /* 0x000076324c4c7816 */ /* 0x000fe4000000004c */
[----:B------:R-:W-:Y:S01]  /*0a70*/  SHF.L.U32 R80, R80, 0x10, RZ ;  /* 0x0000001050507819 */ /* 0x000fe200000006ff */
[----:B------:R-:W-:Y:S01]  /*0a80*/  FADD.FTZ R72, -R154, R151 ;  /* 0x000000979a487221 */ /* 0x000fe20000010100 */
[----:B------:R-:W-:Y:S02]  /*0a90*/  SHF.L.U32 R155, R77, 0x10, RZ ;  /* 0x000000104d9b7819 */ /* 0x000fe400000006ff */
[----:B------:R-:W-:Y:S02]  /*0aa0*/  PRMT R74, R73, 0x7632, R74 ;  /* 0x00007632494a7816 */ /* 0x000fe4000000004a */
[C---:B------:R-:W-:Y:S01]  /*0ab0*/  PRMT R77, R81.reuse, 0x7632, R77 ;  /* 0x00007632514d7816 */ /* 0x040fe2000000004d */
[----:B------:R-:W-:Y:S01]  /*0ac0*/  FADD.FTZ R110, R150, R110 ;  /* 0x0000006e966e7221 */ /* 0x000fe20000010000 */
[----:B------:R-:W-:Y:S01]  /*0ad0*/  SHF.L.U32 R157, R81, 0x10, RZ ;  /* 0x00000010519d7819 */ /* 0x000fe200000006ff */
[----:B------:R-:W-:Y:S01]  /*0ae0*/  FFMA.FTZ R111, R144, R150, R111 ;  /* 0x00000096906f7223 */ /* 0x000fe2000001006f */
[----:B------:R-:W-:Y:S01]  /*0af0*/  SHF.L.U32 R76, R76, 0x10, RZ ;  /* 0x000000104c4c7819 */ /* 0x000fe200000006ff */
[----:B------:R-:W-:Y:S01]  /*0b00*/  FMUL.FTZ R72, R141, R72 ;  /* 0x000000488d487220 */ /* 0x000fe20000410000 */
[----:B------:R-:W-:Y:S01]  /*0b10*/  FMUL.FTZ R150, R37, R80 ;  /* 0x0000005025967220 */ /* 0x000fe20000410000 */
[----:B------:R-:W-:-:S02]  /*0b20*/  SHF.L.U32 R81, R74, 0x10, RZ ;  /* 0x000000104a517819 */ /* 0x000fc400000006ff */
[----:B------:R-:W-:Y:S01]  /*0b30*/  PRMT R74, R77, 0x7632, R74 ;  /* 0x000076324d4a7816 */ /* 0x000fe2000000004a */
[----:B------:R-:W-:Y:S01]  /*0b40*/  FADD.FTZ R132, R76, R132 ;  /* 0x000000844c847221 */ /* 0x000fe20000010000 */
[----:B------:R-:W-:Y:S01]  /*0b50*/  SHF.L.U32 R153, R73, 0x10, RZ ;  /* 0x0000001049997819 */ /* 0x000fe200000006ff */
[-C--:B------:R-:W-:Y:S01]  /*0b60*/  FFMA.FTZ R133, R72, R76.reuse, R133 ;  /* 0x0000004c48857223 */ /* 0x080fe20000010085 */
[----:B------:R-:W-:Y:S01]  /*0b70*/  FFMA.FTZ R73, R53, R76, R150 ;  /* 0x0000004c35497223 */ /* 0x000fe20000010096 */
[----:B------:R-:W-:Y:S01]  /*0b80*/  FADD.FTZ R130, R80, R130 ;  /* 0x0000008250827221 */ /* 0x000fe20000010000 */
[----:B------:R-:W-:Y:S01]  /*0b90*/  FFMA.FTZ R131, R72, R80, R131 ;  /* 0x0000005048837223 */ /* 0x000fe20000010083 */
[----:B------:R-:W-:Y:S01]  /*0ba0*/  SHF.L.U32 R77, R77, 0x10, RZ ;  /* 0x000000104d4d7819 */ /* 0x000fe200000006ff */
[----:B------:R-:W-:Y:S01]  /*0bb0*/  FADD.FTZ R80, -R154, R81 ;  /* 0x000000519a507221 */ /* 0x000fe20000010100 */
[C---:B------:R-:W-:Y:S02]  /*0bc0*/  SHF.L.U32 R76, R74.reuse, 0x10, RZ ;  /* 0x000000104a4c7819 */ /* 0x040fe400000006ff */
[----:B------:R-:W-:-:S02]  /*0bd0*/  PRMT R74, R74, 0x7632, R74 ;  /* 0x000076324a4a7816 */ /* 0x000fc4000000004a */
[----:B------:R-:W-:Y:S01]  /*0be0*/  PRMT R79, R75, 0x7632, R79 ;  /* 0x000076324b4f7816 */ /* 0x000fe2000000004f */
[----:B------:R-:W-:Y:S01]  /*0bf0*/  FMUL.FTZ R80, R141, R80 ;  /* 0x000000508d507220 */ /* 0x000fe20000410000 */
[----:B------:R-:W-:Y:S01]  /*0c00*/  FMUL.FTZ R150, R39, R77 ;  /* 0x0000004d27967220 */ /* 0x000fe20000410000 */
[----:B------:R-:W-:Y:S02]  /*0c10*/  PRMT R82, R82, 0x7632, R82 ;  /* 0x0000763252527816 */ /* 0x000fe40000000052 */
[----:B------:R-:W-:Y:S02]  /*0c20*/  SHF.L.U32 R75, R74, 0x10, RZ ;  /* 0x000000104a4b7819 */ /* 0x000fe400000006ff */
[C---:B------:R-:W-:Y:S01]  /*0c30*/  SHF.L.U32 R81, R79.reuse, 0x10, RZ ;  /* 0x000000104f517819 */ /* 0x040fe200000006ff */
[----:B------:R-:W-:Y:S01]  /*0c40*/  FADD.FTZ R124, R76, R124 ;  /* 0x0000007c4c7c7221 */ /* 0x000fe20000010000 */
[-C--:B------:R-:W-:Y:S01]  /*0c50*/  FFMA.FTZ R125, R80, R76.reuse, R125 ;  /* 0x0000004c507d7223 */ /* 0x080fe2000001007d */
[----:B------:R-:W-:Y:S01]  /*0c60*/  PRMT R74, R79, 0x7632, R74 ;  /* 0x000076324f4a7816 */ /* 0x000fe2000000004a */
[----:B------:R-:W-:Y:S01]  /*0c70*/  FFMA.FTZ R76, R55, R76, R150 ;  /* 0x0000004c374c7223 */ /* 0x000fe20000010096 */
[----:B------:R-:W-:Y:S01]  /*0c80*/  PRMT R78, R78, 0x7632, R78 ;  /* 0x000076324e4e7816 */ /* 0x000fe2000000004e */
[----:B------:R-:W-:Y:S01]  /*0c90*/  FADD.FTZ R150, -R154, R75 ;  /* 0x0000004b9a967221 */ /* 0x000fe20000010100 */
[----:B------:R-:W-:Y:S01]  /*0ca0*/  SHF.L.U32 R79, R82, 0x10, RZ ;  /* 0x00000010524f7819 */ /* 0x000fe200000006ff */
[----:B------:R-:W-:Y:S01]  /*0cb0*/  FADD.FTZ R82, -R154, R81 ;  /* 0x000000519a527221 */ /* 0x000fe20000010100 */
[----:B------:R-:W-:Y:S01]  /*0cc0*/  PRMT R83, R83, 0x7632, R83 ;  /* 0x0000763253537816 */ /* 0x000fe20000000053 */
[----:B------:R-:W-:Y:S01]  /*0cd0*/  FMUL.FTZ R150, R141, R150 ;  /* 0x000000968d967220 */ /* 0x000fe20000410000 */
[----:B------:R-:W-:-:S02]  /*0ce0*/  SHF.L.U32 R78, R78, 0x10, RZ ;  /* 0x000000104e4e7819 */ /* 0x000fc400000006ff */
[----:B------:R-:W-:Y:S01]  /*0cf0*/  SHF.L.U32 R151, R74, 0x10, RZ ;  /* 0x000000104a977819 */ /* 0x000fe200000006ff */
[-C--:B------:R-:W-:Y:S01]  /*0d00*/  FMUL.FTZ R74, R33, R79.reuse ;  /* 0x0000004f214a7220 */ /* 0x080fe20000410000 */
[----:B------:R-:W-:Y:S01]  /*0d10*/  SHF.L.U32 R83, R83, 0x10, RZ ;  /* 0x0000001053537819 */ /* 0x000fe200000006ff */
[----:B------:R-:W-:Y:S01]  /*0d20*/  FMUL.FTZ R82, R141, R82 ;  /* 0x000000528d527220 */ /* 0x000fe20000410000 */
        /* <DEDUP_REMOVED lines=8> */
[----:B------:R-:W-:-:S02]  /*0db0*/  SHF.L.U32 R79, R84, 0x10, RZ ;  /* 0x00000010544f7819 */ /* 0x000fc400000006ff */
[----:B------:R-:W-:Y:S02]  /*0dc0*/  PRMT R77, R84, 0x7632, R77 ;  /* 0x00007632544d7816 */ /* 0x000fe4000000004d */
[----:B------:R-:W-:Y:S02]  /*0dd0*/  PRMT R81, R85, 0x7632, R81 ;  /* 0x0000763255517816 */ /* 0x000fe40000000051 */
[----:B------:R-:W-:Y:S02]  /*0de0*/  PRMT R83, R86, 0x7632, R83 ;  /* 0x0000763256537816 */ /* 0x000fe40000000053 */
[----:B------:R-:W-:Y:S01]  /*0df0*/  PRMT R152, R87, 0x7632, R152 ;  /* 0x0000763257987816 */ /* 0x000fe20000000098 */
[----:B------:R-:W-:Y:S01]  /*0e00*/  FADD.FTZ R116, R78, R116 ;  /* 0x000000744e747221 */ /* 0x000fe20000010000 */
[----:B------:R-:W-:Y:S01]  /*0e10*/  FFMA.FTZ R117, R150, R78, R117 ;  /* 0x0000004e96757223 */ /* 0x000fe20000010075 */
[----:B------:R-:W-:Y:S01]  /*0e20*/  FADD.FTZ R108, R151, R108 ;  /* 0x0000006c976c7221 */ /* 0x000fe20000010000 */
[-C--:B------:R-:W-:Y:S01]  /*0e30*/  FFMA.FTZ R109, R82, R151.reuse, R109 ;  /* 0x00000097526d7223 */ /* 0x080fe2000001006d */
[----:B------:R-:W-:Y:S01]  /*0e40*/  FFMA.FTZ R74, R51, R151, R74 ;  /* 0x00000097334a7223 */ /* 0x000fe2000001004a */
[----:B------:R-:W-:Y:S01]  /*0e50*/  SHF.L.U32 R85, R85, 0x10, RZ ;  /* 0x0000001055557819 */ /* 0x000fe200000006ff */
[----:B------:R-:W-:Y:S01]  /*0e60*/  FADD.FTZ R78, -R154, R79 ;  /* 0x0000004f9a4e7221 */ /* 0x000fe20000010100 */
[----:B------:R-:W-:-:S02]  /*0e70*/  SHF.L.U32 R151, R86, 0x10, RZ ;  /* 0x0000001056977819 */ /* 0x000fc400000006ff */
[----:B------:R-:W-:Y:S02]  /*0e80*/  SHF.L.U32 R87, R87, 0x10, RZ ;  /* 0x0000001057577819 */ /* 0x000fe400000006ff */
[----:B------:R-:W-:Y:S02]  /*0e90*/  SHF.L.U32 R77, R77, 0x10, RZ ;  /* 0x000000104d4d7819 */ /* 0x000fe400000006ff */
[----:B------:R-:W-:Y:S02]  /*0ea0*/  SHF.L.U32 R81, R81, 0x10, RZ ;  /* 0x0000001051517819 */ /* 0x000fe400000006ff */
[----:B------:R-:W-:Y:S02]  /*0eb0*/  SHF.L.U32 R83, R83, 0x10, RZ ;  /* 0x0000001053537819 */ /* 0x000fe400000006ff */
[----:B------:R-:W-:Y:S01]  /*0ec0*/  SHF.L.U32 R79, R152, 0x10, RZ ;  /* 0x00000010984f7819 */ /* 0x000fe200000006ff */
[C---:B------:R-:W-:Y:S01]  /*0ed0*/  FADD.FTZ R148, -R154.reuse, R153 ;  /* 0x000000999a947221 */ /* 0x040fe20000010100 */
[C---:B------:R-:W-:Y:S01]  /*0ee0*/  FADD.FTZ R84, -R154.reuse, R85 ;  /* 0x000000559a547221 */ /* 0x040fe20000010100 */
[C---:B------:R-:W-:Y:S01]  /*0ef0*/  FADD.FTZ R86, -R154.reuse, R151 ;  /* 0x000000979a567221 */ /* 0x040fe20000010100 */
[C---:B------:R-:W-:Y:S01]  /*0f00*/  FADD.FTZ R152, -R154.reuse, R87 ;  /* 0x000000579a987221 */ /* 0x040fe20000010100 */
[C---:B------:R-:W-:Y:S01]  /*0f10*/  FADD.FTZ R160, -R154.reuse, R77 ;  /* 0x0000004d9aa07221 */ /* 0x040fe20000010100 */
[C---:B------:R-:W-:Y:S01]  /*0f20*/  FADD.FTZ R158, -R154.reuse, R81 ;  /* 0x000000519a9e7221 */ /* 0x040fe20000010100 */
[C---:B------:R-:W-:Y:S01]  /*0f30*/  FADD.FTZ R156, -R154.reuse, R83 ;  /* 0x000000539a9c7221 */ /* 0x040fe20000010100 */
[----:B------:R-:W-:Y:S01]  /*0f40*/  FADD.FTZ R154, -R154, R79 ;  /* 0x0000004f9a9a7221 */ /* 0x000fe20000010100 */
[----:B------:R-:W-:Y:S01]  /*0f50*/  SHF.L.U32 R79, R88, 0x10, RZ ;  /* 0x00000010584f7819 */ /* 0x000fe200000006ff */
[----:B------:R-:W-:Y:S01]  /*0f60*/  FMUL.FTZ R78, R141, R78 ;  /* 0x0000004e8d4e7220 */ /* 0x000fe20000410000 */
[----:B------:R-:W-:-:S03]  /*0f70*/  SHF.L.U32 R77, R92, 0x10, RZ ;  /* 0x000000105c4d7819 */ /* 0x000fc600000006ff */
[----:B------:R-:W-:Y:S02]  /*0f80*/  FMUL.FTZ R81, R28, R79 ;  /* 0x0000004f1c517220 */ /* 0x000fe40000410000 */
[----:B------:R-:W-:Y:S01]  /*0f90*/  FADD.FTZ R97, R77, R97 ;  /* 0x000000614d617221 */ /* 0x000fe20000010000 */
[-C--:B------:R-:W-:Y:S01]  /*0fa0*/  FFMA.FTZ R105, R78, R77.reuse, R105 ;  /* 0x0000004d4e697223 */ /* 0x080fe20000010069 */
[----:B------:R-:W-:Y:S01]  /*0fb0*/  FFMA.FTZ R77, R44, R77, R81 ;  /* 0x0000004d2c4d7223 */ /* 0x000fe20000010051 */
[----:B------:R-:W-:Y:S01]  /*0fc0*/  SHF.L.U32 R81, R89, 0x10, RZ ;  /* 0x0000001059517819 */ /* 0x000fe200000006ff */
[----:B------:R-:W-:Y:S01]  /*0fd0*/  FADD.FTZ R2, R79, R2 ;  /* 0x000000024f027221 */ /* 0x000fe20000010000 */
[----:B------:R-:W-:Y:S01]  /*0fe0*/  FFMA.FTZ R17, R78, R79, R17 ;  /* 0x0000004f4e117223 */ /* 0x000fe20000010011 */
[----:B------:R-:W-:Y:S01]  /*0ff0*/  SHF.L.U32 R79, R93, 0x10, RZ ;  /* 0x000000105d4f7819 */ /* 0x000fe200000006ff */
[----:B------:R-:W-:Y:S01]  /*1000*/  FMUL.FTZ R84, R141, R84 ;  /* 0x000000548d547220 */ /* 0x000fe20000410000 */
[----:B------:R-:W-:-:S03]  /*1010*/  FMUL.FTZ R83, R30, R81 ;  /* 0x000000511e537220 */ /* 0x000fc60000410000 */
        /* <DEDUP_REMOVED lines=17> */
[----:B------:R-:W-:Y:S01]  /*1130*/  FMUL.FTZ R87, R26, R85 ;  /* 0x000000551a577220 */ /* 0x000fe20000410000 */
[----:B------:R-:W-:Y:S02]  /*1140*/  PRMT R88, R88, 0x7632, R88 ;  /* 0x0000763258587816 */ /* 0x000fe40000000058 */
[----:B------:R-:W-:Y:S01]  /*1150*/  FADD.FTZ R19, R83, R19 ;  /* 0x0000001353137221 */ /* 0x000fe20000010000 */
[-C--:B------:R-:W-:Y:S01]  /*1160*/  FFMA.FTZ R99, R152, R83.reuse, R99 ;  /* 0x0000005398637223 */ /* 0x080fe20000010063 */
[----:B------:R-:W-:Y:S01]  /*1170*/  FFMA.FTZ R83, R42, R83, R87 ;  /* 0x000000532a537223 */ /* 0x000fe20000010057 */
[----:B------:R-:W-:-:S02]  /*1180*/  PRMT R92, R92, 0x7632, R92 ;  /* 0x000076325c5c7816 */ /* 0x000fc4000000005c */
        /* <DEDUP_REMOVED lines=12> */
[----:B------:R-:W-:Y:S01]  /*1250*/  FMUL.FTZ R89, R141, R158 ;  /* 0x0000009e8d597220 */ /* 0x000fe20000410000 */
[----:B------:R-:W-:Y:S02]  /*1260*/  SHF.L.U32 R93, R93, 0x10, RZ ;  /* 0x000000105d5d7819 */ /* 0x000fe400000006ff */
[----:B------:R-:W-:Y:S01]  /*1270*/  PRMT R90, R90, 0x7632, R90 ;  /* 0x000076325a5a7816 */ /* 0x000fe2000000005a */
[-C--:B------:R-:W-:Y:S01]  /*1280*/  FMUL.FTZ R158, R31, R92.reuse ;  /* 0x0000005c1f9e7220 */ /* 0x080fe20000410000 */
[----:B------:R-:W-:Y:S01]  /*1290*/  FADD.FTZ R3, R87, R3 ;  /* 0x0000000357037221 */ /* 0x000fe20000010000 */
        /* <DEDUP_REMOVED lines=8> */
[----:B------:R-:W-:-:S02]  /*1320*/  PRMT R94, R94, 0x7632, R94 ;  /* 0x000076325e5e7816 */ /* 0x000fc4000000005e */
[----:B------:R-:W-:Y:S02]  /*1330*/  PRMT R91, R91, 0x7632, R91 ;  /* 0x000076325b5b7816 */ /* 0x000fe4000000005b */
[----:B------:R-:W-:Y:S01]  /*1340*/  PRMT R95, R95, 0x7632, R95 ;  /* 0x000076325f5f7816 */ /* 0x000fe2000000005f */
[-C--:B------:R-:W-:Y:S01]  /*1350*/  FMUL.FTZ R90, R25, R92.reuse ;  /* 0x0000005c195a7220 */ /* 0x080fe20000410000 */
[----:B------:R-:W-:Y:S01]  /*1360*/  FADD.FTZ R7, R92, R7 ;  /* 0x000000075c077221 */ /* 0x000fe20000010000 */
[----:B------:R-:W-:Y:S01]  /*1370*/  FFMA.FTZ R12, R93, R92, R12 ;  /* 0x0000005c5d0c7223 */ /* 0x000fe2000001000c */
[----:B------:R-:W-:Y:S02]  /*1380*/  SHF.L.U32 R94, R94, 0x10, RZ ;  /* 0x000000105e5e7819 */ /* 0x000fe400000006ff */
[----:B------:R-:W-:Y:S02]  /*1390*/  SHF.L.U32 R92, R91, 0x10, RZ ;  /* 0x000000105b5c7819 */ /* 0x000fe400000006ff */
[----:B------:R-:W-:Y:S01]  /*13a0*/  SHF.L.U32 R91, R95, 0x10, RZ ;  /* 0x000000105f5b7819 */ /* 0x000fe200000006ff */
[----:B------:R-:W-:Y:S01]  /*13b0*/  FMUL.FTZ R95, R141, R154 ;  /* 0x0000009a8d5f7220 */ /* 0x000fe20000410000 */
[----:B------:R-:W-:Y:S01]  /*13c0*/  FADD.FTZ R20, R94, R20 ;  /* 0x000000145e147221 */ /* 0x000fe20000010000 */
[-C--:B------:R-:W-:Y:S01]  /*13d0*/  FFMA.FTZ R100, R93, R94.reuse, R100 ;  /* 0x0000005e5d647223 */ /* 0x080fe20000010064 */
[----:B------:R-:W-:Y:S01]  /*13e0*/  FFMA.FTZ R90, R41, R94, R90 ;  /* 0x0000005e295a7223 */ /* 0x000fe2000001005a */
[-C--:B------:R-:W-:Y:S01]  /*13f0*/  FMUL.FTZ R94, R27, R92.reuse ;  /* 0x0000005c1b5e7220 */ /* 0x080fe20000410000 */
[----:B------:R-:W-:Y:S01]  /*1400*/  FADD.FTZ R9, R92, R9 ;  /* 0x000000095c097221 */ /* 0x000fe20000010000 */
[----:B------:R-:W-:Y:S01]  /*1410*/  FFMA.FTZ R10, R95, R92, R10 ;  /* 0x0000005c5f0a7223 */ /* 0x000fe2000001000a */
[----:B------:R-:W-:Y:S01]  /*1420*/  FMUL.FTZ R147, R38, R157 ;  /* 0x0000009d26937220 */ /* 0x000fe20000410000 */
[----:B------:R-:W-:Y:S01]  /*1430*/  FADD.FTZ R92, RZ, R149 ;  /* 0x00000095ff5c7221 */ /* 0x000fe20000010000 */
[----:B------:R-:W-:Y:S01]  /*1440*/  FFMA.FTZ R151, R0, R149, RZ ;  /* 0x0000009500977223 */ /* 0x000fe200000100ff */
        /* <DEDUP_REMOVED lines=16> */
[----:B------:R-:W-:Y:S02]  /*1550*/  FADD.FTZ R18, R91, R18 ;  /* 0x000000125b127221 */ /* 0x000fe40000010000 */
[----:B------:R-:W-:Y:S01]  /*1560*/  FADD.FTZ R151, R77, R92 ;  /* 0x0000005c4d977221 */ /* 0x000fe20000010000 */
[----:B------:R-:W-:Y:S01]  /*1570*/  FFMA.FTZ R92, R78, R77, R153 ;  /* 0x0000004d4e5c7223 */ /* 0x000fe20000010099 */
        /* <DEDUP_REMOVED lines=12> */
[----:B------:R-:W-:Y:S01]  /*1640*/  UMOV UR4, 0xffffffff ;  /* 0xffffffff00047882 */ /* 0x000fe20000000000 */
[----:B------:R-:W-:Y:S01]  /*1650*/  ISETP.NE.U32.AND P1, PT, RZ, UR14, PT ;  /* 0x0000000eff007c0c */ /* 0x000fe2000bf25070 */
[----:B------:R-:W-:Y:S01]  /*1660*/  FADD.FTZ R94, R94, R83 ;  /* 0x000000535e5e7221 */ /* 0x000fe20000010000 */
[----:B------:R-:W-:Y:S01]  /*1670*/  FFMA.FTZ R92, R152, R83, R151 ;  /* 0x00000053985c7223 */ /* 0x000fe20000010097 */
[----:B------:R-:W-:Y:S01]  /*1680*/  FADD.FTZ R128, R155, R128 ;  /* 0x000000809b807221 */ /* 0x000fe20000010000 */
[C---:B------:R-:W-:Y:S01]  /*1690*/  FFMA.FTZ R129, R148.reuse, R155, R129 ;  /* 0x0000009b94817223 */ /* 0x040fe20000010081 */
[----:B------:R-:W-:Y:S01]  /*16a0*/  FADD.FTZ R126, R157, R126 ;  /* 0x0000007e9d7e7221 */ /* 0x000fe20000010000 */
[----:B------:R-:W-:Y:S01]  /*16b0*/  FFMA.FTZ R127, R148, R157, R127 ;  /* 0x0000009d947f7223 */ /* 0x000fe2000001007f */
[----:B------:R-:W-:Y:S01]  /*16c0*/  ISETP.NE.AND.EX P1, PT, RZ, UR15, PT, P1 ;  /* 0x0000000fff007c0c */ /* 0x000fe2000bf25310 */
[----:B------:R-:W-:Y:S01]  /*16d0*/  FADD.FTZ R153, R94, R91 ;  /* 0x0000005b5e997221 */ /* 0x000fe20000010000 */
[----:B------:R-:W-:Y:S01]  /*16e0*/  FFMA.FTZ R92, R95, R91, R92 ;  /* 0x0000005b5f5c7223 */ /* 0x000fe2000001005c */
        /* <DEDUP_REMOVED lines=19> */
.L_x_796:
        /* <DEDUP_REMOVED lines=43> */
.L_x_770:
        /* <DEDUP_REMOVED lines=33> */
.L_x_769:
        /* <DEDUP_REMOVED lines=36> */
.L_x_772:
        /* <DEDUP_REMOVED lines=37> */
.L_x_768:
        /* <DEDUP_REMOVED lines=49> */
.L_x_774:
        /* <DEDUP_REMOVED lines=45> */
.L_x_773:
        /* <DEDUP_REMOVED lines=48> */
.L_x_775:
        /* <DEDUP_REMOVED lines=48> */
.L_x_771:
        /* <DEDUP_REMOVED lines=65> */
.L_x_778:
        /* <DEDUP_REMOVED lines=45> */
.L_x_777:
        /* <DEDUP_REMOVED lines=46> */
.L_x_780:
        /* <DEDUP_REMOVED lines=41> */
.L_x_776:
        /* <DEDUP_REMOVED lines=39> */
.L_x_782:
        /* <DEDUP_REMOVED lines=33> */
.L_x_781:
        /* <DEDUP_REMOVED lines=34> */
.L_x_783:
        /* <DEDUP_REMOVED lines=28> */
.L_x_779:
        /* <DEDUP_REMOVED lines=13> */
.L_x_766:
        /* <DEDUP_REMOVED lines=64> */
.L_x_765:
[----:B------:R-:W-:Y:S05]  /*46d0*/  BSYNC B0 ;  /* 0x0000000000007941 */ /* 0x000fea0003800000 */
.L_x_764:
[----:B------:R-:W1:Y:S01]  /*46e0*/  S2R R0, SR_TID.X ;  /* 0x0000000000007919 */ /* 0x000e620000002100 */
[----:B------:R-:W-:Y:S01]  /*46f0*/  MOV R8, 0x400 ;  /* 0x0000040000087802 */ /* 0x000fe20000000f00 */
[----:B------:R-:W-:Y:S05]  /*4700*/  WARPSYNC.ALL ;  /* 0x0000000000007948 */ /* 0x000fea0003800000 */
[----:B------:R-:W2:Y:S01]  /*4710*/  S2R R9, SR_CgaCtaId ;  /* 0x0000000000097919 */ /* 0x000ea20000008800 */
[----:B------:R-:W3:Y:S01]  /*4720*/  S2UR UR4, SR_CTAID.X ;  /* 0x00000000000479c3 */ /* 0x000ee20000002500 */
[----:B------:R-:W4:Y:S01]  /*4730*/  LDCU.128 UR20, c[0x0][0x440] ;  /* 0x00008800ff1477ac */ /* 0x000f220008000c00 */
[----:B------:R-:W5:Y:S01]  /*4740*/  LDCU.128 UR24, c[0x0][0x450] ;  /* 0x00008a00ff1877ac */ /* 0x000f620008000c00 */
[----:B-1----:R-:W-:-:S02]  /*4750*/  SHF.L.U32 R3, R0, 0x6, RZ ;  /* 0x0000000600037819 */ /* 0x002fc400000006ff */
[----:B------:R-:W-:Y:S02]  /*4760*/  SHF.L.U32 R2, R0, 0x5, RZ ;  /* 0x0000000500027819 */ /* 0x000fe400000006ff */
[----:B------:R-:W-:Y:S02]  /*4770*/  LOP3.LUT R3, R3, 0x1800, RZ, 0xc0, !PT ;  /* 0x0000180003037812 */ /* 0x000fe400078ec0ff */
[----:B--2---:R-:W-:Y:S02]  /*4780*/  LEA R9, R9, R8, 0x18 ;  /* 0x0000000809097211 */ /* 0x004fe400078ec0ff */
        /* <DEDUP_REMOVED lines=8> */
[----:B------:R-:W1:Y:S04]  /*4810*/  LDS R8, [R2] ;  /* 0x0000000002087984 */ /* 0x000e680000000800 */
[----:B------:R-:W2:Y:S04]  /*4820*/  LDS R9, [R2+0x200] ;  /* 0x0002000002097984 */ /* 0x000ea80000000800 */
[----:B------:R-:W0:Y:S04]  /*4830*/  LDS R10, [R2+0x400] ;  /* 0x00040000020a7984 */ /* 0x000e280000000800 */
        /* <DEDUP_REMOVED lines=8> */
[----:B-1----:R-:W-:-:S03]  /*48c0*/  FADD.FTZ R8, RZ, R8 ;  /* 0x00000008ff087221 */ /* 0x002fc60000010000 */
[----:B------:R-:W1:Y:S01]  /*48d0*/  LDS R18, [R2+0x1600] ;  /* 0x0016000002127984 */ /* 0x000e620000000800 */
[----:B--2---:R-:W-:-:S03]  /*48e0*/  FADD.FTZ R9, RZ, R9 ;  /* 0x00000009ff097221 */ /* 0x004fc60000010000 */
[----:B------:R-:W2:Y:S01]  /*48f0*/  LDS R21, [R2+0x1800] ;  /* 0x0018000002157984 */ /* 0x000ea20000000800 */
[----:B0-----:R-:W-:-:S03]  /*4900*/  FADD.FTZ R10, RZ, R10 ;  /* 0x0000000aff0a7221 */ /* 0x001fc60000010000 */
[----:B------:R-:W0:Y:S01]  /*4910*/  LDS R20, [R2+0x1a00] ;  /* 0x001a000002147984 */ /* 0x000e220000000800 */
[----:B----4-:R-:W-:-:S03]  /*4920*/  FADD.FTZ R8, R8, R13 ;  /* 0x0000000d08087221 */ /* 0x010fc60000010000 */
[----:B------:R-:W4:Y:S01]  /*4930*/  LDS R23, [R2+0x1c00] ;  /* 0x001c000002177984 */ /* 0x000f220000000800 */
[----:B-----5:R-:W-:-:S03]  /*4940*/  FADD.FTZ R9, R9, R12 ;  /* 0x0000000c09097221 */ /* 0x020fc60000010000 */
[----:B------:R-:W5:Y:S01]  /*4950*/  LDS R22, [R2+0x1e00] ;  /* 0x001e000002167984 */ /* 0x000f620000000800 */
[----:B---3--:R-:W-:Y:S01]  /*4960*/  FADD.FTZ R10, R10, R15 ;  /* 0x0000000f0a0a7221 */ /* 0x008fe20000010000 */
        /* <DEDUP_REMOVED lines=10> */
[----:B0-----:R-:W-:-:S03]  /*4a10*/  FADD.FTZ R13, R9, R20 ;  /* 0x00000014090d7221 */ /* 0x001fc60000010000 */
[----:B------:R-:W-:Y:S01]  /*4a20*/  STS.128 [R3+0x400], R56 ;  /* 0x0004003803007388 */ /* 0x000fe20000000c00 */
[----:B----4-:R-:W-:-:S03]  /*4a30*/  FADD.FTZ R23, R10, R23 ;  /* 0x000000170a177221 */ /* 0x010fc60000010000 */
[----:B------:R-:W-:Y:S01]  /*4a40*/  STS.128 [R3+0x410], R4 ;  /* 0x0004100403007388 */ /* 0x000fe20000000c00 */
[----:B-----5:R-:W-:Y:S01]  /*4a50*/  FADD.FTZ R11, R11, R22 ;  /* 0x000000160b0b7221 */ /* 0x020fe20000010000 */
        /* <DEDUP_REMOVED lines=20> */
[----:B----4-:R-:W-:-:S03]  /*4ba0*/  FADD.FTZ R34, RZ, R34 ;  /* 0x00000022ff227221 */ /* 0x010fc60000010000 */
[----:B------:R-:W4:Y:S01]  /*4bb0*/  LDS R12, [R2+0x1e00] ;  /* 0x001e0000020c7984 */ /* 0x000f220000000800 */
[----:B-----5:R-:W-:Y:S01]  /*4bc0*/  FADD.FTZ R34, R34, R37 ;  /* 0x0000002522227221 */ /* 0x020fe20000010000 */
        /* <DEDUP_REMOVED lines=8> */
[----:B-1----:R-:W-:Y:S02]  /*4c50*/  FADD.FTZ R15, R7, R8 ;  /* 0x00000008070f7221 */ /* 0x002fe40000010000 */
[----:B------:R-:W0:Y:S01]  /*4c60*/  LDC R8, c[0x0][0x388] ;  /* 0x0000e200ff087b82 */ /* 0x000e220000000800 */
[----:B------:R-:W-:Y:S01]  /*4c70*/  STS.128 [R3+0x10], R52 ;  /* 0x0000103403007388 */ /* 0x000fe20000000c00 */
[----:B--2---:R-:W-:-:S03]  /*4c80*/  FADD.FTZ R17, R4, R17 ;  /* 0x0000001104117221 */ /* 0x004fc60000010000 */
[----:B------:R-:W-:Y:S01]  /*4c90*/  STS.128 [R3+0x400], R68 ;  /* 0x0004004403007388 */ /* 0x000fe20000000c00 */
[----:B---3--:R-:W-:-:S03]  /*4ca0*/  FADD.FTZ R19, R9, R10 ;  /* 0x0000000a09137221 */ /* 0x008fc60000010000 */
[----:B------:R-:W-:Y:S01]  /*4cb0*/  STS.128 [R3+0x410], R76 ;  /* 0x0004104c03007388 */ /* 0x000fe20000000c00 */
[----:B----4-:R-:W-:Y:S01]  /*4cc0*/  FADD.FTZ R25, R5, R12 ;  /* 0x0000000c05197221 */ /* 0x010fe20000010000 */
[----:B------:R-:W-:Y:S01]  /*4cd0*/  BAR.SYNC.DEFER_BLOCKING 0x0 ;  /* 0x0000000000007b1d */ /* 0x000fe20000010000 */
[----:B0-----:R-:W-:-:S05]  /*4ce0*/  IMAD R5, R8, UR4, RZ ;  /* 0x0000000408057c24 */ /* 0x001fca000f8e02ff */
[----:B------:R-:W-:-:S04]  /*4cf0*/  IADD3 R0, P0, PT, R5, R0, RZ ;  /* 0x0000000005007210 */ /* 0x000fc80007f1e0ff */
[----:B------:R-:W-:Y:S02]  /*4d00*/  IADD3.X R5, PT, PT, RZ, RZ, RZ, P0, !PT ;  /* 0x000000ffff057210 */ /* 0x000fe400007fe4ff */
[C---:B------:R-:W-:Y:S01]  /*4d10*/  SHF.L.U32 R8, R0.reuse, 0x2, RZ ;  /* 0x0000000200087819 */ /* 0x040fe200000006ff */
[----:B------:R-:W0:Y:S01]  /*4d20*/  LDS R14, [R2] ;  /* 0x00000000020e7984 */ /* 0x000e220000000800 */
[----:B------:R-:W-:-:S03]  /*4d30*/  SHF.L.U64.HI R0, R0, 0x2, R5 ;  /* 0x0000000200007819 */ /* 0x000fc60000010205 */
        /* <DEDUP_REMOVED lines=59> */
[C---:B------:R-:W-:Y:S01]  /*50f0*/  IADD3 R4, P0, PT, R8.reuse, UR22, RZ ;  /* 0x0000001608047c10 */ /* 0x040fe2000ff1e0ff */
[----:B------:R-:W-:Y:S01]  /*5100*/  FADD.FTZ R33, R7, R6 ;  /* 0x0000000607217221 */ /* 0x000fe20000010000 */
[----:B------:R-:W-:Y:S02]  /*5110*/  IADD3 R6, P2, PT, R8, UR26, RZ ;  /* 0x0000001a08067c10 */ /* 0x000fe4000ff5e0ff */
[----:B------:R-:W-:Y:S01]  /*5120*/  IADD3.X R5, PT, PT, R0, UR23, RZ, P0, !PT ;  /* 0x0000001700057c10 */ /* 0x000fe200087fe4ff */
[----:B------:R-:W-:Y:S01]  /*5130*/  FADD.FTZ R10, RZ, R10 ;  /* 0x0000000aff0a7221 */ /* 0x000fe20000010000 */
[C---:B----4-:R-:W-:Y:S02]  /*5140*/  IADD3 R2, P1, PT, R8.reuse, UR20, RZ ;  /* 0x0000001408027c10 */ /* 0x050fe4000ff3e0ff */
[----:B------:R-:W-:Y:S01]  /*5150*/  IADD3 R8, P3, PT, R8, UR24, RZ ;  /* 0x0000001808087c10 */ /* 0x000fe2000ff7e0ff */
[----:B------:R-:W-:Y:S01]  /*5160*/  FADD.FTZ R37, R3, R26 ;  /* 0x0000001a03257221 */ /* 0x000fe20000010000 */
[C---:B------:R-:W-:Y:S01]  /*5170*/  IADD3.X R3, PT, PT, R0.reuse, UR21, RZ, P1, !PT ;  /* 0x0000001500037c10 */ /* 0x040fe20008ffe4ff */
[----:B------:R-:W-:Y:S01]  /*5180*/  STG.E desc[UR10][R4.64], R15 ;  /* 0x0000000f04007986 */ /* 0x000fe2000c10190a */
[----:B------:R-:W-:Y:S01]  /*5190*/  IADD3.X R7, PT, PT, R0, UR27, RZ, P2, !PT ;  /* 0x0000001b00077c10 */ /* 0x000fe200097fe4ff */
[----:B------:R-:W-:Y:S01]  /*51a0*/  FADD.FTZ R10, R10, R27 ;  /* 0x0000001b0a0a7221 */ /* 0x000fe20000010000 */
[----:B------:R-:W-:Y:S01]  /*51b0*/  IADD3.X R9, PT, PT, R0, UR25, RZ, P3, !PT ;  /* 0x0000001900097c10 */ /* 0x000fe20009ffe4ff */
        /* <DEDUP_REMOVED lines=22> */
.L_x_767:
[----:B------:R-:W-:Y:S01]  /*5320*/  HFMA2 R154, -RZ, RZ, 0, 5.9604644775390625e-08 ;  /* 0x00000001ff9a7431 */ /* 0x000fe200000001ff */
[----:B------:R-:W-:Y:S01]  /*5330*/  BSSY B2, `(.L_x_785) ;  /* 0x0000006000027945 */ /* 0x000fe20003800000 */
[----:B------:R-:W-:Y:S02]  /*5340*/  MOV R151, 0x1f ;  /* 0x0000001f00977802 */ /* 0x000fe40000000f00 */
[----:B------:R-:W-:-:S07]  /*5350*/  MOV R156, 0xffffffff ;  /* 0xffffffff009c7802 */ /* 0x000fce0000000f00 */
[----:B-----5:R-:W-:Y:S05]  /*5360*/  WARPSYNC.COLLECTIVE R156, `(.L_x_786) ;  /* 0x000000009c087348 */ /* 0x020fea0003c00000 */
[----:B------:R0:W1:Y:S02]  /*5370*/  SHFL.BFLY P3, R157, R153, R154, R151 ;  /* 0x0c00009a999d7389 */ /* 0x0000640000060097 */
[----:B01---5:R-:W-:Y:S05]  /*5380*/  ENDCOLLECTIVE ;  /* 0x000000000000791b */ /* 0x023fea0003800000 */
.L_x_786:
[----:B------:R-:W-:Y:S05]  /*5390*/  BSYNC B2 ;  /* 0x0000000000027941 */ /* 0x000fea0003800000 */
.L_x_785:
        /* <DEDUP_REMOVED lines=8> */
.L_x_787:
[----:B------:R-:W-:Y:S01]  /*5420*/  HFMA2 R154, -RZ, RZ, 0, 1.1920928955078125e-07 ;  /* 0x00000002ff9a7431 */ /* 0x000fe200000001ff */
[----:B------:R-:W-:Y:S02]  /*5430*/  MOV R153, R158 ;  /* 0x0000009e00997202 */ /* 0x000fe40000000f00 */
[----:B------:R-:W-:-:S07]  /*5440*/  MOV R155, R157 ;  /* 0x0000009d009b7202 */ /* 0x000fce0000000f00 */
[----:B------:R-:W-:Y:S05]  /*5450*/  WARPSYNC.COLLECTIVE R156, `(.L_x_788) ;  /* 0x000000009c087348 */ /* 0x000fea0003c00000 */
[----:B------:R0:W1:Y:S02]  /*5460*/  SHFL.BFLY P3, R157, R153, R154, R151 ;  /* 0x0c00009a999d7389 */ /* 0x0000640000060097 */
[----:B01----:R-:W-:Y:S05]  /*5470*/  ENDCOLLECTIVE ;  /* 0x000000000000791b */ /* 0x003fea0003800000 */
.L_x_788:
[----:B------:R-:W-:-:S05]  /*5480*/  FADD.FTZ R155, R92, R155 ;  /* 0x0000009b5c9b7221 */ /* 0x000fca0000010000 */
[----:B------:R-:W-:Y:S01]  /*5490*/  MOV R153, R155 ;  /* 0x0000009b00997202 */ /* 0x000fe20000000f00 */
[----:B------:R-:W-:-:S07]  /*54a0*/  FADD.FTZ R159, R158, R157 ;  /* 0x0000009d9e9f7221 */ /* 0x000fce0000010000 */
[----:B------:R-:W-:Y:S05]  /*54b0*/  WARPSYNC.COLLECTIVE R156, `(.L_x_789) ;  /* 0x000000009c087348 */ /* 0x000fea0003c00000 */
[----:B------:R0:W1:Y:S02]  /*54c0*/  SHFL.BFLY P3, R157, R153, R154, R151 ;  /* 0x0c00009a999d7389 */ /* 0x0000640000060097 */
[----:B01----:R-:W-:Y:S05]  /*54d0*/  ENDCOLLECTIVE ;  /* 0x000000000000791b */ /* 0x003fea0003800000 */
.L_x_789:
[----:B------:R-:W-:Y:S01]  /*54e0*/  HFMA2 R154, -RZ, RZ, 0, 2.384185791015625e-07 ;  /* 0x00000004ff9a7431 */ /* 0x000fe200000001ff */
[----:B------:R-:W-:Y:S02]  /*54f0*/  MOV R153, R159 ;  /* 0x0000009f00997202 */ /* 0x000fe40000000f00 */
[----:B------:R-:W-:-:S07]  /*5500*/  MOV R94, R157 ;  /* 0x0000009d005e7202 */ /* 0x000fce0000000f00 */
[----:B------:R-:W-:Y:S05]  /*5510*/  WARPSYNC.COLLECTIVE R156, `(.L_x_790) ;  /* 0x000000009c087348 */ /* 0x000fea0003c00000 */
[----:B------:R0:W1:Y:S02]  /*5520*/  SHFL.BFLY P3, R157, R153, R154, R151 ;  /* 0x0c00009a999d7389 */ /* 0x0000640000060097 */
[----:B01----:R-:W-:Y:S05]  /*5530*/  ENDCOLLECTIVE ;  /* 0x000000000000791b */ /* 0x003fea0003800000 */
.L_x_790:
[----:B------:R-:W-:-:S05]  /*5540*/  FADD.FTZ R160, R155, R94 ;  /* 0x0000005e9ba07221 */ /* 0x000fca0000010000 */
[----:B------:R-:W-:Y:S01]  /*5550*/  MOV R153, R160 ;  /* 0x000000a000997202 */ /* 0x000fe20000000f00 */
[----:B------:R-:W-:-:S07]  /*5560*/  FADD.FTZ R162, R159, R157 ;  /* 0x0000009d9fa27221 */ /* 0x000fce0000010000 */
[----:B------:R-:W-:Y:S05]  /*5570*/  WARPSYNC.COLLECTIVE R156, `(.L_x_791) ;  /* 0x000000009c087348 */ /* 0x000fea0003c00000 */
[----:B------:R0:W1:Y:S02]  /*5580*/  SHFL.BFLY P3, R157, R153, R154, R151 ;  /* 0x0c00009a999d7389 */ /* 0x0000640000060097 */
[----:B01----:R-:W-:Y:S05]  /*5590*/  ENDCOLLECTIVE ;  /* 0x000000000000791b */ /* 0x003fea0003800000 */
.L_x_791:
[----:B------:R-:W-:Y:S01]  /*55a0*/  HFMA2 R154, -RZ, RZ, 0, 4.76837158203125e-07 ;  /* 0x00000008ff9a7431 */ /* 0x000fe200000001ff */
[----:B------:R-:W-:Y:S02]  /*55b0*/  MOV R153, R162 ;  /* 0x000000a200997202 */ /* 0x000fe40000000f00 */
[----:B------:R-:W-:-:S07]  /*55c0*/  MOV R161, R157 ;  /* 0x0000009d00a17202 */ /* 0x000fce0000000f00 */
[----:B------:R-:W-:Y:S05]  /*55d0*/  WARPSYNC.COLLECTIVE R156, `(.L_x_792) ;  /* 0x000000009c087348 */ /* 0x000fea0003c00000 */
[----:B------:R0:W1:Y:S02]  /*55e0*/  SHFL.BFLY P3, R157, R153, R154, R151 ;  /* 0x0c00009a999d7389 */ /* 0x0000640000060097 */
[----:B01----:R-:W-:Y:S05]  /*55f0*/  ENDCOLLECTIVE ;  /* 0x000000000000791b */ /* 0x003fea0003800000 */
.L_x_792:
[----:B------:R-:W-:-:S05]  /*5600*/  FADD.FTZ R161, R160, R161 ;  /* 0x000000a1a0a17221 */ /* 0x000fca0000010000 */
[----:B------:R-:W-:Y:S01]  /*5610*/  MOV R153, R161 ;  /* 0x000000a100997202 */ /* 0x000fe20000000f00 */
[----:B------:R-:W-:-:S07]  /*5620*/  FADD.FTZ R94, R162, R157 ;  /* 0x0000009da25e7221 */ /* 0x000fce0000010000 */
[----:B------:R-:W-:Y:S05]  /*5630*/  WARPSYNC.COLLECTIVE R156, `(.L_x_793) ;  /* 0x000000009c087348 */ /* 0x000fea0003c00000 */
[----:B------:R0:W1:Y:S02]  /*5640*/  SHFL.BFLY P3, R157, R153, R154, R151 ;  /* 0x0c00009a999d7389 */ /* 0x0000640000060097 */
[----:B01----:R-:W-:Y:S05]  /*5650*/  ENDCOLLECTIVE ;  /* 0x000000000000791b */ /* 0x003fea0003800000 */
.L_x_793:
[----:B------:R-:W-:Y:S01]  /*5660*/  HFMA2 R154, -RZ, RZ, 0, 9.5367431640625e-07 ;  /* 0x00000010ff9a7431 */ /* 0x000fe200000001ff */
[----:B------:R-:W-:Y:S02]  /*5670*/  MOV R153, R94 ;  /* 0x0000005e00997202 */ /* 0x000fe40000000f00 */
[----:B------:R-:W-:-:S07]  /*5680*/  MOV R92, R157 ;  /* 0x0000009d005c7202 */ /* 0x000fce0000000f00 */
[----:B------:R-:W-:Y:S05]  /*5690*/  WARPSYNC.COLLECTIVE R156, `(.L_x_794) ;  /* 0x000000009c087348 */ /* 0x000fea0003c00000 */
[----:B------:R0:W1:Y:S02]  /*56a0*/  SHFL.BFLY P3, R157, R153, R154, R151 ;  /* 0x0c00009a999d7389 */ /* 0x0000640000060097 */
[----:B01----:R-:W-:Y:S05]  /*56b0*/  ENDCOLLECTIVE ;  /* 0x000000000000791b */ /* 0x003fea0003800000 */
.L_x_794:
[----:B------:R-:W-:-:S05]  /*56c0*/  FADD.FTZ R92, R161, R92 ;  /* 0x0000005ca15c7221 */ /* 0x000fca0000010000 */
[----:B------:R-:W-:Y:S02]  /*56d0*/  MOV R153, R92 ;  /* 0x0000005c00997202 */ /* 0x000fe40000000f00 */
[----:B------:R-:W-:-:S07]  /*56e0*/  MOV R155, R157 ;  /* 0x0000009d009b7202 */ /* 0x000fce0000000f00 */
[----:B------:R-:W-:Y:S05]  /*56f0*/  WARPSYNC.COLLECTIVE R156, `(.L_x_795) ;  /* 0x000000009c087348 */ /* 0x000fea0003c00000 */
[----:B------:R0:W1:Y:S02]  /*5700*/  SHFL.BFLY P3, R157, R153, R154, R151 ;  /* 0x0c00009a999d7389 */ /* 0x0000640000060097 */
[----:B01----:R-:W-:Y:S05]  /*5710*/  ENDCOLLECTIVE ;  /* 0x000000000000791b */ /* 0x003fea0003800000 */
.L_x_795:
[----:B------:R-:W-:Y:S05]  /*5720*/  BRA `(.L_x_796) ;  /* 0xffffffc0003c7947 */ /* 0x000fea000383ffff */
.L_x_797:
        /* <DEDUP_REMOVED lines=13> */
.L_x_3911:


//--------------------- .text._ZN10layer_norm31ln_parallel_residual_bwd_kernelINS_13Kernel_traitsIf13__nv_bfloat16S2_S2_fjLj512ELj1ELj4ELj1ELj16ENS_18Kernel_traits_baseILj512EfS2_S2_S2_fjLj128EEEEELb0ELb1ELb0EEEvNS_9BwdParamsE --------------------------
	.section	.text._ZN10layer_norm31ln_parallel_residual_bwd_kernelINS_13Kernel_traitsIf13__nv_bfloat16S2_S2_fjLj512ELj1ELj4ELj1ELj16ENS_18Kernel_traits_baseILj512EfS2_S2_S2_fjLj128EEEEELb0ELb1ELb0EEEvNS_9BwdParamsE,"ax",@progbits
	.align	128
        .global         _ZN10layer_norm31ln_parallel_residual_bwd_kernelINS_13Kernel_traitsIf13__nv_bfloat16S2_S2_fjLj512ELj1ELj4ELj1ELj16ENS_18Kernel_traits_baseILj512EfS2_S2_S2_fjLj128EEEEELb0ELb1ELb0EEEvNS_9BwdParamsE
        .type           _ZN10layer_norm31ln_parallel_residual_bwd_kernelINS_13Kernel_traitsIf13__nv_bfloat16S2_S2_fjLj512ELj1ELj4ELj1ELj16ENS_18Kernel_traits_baseILj512EfS2_S2_S2_fjLj128EEEEELb0ELb1ELb0EEEvNS_9BwdParamsE,@function
        .size           _ZN10layer_norm31ln_parallel_residual_bwd_kernelINS_13Kernel_traitsIf13__nv_bfloat16S2_S2_fjLj512ELj1ELj4ELj1ELj16ENS_18Kernel_traits_baseILj512EfS2_S2_S2_fjLj128EEEEELb0ELb1ELb0EEEvNS_9BwdParamsE,(.L_x_3912 - _ZN10layer_norm31ln_parallel_residual_bwd_kernelINS_13Kernel_traitsIf13__nv_bfloat16S2_S2_fjLj512ELj1ELj4ELj1ELj16ENS_18Kernel_traits_baseILj512EfS2_S2_S2_fjLj128EEEEELb0ELb1ELb0EEEvNS_9BwdParamsE)
        .other          _ZN10layer_norm31ln_parallel_residual_bwd_kernelINS_13Kernel_traitsIf13__nv_bfloat16S2_S2_fjLj512ELj1ELj4ELj1ELj16ENS_18Kernel_traits_baseILj512EfS2_S2_S2_fjLj128EEEEELb0ELb1ELb0EEEvNS_9BwdParamsE,@"STO_CUDA_ENTRY STV_DEFAULT"
_ZN10layer_norm31ln_parallel_residual_bwd_kernelINS_13Kernel_traitsIf13__nv_bfloat16S2_S2_fjLj512ELj1ELj4ELj1ELj16ENS_18Kernel_traits_baseILj512EfS2_S2_S2_fjLj128EEEEELb0ELb1ELb0EEEvNS_9BwdParamsE:
.text._ZN10layer_norm31ln_parallel_residual_bwd_kernelINS_13Kernel_traitsIf13__nv_bfloat16S2_S2_fjLj512ELj1ELj4ELj1ELj16ENS_18Kernel_traits_baseILj512EfS2_S2_S2_fjLj128EEEEELb0ELb1ELb0EEEvNS_9BwdParamsE:
        /* <DEDUP_REMOVED lines=27> */
[----:B---3--:R-:W-:-:S03]  /*01b0*/  @P1 IMAD.WIDE.U32 R8, R11, 0x20, R8 ;  /* 0x000000200b081825 */ /* 0x008fc600078e0008 */
[----:B------:R3:W5:Y:S04]  /*01c0*/  @P0 LDG.E.128 R24, desc[UR10][R6.64+0x10] ;  /* 0x0000100a06180981 */ /* 0x000768000c1e1d00 */
[----:B------:R3:W5:Y:S04]  /*01d0*/  @P1 LDG.E.128 R28, desc[UR10][R8.64] ;  /* 0x0000000a081c1981 */ /* 0x000768000c1e1d00 */
        /* <DEDUP_REMOVED lines=45> */
.L_x_828:
        /* <DEDUP_REMOVED lines=26> */
[C---:B--2---:R-:W-:Y:S02]  /*0650*/  PRMT R6, R8.reuse, 0x7632, R6 ;  /* 0x0000763208067816 */ /* 0x044fe40000000006 */
[----:B------:R-:W-:Y:S02]  /*0660*/  SHF.L.U32 R7, R8, 0x10, RZ ;  /* 0x0000001008077819 */ /* 0x000fe400000006ff */
[C---:B------:R-:W-:Y:S02]  /*0670*/  PRMT R12, R9.reuse, 0x7632, R12 ;  /* 0x00007632090c7816 */ /* 0x040fe4000000000c */
[----:B------:R-:W-:Y:S01]  /*0680*/  SHF.L.U32 R13, R9, 0x10, RZ ;  /* 0x00000010090d7819 */ /* 0x000fe200000006ff */
[----:B------:R-:W-:Y:S01]  /*0690*/  FADD.FTZ R8, -R106, R7 ;  /* 0x000000076a087221 */ /* 0x000fe20000010100 */
[C---:B------:R-:W-:Y:S02]  /*06a0*/  PRMT R99, R10.reuse, 0x7632, R99 ;  /* 0x000076320a637816 */ /* 0x040fe40000000063 */
[----:B------:R-:W-:-:S02]  /*06b0*/  SHF.L.U32 R101, R10, 0x10, RZ ;  /* 0x000000100a657819 */ /* 0x000fc400000006ff */
[C---:B---3--:R-:W-:Y:S02]  /*06c0*/  PRMT R9, R80.reuse, 0x7632, R9 ;  /* 0x0000763250097816 */ /* 0x048fe40000000009 */
[----:B------:R-:W-:Y:S02]  /*06d0*/  SHF.L.U32 R105, R80, 0x10, RZ ;  /* 0x0000001050697819 */ /* 0x000fe400000006ff */
[C---:B------:R-:W-:Y:S02]  /*06e0*/  PRMT R10, R11.reuse, 0x7632, R10 ;  /* 0x000076320b0a7816 */ /* 0x040fe4000000000a */
[----:B------:R-:W-:Y:S01]  /*06f0*/  SHF.L.U32 R107, R11, 0x10, RZ ;  /* 0x000000100b6b7819 */ /* 0x000fe200000006ff */
[----:B------:R-:W-:Y:S01]  /*0700*/  FADD.FTZ R52, R52, R105 ;  /* 0x0000006934347221 */ /* 0x000fe20000010000 */
[----:B------:R-:W-:Y:S02]  /*0710*/  PRMT R80, R82, 0x7632, R80 ;  /* 0x0000763252507816 */ /* 0x000fe40000000050 */
[----:B------:R-:W-:Y:S01]  /*0720*/  PRMT R104, R83, 0x7632, R104 ;  /* 0x0000763253687816 */ /* 0x000fe20000000068 */
[----:B------:R-:W-:Y:S01]  /*0730*/  FADD.FTZ R102, -R106, R107 ;  /* 0x0000006b6a667221 */ /* 0x000fe20000010100 */
[----:B------:R-:W-:Y:S01]  /*0740*/  SHF.L.U32 R11, R6, 0x10, RZ ;  /* 0x00000010060b7819 */ /* 0x000fe200000006ff */
[----:B-----5:R-:W-:Y:S01]  /*0750*/  FMUL.FTZ R107, R15, R8 ;  /* 0x000000080f6b7220 */ /* 0x020fe20000410000 */
[----:B------:R-:W-:Y:S01]  /*0760*/  SHF.L.U32 R111, R83, 0x10, RZ ;  /* 0x00000010536f7819 */ /* 0x000fe200000006ff */
[----:B------:R-:W-:Y:S01]  /*0770*/  FADD.FTZ R6, -R106, R13 ;  /* 0x0000000d6a067221 */ /* 0x000fe20000010100 */
[----:B------:R-:W-:Y:S01]  /*0780*/  SHF.L.U32 R83, R12, 0x10, RZ ;  /* 0x000000100c537819 */ /* 0x000fe200000006ff */
[----:B------:R-:W-:Y:S01]  /*0790*/  FADD.FTZ R12, -R106, R101 ;  /* 0x000000656a0c7221 */ /* 0x000fe20000010100 */
[----:B------:R-:W-:Y:S01]  /*07a0*/  SHF.L.U32 R110, R80, 0x10, RZ ;  /* 0x00000010506e7819 */ /* 0x000fe200000006ff */
[-C--:B------:R-:W-:Y:S01]  /*07b0*/  FFMA.FTZ R36, R107, R105.reuse, R36 ;  /* 0x000000696b247223 */ /* 0x080fe20000010024 */
[----:B------:R-:W-:Y:S01]  /*07c0*/  SHF.L.U32 R80, R104, 0x10, RZ ;  /* 0x0000001068507819 */ /* 0x000fe200000006ff */
[----:B------:R-:W-:Y:S01]  /*07d0*/  FADD.FTZ R104, -R106, R11 ;  /* 0x0000000b6a687221 */ /* 0x000fe20000010100 */
[----:B------:R-:W-:Y:S01]  /*07e0*/  SHF.L.U32 R103, R82, 0x10, RZ ;  /* 0x0000001052677819 */ /* 0x000fe200000006ff */
[C---:B------:R-:W-:Y:S01]  /*07f0*/  FMUL.FTZ R7, R15.reuse, R12 ;  /* 0x0000000c0f077220 */ /* 0x040fe20000410000 */
[----:B------:R-:W-:Y:S01]  /*0800*/  SHF.L.U32 R13, R10, 0x10, RZ ;  /* 0x000000100a0d7819 */ /* 0x000fe200000006ff */
[----:B------:R-:W-:Y:S01]  /*0810*/  FMUL.FTZ R104, R15, R104 ;  /* 0x000000680f687220 */ /* 0x000fe20000410000 */
[----:B------:R-:W-:Y:S01]  /*0820*/  SHF.L.U32 R10, R9, 0x10, RZ ;  /* 0x00000010090a7819 */ /* 0x000fe200000006ff */
[----:B------:R-:W-:Y:S01]  /*0830*/  FMUL.FTZ R105, R20, R105 ;  /* 0x0000006914697220 */ /* 0x000fe20000410000 */
[----:B------:R-:W-:Y:S01]  /*0840*/  FMUL.FTZ R101, R15, R6 ;  /* 0x000000060f657220 */ /* 0x000fe20000410000 */
[----:B------:R-:W-:Y:S01]  /*0850*/  PRMT R14, R81, 0x7632, R14 ;  /* 0x00007632510e7816 */ /* 0x000fe2000000000e */
[----:B------:R-:W-:Y:S01]  /*0860*/  FADD.FTZ R56, R56, R103 ;  /* 0x0000006738387221 */ /* 0x000fe20000010000 */
[-C--:B------:R-:W-:Y:S01]  /*0870*/  FFMA.FTZ R40, R7, R103.reuse, R40 ;  /* 0x0000006707287223 */ /* 0x080fe20000010028 */
[----:B------:R-:W-:Y:S01]  /*0880*/  FMUL.FTZ R6, R24, R103 ;  /* 0x0000006718067220 */ /* 0x000fe20000410000 */
[----:B------:R-:W-:Y:S01]  /*0890*/  SHF.L.U32 R81, R81, 0x10, RZ ;  /* 0x0000001051517819 */ /* 0x000fe200000006ff */
[----:B------:R-:W-:Y:S01]  /*08a0*/  FADD.FTZ R53, R53, R10 ;  /* 0x0000000a35357221 */ /* 0x000fe20000010000 */
[-C--:B------:R-:W-:Y:S01]  /*08b0*/  FFMA.FTZ R37, R104, R10.reuse, R37 ;  /* 0x0000000a68257223 */ /* 0x080fe20000010025 */
[----:B------:R-:W-:Y:S01]  /*08c0*/  FMUL.FTZ R103, R21, R10 ;  /* 0x0000000a15677220 */ /* 0x000fe20000410000 */
[----:B------:R-:W-:Y:S01]  /*08d0*/  FADD.FTZ R10, RZ, R105 ;  /* 0x00000069ff0a7221 */ /* 0x000fe20000010000 */
[----:B------:R-:W-:Y:S01]  /*08e0*/  FFMA.FTZ R11, R107, R105, RZ ;  /* 0x000000696b0b7223 */ /* 0x000fe200000100ff */
[----:B------:R-:W-:Y:S01]  /*08f0*/  SHF.L.U32 R109, R99, 0x10, RZ ;  /* 0x00000010636d7819 */ /* 0x000fe200000006ff */
[----:B------:R-:W-:Y:S01]  /*0900*/  FMUL.FTZ R99, R22, R81 ;  /* 0x0000005116637220 */ /* 0x000fe20000410000 */
[----:B------:R-:W-:Y:S01]  /*0910*/  SHF.L.U32 R82, R14, 0x10, RZ ;  /* 0x000000100e527819 */ /* 0x000fe200000006ff */
[----:B------:R-:W-:Y:S01]  /*0920*/  FMUL.FTZ R9, R15, R102 ;  /* 0x000000660f097220 */ /* 0x000fe20000410000 */
[----:B------:R-:W-:Y:S01]  /*0930*/  FADD.FTZ R12, R10, R103 ;  /* 0x000000670a0c7221 */ /* 0x000fe20000010000 */
[----:B------:R-:W-:Y:S01]  /*0940*/  FADD.FTZ R102, -R106, R83 ;  /* 0x000000536a667221 */ /* 0x000fe20000010100 */
[----:B------:R-:W-:Y:S01]  /*0950*/  FFMA.FTZ R14, R104, R103, R11 ;  /* 0x00000067680e7223 */ /* 0x000fe2000001000b */
[----:B------:R-:W-:Y:S01]  /*0960*/  FADD.FTZ R54, R54, R81 ;  /* 0x0000005136367221 */ /* 0x000fe20000010000 */
[----:B------:R-:W-:Y:S01]  /*0970*/  FFMA.FTZ R38, R101, R81, R38 ;  /* 0x0000005165267223 */ /* 0x000fe20000010026 */
[----:B------:R-:W-:Y:S01]  /*0980*/  FMUL.FTZ R10, R23, R82 ;  /* 0x00000052170a7220 */ /* 0x000fe20000410000 */
[----:B------:R-:W-:Y:S01]  /*0990*/  FADD.FTZ R11, R12, R99 ;  /* 0x000000630c0b7221 */ /* 0x000fe20000010000 */
[----:B------:R-:W-:Y:S01]  /*09a0*/  FMUL.FTZ R102, R15, R102 ;  /* 0x000000660f667220 */ /* 0x000fe20000410000 */
[----:B------:R-:W-:Y:S01]  /*09b0*/  FFMA.FTZ R81, R101, R99, R14 ;  /* 0x0000006365517223 */ /* 0x000fe2000001000e */
[----:B------:R-:W-:Y:S01]  /*09c0*/  FADD.FTZ R108, -R106, R109 ;  /* 0x0000006d6a6c7221 */ /* 0x000fe20000010100 */
[----:B------:R-:W-:Y:S01]  /*09d0*/  FADD.FTZ R83, R11, R10 ;  /* 0x0000000a0b537221 */ /* 0x000fe20000010000 */
[----:B------:R-:W-:Y:S01]  /*09e0*/  FADD.FTZ R55, R55, R82 ;  /* 0x0000005237377221 */ /* 0x000fe20000010000 */
[C---:B------:R-:W-:Y:S01]  /*09f0*/  FFMA.FTZ R14, R102.reuse, R10, R81 ;  /* 0x0000000a660e7223 */ /* 0x040fe20000010051 */
[----:B------:R-:W-:Y:S01]  /*0a00*/  FFMA.FTZ R39, R102, R82, R39 ;  /* 0x0000005266277223 */ /* 0x000fe20000010027 */
[----:B------:R-:W-:Y:S01]  /*0a10*/  FMUL.FTZ R11, R25, R110 ;  /* 0x0000006e190b7220 */ /* 0x000fe20000410000 */
[----:B------:R-:W-:Y:S01]  /*0a20*/  FADD.FTZ R82, R83, R6 ;  /* 0x0000000653527221 */ /* 0x000fe20000010000 */
[----:B------:R-:W-:Y:S01]  /*0a30*/  FMUL.FTZ R12, R15, R108 ;  /* 0x0000006c0f0c7220 */ /* 0x000fe20000410000 */
[----:B------:R-:W-:Y:S01]  /*0a40*/  FFMA.FTZ R81, R7, R6, R14 ;  /* 0x0000000607517223 */ /* 0x000fe2000001000e */
[----:B------:R-:W-:Y:S01]  /*0a50*/  FMUL.FTZ R8, R26, R111 ;  /* 0x0000006f1a087220 */ /* 0x000fe20000410000 */
[----:B------:R-:W-:Y:S01]  /*0a60*/  FADD.FTZ R83, R82, R11 ;  /* 0x0000000b52537221 */ /* 0x000fe20000010000 */
[----:B------:R-:W-:Y:S01]  /*0a70*/  FADD.FTZ R14, -R106, R13 ;  /* 0x0000000d6a0e7221 */ /* 0x000fe20000010100 */
[----:B------:R-:W-:Y:S01]  /*0a80*/  FFMA.FTZ R82, R12, R11, R81 ;  /* 0x0000000b0c527223 */ /* 0x000fe20000010051 */
[----:B------:R-:W-:Y:S01]  /*0a90*/  FMUL.FTZ R13, R27, R80 ;  /* 0x000000501b0d7220 */ /* 0x000fe20000410000 */
[----:B------:R-:W-:Y:S01]  /*0aa0*/  FADD.FTZ R108, R83, R8 ;  /* 0x00000008536c7221 */ /* 0x000fe20000010000 */
[----:B------:R-:W-:Y:S01]  /*0ab0*/  FMUL.FTZ R14, R15, R14 ;  /* 0x0000000e0f0e7220 */ /* 0x000fe20000410000 */
[C---:B------:R-:W-:Y:S01]  /*0ac0*/  FFMA.FTZ R82, R9.reuse, R8, R82 ;  /* 0x0000000809527223 */ /* 0x040fe20000010052 */
[----:B------:R-:W-:Y:S01]  /*0ad0*/  FADD.FTZ R58, R58, R111 ;  /* 0x0000006f3a3a7221 */ /* 0x000fe20000010000 */
[----:B------:R-:W-:Y:S01]  /*0ae0*/  FFMA.FTZ R42, R9, R111, R42 ;  /* 0x0000006f092a7223 */ /* 0x000fe2000001002a */
[----:B------:R-:W-:Y:S01]  /*0af0*/  FADD.FTZ R109, R108, R13 ;  /* 0x0000000d6c6d7221 */ /* 0x000fe20000010000 */
[----:B------:R-:W-:Y:S01]  /*0b00*/  FADD.FTZ R57, R57, R110 ;  /* 0x0000006e39397221 */ /* 0x000fe20000010000 */
[----:B------:R-:W-:Y:S01]  /*0b10*/  FFMA.FTZ R41, R12, R110, R41 ;  /* 0x0000006e0c297223 */ /* 0x000fe20000010029 */
[----:B------:R-:W-:Y:S01]  /*0b20*/  FADD.FTZ R59, R59, R80 ;  /* 0x000000503b3b7221 */ /* 0x000fe20000010000 */
[----:B------:R-:W-:Y:S01]  /*0b30*/  FFMA.FTZ R43, R14, R80, R43 ;  /* 0x000000500e2b7223 */ /* 0x000fe2000001002b */
[----:B------:R-:W-:Y:S01]  /*0b40*/  IADD3 R111, PT, PT, R0, 0x20, RZ ;  /* 0x00000020006f7810 */ /* 0x000fe20007ffe0ff */
[----:B------:R-:W-:-:S07]  /*0b50*/  FFMA.FTZ R108, R14, R13, R82 ;  /* 0x0000000d0e6c7223 */ /* 0x000fce0000010052 */
.L_x_803:
[----:B------:R-:W-:Y:S05]  /*0b60*/  BSYNC.RECONVERGENT B2 ;  /* 0x0000000000027941 */ /* 0x000fea0003800200 */
.L_x_802:
        /* <DEDUP_REMOVED lines=8> */
[C---:B------:R-:W-:Y:S02]  /*0bf0*/  PRMT R88, R80.reuse, 0x7632, R88 ;  /* 0x0000763250587816 */ /* 0x040fe40000000058 */
[----:B------:R-:W-:Y:S02]  /*0c00*/  SHF.L.U32 R89, R80, 0x10, RZ ;  /* 0x0000001050597819 */ /* 0x000fe400000006ff */
[----:B------:R-:W-:Y:S02]  /*0c10*/  SHF.L.U32 R91, R81, 0x10, RZ ;  /* 0x00000010515b7819 */ /* 0x000fe400000006ff */
[----:B------:R-:W-:Y:S01]  /*0c20*/  PRMT R92, R82, 0x7632, R92 ;  /* 0x00007632525c7816 */ /* 0x000fe2000000005c */
[----:B------:R-:W-:Y:S01]  /*0c30*/  FADD.FTZ R80, -R106, R89 ;  /* 0x000000596a507221 */ /* 0x000fe20000010100 */
[----:B------:R-:W-:-:S02]  /*0c40*/  SHF.L.U32 R93, R82, 0x10, RZ ;  /* 0x00000010525d7819 */ /* 0x000fc400000006ff */
[C---:B------:R-:W-:Y:S02]  /*0c50*/  PRMT R82, R83.reuse, 0x7632, R82 ;  /* 0x0000763253527816 */ /* 0x040fe40000000052 */
[----:B------:R-:W-:Y:S01]  /*0c60*/  SHF.L.U32 R95, R83, 0x10, RZ ;  /* 0x00000010535f7819 */ /* 0x000fe200000006ff */
[----:B------:R-:W-:Y:S01]  /*0c70*/  FADD.FTZ R110, -R106, R93 ;  /* 0x0000005d6a6e7221 */ /* 0x000fe20000010100 */
[----:B------:R-:W-:Y:S02]  /*0c80*/  SHF.L.U32 R83, R90, 0x10, RZ ;  /* 0x000000105a537819 */ /* 0x000fe400000006ff */
        /* <DEDUP_REMOVED lines=9> */
[C---:B------:R-:W-:Y:S01]  /*0d20*/  FADD.FTZ R100, -R106.reuse, R91 ;  /* 0x0000005b6a647221 */ /* 0x040fe20000010100 */
[C---:B------:R-:W-:Y:S01]  /*0d30*/  PRMT R89, R85.reuse, 0x7632, R89 ;  /* 0x0000763255597816 */ /* 0x040fe20000000059 */
[----:B------:R-:W-:Y:S01]  /*0d40*/  FADD.FTZ R112, -R106, R95 ;  /* 0x0000005f6a707221 */ /* 0x000fe20000010100 */
[----:B------:R-:W-:Y:S01]  /*0d50*/  SHF.L.U32 R91, R85, 0x10, RZ ;  /* 0x00000010555b7819 */ /* 0x000fe200000006ff */
[----:B-----5:R-:W-:Y:S01]  /*0d60*/  FMUL.FTZ R85, R15, R80 ;  /* 0x000000500f557220 */ /* 0x020fe20000410000 */
[----:B------:R-:W-:Y:S01]  /*0d70*/  PRMT R93, R86, 0x7632, R93 ;  /* 0x00007632565d7816 */ /* 0x000fe2000000005d */
[-C--:B------:R-:W-:Y:S01]  /*0d80*/  FMUL.FTZ R84, R28, R83.reuse ;  /* 0x000000531c547220 */ /* 0x080fe20000410000 */
[----:B------:R-:W-:Y:S01]  /*0d90*/  SHF.L.U32 R96, R82, 0x10, RZ ;  /* 0x0000001052607819 */ /* 0x000fe200000006ff */
[----:B------:R-:W-:Y:S01]  /*0da0*/  FADD.FTZ R44, R44, R83 ;  /* 0x000000532c2c7221 */ /* 0x000fe20000010000 */
[----:B------:R-:W-:Y:S01]  /*0db0*/  PRMT R97, R87, 0x7632, R97 ;  /* 0x0000763257617816 */ /* 0x000fe20000000061 */
[----:B------:R-:W-:Y:S01]  /*0dc0*/  FFMA.FTZ R60, R85, R83, R60 ;  /* 0x00000053553c7223 */ /* 0x000fe2000001003c */
[----:B------:R-:W-:Y:S01]  /*0dd0*/  SHF.L.U32 R106, R93, 0x10, RZ ;  /* 0x000000105d6a7819 */ /* 0x000fe200000006ff */
[----:B------:R-:W-:Y:S01]  /*0de0*/  FADD.FTZ R82, R109, R84 ;  /* 0x000000546d527221 */ /* 0x000fe20000010000 */
[----:B------:R-:W-:Y:S01]  /*0df0*/  FMUL.FTZ R93, R29, R96 ;  /* 0x000000601d5d7220 */ /* 0x000fe20000410000 */
[----:B------:R-:W-:Y:S01]  /*0e00*/  FMUL.FTZ R90, R15, R90 ;  /* 0x0000005a0f5a7220 */ /* 0x000fe20000410000 */
[----:B------:R-:W-:Y:S01]  /*0e10*/  FFMA.FTZ R83, R85, R84, R108 ;  /* 0x0000005455537223 */ /* 0x000fe2000001006c */
[----:B------:R-:W-:Y:S01]  /*0e20*/  SHF.L.U32 R95, R86, 0x10, RZ ;  /* 0x00000010565f7819 */ /* 0x000fe200000006ff */
[----:B------:R-:W-:Y:S01]  /*0e30*/  FMUL.FTZ R86, R30, R91 ;  /* 0x0000005b1e567220 */ /* 0x000fe20000410000 */
[----:B------:R-:W-:Y:S01]  /*0e40*/  SHF.L.U32 R98, R89, 0x10, RZ ;  /* 0x0000001059627819 */ /* 0x000fe200000006ff */
[----:B------:R-:W-:Y:S01]  /*0e50*/  FMUL.FTZ R89, R15, R110 ;  /* 0x0000006e0f597220 */ /* 0x000fe20000410000 */
[----:B------:R-:W-:Y:S01]  /*0e60*/  SHF.L.U32 R80, R97, 0x10, RZ ;  /* 0x0000001061507819 */ /* 0x000fe200000006ff */
[----:B------:R-:W-:Y:S01]  /*0e70*/  FADD.FTZ R97, R82, R93 ;  /* 0x0000005d52617221 */ /* 0x000fe20000010000 */
[----:B------:R-:W-:Y:S01]  /*0e80*/  SHF.L.U32 R81, R87, 0x10, RZ ;  /* 0x0000001057517819 */ /* 0x000fe200000006ff */
[----:B------:R-:W-:Y:S01]  /*0e90*/  FMUL.FTZ R87, R15, R88 ;  /* 0x000000580f577220 */ /* 0x000fe20000410000 */
[----:B------:R-:W-:Y:S01]  /*0ea0*/  FFMA.FTZ R82, R90, R93, R83 ;  /* 0x0000005d5a527223 */ /* 0x000fe20000010053 */
        /* <DEDUP_REMOVED lines=12> */
[C---:B------:R-:W-:Y:S01]  /*0f70*/  FFMA.FTZ R82, R92.reuse, R95, R83 ;  /* 0x0000005f5c527223 */ /* 0x040fe20000010053 */
[----:B------:R-:W-:Y:S01]  /*0f80*/  FMUL.FTZ R91, R15, R112 ;  /* 0x000000700f5b7220 */ /* 0x000fe20000410000 */
[----:B------:R-:W-:Y:S01]  /*0f90*/  FADD.FTZ R47, R47, R98 ;  /* 0x000000622f2f7221 */ /* 0x000fe20000010000 */
[----:B------:R-:W-:Y:S01]  /*0fa0*/  FFMA.FTZ R63, R92, R98, R63 ;  /* 0x000000625c3f7223 */ /* 0x000fe2000001003f */
[----:B------:R-:W-:Y:S01]  /*0fb0*/  FMUL.FTZ R94, R15, R94 ;  /* 0x0000005e0f5e7220 */ /* 0x000fe20000410000 */
[----:B------:R-:W-:Y:S01]  /*0fc0*/  FMUL.FTZ R97, R33, R106 ;  /* 0x0000006a21617220 */ /* 0x000fe20000410000 */
[----:B------:R-:W-:Y:S01]  /*0fd0*/  FADD.FTZ R98, R109, R88 ;  /* 0x000000586d627221 */ /* 0x000fe20000010000 */
[----:B------:R-:W-:Y:S01]  /*0fe0*/  FFMA.FTZ R83, R89, R88, R82 ;  /* 0x0000005859537223 */ /* 0x000fe20000010052 */
[----:B------:R-:W-:Y:S01]  /*0ff0*/  FADD.FTZ R50, R50, R81 ;  /* 0x0000005132327221 */ /* 0x000fe20000010000 */
[-C--:B------:R-:W-:Y:S01]  /*1000*/  FFMA.FTZ R66, R91, R81.reuse, R66 ;  /* 0x000000515b427223 */ /* 0x080fe20000010042 */
[----:B------:R-:W-:Y:S01]  /*1010*/  FMUL.FTZ R96, R34, R81 ;  /* 0x0000005122607220 */ /* 0x000fe20000410000 */
        /* <DEDUP_REMOVED lines=12> */
[----:B------:R-:W-:Y:S06]  /*10e0*/  BRA `(.L_x_804) ;  /* 0x0000000800ec7947 */ /* 0x000fec0003800000 */
.L_x_801:
        /* <DEDUP_REMOVED lines=15> */
[C---:B---3--:R-:W-:Y:S02]  /*11e0*/  PRMT R12, R8.reuse, 0x7632, R12 ;  /* 0x00007632080c7816 */ /* 0x048fe4000000000c */
[----:B------:R-:W-:Y:S02]  /*11f0*/  SHF.L.U32 R13, R8, 0x10, RZ ;  /* 0x00000010080d7819 */ /* 0x000fe400000006ff */
[C---:B------:R-:W-:Y:S02]  /*1200*/  PRMT R101, R10.reuse, 0x7632, R101 ;  /* 0x000076320a657816 */ /* 0x040fe40000000065 */
[----:B------:R-:W-:Y:S01]  /*1210*/  SHF.L.U32 R103, R10, 0x10, RZ ;  /* 0x000000100a677819 */ /* 0x000fe200000006ff */
[----:B0-----:R-:W-:Y:S01]  /*1220*/  FADD.FTZ R6, -R106, R13 ;  /* 0x0000000d6a067221 */ /* 0x001fe20000010100 */
[----:B------:R-:W-:Y:S02]  /*1230*/  PRMT R14, R9, 0x7632, R14 ;  /* 0x00007632090e7816 */ /* 0x000fe4000000000e */
[----:B------:R-:W-:-:S02]  /*1240*/  PRMT R10, R11, 0x7632, R10 ;  /* 0x000076320b0a7816 */ /* 0x000fc4000000000a */
[----:B------:R-:W-:Y:S02]  /*1250*/  SHF.L.U32 R107, R11, 0x10, RZ ;  /* 0x000000100b6b7819 */ /* 0x000fe400000006ff */
[----:B------:R-:W-:Y:S01]  /*1260*/  SHF.L.U32 R11, R12, 0x10, RZ ;  /* 0x000000100c0b7819 */ /* 0x000fe200000006ff */
[C---:B------:R-:W-:Y:S01]  /*1270*/  FADD.FTZ R12, -R106.reuse, R103 ;  /* 0x000000676a0c7221 */ /* 0x040fe20000010100 */
[C---:B----4-:R-:W-:Y:S02]  /*1280*/  PRMT R102, R83.reuse, 0x7632, R102 ;  /* 0x0000763253667816 */ /* 0x050fe40000000066 */
[----:B------:R-:W-:Y:S01]  /*1290*/  SHF.L.U32 R111, R83, 0x10, RZ ;  /* 0x00000010536f7819 */ /* 0x000fe200000006ff */
[----:B------:R-:W-:Y:S01]  /*12a0*/  FADD.FTZ R104, -R106, R11 ;  /* 0x0000000b6a687221 */ /* 0x000fe20000010100 */
[----:B------:R-:W-:Y:S01]  /*12b0*/  SHF.L.U32 R83, R14, 0x10, RZ ;  /* 0x000000100e537819 */ /* 0x000fe200000006ff */
[----:B------:R-:W-:Y:S01]  /*12c0*/  FADD.FTZ R14, -R106, R107 ;  /* 0x0000006b6a0e7221 */ /* 0x000fe20000010100 */
[C---:B------:R-:W-:Y:S01]  /*12d0*/  PRMT R7, R80.reuse, 0x7632, R7 ;  /* 0x0000763250077816 */ /* 0x040fe20000000007 */
[C---:B-----5:R-:W-:Y:S01]  /*12e0*/  FMUL.FTZ R107, R15.reuse, R6 ;  /* 0x000000060f6b7220 */ /* 0x060fe20000410000 */
[----:B------:R-:W-:Y:S01]  /*12f0*/  SHF.L.U32 R105, R80, 0x10, RZ ;  /* 0x0000001050697819 */ /* 0x000fe200000006ff */
[----:B------:R-:W-:Y:S01]  /*1300*/  FMUL.FTZ R104, R15, R104 ;  /* 0x000000680f687220 */ /* 0x000fe20000410000 */
[----:B------:R-:W-:Y:S01]  /*1310*/  SHF.L.U32 R103, R101, 0x10, RZ ;  /* 0x0000001065677819 */ /* 0x000fe200000006ff */
[----:B------:R-:W-:Y:S01]  /*1320*/  FADD.FTZ R58, R58, R111 ;  /* 0x0000006f3a3a7221 */ /* 0x000fe20000010000 */
[----:B------:R-:W-:Y:S01]  /*1330*/  SHF.L.U32 R13, R10, 0x10, RZ ;  /* 0x000000100a0d7819 */ /* 0x000fe200000006ff */
[----:B------:R-:W-:Y:S01]  /*1340*/  FADD.FTZ R52, R52, R105 ;  /* 0x0000006934347221 */ /* 0x000fe20000010000 */
[----:B------:R-:W-:Y:S01]  /*1350*/  SHF.L.U32 R10, R7, 0x10, RZ ;  /* 0x00000010070a7819 */ /* 0x000fe200000006ff */
[-C--:B------:R-:W-:Y:S01]  /*1360*/  FFMA.FTZ R36, R107, R105.reuse, R36 ;  /* 0x000000696b247223 */ /* 0x080fe20000010024 */
[----:B------:R-:W-:Y:S01]  /*1370*/  SHF.L.U32 R99, R9, 0x10, RZ ;  /* 0x0000001009637819 */ /* 0x000fe200000006ff */
[----:B------:R-:W-:Y:S01]  /*1380*/  FMUL.FTZ R105, R20, R105 ;  /* 0x0000006914697220 */ /* 0x000fe20000410000 */
[C---:B------:R-:W-:Y:S01]  /*1390*/  PRMT R9, R81.reuse, 0x7632, R9 ;  /* 0x0000763251097816 */ /* 0x040fe20000000009 */
[----:B------:R-:W-:Y:S01]  /*13a0*/  FADD.FTZ R108, -R106, R103 ;  /* 0x000000676a6c7221 */ /* 0x000fe20000010100 */
[----:B------:R-:W-:Y:S01]  /*13b0*/  SHF.L.U32 R81, R81, 0x10, RZ ;  /* 0x0000001051517819 */ /* 0x000fe200000006ff */
[----:B------:R-:W-:Y:S01]  /*13c0*/  FADD.FTZ R53, R53, R10 ;  /* 0x0000000a35357221 */ /* 0x000fe20000010000 */
[----:B------:R-:W-:Y:S01]  /*13d0*/  PRMT R80, R82, 0x7632, R80 ;  /* 0x0000763252507816 */ /* 0x000fe20000000050 */
[-C--:B------:R-:W-:Y:S01]  /*13e0*/  FFMA.FTZ R37, R104, R10.reuse, R37 ;  /* 0x0000000a68257223 */ /* 0x080fe20000010025 */
[----:B------:R-:W-:Y:S01]  /*13f0*/  FMUL.FTZ R103, R21, R10 ;  /* 0x0000000a15677220 */ /* 0x000fe20000410000 */
[----:B------:R-:W-:Y:S01]  /*1400*/  FADD.FTZ R8, -R106, R99 ;  /* 0x000000636a087221 */ /* 0x000fe20000010100 */
[----:B------:R-:W-:Y:S01]  /*1410*/  FADD.FTZ R10, RZ, R105 ;  /* 0x00000069ff0a7221 */ /* 0x000fe20000010000 */
[----:B------:R-:W-:Y:S01]  /*1420*/  FFMA.FTZ R11, R107, R105, RZ ;  /* 0x000000696b0b7223 */ /* 0x000fe200000100ff */
[----:B------:R-:W-:Y:S01]  /*1430*/  SHF.L.U32 R109, R82, 0x10, RZ ;  /* 0x00000010526d7819 */ /* 0x000fe200000006ff */
[----:B------:R-:W-:Y:S01]  /*1440*/  FMUL.FTZ R7, R15, R12 ;  /* 0x0000000c0f077220 */ /* 0x000fe20000410000 */
[----:B------:R-:W-:Y:S01]  /*1450*/  SHF.L.U32 R82, R9, 0x10, RZ ;  /* 0x0000001009527819 */ /* 0x000fe200000006ff */
[C---:B------:R-:W-:Y:S01]  /*1460*/  FMUL.FTZ R101, R15.reuse, R8 ;  /* 0x000000080f657220 */ /* 0x040fe20000410000 */
[----:B------:R-:W-:Y:S01]  /*1470*/  SHF.L.U32 R110, R80, 0x10, RZ ;  /* 0x00000010506e7819 */ /* 0x000fe200000006ff */
[----:B------:R-:W-:Y:S01]  /*1480*/  FMUL.FTZ R99, R22, R81 ;  /* 0x0000005116637220 */ /* 0x000fe20000410000 */
[----:B------:R-:W-:Y:S01]  /*1490*/  FMUL.FTZ R9, R15, R14 ;  /* 0x0000000e0f097220 */ /* 0x000fe20000410000 */
[----:B------:R-:W-:Y:S01]  /*14a0*/  SHF.L.U32 R80, R102, 0x10, RZ ;  /* 0x0000001066507819 */ /* 0x000fe200000006ff */
        /* <DEDUP_REMOVED lines=9> */
[----:B------:R-:W-:Y:S01]  /*1540*/  FMUL.FTZ R6, R24, R109 ;  /* 0x0000006d18067220 */ /* 0x000fe20000410000 */
        /* <DEDUP_REMOVED lines=25> */
[----:B------:R-:W-:-:S07]  /*16e0*/  FFMA.FTZ R108, R14, R13, R82 ;  /* 0x0000000d0e6c7223 */ /* 0x000fce0000010052 */
.L_x_806:
[----:B------:R-:W-:Y:S05]  /*16f0*/  BSYNC.RECONVERGENT B2 ;  /* 0x0000000000027941 */ /* 0x000fea0003800200 */
.L_x_805:
        /* <DEDUP_REMOVED lines=10> */
[C---:B---3--:R-:W-:Y:S02]  /*17a0*/  PRMT R90, R81.reuse, 0x7632, R90 ;  /* 0x00007632515a7816 */ /* 0x048fe4000000005a */
        /* <DEDUP_REMOVED lines=16> */
[----:B----4-:R-:W-:Y:S01]  /*18b0*/  PRMT R82, R84, 0x7632, R82 ;  /* 0x0000763254527816 */ /* 0x010fe20000000052 */
        /* <DEDUP_REMOVED lines=62> */
.L_x_804:
[----:B------:R-:W-:Y:S05]  /*1ca0*/  BSYNC.RECONVERGENT B0 ;  /* 0x0000000000007941 */ /* 0x000fea0003800200 */
.L_x_800:
        /* <DEDUP_REMOVED lines=22> */
.L_x_840:
        /* <DEDUP_REMOVED lines=11> */
[----:B------:R-:W-:Y:S02]  /*1ec0*/  PRMT R81, R77, 0x7632, R81 ;  /* 0x000076324d517816 */ /* 0x000fe40000000051 */
[C---:B0-----:R-:W-:Y:S02]  /*1ed0*/  PRMT R108, R78.reuse, 0x7632, R108 ;  /* 0x000076324e6c7816 */ /* 0x041fe4000000006c */
[----:B------:R-:W-:Y:S02]  /*1ee0*/  PRMT R83, R78, 0x7632, R83 ;  /* 0x000076324e537816 */ /* 0x000fe40000000053 */
[----:B------:R-:W-:-:S02]  /*1ef0*/  PLOP3.LUT P2, PT, PT, PT, UP0, 0x80, 0x8 ;  /* 0x000000000008781c */ /* 0x000fc40003f4f008 */
[C---:B------:R-:W-:Y:S02]  /*1f00*/  PRMT R109, R76.reuse, 0x7632, R109 ;  /* 0x000076324c6d7816 */ /* 0x040fe4000000006d */
        /* <DEDUP_REMOVED lines=39> */
.L_x_812:
        /* <DEDUP_REMOVED lines=33> */
.L_x_811:
        /* <DEDUP_REMOVED lines=36> */
.L_x_814:
        /* <DEDUP_REMOVED lines=37> */
.L_x_810:
        /* <DEDUP_REMOVED lines=10> */
[-CC-:B------:R-:W-:Y:S01]  /*28c0*/  FFMA.FTZ R111, R9, R106.reuse, R115.reuse ;  /* 0x0000006a096f7223 */ /* 0x180fe20000010073 */
[----:B------:R-:W-:Y:S01]  /*28d0*/  SHF.L.U32 R110, R81, 0x10, RZ ;  /* 0x00000010516e7819 */ /* 0x000fe200000006ff */
[----:B------:R-:W-:Y:S01]  /*28e0*/  FADD.FTZ R83, R13, -R112 ;  /* 0x800000700d537221 */ /* 0x000fe20000010000 */
[-CC-:B------:R-:W-:Y:S01]  /*28f0*/  FFMA.FTZ R81, R102, R106.reuse, R115.reuse ;  /* 0x0000006a66517223 */ /* 0x180fe20000010073 */
[-C--:B------:R-:W-:Y:S01]  /*2900*/  FFMA.FTZ R109, R7, R106.reuse, R115 ;  /* 0x0000006a076d7223 */ /* 0x080fe20000010073 */
[----:B------:R-:W-:Y:S01]  /*2910*/  FADD.FTZ R116, R8, -R111 ;  /* 0x8000006f08747221 */ /* 0x000fe20000010000 */
[----:B-----5:R-:W-:Y:S01]  /*2920*/  FFMA.FTZ R83, R15, R83, R82 ;  /* 0x000000530f537223 */ /* 0x020fe20000010052 */
[----:B------:R-:W-:Y:S01]  /*2930*/  FADD.FTZ R111, R10, -R81 ;  /* 0x800000510a6f7221 */ /* 0x000fe20000010000 */
[----:B------:R-:W-:Y:S01]  /*2940*/  SHF.L.U32 R112, R108, 0x10, RZ ;  /* 0x000000106c707819 */ /* 0x000fe200000006ff */
[-C--:B------:R-:W-:Y:S01]  /*2950*/  FFMA.FTZ R114, R12, R106.reuse, R115 ;  /* 0x0000006a0c727223 */ /* 0x080fe20000010073 */
[----:B------:R-:W-:Y:S01]  /*2960*/  SHF.L.U32 R82, R79, 0x10, RZ ;  /* 0x000000104f527819 */ /* 0x000fe200000006ff */
[----:B------:R-:W-:Y:S01]  /*2970*/  FADD.FTZ R109, R6, -R109 ;  /* 0x8000006d066d7221 */ /* 0x000fe20000010000 */
[----:B------:R-:W-:Y:S01]  /*2980*/  SHF.L.U32 R108, R78, 0x10, RZ ;  /* 0x000000104e6c7819 */ /* 0x000fe200000006ff */
[----:B------:R-:W-:Y:S01]  /*2990*/  FFMA.FTZ R111, R15, R111, R110 ;  /* 0x0000006f0f6f7223 */ /* 0x000fe2000001006e */
[--C-:B------:R-:W-:Y:S01]  /*29a0*/  FFMA.FTZ R110, R107, R106, R115.reuse ;  /* 0x0000006a6b6e7223 */ /* 0x100fe20000010073 */
[----:B------:R-:W-:Y:S01]  /*29b0*/  FADD.FTZ R113, R11, -R114 ;  /* 0x800000720b717221 */ /* 0x000fe20000010000 */
[C---:B------:R-:W-:Y:S01]  /*29c0*/  FFMA.FTZ R82, R15.reuse, R116, R82 ;  /* 0x000000740f527223 */ /* 0x040fe20000010052 */
[----:B------:R-:W-:Y:S01]  /*29d0*/  FFMA.FTZ R81, R15, R109, R108 ;  /* 0x0000006d0f517223 */ /* 0x000fe2000001006c */
[-CC-:B------:R-:W-:Y:S01]  /*29e0*/  FFMA.FTZ R116, R101, R106.reuse, R115.reuse ;  /* 0x0000006a65747223 */ /* 0x180fe20000010073 */
[----:B------:R-:W-:Y:S01]  /*29f0*/  FFMA.FTZ R114, R104, R106, R115 ;  /* 0x0000006a68727223 */ /* 0x000fe20000010073 */
[----:B------:R-:W-:Y:S01]  /*2a00*/  SHF.L.U32 R108, R80, 0x10, RZ ;  /* 0x00000010506c7819 */ /* 0x000fe200000006ff */
[----:B------:R-:W-:Y:S01]  /*2a10*/  FADD.FTZ R109, R105, -R110 ;  /* 0x8000006e696d7221 */ /* 0x000fe20000010000 */
[----:B------:R-:W-:Y:S01]  /*2a20*/  SHF.L.U32 R80, R76, 0x10, RZ ;  /* 0x000000104c507819 */ /* 0x000fe200000006ff */
[----:B------:R-:W-:Y:S01]  /*2a30*/  FFMA.FTZ R112, R15, R113, R112 ;  /* 0x000000710f707223 */ /* 0x000fe20000010070 */
[----:B------:R-:W-:Y:S01]  /*2a40*/  SHF.L.U32 R110, R77, 0x10, RZ ;  /* 0x000000104d6e7819 */ /* 0x000fe200000006ff */
[----:B------:R-:W-:Y:S01]  /*2a50*/  FADD.FTZ R116, R99, -R116 ;  /* 0x8000007463747221 */ /* 0x000fe20000010000 */
[----:B------:R-:W-:Y:S01]  /*2a60*/  FADD.FTZ R113, R103, -R114 ;  /* 0x8000007267717221 */ /* 0x000fe20000010000 */
[----:B------:R-:W-:Y:S01]  /*2a70*/  FFMA.FTZ R80, R15, R109, R80 ;  /* 0x0000006d0f507223 */ /* 0x000fe20000010050 */
[----:B------:R-:W-:Y:S01]  /*2a80*/  F2FP.BF16.F32.PACK_AB R83, R83, R82 ;  /* 0x000000525353723e */ /* 0x000fe200000010ff */
[C---:B------:R-:W-:Y:S01]  /*2a90*/  FFMA.FTZ R110, R15.reuse, R116, R110 ;  /* 0x000000740f6e7223 */ /* 0x040fe2000001006e */
[----:B------:R-:W-:Y:S01]  /*2aa0*/  FFMA.FTZ R109, R15, R113, R108 ;  /* 0x000000710f6d7223 */ /* 0x000fe2000001006c */
[----:B------:R-:W-:-:S03]  /*2ab0*/  F2FP.BF16.F32.PACK_AB R82, R112, R81 ;  /* 0x000000517052723e */ /* 0x000fc600000010ff */
[----:B------:R-:W-:Y:S02]  /*2ac0*/  F2FP.BF16.F32.PACK_AB R81, R111, R110 ;  /* 0x0000006e6f51723e */ /* 0x000fe400000010ff */
[----:B------:R-:W-:Y:S01]  /*2ad0*/  F2FP.BF16.F32.PACK_AB R80, R109, R80 ;  /* 0x000000506d50723e */ /* 0x000fe200000010ff */
[----:B------:R-:W-:Y:S06]  /*2ae0*/  BRA `(.L_x_813) ;  /* 0x0000000800047947 */ /* 0x000fec0003800000 */
.L_x_816:
        /* <DEDUP_REMOVED lines=14> */
[C---:B------:R-:W-:Y:S01]  /*2bd0*/  FFMA.FTZ R113, R15.reuse, R112, R113 ;  /* 0x000000700f717223 */ /* 0x040fe20000010071 */
[----:B------:R-:W-:Y:S01]  /*2be0*/  FFMA.FTZ R73, R15, R108, R73 ;  /* 0x0000006c0f497223 */ /* 0x000fe20000010049 */
        /* <DEDUP_REMOVED lines=15> */
[----:B------:R-:W-:Y:S02]  /*2ce0*/  FFMA.FTZ R109, R15, R108, R109 ;  /* 0x0000006c0f6d7223 */ /* 0x000fe4000001006d */
        /* <DEDUP_REMOVED lines=9> */
.L_x_815:
[----:B------:R-:W-:-:S04]  /*2d80*/  UISETP.NE.U32.AND UP0, UPT, UR6, URZ, UPT ;  /* 0x000000ff0600728c */ /* 0x000fc8000bf05070 */
[----:B------:R-:W-:-:S09]  /*2d90*/  UISETP.NE.AND.EX UP0, UPT, UR7, URZ, UPT, UP0 ;  /* 0x000000ff0700728c */ /* 0x000fd2000bf05300 */
[----:B------:R-:W-:Y:S05]  /*2da0*/  BRA.U UP0, `(.L_x_817) ;  /* 0x0000000100a47547 */ /* 0x000fea000b800000 */
        /* <DEDUP_REMOVED lines=11> */
[----:B------:R-:W-:Y:S01]  /*2e60*/  SHF.L.U32 R114, R82, 0x10, RZ ;  /* 0x0000001052727819 */ /* 0x000fe200000006ff */
[----:B------:R-:W-:Y:S01]  /*2e70*/  FFMA.FTZ R70, R15, R110, R109 ;  /* 0x0000006e0f467223 */ /* 0x000fe2000001006d */
[-CC-:B------:R-:W-:Y:S01]  /*2e80*/  FFMA.FTZ R108, R14, R106.reuse, R115.reuse ;  /* 0x0000006a0e6c7223 */ /* 0x180fe20000010073 */
[----:B------:R-:W-:Y:S01]  /*2e90*/  SHF.L.U32 R71, R80, 0x10, RZ ;  /* 0x0000001050477819 */ /* 0x000fe200000006ff */
[-CC-:B------:R-:W-:Y:S01]  /*2ea0*/  FFMA.FTZ R82, R12, R106.reuse, R115.reuse ;  /* 0x0000006a0c527223 */ /* 0x180fe20000010073 */
[----:B------:R-:W-:Y:S01]  /*2eb0*/  SHF.L.U32 R109, R81, 0x10, RZ ;  /* 0x00000010516d7819 */ /* 0x000fe200000006ff */
[-CC-:B------:R-:W-:Y:S01]  /*2ec0*/  FFMA.FTZ R111, R9, R106.reuse, R115.reuse ;  /* 0x0000006a096f7223 */ /* 0x180fe20000010073 */
[-CC-:B------:R-:W-:Y:S01]  /*2ed0*/  FFMA.FTZ R81, R102, R106.reuse, R115.reuse ;  /* 0x0000006a66517223 */ /* 0x180fe20000010073 */
[----:B------:R-:W-:Y:S01]  /*2ee0*/  FFMA.FTZ R80, R104, R106, R115 ;  /* 0x0000006a68507223 */ /* 0x000fe20000010073 */
[----:B------:R-:W-:Y:S01]  /*2ef0*/  SHF.L.U32 R83, R83, 0x10, RZ ;  /* 0x0000001053537819 */ /* 0x000fe200000006ff */
[----:B------:R-:W-:Y:S01]  /*2f00*/  FADD.FTZ R110, R13, -R108 ;  /* 0x8000006c0d6e7221 */ /* 0x000fe20000010000 */
        /* <DEDUP_REMOVED lines=19> */
.L_x_817:
        /* <DEDUP_REMOVED lines=13> */
[C---:B-----5:R-:W-:Y:S01]  /*3110*/  FFMA.FTZ R80, R15.reuse, R68, R80 ;  /* 0x000000440f507223 */ /* 0x060fe20000010050 */
[C---:B------:R-:W-:Y:S01]  /*3120*/  FFMA.FTZ R83, R15.reuse, R74, R83 ;  /* 0x0000004a0f537223 */ /* 0x040fe20000010053 */
[----:B------:R-:W-:Y:S01]  /*3130*/  FFMA.FTZ R82, R14, R106, R115 ;  /* 0x0000006a0e527223 */ /* 0x000fe20000010073 */
[C---:B------:R-:W-:Y:S01]  /*3140*/  FFMA.FTZ R68, R15.reuse, R70, R69 ;  /* 0x000000460f447223 */ /* 0x040fe20000010045 */
[----:B------:R-:W-:Y:S01]  /*3150*/  FFMA.FTZ R74, R12, R106, R115 ;  /* 0x0000006a0c4a7223 */ /* 0x000fe20000010073 */
[----:B------:R-:W-:Y:S01]  /*3160*/  FFMA.FTZ R73, R15, R72, R73 ;  /* 0x000000480f497223 */ /* 0x000fe20000010049 */
        /* <DEDUP_REMOVED lines=25> */
.L_x_813:
        /* <DEDUP_REMOVED lines=14> */
.L_x_809:
[----:B------:R-:W-:Y:S05]  /*33e0*/  BSYNC.RECONVERGENT B0 ;  /* 0x0000000000007941 */ /* 0x000fea0003800200 */
.L_x_808:
        /* <DEDUP_REMOVED lines=14> */
[----:B------:R-:W-:Y:S01]  /*34d0*/  SHF.L.U32 R72, R16, 0x10, RZ ;  /* 0x0000001010487819 */ /* 0x000fe200000006ff */
[-C--:B------:R-:W-:Y:S01]  /*34e0*/  FFMA.FTZ R71, R87, R106.reuse, R115 ;  /* 0x0000006a57477223 */ /* 0x080fe20000010073 */
[----:B------:R-:W-:Y:S01]  /*34f0*/  SHF.L.U32 R73, R17, 0x10, RZ ;  /* 0x0000001011497819 */ /* 0x000fe200000006ff */
[----:B------:R-:W-:Y:S01]  /*3500*/  FADD.FTZ R80, R84, -R69 ;  /* 0x8000004554507221 */ /* 0x000fe20000010000 */
[-C--:B------:R-:W-:Y:S01]  /*3510*/  FFMA.FTZ R75, R89, R106.reuse, R115 ;  /* 0x0000006a594b7223 */ /* 0x080fe20000010073 */
[----:B------:R-:W-:Y:S01]  /*3520*/  FADD.FTZ R74, R86, -R71 ;  /* 0x80000047564a7221 */ /* 0x000fe20000010000 */
[--C-:B------:R-:W-:Y:S01]  /*3530*/  FFMA.FTZ R68, R90, R106, R115.reuse ;  /* 0x0000006a5a447223 */ /* 0x100fe20000010073 */
[--C-:B-----5:R-:W-:Y:S01]  /*3540*/  FFMA.FTZ R80, R15, R80, R72.reuse ;  /* 0x000000500f507223 */ /* 0x120fe20000010048 */
[-CC-:B------:R-:W-:Y:S01]  /*3550*/  FFMA.FTZ R70, R92, R106.reuse, R115.reuse ;  /* 0x0000006a5c467223 */ /* 0x180fe20000010073 */
[-CC-:B0-----:R-:W-:Y:S01]  /*3560*/  FFMA.FTZ R108, R94, R106.reuse, R115.reuse ;  /* 0x0000006a5e6c7223 */ /* 0x181fe20000010073 */
[-C--:B------:R-:W-:Y:S01]  /*3570*/  FFMA.FTZ R109, R100, R106.reuse, R115 ;  /* 0x0000006a646d7223 */ /* 0x080fe20000010073 */
[----:B------:R-:W-:Y:S01]  /*3580*/  PRMT R83, R19, 0x7632, R83 ;  /* 0x0000763213537816 */ /* 0x000fe20000000053 */
[----:B------:R-:W-:Y:S01]  /*3590*/  FFMA.FTZ R115, R91, R106, R115 ;  /* 0x0000006a5b737223 */ /* 0x000fe20000010073 */
[----:B------:R-:W-:Y:S01]  /*35a0*/  PRMT R69, R16, 0x7632, R69 ;  /* 0x0000763210457816 */ /* 0x000fe20000000045 */
[----:B------:R-:W-:Y:S01]  /*35b0*/  FADD.FTZ R82, R88, -R75 ;  /* 0x8000004b58527221 */ /* 0x000fe20000010000 */
        /* <DEDUP_REMOVED lines=11> */
[----:B------:R-:W-:Y:S01]  /*3670*/  FFMA.FTZ R82, R15, R82, R81 ;  /* 0x000000520f527223 */ /* 0x000fe20000010051 */
[----:B------:R-:W-:Y:S01]  /*3680*/  SHF.L.U32 R71, R71, 0x10, RZ ;  /* 0x0000001047477819 */ /* 0x000fe200000006ff */
[C---:B------:R-:W-:Y:S01]  /*3690*/  FFMA.FTZ R83, R15.reuse, R106, R83 ;  /* 0x0000006a0f537223 */ /* 0x040fe20000010053 */
        /* <DEDUP_REMOVED lines=17> */
[----:B------:R-:W-:Y:S01]  /*37b0*/  MOV R68, R80 ;  /* 0x0000005000447202 */ /* 0x000fe20000000f00 */
[----:B------:R-:W-:Y:S06]  /*37c0*/  BRA `(.L_x_823) ;  /* 0x0000001000587947 */ /* 0x000fec0003800000 */
.L_x_822:
        /* <DEDUP_REMOVED lines=8> */
[----:B------:R-:W-:Y:S01]  /*3850*/  SHF.L.U32 R81, R17, 0x10, RZ ;  /* 0x0000001011517819 */ /* 0x000fe200000006ff */
[----:B------:R-:W-:Y:S01]  /*3860*/  FADD.FTZ R80, R84, -R69 ;  /* 0x8000004554507221 */ /* 0x000fe20000010000 */
[----:B------:R-:W-:Y:S01]  /*3870*/  SHF.L.U32 R106, R16, 0x10, RZ ;  /* 0x00000010106a7819 */ /* 0x000fe200000006ff */
[----:B0-----:R-:W-:Y:S01]  /*3880*/  FADD.FTZ R108, R86, -R71 ;  /* 0x80000047566c7221 */ /* 0x001fe20000010000 */
[----:B------:R-:W-:Y:S01]  /*3890*/  FADD.FTZ R110, R88, -R83 ;  /* 0x80000053586e7221 */ /* 0x000fe20000010000 */
[----:B------:R-:W-:Y:S01]  /*38a0*/  PRMT R111, R19, 0x7632, R111 ;  /* 0x00007632136f7816 */ /* 0x000fe2000000006f */
[----:B------:R-:W-:Y:S01]  /*38b0*/  FADD.FTZ R112, R98, -R113 ;  /* 0x8000007162707221 */ /* 0x000fe20000010000 */
[----:B------:R-:W-:Y:S01]  /*38c0*/  PRMT R69, R16, 0x7632, R69 ;  /* 0x0000763210457816 */ /* 0x000fe20000000045 */
[----:B-----5:R-:W-:Y:S01]  /*38d0*/  FFMA.FTZ R81, R15, R108, R81 ;  /* 0x0000006c0f517223 */ /* 0x020fe20000010051 */
        /* <DEDUP_REMOVED lines=13> */
[----:B------:R-:W-:Y:S01]  /*39b0*/  FFMA.FTZ R111, R15, R112, R111 ;  /* 0x000000700f6f7223 */ /* 0x000fe2000001006f */
        /* <DEDUP_REMOVED lines=14> */
.L_x_821:
        /* <DEDUP_REMOVED lines=49> */
.L_x_824:
[----:B------:R-:W-:Y:S01]  /*3db0*/  PRMT R80, R19, 0x7632, R80 ;  /* 0x0000763213507816 */ /* 0x000fe20000000050 */
[-CC-:B------:R-:W-:Y:S01]  /*3dc0*/  FFMA.FTZ R81, R100, R106.reuse, R115.reuse ;  /* 0x0000006a64517223 */ /* 0x180fe20000010073 */
[-CC-:B------:R-:W-:Y:S01]  /*3dd0*/  FFMA.FTZ R111, R89, R106.reuse, R115.reuse ;  /* 0x0000006a596f7223 */ /* 0x180fe20000010073 */
[-C--:B------:R-:W-:Y:S01]  /*3de0*/  FFMA.FTZ R110, R94, R106.reuse, R115 ;  /* 0x0000006a5e6e7223 */ /* 0x080fe20000010073 */
[----:B------:R-:W-:Y:S01]  /*3df0*/  SHF.L.U32 R82, R80, 0x10, RZ ;  /* 0x0000001050527819 */ /* 0x000fe200000006ff */
[----:B------:R-:W-:Y:S01]  /*3e00*/  FADD.FTZ R80, R98, -R81 ;  /* 0x8000005162507221 */ /* 0x000fe20000010000 */
[C---:B------:R-:W-:Y:S01]  /*3e10*/  SHF.L.U32 R113, R18.reuse, 0x10, RZ ;  /* 0x0000001012717819 */ /* 0x040fe200000006ff */
[----:B------:R-:W-:Y:S01]  /*3e20*/  FFMA.FTZ R117, R91, R106, R115 ;  /* 0x0000006a5b757223 */ /* 0x000fe20000010073 */
[----:B------:R-:W-:Y:S01]  /*3e30*/  FADD.FTZ R110, R97, -R110 ;  /* 0x8000006e616e7221 */ /* 0x000fe20000010000 */
[----:B-----5:R-:W-:Y:S01]  /*3e40*/  FFMA.FTZ R83, R15, R80, R82 ;  /* 0x000000500f537223 */ /* 0x020fe20000010052 */
[----:B------:R-:W-:Y:S01]  /*3e50*/  PRMT R80, R18, 0x7632, R80 ;  /* 0x0000763212507816 */ /* 0x000fe20000000050 */
[----:B------:R-:W-:Y:S01]  /*3e60*/  FADD.FTZ R82, R88, -R111 ;  /* 0x8000006f58527221 */ /* 0x000fe20000010000 */
[----:B------:R-:W-:Y:S01]  /*3e70*/  SHF.L.U32 R114, R19, 0x10, RZ ;  /* 0x0000001013727819 */ /* 0x000fe200000006ff */
[----:B0-----:R-:W-:Y:S01]  /*3e80*/  FFMA.FTZ R108, R92, R106, R115 ;  /* 0x0000006a5c6c7223 */ /* 0x001fe20000010073 */
        /* <DEDUP_REMOVED lines=27> */
.L_x_820:
        /* <DEDUP_REMOVED lines=45> */
.L_x_826:
        /* <DEDUP_REMOVED lines=33> */
.L_x_825:
        /* <DEDUP_REMOVED lines=37> */
.L_x_827:
        /* <DEDUP_REMOVED lines=28> */
.L_x_823:
        /* <DEDUP_REMOVED lines=9> */
.L_x_819:
[----:B------:R-:W-:Y:S05]  /*49c0*/  BSYNC.RECONVERGENT B0 ;  /* 0x0000000000007941 */ /* 0x000fea0003800200 */
.L_x_818:
[----:B-1-3--:R-:W1:Y:S02]  /*49d0*/  LDC.64 R80, c[0x0][0x380] ;  /* 0x0000e000ff507b82 */ /* 0x00ae640000000a00 */
[----:B-1----:R-:W-:-:S04]  /*49e0*/  LEA R2, R80, R2, 0x2 ;  /* 0x0000000250027211 */ /* 0x002fc800078e10ff */
[----:B------:R-:W-:-:S13]  /*49f0*/  ISETP.GE.AND P0, PT, R2, R81, PT ;  /* 0x000000510200720c */ /* 0x000fda0003f06270 */
[----:B------:R-:W-:Y:S05]  /*4a00*/  @!P0 BRA `(.L_x_828) ;  /* 0xffffffb800a88947 */ /* 0x000fea000383ffff */
.L_x_799:
[----:B------:R-:W-:Y:S05]  /*4a10*/  BSYNC B1 ;  /* 0x0000000000017941 */ /* 0x000fea0003800000 */
.L_x_798:
[----:B------:R-:W1:Y:S01]  /*4a20*/  S2R R18, SR_TID.X ;  /* 0x0000000000127919 */ /* 0x000e620000002100 */
[----:B------:R-:W-:Y:S01]  /*4a30*/  MOV R4, 0x400 ;  /* 0x0000040000047802 */ /* 0x000fe20000000f00 */
[----:B------:R-:W-:Y:S05]  /*4a40*/  WARPSYNC.ALL ;  /* 0x0000000000007948 */ /* 0x000fea0003800000 */
[----:B------:R-:W2:Y:S01]  /*4a50*/  S2R R7, SR_CgaCtaId ;  /* 0x0000000000077919 */ /* 0x000ea20000008800 */
[----:B------:R-:W3:Y:S01]  /*4a60*/  S2UR UR4, SR_CTAID.X ;  /* 0x00000000000479c3 */ /* 0x000ee20000002500 */
[----:B------:R-:W4:Y:S01]  /*4a70*/  LDCU.128 UR16, c[0x0][0x440] ;  /* 0x00008800ff1077ac */ /* 0x000f220008000c00 */
[C---:B-1----:R-:W-:Y:S01]  /*4a80*/  SHF.L.U32 R2, R18.reuse, 0x6, RZ ;  /* 0x0000000612027819 */ /* 0x042fe200000006ff */
[----:B---3-5:R-:W-:Y:S01]  /*4a90*/  IMAD R29, R5, UR4, RZ ;  /* 0x00000004051d7c24 */ /* 0x028fe2000f8e02ff */
[----:B------:R-:W-:-:S02]  /*4aa0*/  SHF.L.U32 R0, R18, 0x5, RZ ;  /* 0x0000000512007819 */ /* 0x000fc400000006ff */
[----:B------:R-:W-:Y:S02]  /*4ab0*/  LOP3.LUT R3, R2, 0x1800, RZ, 0xc0, !PT ;  /* 0x0000180002037812 */ /* 0x000fe400078ec0ff */
[----:B------:R-:W-:Y:S02]  /*4ac0*/  LOP3.LUT R16, R18, 0x7f, RZ, 0x3c, !PT ;  /* 0x0000007f12107812 */ /* 0x000fe400078e3cff */
[----:B--2---:R-:W-:Y:S02]  /*4ad0*/  LEA R7, R7, R4, 0x18 ;  /* 0x0000000407077211 */ /* 0x004fe400078ec0ff */
[----:B------:R-:W-:Y:S02]  /*4ae0*/  LOP3.LUT R0, R3, 0x3e0, R0, 0xf8, !PT ;  /* 0x000003e003007812 */ /* 0x000fe400078ef800 */
[----:B------:R-:W-:Y:S02]  /*4af0*/  IADD3 R16, PT, PT, R16, R5, RZ ;  /* 0x0000000510107210 */ /* 0x000fe40007ffe0ff */
[----:B------:R-:W-:-:S02]  /*4b00*/  IADD3 R0, PT, PT, R0, R7, RZ ;  /* 0x0000000700007210 */ /* 0x000fc40007ffe0ff */
[----:B------:R-:W-:Y:S02]  /*4b10*/  LEA R7, R18, R7, 0x2 ;  /* 0x0000000712077211 */ /* 0x000fe400078e10ff */
[----:B------:R-:W-:Y:S01]  /*4b20*/  IADD3 R18, P0, PT, R29, R18, RZ ;  /* 0x000000121d127210 */ /* 0x000fe20007f1e0ff */
[----:B------:R-:W-:Y:S01]  /*4b30*/  STS.128 [R0], R52 ;  /* 0x0000003400007388 */ /* 0x000fe20000000c00 */
[C---:B------:R-:W-:Y:S02]  /*4b40*/  ISETP.GE.U32.AND P3, PT, R16.reuse, 0x80, PT ;  /* 0x000000801000780c */ /* 0x040fe40003f66070 */
[C---:B------:R-:W-:Y:S01]  /*4b50*/  ISETP.GE.U32.AND P2, PT, R16.reuse, 0x100, PT ;  /* 0x000001001000780c */ /* 0x040fe20003f46070 */
[----:B------:R-:W-:Y:S01]  /*4b60*/  STS.128 [R0+0x10], R56 ;  /* 0x0000103800007388 */ /* 0x000fe20000000c00 */
[----:B------:R-:W-:-:S03]  /*4b70*/  ISETP.GE.U32.AND P1, PT, R16, 0x180, PT ;  /* 0x000001801000780c */ /* 0x000fc60003f26070 */
[----:B------:R-:W-:Y:S04]  /*4b80*/  STS.128 [R0+0x400], R44 ;  /* 0x0004002c00007388 */ /* 0x000fe80000000c00 */
[----:B------:R-:W-:Y:S01]  /*4b90*/  STS.128 [R0+0x410], R48 ;  /* 0x0004103000007388 */ /* 0x000fe20000000c00 */
[----:B------:R-:W-:Y:S06]  /*4ba0*/  BAR.SYNC.DEFER_BLOCKING 0x0 ;  /* 0x0000000000007b1d */ /* 0x000fec0000010000 */
[----:B------:R-:W1:Y:S04]  /*4bb0*/  LDS R2, [R7] ;  /* 0x0000000007027984 */ /* 0x000e680000000800 */
[----:B------:R-:W2:Y:S04]  /*4bc0*/  LDS R9, [R7+0x800] ;  /* 0x0008000007097984 */ /* 0x000ea80000000800 */
[----:B------:R-:W3:Y:S04]  /*4bd0*/  LDS R3, [R7+0x200] ;  /* 0x0002000007037984 */ /* 0x000ee80000000800 */
[----:B------:R-:W0:Y:S04]  /*4be0*/  LDS R8, [R7+0xa00] ;  /* 0x000a000007087984 */ /* 0x000e280000000800 */
        /* <DEDUP_REMOVED lines=11> */
[----:B---3--:R-:W-:-:S03]  /*4ca0*/  FADD.FTZ R3, RZ, R3 ;  /* 0x00000003ff037221 */ /* 0x008fc60000010000 */
[----:B------:R-:W3:Y:S01]  /*4cb0*/  LDS R12, [R7+0x1a00] ;  /* 0x001a0000070c7984 */ /* 0x000ee20000000800 */
[----:B0-----:R-:W-:-:S03]  /*4cc0*/  FADD.FTZ R3, R3, R8 ;  /* 0x0000000803037221 */ /* 0x001fc60000010000 */
[----:B------:R-:W0:Y:S01]  /*4cd0*/  LDS R23, [R7+0x1c00] ;  /* 0x001c000007177984 */ /* 0x000e220000000800 */
        /* <DEDUP_REMOVED lines=13> */
[----:B---3--:R-:W-:-:S03]  /*4db0*/  FADD.FTZ R9, R3, R12 ;  /* 0x0000000c03097221 */ /* 0x008fc60000010000 */
[----:B------:R-:W-:Y:S01]  /*4dc0*/  STS.128 [R0+0x400], R60 ;  /* 0x0004003c00007388 */ /* 0x000fe20000000c00 */
[----:B0-----:R-:W-:-:S03]  /*4dd0*/  FADD.FTZ R23, R4, R23 ;  /* 0x0000001704177221 */ /* 0x001fc60000010000 */
[----:B------:R-:W-:Y:S01]  /*4de0*/  STS.128 [R0+0x410], R64 ;  /* 0x0004104000007388 */ /* 0x000fe20000000c00 */
[----:B----4-:R-:W-:Y:S01]  /*4df0*/  FADD.FTZ R25, R6, R25 ;  /* 0x0000001906197221 */ /* 0x010fe20000010000 */
[----:B------:R-:W-:Y:S01]  /*4e00*/  BAR.SYNC.DEFER_BLOCKING 0x0 ;  /* 0x0000000000007b1d */ /* 0x000fe20000010000 */
[----:B-1----:R-:W-:Y:S02]  /*4e10*/  IADD3.X R43, PT, PT, RZ, RZ, RZ, P0, !PT ;  /* 0x000000ffff2b7210 */ /* 0x002fe400007fe4ff */
[----:B------:R-:W-:Y:S02]  /*4e20*/  ISETP.GE.U32.AND P0, PT, R16, 0x200, PT ;  /* 0x000002001000780c */ /* 0x000fe40003f06070 */
[C---:B------:R-:W-:Y:S02]  /*4e30*/  SHF.L.U64.HI R43, R18.reuse, 0x2, R43 ;  /* 0x00000002122b7819 */ /* 0x040fe4000001022b */
[----:B------:R-:W-:-:S04]  /*4e40*/  SHF.L.U32 R18, R18, 0x2, RZ ;  /* 0x0000000212127819 */ /* 0x000fc800000006ff */
[C---:B------:R-:W-:Y:S02]  /*4e50*/  IADD3 R20, P4, PT, R18.reuse, UR18, RZ ;  /* 0x0000001212147c10 */ /* 0x040fe4000ff9e0ff */
[----:B------:R-:W-:Y:S02]  /*4e60*/  IADD3 R18, P5, PT, R18, UR16, RZ ;  /* 0x0000001012127c10 */ /* 0x000fe4000ffbe0ff */
[C---:B------:R-:W-:Y:S02]  /*4e70*/  IADD3.X R45, PT, PT, R43.reuse, UR19, RZ, P4, !PT ;  /* 0x000000132b2d7c10 */ /* 0x040fe4000a7fe4ff */
[----:B------:R-:W-:Y:S02]  /*4e80*/  @P3 MOV R2, R20 ;  /* 0x0000001400023202 */ /* 0x000fe40000000f00 */
[----:B------:R-:W-:Y:S01]  /*4e90*/  @P3 MOV R3, R45 ;  /* 0x0000002d00033202 */ /* 0x000fe20000000f00 */
[----:B------:R-:W0:Y:S01]  /*4ea0*/  LDS R14, [R7] ;  /* 0x00000000070e7984 */ /* 0x000e220000000800 */
[----:B------:R-:W-:-:S02]  /*4eb0*/  IADD3.X R43, PT, PT, R43, UR17, RZ, P5, !PT ;  /* 0x000000112b2b7c10 */ /* 0x000fc4000affe4ff */
[----:B------:R-:W-:Y:S01]  /*4ec0*/  @P3 IADD3 R20, P4, PT, R20, 0x200, RZ ;  /* 0x0000020014143810 */ /* 0x000fe20007f9e0ff */
[----:B------:R-:W1:Y:S03]  /*4ed0*/  LDS R27, [R7+0x800] ;  /* 0x00080000071b7984 */ /* 0x000e660000000800 */
[----:B------:R-:W-:Y:S01]  /*4ee0*/  @P3 IADD3.X R45, PT, PT, RZ, R45, RZ, P4, !PT ;  /* 0x0000002dff2d3210 */ /* 0x000fe200027fe4ff */
        /* <DEDUP_REMOVED lines=64> */
.L_x_807:
        /* <DEDUP_REMOVED lines=8> */
.L_x_830:
[----:B------:R-:W-:Y:S05]  /*5370*/  BSYNC B0 ;  /* 0x0000000000007941 */ /* 0x000fea0003800000 */
.L_x_829:
        /* <DEDUP_REMOVED lines=8> */
.L_x_831:
[----:B------:R-:W-:Y:S01]  /*5400*/  FADD.FTZ R80, R80, R109 ;  /* 0x0000006d50507221 */ /* 0x000fe20000010000 */
[----:B------:R-:W-:-:S04]  /*5410*/  HFMA2 R114, -RZ, RZ, 0, 1.1920928955078125e-07 ;  /* 0x00000002ff727431 */ /* 0x000fc800000001ff */
[----:B------:R-:W-:Y:S02]  /*5420*/  MOV R113, R80 ;  /* 0x0000005000717202 */ /* 0x000fe40000000f00 */
[----:B------:R-:W-:-:S07]  /*5430*/  MOV R81, R112 ;  /* 0x0000007000517202 */ /* 0x000fce0000000f00 */
[----:B------:R-:W-:Y:S05]  /*5440*/  WARPSYNC.COLLECTIVE R110, `(.L_x_832) ;  /* 0x000000006e087348 */ /* 0x000fea0003c00000 */
[----:B------:R0:W1:Y:S02]  /*5450*/  SHFL.BFLY P1, R112, R113, R114, R115 ;  /* 0x0c00007271707389 */ /* 0x0000640000020073 */
[----:B01----:R-:W-:Y:S05]  /*5460*/  ENDCOLLECTIVE ;  /* 0x000000000000791b */ /* 0x003fea0003800000 */
.L_x_832:
[----:B------:R-:W-:-:S05]  /*5470*/  FADD.FTZ R81, R81, R108 ;  /* 0x0000006c51517221 */ /* 0x000fca0000010000 */
[----:B------:R-:W-:Y:S02]  /*5480*/  MOV R113, R81 ;  /* 0x0000005100717202 */ /* 0x000fe40000000f00 */
[----:B------:R-:W-:-:S07]  /*5490*/  MOV R83, R112 ;  /* 0x0000007000537202 */ /* 0x000fce0000000f00 */
[----:B------:R-:W-:Y:S05]  /*54a0*/  WARPSYNC.COLLECTIVE R110, `(.L_x_833) ;  /* 0x000000006e087348 */ /* 0x000fea0003c00000 */
[----:B------:R0:W1:Y:S02]  /*54b0*/  SHFL.BFLY P1, R112, R113, R114, R115 ;  /* 0x0c00007271707389 */ /* 0x0000640000020073 */
[----:B01----:R-:W-:Y:S05]  /*54c0*/  ENDCOLLECTIVE ;  /* 0x000000000000791b */ /* 0x003fea0003800000 */
.L_x_833:
[----:B------:R-:W-:Y:S01]  /*54d0*/  FADD.FTZ R83, R80, R83 ;  /* 0x0000005350537221 */ /* 0x000fe20000010000 */
[----:B------:R-:W-:-:S04]  /*54e0*/  HFMA2 R114, -RZ, RZ, 0, 2.384185791015625e-07 ;  /* 0x00000004ff727431 */ /* 0x000fc800000001ff */
[----:B------:R-:W-:Y:S02]  /*54f0*/  MOV R113, R83 ;  /* 0x0000005300717202 */ /* 0x000fe40000000f00 */
[----:B------:R-:W-:-:S07]  /*5500*/  MOV R82, R112 ;  /* 0x0000007000527202 */ /* 0x000fce0000000f00 */
[----:B------:R-:W-:Y:S05]  /*5510*/  WARPSYNC.COLLECTIVE R110, `(.L_x_834) ;  /* 0x000000006e087348 */ /* 0x000fea0003c00000 */
[----:B------:R0:W1:Y:S02]  /*5520*/  SHFL.BFLY P1, R112, R113, R114, R115 ;  /* 0x0c00007271707389 */ /* 0x0000640000020073 */
[----:B01----:R-:W-:Y:S05]  /*5530*/  ENDCOLLECTIVE ;  /* 0x000000000000791b */ /* 0x003fea0003800000 */
.L_x_834:
[----:B------:R-:W-:-:S05]  /*5540*/  FADD.FTZ R82, R81, R82 ;  /* 0x0000005251527221 */ /* 0x000fca0000010000 */
[----:B------:R-:W-:Y:S02]  /*5550*/  MOV R113, R82 ;  /* 0x0000005200717202 */ /* 0x000fe40000000f00 */
[----:B------:R-:W-:-:S07]  /*5560*/  MOV R106, R112 ;  /* 0x00000070006a7202 */ /* 0x000fce0000000f00 */
[----:B------:R-:W-:Y:S05]  /*5570*/  WARPSYNC.COLLECTIVE R110, `(.L_x_835) ;  /* 0x000000006e087348 */ /* 0x000fea0003c00000 */
[----:B------:R0:W1:Y:S02]  /*5580*/  SHFL.BFLY P1, R112, R113, R114, R115 ;  /* 0x0c00007271707389 */ /* 0x0000640000020073 */
[----:B01----:R-:W-:Y:S05]  /*5590*/  ENDCOLLECTIVE ;  /* 0x000000000000791b */ /* 0x003fea0003800000 */
.L_x_835:
[----:B------:R-:W-:Y:S01]  /*55a0*/  FADD.FTZ R106, R83, R106 ;  /* 0x0000006a536a7221 */ /* 0x000fe20000010000 */
[----:B------:R-:W-:-:S04]  /*55b0*/  HFMA2 R114, -RZ, RZ, 0, 4.76837158203125e-07 ;  /* 0x00000008ff727431 */ /* 0x000fc800000001ff */
[----:B------:R-:W-:Y:S02]  /*55c0*/  MOV R113, R106 ;  /* 0x0000006a00717202 */ /* 0x000fe40000000f00 */
[----:B------:R-:W-:-:S07]  /*55d0*/  MOV R111, R112 ;  /* 0x00000070006f7202 */ /* 0x000fce0000000f00 */
[----:B------:R-:W-:Y:S05]  /*55e0*/  WARPSYNC.COLLECTIVE R110, `(.L_x_836) ;  /* 0x000000006e087348 */ /* 0x000fea0003c00000 */
[----:B------:R0:W1:Y:S02]  /*55f0*/  SHFL.BFLY P1, R112, R113, R114, R115 ;  /* 0x0c00007271707389 */ /* 0x0000640000020073 */
[----:B01----:R-:W-:Y:S05]  /*5600*/  ENDCOLLECTIVE ;  /* 0x000000000000791b */ /* 0x003fea0003800000 */
.L_x_836:
[----:B------:R-:W-:-:S05]  /*5610*/  FADD.FTZ R111, R82, R111 ;  /* 0x0000006f526f7221 */ /* 0x000fca0000010000 */
[----:B------:R-:W-:Y:S02]  /*5620*/  MOV R113, R111 ;  /* 0x0000006f00717202 */ /* 0x000fe40000000f00 */
[----:B------:R-:W-:-:S07]  /*5630*/  MOV R109, R112 ;  /* 0x00000070006d7202 */ /* 0x000fce0000000f00 */
[----:B------:R-:W-:Y:S05]  /*5640*/  WARPSYNC.COLLECTIVE R110, `(.L_x_837) ;  /* 0x000000006e087348 */ /* 0x000fea0003c00000 */
[----:B------:R0:W1:Y:S02]  /*5650*/  SHFL.BFLY P1, R112, R113, R114, R115 ;  /* 0x0c00007271707389 */ /* 0x0000640000020073 */
[----:B01----:R-:W-:Y:S05]  /*5660*/  ENDCOLLECTIVE ;  /* 0x000000000000791b */ /* 0x003fea0003800000 */
.L_x_837:
[----:B------:R-:W-:Y:S01]  /*5670*/  FADD.FTZ R109, R106, R109 ;  /* 0x0000006d6a6d7221 */ /* 0x000fe20000010000 */
[----:B------:R-:W-:-:S04]  /*5680*/  HFMA2 R114, -RZ, RZ, 0, 9.5367431640625e-07 ;  /* 0x00000010ff727431 */ /* 0x000fc800000001ff */
[----:B------:R-:W-:Y:S02]  /*5690*/  MOV R113, R109 ;  /* 0x0000006d00717202 */ /* 0x000fe40000000f00 */
[----:B------:R-:W-:-:S07]  /*56a0*/  MOV R108, R112 ;  /* 0x00000070006c7202 */ /* 0x000fce0000000f00 */
[----:B------:R-:W-:Y:S05]  /*56b0*/  WARPSYNC.COLLECTIVE R110, `(.L_x_838) ;  /* 0x000000006e087348 */ /* 0x000fea0003c00000 */
[----:B------:R0:W1:Y:S02]  /*56c0*/  SHFL.BFLY P1, R112, R113, R114, R115 ;  /* 0x0c00007271707389 */ /* 0x0000640000020073 */
[----:B01----:R-:W-:Y:S05]  /*56d0*/  ENDCOLLECTIVE ;  /* 0x000000000000791b */ /* 0x003fea0003800000 */
.L_x_838:
[----:B------:R-:W-:-:S05]  /*56e0*/  FADD.FTZ R108, R111, R108 ;  /* 0x0000006c6f6c7221 */ /* 0x000fca0000010000 */
[----:B------:R-:W-:Y:S02]  /*56f0*/  MOV R113, R108 ;  /* 0x0000006c00717202 */ /* 0x000fe40000000f00 */
[----:B------:R-:W-:-:S07]  /*5700*/  MOV R80, R112 ;  /* 0x0000007000507202 */ /* 0x000fce0000000f00 */
[----:B------:R-:W-:Y:S05]  /*5710*/  WARPSYNC.COLLECTIVE R110, `(.L_x_839) ;  /* 0x000000006e087348 */ /* 0x000fea0003c00000 */
[----:B------:R0:W1:Y:S02]  /*5720*/  SHFL.BFLY P1, R112, R113, R114, R115 ;  /* 0x0c00007271707389 */ /* 0x0000640000020073 */
[----:B01----:R-:W-:Y:S05]  /*5730*/  ENDCOLLECTIVE ;  /* 0x000000000000791b */ /* 0x003fea0003800000 */
.L_x_839:
[----:B------:R-:W-:Y:S01]  /*5740*/  MOV R81, R112 ;  /* 0x0000007000517202 */ /* 0x000fe20000000f00 */
[----:B------:R-:W-:Y:S06]  /*5750*/  BRA `(.L_x_840) ;  /* 0xffffffc400ac7947 */ /* 0x000fec000383ffff */
.L_x_841:
        /* <DEDUP_REMOVED lines=10> */
.L_x_3912:


//--------------------- .text._ZN10layer_norm31ln_parallel_residual_bwd_kernelINS_13Kernel_traitsIf13__nv_bfloat16S2_S2_fjLj512ELj1ELj4ELj1ELj16ENS_18Kernel_traits_baseILj512EfS2_S2_S2_fjLj128EEEEELb0ELb1ELb1EEEvNS_9BwdParamsE --------------------------
	.section	.text._ZN10layer_norm31ln_parallel_residual_bwd_kernelINS_13Kernel_traitsIf13__nv_bfloat16S2_S2_fjLj512ELj1ELj4ELj1ELj16ENS_18Kernel_traits_baseILj512EfS2_S2_S2_fjLj128EEEEELb0ELb1ELb1EEEvNS_9BwdParamsE,"ax",@progbits
	.align	128
        .global         _ZN10layer_norm31ln_parallel_residual_bwd_kernelINS_13Kernel_traitsIf13__nv_bfloat16S2_S2_fjLj512ELj1ELj4ELj1ELj16ENS_18Kernel_traits_baseILj512EfS2_S2_S2_fjLj128EEEEELb0ELb1ELb1EEEvNS_9BwdParamsE
        .type           _ZN10layer_norm31ln_parallel_residual_bwd_kernelINS_13Kernel_traitsIf13__nv_bfloat16S2_S2_fjLj512ELj1ELj4ELj1ELj16ENS_18Kernel_traits_baseILj512EfS2_S2_S2_fjLj128EEEEELb0ELb1ELb1EEEvNS_9BwdParamsE,@function
        .size           _ZN10layer_norm31ln_parallel_residual_bwd_kernelINS_13Kernel_traitsIf13__nv_bfloat16S2_S2_fjLj512ELj1ELj4ELj1ELj16ENS_18Kernel_traits_baseILj512EfS2_S2_S2_fjLj128EEEEELb0ELb1ELb1EEEvNS_9BwdParamsE,(.L_x_3913 - _ZN10layer_norm31ln_parallel_residual_bwd_kernelINS_13Kernel_traitsIf13__nv_bfloat16S2_S2_fjLj512ELj1ELj4ELj1ELj16ENS_18Kernel_traits_baseILj512EfS2_S2_S2_fjLj128EEEEELb0ELb1ELb1EEEvNS_9BwdParamsE)
        .other          _ZN10layer_norm31ln_parallel_residual_bwd_kernelINS_13Kernel_traitsIf13__nv_bfloat16S2_S2_fjLj512ELj1ELj4ELj1ELj16ENS_18Kernel_traits_baseILj512EfS2_S2_S2_fjLj128EEEEELb0ELb1ELb1EEEvNS_9BwdParamsE,@"STO_CUDA_ENTRY STV_DEFAULT"
_ZN10layer_norm31ln_parallel_residual_bwd_kernelINS_13Kernel_traitsIf13__nv_bfloat16S2_S2_fjLj512ELj1ELj4ELj1ELj16ENS_18Kernel_traits_baseILj512EfS2_S2_S2_fjLj128EEEEELb0ELb1ELb1EEEvNS_9BwdParamsE:
.text._ZN10layer_norm31ln_parallel_residual_bwd_kernelINS_13Kernel_traitsIf13__nv_bfloat16S2_S2_fjLj512ELj1ELj4ELj1ELj16ENS_18Kernel_traits_baseILj512EfS2_S2_S2_fjLj128EEEEELb0ELb1ELb1EEEvNS_9BwdParamsE:
        /* <DEDUP_REMOVED lines=38> */
[----:B-1----:R-:W-:-:S04]  /*0260*/  IMAD.WIDE.U32 R2, R84, 0x20, R2 ;  /* 0x0000002054027825 */ /* 0x002fc800078e0002 */
[----:B------:R-:W-:Y:S01]  /*0270*/  HFMA2 R82, -RZ, RZ, 0, 0 ;  /* 0x00000000ff527431 */ /* 0x000fe200000001ff */
[----:B------:R-:W-:Y:S01]  /*0280*/  BSSY B0, `(.L_x_844) ;  /* 0x000043e000007945 */ /* 0x000fe20003800000 */
[----:B------:R-:W-:Y:S02]  /*0290*/  MOV R80, RZ ;  /* 0x000000ff00507202 */ /* 0x000fe40000000f00 */
[----:B------:R-:W-:Y:S01]  /*02a0*/  CS2R R78, SRZ ;  /* 0x00000000004e7805 */ /* 0x000fe2000001ff00 */
[----:B------:R-:W5:Y:S01]  /*02b0*/  LDG.E.128 R16, desc[UR10][R2.64+0x410] ;  /* 0x0004100a02107981 */ /* 0x000f62000c1e1d00 */
[----:B------:R-:W-:Y:S02]  /*02c0*/  CS2R R76, SRZ ;  /* 0x00000000004c7805 */ /* 0x000fe4000001ff00 */
[----:B------:R-:W-:Y:S01]  /*02d0*/  CS2R R74, SRZ ;  /* 0x00000000004a7805 */ /* 0x000fe2000001ff00 */
[----:B0-----:R-:W-:Y:S01]  /*02e0*/  UISETP.NE.AND UP1, UPT, UR4, URZ, UPT ;  /* 0x000000ff0400728c */ /* 0x001fe2000bf25270 */
[----:B------:R-:W5:Y:S01]  /*02f0*/  LDG.E.128 R12, desc[UR10][R2.64+0x400] ;  /* 0x0004000a020c7981 */ /* 0x000f62000c1e1d00 */
[----:B------:R-:W-:-:S02]  /*0300*/  CS2R R72, SRZ ;  /* 0x0000000000487805 */ /* 0x000fc4000001ff00 */
        /* <DEDUP_REMOVED lines=9> */
[----:B------:R-:W-:Y:S02]  /*03a0*/  CS2R R56, SRZ ;  /* 0x0000000000387805 */ /* 0x000fe4000001ff00 */
[----:B------:R-:W-:Y:S02]  /*03b0*/  PLOP3.LUT P4, PT, PT, PT, UP1, 0x80, 0x8 ;  /* 0x000000000008781c */ /* 0x000fe40003f8f018 */
[----:B------:R-:W-:Y:S02]  /*03c0*/  CS2R R54, SRZ ;  /* 0x0000000000367805 */ /* 0x000fe4000001ff00 */
[----:B------:R-:W-:Y:S02]  /*03d0*/  PLOP3.LUT P0, PT, PT, PT, UP0, 0x80, 0x8 ;  /* 0x000000000008781c */ /* 0x000fe40003f0f008 */
[----:B------:R-:W-:-:S02]  /*03e0*/  CS2R R52, SRZ ;  /* 0x0000000000347805 */ /* 0x000fc4000001ff00 */
[----:B0-----:R-:W-:-:S09]  /*03f0*/  CS2R R2, SRZ ;  /* 0x0000000000027805 */ /* 0x001fd2000001ff00 */
.L_x_865:
        /* <DEDUP_REMOVED lines=20> */
[----:B------:R-:W3:Y:S02]  /*0540*/  LDG.E.128 R40, desc[UR10][R40.64] ;  /* 0x0000000a28287981 */ /* 0x000ee4000c1e1d00 */
[----:B------:R-:W-:Y:S02]  /*0550*/  IMAD.WIDE.U32 R48, R81, 0x10, R48 ;  /* 0x0000001051307825 */ /* 0x000fe400078e0030 */
[----:B------:R-:W4:Y:S04]  /*0560*/  LDG.E.128 R44, desc[UR10][R44.64] ;  /* 0x0000000a2c2c7981 */ /* 0x000f28000c1e1d00 */
[----:B------:R-:W4:Y:S01]  /*0570*/  LDG.E.128 R48, desc[UR10][R48.64] ;  /* 0x0000000a30307981 */ /* 0x000f22000c1e1d00 */
[----:B--2---:R-:W-:-:S02]  /*0580*/  PRMT R88, R37, 0x7632, R88 ;  /* 0x0000763225587816 */ /* 0x004fc40000000058 */
[----:B------:R-:W-:Y:S02]  /*0590*/  SHF.L.U32 R37, R37, 0x10, RZ ;  /* 0x0000001025257819 */ /* 0x000fe400000006ff */
[----:B------:R-:W-:Y:S02]  /*05a0*/  SHF.L.U32 R95, R39, 0x10, RZ ;  /* 0x00000010275f7819 */ /* 0x000fe400000006ff */
[----:B------:R-:W-:Y:S01]  /*05b0*/  PRMT R87, R36, 0x7632, R87 ;  /* 0x0000763224577816 */ /* 0x000fe20000000057 */
[----:B------:R-:W-:Y:S01]  /*05c0*/  FADD.FTZ R91, -R0, R37 ;  /* 0x00000025005b7221 */ /* 0x000fe20000010100 */
[----:B------:R-:W-:Y:S01]  /*05d0*/  SHF.L.U32 R89, R36, 0x10, RZ ;  /* 0x0000001024597819 */ /* 0x000fe200000006ff */
[----:B------:R-:W-:Y:S01]  /*05e0*/  FADD.FTZ R97, -R0, R95 ;  /* 0x0000005f00617221 */ /* 0x000fe20000010100 */
[----:B------:R-:W-:Y:S01]  /*05f0*/  SHF.L.U32 R93, R38, 0x10, RZ ;  /* 0x00000010265d7819 */ /* 0x000fe200000006ff */
[----:B-----5:R-:W-:Y:S01]  /*0600*/  FMUL.FTZ R98, R86, R91 ;  /* 0x0000005b56627220 */ /* 0x020fe20000410000 */
[----:B---3--:R-:W-:Y:S01]  /*0610*/  SHF.L.U32 R105, R42, 0x10, RZ ;  /* 0x000000102a697819 */ /* 0x008fe200000006ff */
[C---:B------:R-:W-:Y:S01]  /*0620*/  FADD.FTZ R89, -R0.reuse, R89 ;  /* 0x0000005900597221 */ /* 0x040fe20000010100 */
[----:B------:R-:W-:Y:S01]  /*0630*/  SHF.L.U32 R107, R43, 0x10, RZ ;  /* 0x000000102b6b7819 */ /* 0x000fe200000006ff */
[----:B------:R-:W-:Y:S01]  /*0640*/  FADD.FTZ R99, -R0, R93 ;  /* 0x0000005d00637221 */ /* 0x000fe20000010100 */
[----:B------:R-:W-:Y:S01]  /*0650*/  SHF.L.U32 R37, R88, 0x10, RZ ;  /* 0x0000001058257819 */ /* 0x000fe200000006ff */
[----:B------:R-:W-:Y:S01]  /*0660*/  FADD.FTZ R109, -R0, R105 ;  /* 0x00000069006d7221 */ /* 0x000fe20000010100 */
[----:B------:R-:W-:Y:S01]  /*0670*/  PRMT R36, R38, 0x7632, R36 ;  /* 0x0000763226247816 */ /* 0x000fe20000000024 */
[----:B------:R-:W-:Y:S01]  /*0680*/  FADD.FTZ R129, -R0, R107 ;  /* 0x0000006b00817221 */ /* 0x000fe20000010100 */
[----:B------:R-:W-:Y:S01]  /*0690*/  PRMT R90, R40, 0x7632, R90 ;  /* 0x00007632285a7816 */ /* 0x000fe2000000005a */
        /* <DEDUP_REMOVED lines=8> */
[----:B------:R-:W-:Y:S01]  /*0720*/  FMUL.FTZ R100, R86, R97 ;  /* 0x0000006156647220 */ /* 0x000fe20000410000 */
[----:B------:R-:W-:-:S02]  /*0730*/  PRMT R42, R43, 0x7632, R42 ;  /* 0x000076322b2a7816 */ /* 0x000fc4000000002a */
[----:B------:R-:W-:Y:S02]  /*0740*/  SHF.L.U32 R103, R41, 0x10, RZ ;  /* 0x0000001029677819 */ /* 0x000fe400000006ff */
[----:B------:R-:W-:Y:S02]  /*0750*/  SHF.L.U32 R95, R92, 0x10, RZ ;  /* 0x000000105c5f7819 */ /* 0x000fe400000006ff */
        /* <DEDUP_REMOVED lines=15> */
[----:B------:R-:W-:Y:S01]  /*0850*/  FADD.FTZ R131, -R0, R105 ;  /* 0x0000006900837221 */ /* 0x000fe20000010100 */
[----:B------:R-:W-:Y:S01]  /*0860*/  SHF.L.U32 R107, R107, 0x10, RZ ;  /* 0x000000106b6b7819 */ /* 0x000fe200000006ff */
[----:B------:R-:W-:Y:S01]  /*0870*/  FMUL.FTZ R0, R86, R89 ;  /* 0x0000005956007220 */ /* 0x000fe20000410000 */
[----:B------:R-:W-:Y:S01]  /*0880*/  PRMT R106, R45, 0x7632, R106 ;  /* 0x000076322d6a7816 */ /* 0x000fe2000000006a */
[----:B------:R-:W-:Y:S01]  /*0890*/  FMUL.FTZ R95, R4, R37 ;  /* 0x00000025045f7220 */ /* 0x000fe20000410000 */
[C---:B------:R-:W-:Y:S01]  /*08a0*/  PRMT R110, R47.reuse, 0x7632, R110 ;  /* 0x000076322f6e7816 */ /* 0x040fe2000000006e */
[C---:B------:R-:W-:Y:S01]  /*08b0*/  FMUL.FTZ R104, R86.reuse, R87 ;  /* 0x0000005756687220 */ /* 0x040fe20000410000 */
[----:B------:R-:W-:Y:S01]  /*08c0*/  SHF.L.U32 R93, R47, 0x10, RZ ;  /* 0x000000102f5d7819 */ /* 0x000fe200000006ff */
[----:B------:R-:W-:Y:S01]  /*08d0*/  FMUL.FTZ R47, R86, R101 ;  /* 0x00000065562f7220 */ /* 0x000fe20000410000 */
[----:B------:R-:W-:Y:S01]  /*08e0*/  SHF.L.U32 R45, R45, 0x10, RZ ;  /* 0x000000102d2d7819 */ /* 0x000fe200000006ff */
[----:B------:R-:W-:Y:S01]  /*08f0*/  FMUL.FTZ R101, R5, R107 ;  /* 0x0000006b05657220 */ /* 0x000fe20000410000 */
[----:B------:R-:W-:Y:S01]  /*0900*/  PRMT R114, R48, 0x7632, R114 ;  /* 0x0000763230727816 */ /* 0x000fe20000000072 */
[----:B------:R-:W-:Y:S01]  /*0910*/  FMUL.FTZ R44, R86, R103 ;  /* 0x00000067562c7220 */ /* 0x000fe20000410000 */
[----:B------:R-:W-:Y:S01]  /*0920*/  SHF.L.U32 R94, R48, 0x10, RZ ;  /* 0x00000010305e7819 */ /* 0x000fe200000006ff */
[----:B------:R-:W-:Y:S01]  /*0930*/  FADD.FTZ R48, RZ, R95 ;  /* 0x0000005fff307221 */ /* 0x000fe20000010000 */
[C---:B------:R-:W-:Y:S01]  /*0940*/  PRMT R119, R51.reuse, 0x7632, R119 ;  /* 0x0000763233777816 */ /* 0x040fe20000000077 */
[----:B------:R-:W-:Y:S01]  /*0950*/  FMUL.FTZ R92, R6, R45 ;  /* 0x0000002d065c7220 */ /* 0x000fe20000410000 */
[----:B------:R-:W-:Y:S01]  /*0960*/  SHF.L.U32 R113, R51, 0x10, RZ ;  /* 0x0000001033717819 */ /* 0x000fe200000006ff */
[----:B------:R-:W-:Y:S01]  /*0970*/  FFMA.FTZ R51, R0, R95, RZ ;  /* 0x0000005f00337223 */ /* 0x000fe200000100ff */
[----:B------:R-:W-:Y:S01]  /*0980*/  SHF.L.U32 R106, R106, 0x10, RZ ;  /* 0x000000106a6a7819 */ /* 0x000fe200000006ff */
[----:B------:R-:W-:Y:S01]  /*0990*/  FADD.FTZ R87, R48, R101 ;  /* 0x0000006530577221 */ /* 0x000fe20000010000 */
[----:B------:R-:W-:Y:S01]  /*09a0*/  PRMT R108, R46, 0x7632, R108 ;  /* 0x000076322e6c7816 */ /* 0x000fe2000000006c */
[----:B------:R-:W-:Y:S01]  /*09b0*/  FFMA.FTZ R51, R104, R101, R51 ;  /* 0x0000006568337223 */ /* 0x000fe20000010033 */
[----:B------:R-:W-:Y:S01]  /*09c0*/  SHF.L.U32 R39, R46, 0x10, RZ ;  /* 0x000000102e277819 */ /* 0x000fe200000006ff */
        /* <DEDUP_REMOVED lines=13> */
[C---:B------:R-:W-:Y:S01]  /*0aa0*/  FMUL.FTZ R118, R86.reuse, R121 ;  /* 0x0000007956767220 */ /* 0x040fe20000410000 */
[----:B------:R-:W-:Y:S01]  /*0ab0*/  FADD.FTZ R97, R89, R102 ;  /* 0x0000006659617221 */ /* 0x000fe20000010000 */
[----:B------:R-:W-:Y:S01]  /*0ac0*/  FFMA.FTZ R121, R117, R102, R90 ;  /* 0x0000006675797223 */ /* 0x000fe2000001005a */
[C---:B------:R-:W-:Y:S01]  /*0ad0*/  PRMT R116, R49.reuse, 0x7632, R116 ;  /* 0x0000763231747816 */ /* 0x040fe20000000074 */
[C---:B------:R-:W-:Y:S01]  /*0ae0*/  FMUL.FTZ R91, R86.reuse, R125 ;  /* 0x0000007d565b7220 */ /* 0x040fe20000410000 */
[----:B------:R-:W-:Y:S01]  /*0af0*/  SHF.L.U32 R105, R49, 0x10, RZ ;  /* 0x0000001031697819 */ /* 0x000fe200000006ff */
        /* <DEDUP_REMOVED lines=16> */
[----:B------:R-:W-:Y:S01]  /*0c00*/  PRMT R115, R50, 0x7632, R115 ;  /* 0x0000763232737816 */ /* 0x000fe20000000073 */
[----:B------:R-:W-:Y:S01]  /*0c10*/  FMUL.FTZ R88, R86, R127 ;  /* 0x0000007f56587220 */ /* 0x000fe20000410000 */
        /* <DEDUP_REMOVED lines=39> */
.L_x_846:
        /* <DEDUP_REMOVED lines=8> */
[----:B0-----:R-:W-:-:S04]  /*0f10*/  IMAD.WIDE.U32 R44, R85, 0x10, R20 ;  /* 0x00000010552c7825 */ /* 0x001fc800078e0014 */
[----:B------:R-:W-:Y:S02]  /*0f20*/  IMAD.WIDE.U32 R48, R81, 0x10, R20 ;  /* 0x0000001051307825 */ /* 0x000fe400078e0014 */
[----:B------:R-:W4:Y:S04]  /*0f30*/  LDG.E.128 R44, desc[UR10][R44.64] ;  /* 0x0000000a2c2c7981 */ /* 0x000f28000c1e1d00 */
[----:B------:R-:W4:Y:S01]  /*0f40*/  LDG.E.128 R48, desc[UR10][R48.64] ;  /* 0x0000000a30307981 */ /* 0x000f22000c1e1d00 */
[----:B-1----:R-:W-:-:S04]  /*0f50*/  IMAD.WIDE.U32 R20, R85, 0x10, R24 ;  /* 0x0000001055147825 */ /* 0x002fc800078e0018 */
[----:B------:R-:W-:Y:S02]  /*0f60*/  IMAD.WIDE.U32 R24, R81, 0x10, R24 ;  /* 0x0000001051187825 */ /* 0x000fe400078e0018 */
[----:B------:R-:W5:Y:S04]  /*0f70*/  LDG.E.128 R20, desc[UR10][R20.64] ;  /* 0x0000000a14147981 */ /* 0x000f68000c1e1d00 */
[----:B------:R-:W5:Y:S01]  /*0f80*/  LDG.E.128 R24, desc[UR10][R24.64] ;  /* 0x0000000a18187981 */ /* 0x000f62000c1e1d00 */
[C---:B--2---:R-:W-:Y:S02]  /*0f90*/  PRMT R87, R36.reuse, 0x7632, R87 ;  /* 0x0000763224577816 */ /* 0x044fe40000000057 */
[----:B------:R-:W-:Y:S02]  /*0fa0*/  SHF.L.U32 R89, R36, 0x10, RZ ;  /* 0x0000001024597819 */ /* 0x000fe400000006ff */
[----:B------:R-:W-:-:S02]  /*0fb0*/  PRMT R36, R37, 0x7632, R36 ;  /* 0x0000763225247816 */ /* 0x000fc40000000024 */
[----:B------:R-:W-:Y:S01]  /*0fc0*/  SHF.L.U32 R37, R37, 0x10, RZ ;  /* 0x0000001025257819 */ /* 0x000fe200000006ff */
[----:B------:R-:W-:Y:S01]  /*0fd0*/  FADD.FTZ R89, -R0, R89 ;  /* 0x0000005900597221 */ /* 0x000fe20000010100 */
[----:B------:R-:W-:Y:S02]  /*0fe0*/  SHF.L.U32 R95, R39, 0x10, RZ ;  /* 0x00000010275f7819 */ /* 0x000fe400000006ff */
[----:B------:R-:W-:Y:S01]  /*0ff0*/  SHF.L.U32 R93, R38, 0x10, RZ ;  /* 0x00000010265d7819 */ /* 0x000fe200000006ff */
[----:B------:R-:W-:Y:S01]  /*1000*/  FADD.FTZ R91, -R0, R37 ;  /* 0x00000025005b7221 */ /* 0x000fe20000010100 */
        /* <DEDUP_REMOVED lines=11> */
[----:B-----5:R-:W-:Y:S01]  /*10c0*/  FMUL.FTZ R98, R86, R91 ;  /* 0x0000005b56627220 */ /* 0x020fe20000410000 */
[----:B------:R-:W-:Y:S01]  /*10d0*/  PRMT R92, R42, 0x7632, R92 ;  /* 0x000076322a5c7816 */ /* 0x000fe2000000005c */
[----:B------:R-:W-:Y:S01]  /*10e0*/  FMUL.FTZ R111, R86, R111 ;  /* 0x0000006f566f7220 */ /* 0x000fe20000410000 */
[----:B------:R-:W-:Y:S01]  /*10f0*/  PRMT R38, R39, 0x7632, R38 ;  /* 0x0000763227267816 */ /* 0x000fe20000000026 */
[----:B------:R-:W-:Y:S01]  /*1100*/  FADD.FTZ R101, -R0, R101 ;  /* 0x0000006500657221 */ /* 0x000fe20000010100 */
[----:B------:R-:W-:Y:S01]  /*1110*/  PRMT R40, R41, 0x7632, R40 ;  /* 0x0000763229287816 */ /* 0x000fe20000000028 */
[C---:B------:R-:W-:Y:S01]  /*1120*/  FMUL.FTZ R99, R86.reuse, R99 ;  /* 0x0000006356637220 */ /* 0x040fe20000410000 */
[----:B------:R-:W-:Y:S01]  /*1130*/  PRMT R42, R43, 0x7632, R42 ;  /* 0x000076322b2a7816 */ /* 0x000fe2000000002a */
[----:B------:R-:W-:Y:S01]  /*1140*/  FMUL.FTZ R100, R86, R97 ;  /* 0x0000006156647220 */ /* 0x000fe20000410000 */
[----:B------:R-:W-:-:S02]  /*1150*/  SHF.L.U32 R103, R41, 0x10, RZ ;  /* 0x0000001029677819 */ /* 0x000fc400000006ff */
        /* <DEDUP_REMOVED lines=115> */
.L_x_847:
[----:B------:R-:W-:Y:S05]  /*1890*/  BSYNC.RECONVERGENT B2 ;  /* 0x0000000000027941 */ /* 0x000fea0003800200 */
.L_x_845:
        /* <DEDUP_REMOVED lines=40> */
[C---:B------:R-:W-:Y:S02]  /*1b20*/  PRMT R112, R21.reuse, 0x7632, R112 ;  /* 0x0000763215707816 */ /* 0x040fe40000000070 */
        /* <DEDUP_REMOVED lines=19> */
[----:B------:R0:W1:Y:S01]  /*1c60*/  SHFL.BFLY PT, R45, R110, 0x10, 0x1f ;  /* 0x0e001f006e2d7f89 */ /* 0x00006200000e0000 */
[C---:B------:R-:W-:Y:S02]  /*1c70*/  PRMT R108, R22.reuse, 0x7632, R108 ;  /* 0x00007632166c7816 */ /* 0x040fe4000000006c */
[----:B------:R-:W-:Y:S01]  /*1c80*/  PRMT R93, R22, 0x7632, R93 ;  /* 0x00007632165d7816 */ /* 0x000fe2000000005d */
[----:B------:R0:W2:Y:S06]  /*1c90*/  SHFL.BFLY PT, R107, R94, 0x10, 0x1f ;  /* 0x0e001f005e6b7f89 */ /* 0x0000ac00000e0000 */
.L_x_877:
        /* <DEDUP_REMOVED lines=43> */
.L_x_851:
        /* <DEDUP_REMOVED lines=33> */
.L_x_850:
        /* <DEDUP_REMOVED lines=36> */
.L_x_853:
        /* <DEDUP_REMOVED lines=37> */
.L_x_849:
        /* <DEDUP_REMOVED lines=16> */
[----:B------:R-:W-:Y:S01]  /*26f0*/  FADD.FTZ R104, -R104, R101 ;  /* 0x0000006568687221 */ /* 0x000fe20000010100 */
[----:B------:R-:W-:Y:S01]  /*2700*/  SHF.L.U32 R37, R93, 0x10, RZ ;  /* 0x000000105d257819 */ /* 0x000fe200000006ff */
[----:B------:R-:W-:Y:S01]  /*2710*/  FFMA.FTZ R108, R45, R111, R94 ;  /* 0x0000006f2d6c7223 */ /* 0x000fe2000001005e */
[----:B------:R-:W-:Y:S01]  /*2720*/  FADD.FTZ R102, -R117, R102 ;  /* 0x0000006675667221 */ /* 0x000fe20000010100 */
[C-C-:B------:R-:W-:Y:S01]  /*2730*/  FFMA.FTZ R95, R45.reuse, R100, R94.reuse ;  /* 0x000000642d5f7223 */ /* 0x140fe2000001005e */
[----:B------:R-:W-:Y:S01]  /*2740*/  FFMA.FTZ R118, R45, R118, R94 ;  /* 0x000000762d767223 */ /* 0x000fe2000001005e */
[----:B------:R-:W-:Y:S01]  /*2750*/  FADD.FTZ R38, -R99, R38 ;  /* 0x0000002663267221 */ /* 0x000fe20000010100 */
[----:B------:R-:W-:Y:S01]  /*2760*/  FADD.FTZ R108, -R108, R103 ;  /* 0x000000676c6c7221 */ /* 0x000fe20000010100 */
[----:B------:R-:W-:Y:S01]  /*2770*/  FADD.FTZ R36, -R95, R36 ;  /* 0x000000245f247221 */ /* 0x000fe20000010100 */
[C---:B------:R-:W-:Y:S01]  /*2780*/  FFMA.FTZ R93, R86.reuse, R104, R39 ;  /* 0x00000068565d7223 */ /* 0x040fe20000010027 */
[----:B------:R-:W-:Y:S01]  /*2790*/  FFMA.FTZ R99, R86, R102, R37 ;  /* 0x0000006656637223 */ /* 0x000fe20000010025 */
[----:B------:R-:W-:Y:S01]  /*27a0*/  SHF.L.U32 R101, R23, 0x10, RZ ;  /* 0x0000001017657819 */ /* 0x000fe200000006ff */
[----:B------:R-:W-:Y:S01]  /*27b0*/  FADD.FTZ R92, -R118, R109 ;  /* 0x0000006d765c7221 */ /* 0x000fe20000010100 */
[----:B------:R-:W-:-:S02]  /*27c0*/  SHF.L.U32 R105, R105, 0x10, RZ ;  /* 0x0000001069697819 */ /* 0x000fc400000006ff */
[----:B------:R-:W-:Y:S01]  /*27d0*/  SHF.L.U32 R103, R106, 0x10, RZ ;  /* 0x000000106a677819 */ /* 0x000fe200000006ff */
[----:B------:R-:W-:Y:S01]  /*27e0*/  FFMA.FTZ R101, R86, R36, R101 ;  /* 0x0000002456657223 */ /* 0x000fe20000010065 */
        /* <DEDUP_REMOVED lines=13> */
.L_x_855:
[C-C-:B------:R-:W-:Y:S01]  /*28c0*/  FFMA.FTZ R0, R45.reuse, R0, R94.reuse ;  /* 0x000000002d007223 */ /* 0x140fe2000001005e */
[C-C-:B------:R-:W-:Y:S01]  /*28d0*/  FFMA.FTZ R29, R45.reuse, R98, R94.reuse ;  /* 0x000000622d1d7223 */ /* 0x140fe2000001005e */
[C-C-:B------:R-:W-:Y:S01]  /*28e0*/  FFMA.FTZ R118, R45.reuse, R118, R94.reuse ;  /* 0x000000762d767223 */ /* 0x140fe2000001005e */
[C-C-:B------:R-:W-:Y:S01]  /*28f0*/  FFMA.FTZ R104, R45.reuse, R104, R94.reuse ;  /* 0x000000682d687223 */ /* 0x140fe2000001005e */
[----:B------:R-:W-:Y:S01]  /*2900*/  FADD.FTZ R95, -R0, R95 ;  /* 0x0000005f005f7221 */ /* 0x000fe20000010100 */
[----:B------:R-:W-:Y:S01]  /*2910*/  FFMA.FTZ R0, R45, R111, R94 ;  /* 0x0000006f2d007223 */ /* 0x000fe2000001005e */
[----:B------:R-:W-:Y:S01]  /*2920*/  FADD.FTZ R93, -R29, R92 ;  /* 0x0000005c1d5d7221 */ /* 0x000fe20000010100 */
[----:B------:R-:W-:Y:S01]  /*2930*/  SHF.L.U32 R29, R112, 0x10, RZ ;  /* 0x00000010701d7819 */ /* 0x000fe200000006ff */
[C-C-:B------:R-:W-:Y:S01]  /*2940*/  FFMA.FTZ R99, R45.reuse, R99, R94.reuse ;  /* 0x000000632d637223 */ /* 0x140fe2000001005e */
[----:B------:R-:W-:Y:S01]  /*2950*/  FADD.FTZ R0, -R0, R103 ;  /* 0x0000006700007221 */ /* 0x000fe20000010100 */
[C-C-:B------:R-:W-:Y:S01]  /*2960*/  FFMA.FTZ R103, R45.reuse, R100, R94.reuse ;  /* 0x000000642d677223 */ /* 0x140fe2000001005e */
[----:B------:R-:W-:Y:S01]  /*2970*/  FFMA.FTZ R117, R45, R117, R94 ;  /* 0x000000752d757223 */ /* 0x000fe2000001005e */
[----:B------:R-:W-:Y:S01]  /*2980*/  SHF.L.U32 R37, R37, 0x10, RZ ;  /* 0x0000001025257819 */ /* 0x000fe200000006ff */
        /* <DEDUP_REMOVED lines=11> */
[----:B------:R-:W-:Y:S01]  /*2a40*/  FFMA.FTZ R37, R86, R118, R37 ;  /* 0x0000007656257223 */ /* 0x000fe20000010025 */
[----:B------:R-:W-:Y:S01]  /*2a50*/  SHF.L.U32 R0, R20, 0x10, RZ ;  /* 0x0000001014007819 */ /* 0x000fe200000006ff */
        /* <DEDUP_REMOVED lines=15> */
.L_x_854:
[----:B------:R-:W-:-:S04]  /*2b50*/  UISETP.NE.U32.AND UP0, UPT, UR6, URZ, UPT ;  /* 0x000000ff0600728c */ /* 0x000fc8000bf05070 */
[----:B------:R-:W-:-:S09]  /*2b60*/  UISETP.NE.AND.EX UP0, UPT, UR7, URZ, UPT, UP0 ;  /* 0x000000ff0700728c */ /* 0x000fd2000bf05300 */
[----:B------:R-:W-:Y:S05]  /*2b70*/  BRA.U UP0, `(.L_x_856) ;  /* 0x0000000100a47547 */ /* 0x000fea000b800000 */
[C-C-:B------:R-:W-:Y:S01]  /*2b80*/  FFMA.FTZ R0, R45.reuse, R0, R94.reuse ;  /* 0x000000002d007223 */ /* 0x140fe2000001005e */
[C-C-:B------:R-:W-:Y:S01]  /*2b90*/  FFMA.FTZ R117, R45.reuse, R117, R94.reuse ;  /* 0x000000752d757223 */ /* 0x140fe2000001005e */
[--C-:B------:R-:W-:Y:S01]  /*2ba0*/  FFMA.FTZ R35, R45, R100, R94.reuse ;  /* 0x000000642d237223 */ /* 0x100fe2000001005e */
[----:B------:R-:W-:Y:S01]  /*2bb0*/  SHF.L.U32 R32, R93, 0x10, RZ ;  /* 0x000000105d207819 */ /* 0x000fe200000006ff */
[----:B------:R-:W-:Y:S01]  /*2bc0*/  FADD.FTZ R95, -R0, R95 ;  /* 0x0000005f005f7221 */ /* 0x000fe20000010100 */
[----:B------:R-:W-:Y:S01]  /*2bd0*/  FFMA.FTZ R0, R45, R111, R94 ;  /* 0x0000006f2d007223 */ /* 0x000fe2000001005e */
[----:B------:R-:W-:Y:S01]  /*2be0*/  FADD.FTZ R117, -R117, R102 ;  /* 0x0000006675757221 */ /* 0x000fe20000010100 */
[C-C-:B------:R-:W-:Y:S01]  /*2bf0*/  FFMA.FTZ R118, R45.reuse, R118, R94.reuse ;  /* 0x000000762d767223 */ /* 0x140fe2000001005e */
[--C-:B------:R-:W-:Y:S01]  /*2c00*/  FFMA.FTZ R104, R45, R104, R94.reuse ;  /* 0x000000682d687223 */ /* 0x100fe2000001005e */
[----:B------:R-:W-:Y:S01]  /*2c10*/  FADD.FTZ R103, -R0, R103 ;  /* 0x0000006700677221 */ /* 0x000fe20000010100 */
[----:B------:R-:W-:Y:S01]  /*2c20*/  SHF.L.U32 R0, R105, 0x10, RZ ;  /* 0x0000001069007819 */ /* 0x000fe200000006ff */
[C-C-:B------:R-:W-:Y:S01]  /*2c30*/  FFMA.FTZ R33, R45.reuse, R98, R94.reuse ;  /* 0x000000622d217223 */ /* 0x140fe2000001005e */
[----:B------:R-:W-:Y:S01]  /*2c40*/  FFMA.FTZ R99, R45, R99, R94 ;  /* 0x000000632d637223 */ /* 0x000fe2000001005e */
[----:B------:R-:W-:Y:S01]  /*2c50*/  FADD.FTZ R35, -R35, R36 ;  /* 0x0000002423237221 */ /* 0x000fe20000010100 */
[C---:B------:R-:W-:Y:S01]  /*2c60*/  FFMA.FTZ R117, R86.reuse, R117, R32 ;  /* 0x0000007556757223 */ /* 0x040fe20000010020 */
        /* <DEDUP_REMOVED lines=26> */
.L_x_856:
[C-C-:B------:R-:W-:Y:S01]  /*2e10*/  FFMA.FTZ R0, R45.reuse, R0, R94.reuse ;  /* 0x000000002d007223 */ /* 0x140fe2000001005e */
[--C-:B------:R-:W-:Y:S01]  /*2e20*/  FFMA.FTZ R117, R45, R117, R94.reuse ;  /* 0x000000752d757223 */ /* 0x100fe2000001005e */
[----:B------:R-:W-:Y:S01]  /*2e30*/  SHF.L.U32 R28, R93, 0x10, RZ ;  /* 0x000000105d1c7819 */ /* 0x000fe200000006ff */
[C-C-:B------:R-:W-:Y:S01]  /*2e40*/  FFMA.FTZ R104, R45.reuse, R104, R94.reuse ;  /* 0x000000682d687223 */ /* 0x140fe2000001005e */
        /* <DEDUP_REMOVED lines=9> */
[C---:B------:R-:W-:Y:S01]  /*2ee0*/  FFMA.FTZ R117, R86.reuse, R117, R28 ;  /* 0x0000007556757223 */ /* 0x040fe2000001001c */
[----:B------:R-:W-:Y:S01]  /*2ef0*/  SHF.L.U32 R39, R39, 0x10, RZ ;  /* 0x0000001027277819 */ /* 0x000fe200000006ff */
        /* <DEDUP_REMOVED lines=29> */
.L_x_852:
        /* <DEDUP_REMOVED lines=67> */
.L_x_859:
        /* <DEDUP_REMOVED lines=45> */
.L_x_858:
        /* <DEDUP_REMOVED lines=46> */
.L_x_861:
[----:B------:R-:W-:Y:S01]  /*3ab0*/  PRMT R0, R27, 0x7632, R0 ;  /* 0x000076321b007816 */ /* 0x000fe20000000000 */
[C-C-:B------:R-:W-:Y:S01]  /*3ac0*/  FFMA.FTZ R46, R45.reuse, R46, R94.reuse ;  /* 0x0000002e2d2e7223 */ /* 0x140fe2000001005e */
        /* <DEDUP_REMOVED lines=39> */
.L_x_857:
        /* <DEDUP_REMOVED lines=39> */
.L_x_863:
        /* <DEDUP_REMOVED lines=33> */
.L_x_862:
        /* <DEDUP_REMOVED lines=34> */
.L_x_864:
        /* <DEDUP_REMOVED lines=28> */
.L_x_860:
        /* <DEDUP_REMOVED lines=13> */
.L_x_844:
        /* <DEDUP_REMOVED lines=32> */
.L_x_843:
[----:B------:R-:W-:Y:S05]  /*4870*/  BSYNC B1 ;  /* 0x0000000000017941 */ /* 0x000fea0003800000 */
.L_x_842:
        /* <DEDUP_REMOVED lines=34> */
[----:B------:R-:W4:Y:S01]  /*4aa0*/  LDS R24, [R37+0x1a00] ;  /* 0x001a000025187984 */ /* 0x000f220000000800 */
[----:B-----5:R-:W-:-:S03]  /*4ab0*/  FADD.FTZ R3, R3, R36 ;  /* 0x0000002403037221 */ /* 0x020fc60000010000 */
[----:B------:R-:W5:Y:S01]  /*4ac0*/  LDS R27, [R37+0x1c00] ;  /* 0x001c0000251b7984 */ /* 0x000f620000000800 */
        /* <DEDUP_REMOVED lines=16> */
[----:B------:R0:W-:Y:S01]  /*4bd0*/  STS.128 [R0+0x410], R12 ;  /* 0x0004100c00007388 */ /* 0x0001e20000000c00 */
[----:B---3--:R-:W-:Y:S01]  /*4be0*/  FADD.FTZ R9, R5, R26 ;  /* 0x0000001a05097221 */ /* 0x008fe20000010000 */
[----:B------:R-:W-:Y:S08]  /*4bf0*/  BAR.SYNC.DEFER_BLOCKING 0x0 ;  /* 0x0000000000007b1d */ /* 0x000ff00000010000 */
[----:B0-----:R-:W0:Y:S01]  /*4c00*/  LDC R14, c[0x0][0x388] ;  /* 0x0000e200ff0e7b82 */ /* 0x001e220000000800 */
        /* <DEDUP_REMOVED lines=16> */
[C---:B------:R-:W-:Y:S02]  /*4d10*/  IADD3.X R3, PT, PT, R5.reuse, UR19, RZ, P0, !PT ;  /* 0x0000001305037c10 */ /* 0x040fe400087fe4ff */
[----:B------:R-:W-:Y:S01]  /*4d20*/  IADD3.X R5, PT, PT, R5, UR17, RZ, P1, !PT ;  /* 0x0000001105057c10 */ /* 0x000fe20008ffe4ff */
[----:B------:R-:W5:Y:S04]  /*4d30*/  LDS R13, [R37+0xe00] ;  /* 0x000e0000250d7984 */ /* 0x000f680000000800 */
[----:B------:R-:W5:Y:S01]  /*4d40*/  LDS R17, [R37+0x1400] ;  /* 0x0014000025117984 */ /* 0x000f620000000800 */
        /* <DEDUP_REMOVED lines=8> */
[----:B0-----:R-:W-:-:S03]  /*4dd0*/  FADD.FTZ R29, R29, R38 ;  /* 0x000000261d1d7221 */ /* 0x001fc60000010000 */
[----:B------:R-:W0:Y:S01]  /*4de0*/  LDS R23, [R37+0x1e00] ;  /* 0x001e000025177984 */ /* 0x000e220000000800 */
[----:B-----5:R-:W-:Y:S01]  /*4df0*/  FADD.FTZ R0, RZ, R0 ;  /* 0x00000000ff007221 */ /* 0x020fe20000010000 */
[----:B------:R-:W-:Y:S01]  /*4e00*/  FADD.FTZ R30, R30, R41 ;  /* 0x000000291e1e7221 */ /* 0x000fe20000010000 */
[----:B------:R-:W-:Y:S01]  /*4e10*/  FADD.FTZ R28, R28, R33 ;  /* 0x000000211c1c7221 */ /* 0x000fe20000010000 */
[----:B------:R-:W-:Y:S01]  /*4e20*/  FADD.FTZ R20, R29, R20 ;  /* 0x000000141d147221 */ /* 0x000fe20000010000 */
[----:B------:R-:W-:Y:S01]  /*4e30*/  FADD.FTZ R0, R0, R13 ;  /* 0x0000000d00007221 */ /* 0x000fe20000010000 */
[----:B------:R-:W-:Y:S01]  /*4e40*/  FADD.FTZ R17, R30, R17 ;  /* 0x000000111e117221 */ /* 0x000fe20000010000 */
[----:B-1----:R-:W-:Y:S01]  /*4e50*/  FADD.FTZ R19, R28, R19 ;  /* 0x000000131c137221 */ /* 0x002fe20000010000 */
[----:B--2---:R-:W-:-:S04]  /*4e60*/  FADD.FTZ R21, R20, R21 ;  /* 0x0000001514157221 */ /* 0x004fc80000010000 */
[----:B------:R-:W-:Y:S01]  /*4e70*/  STG.E desc[UR10][R2.64], R19 ;  /* 0x0000001302007986 */ /* 0x000fe2000c10190a */
[----:B---3--:R-:W-:-:S03]  /*4e80*/  FADD.FTZ R0, R0, R15 ;  /* 0x0000000f00007221 */ /* 0x008fc60000010000 */
[----:B------:R-:W-:Y:S01]  /*4e90*/  STG.E desc[UR10][R4.64], R25 ;  /* 0x0000001904007986 */ /* 0x000fe2000c10190a */
[----:B----4-:R-:W-:-:S03]  /*4ea0*/  FADD.FTZ R17, R17, R12 ;  /* 0x0000000c11117221 */ /* 0x010fc60000010000 */
[----:B------:R-:W-:Y:S01]  /*4eb0*/  STG.E desc[UR10][R2.64+0x200], R21 ;  /* 0x0002001502007986 */ /* 0x000fe2000c10190a */
[----:B0-----:R-:W-:-:S03]  /*4ec0*/  FADD.FTZ R23, R0, R23 ;  /* 0x0000001700177221 */ /* 0x001fc60000010000 */
[----:B------:R-:W-:Y:S04]  /*4ed0*/  STG.E desc[UR10][R4.64+0x200], R7 ;  /* 0x0002000704007986 */ /* 0x000fe8000c10190a */
[----:B------:R-:W-:Y:S04]  /*4ee0*/  STG.E desc[UR10][R2.64+0x400], R17 ;  /* 0x0004001102007986 */ /* 0x000fe8000c10190a */
[----:B------:R-:W-:Y:S04]  /*4ef0*/  STG.E desc[UR10][R4.64+0x400], R27 ;  /* 0x0004001b04007986 */ /* 0x000fe8000c10190a */
[----:B------:R-:W-:Y:S04]  /*4f00*/  STG.E desc[UR10][R2.64+0x600], R23 ;  /* 0x0006001702007986 */ /* 0x000fe8000c10190a */
[----:B------:R-:W-:Y:S01]  /*4f10*/  STG.E desc[UR10][R4.64+0x600], R9 ;  /* 0x0006000904007986 */ /* 0x000fe2000c10190a */
[----:B------:R-:W-:Y:S05]  /*4f20*/  EXIT ;  /* 0x000000000000794d */ /* 0x000fea0003800000 */
.L_x_848:
        /* <DEDUP_REMOVED lines=8> */
.L_x_867:
[----:B------:R-:W-:Y:S05]  /*4fb0*/  BSYNC B2 ;  /* 0x0000000000027941 */ /* 0x000fea0003800000 */
.L_x_866:
        /* <DEDUP_REMOVED lines=8> */
.L_x_868:
[----:B------:R-:W-:Y:S01]  /*5040*/  FADD.FTZ R37, R37, R120 ;  /* 0x0000007825257221 */ /* 0x000fe20000010000 */
[----:B------:R-:W-:-:S04]  /*5050*/  HFMA2 R113, -RZ, RZ, 0, 1.1920928955078125e-07 ;  /* 0x00000002ff717431 */ /* 0x000fc800000001ff */
[----:B------:R-:W-:Y:S02]  /*5060*/  MOV R112, R37 ;  /* 0x0000002500707202 */ /* 0x000fe40000000f00 */
[----:B------:R-:W-:-:S07]  /*5070*/  MOV R94, R93 ;  /* 0x0000005d005e7202 */ /* 0x000fce0000000f00 */
[----:B------:R-:W-:Y:S05]  /*5080*/  WARPSYNC.COLLECTIVE R105, `(.L_x_869) ;  /* 0x0000000069087348 */ /* 0x000fea0003c00000 */
[----:B------:R0:W1:Y:S02]  /*5090*/  SHFL.BFLY P1, R93, R112, R113, R114 ;  /* 0x0c000071705d7389 */ /* 0x0000640000020072 */
[----:B01----:R-:W-:Y:S05]  /*50a0*/  ENDCOLLECTIVE ;  /* 0x000000000000791b */ /* 0x003fea0003800000 */
.L_x_869:
[----:B------:R-:W-:-:S05]  /*50b0*/  FADD.FTZ R94, R94, R121 ;  /* 0x000000795e5e7221 */ /* 0x000fca0000010000 */
[----:B------:R-:W-:Y:S02]  /*50c0*/  MOV R112, R94 ;  /* 0x0000005e00707202 */ /* 0x000fe40000000f00 */
[----:B------:R-:W-:-:S07]  /*50d0*/  MOV R106, R93 ;  /* 0x0000005d006a7202 */ /* 0x000fce0000000f00 */
[----:B------:R-:W-:Y:S05]  /*50e0*/  WARPSYNC.COLLECTIVE R105, `(.L_x_870) ;  /* 0x0000000069087348 */ /* 0x000fea0003c00000 */
[----:B------:R0:W1:Y:S02]  /*50f0*/  SHFL.BFLY P1, R93, R112, R113, R114 ;  /* 0x0c000071705d7389 */ /* 0x0000640000020072 */
[----:B01----:R-:W-:Y:S05]  /*5100*/  ENDCOLLECTIVE ;  /* 0x000000000000791b */ /* 0x003fea0003800000 */
.L_x_870:
        /* <DEDUP_REMOVED lines=8> */
.L_x_871:
[----:B------:R-:W-:-:S05]  /*5190*/  FADD.FTZ R39, R94, R39 ;  /* 0x000000275e277221 */ /* 0x000fca0000010000 */
[----:B------:R-:W-:Y:S02]  /*51a0*/  MOV R112, R39 ;  /* 0x0000002700707202 */ /* 0x000fe40000000f00 */
[----:B------:R-:W-:-:S07]  /*51b0*/  MOV R45, R93 ;  /* 0x0000005d002d7202 */ /* 0x000fce0000000f00 */
[----:B------:R-:W-:Y:S05]  /*51c0*/  WARPSYNC.COLLECTIVE R105, `(.L_x_872) ;  /* 0x0000000069087348 */ /* 0x000fea0003c00000 */
[----:B------:R0:W1:Y:S02]  /*51d0*/  SHFL.BFLY P1, R93, R112, R113, R114 ;  /* 0x0c000071705d7389 */ /* 0x0000640000020072 */
[----:B01----:R-:W-:Y:S05]  /*51e0*/  ENDCOLLECTIVE ;  /* 0x000000000000791b */ /* 0x003fea0003800000 */
.L_x_872:
        /* <DEDUP_REMOVED lines=8> */
.L_x_873:
[----:B------:R-:W-:Y:S01]  /*5270*/  FADD.FTZ R108, R39, R108 ;  /* 0x0000006c276c7221 */ /* 0x000fe20000010000 */
[----:B------:R-:W-:-:S04]  /*5280*/  PRMT R39, R20, 0x7632, R39 ;  /* 0x0000763214277816 */ /* 0x000fc80000000027 */
[----:B------:R-:W-:Y:S02]  /*5290*/  MOV R112, R108 ;  /* 0x0000006c00707202 */ /* 0x000fe40000000f00 */
[----:B------:R-:W-:-:S07]  /*52a0*/  MOV R110, R93 ;  /* 0x0000005d006e7202 */ /* 0x000fce0000000f00 */
[----:B------:R-:W-:Y:S05]  /*52b0*/  WARPSYNC.COLLECTIVE R105, `(.L_x_874) ;  /* 0x0000000069087348 */ /* 0x000fea0003c00000 */
[----:B------:R0:W1:Y:S02]  /*52c0*/  SHFL.BFLY P1, R93, R112, R113, R114 ;  /* 0x0c000071705d7389 */ /* 0x0000640000020072 */
[----:B01----:R-:W-:Y:S05]  /*52d0*/  ENDCOLLECTIVE ;  /* 0x000000000000791b */ /* 0x003fea0003800000 */
.L_x_874:
[----:B------:R-:W-:Y:S01]  /*52e0*/  FADD.FTZ R110, R45, R110 ;  /* 0x0000006e2d6e7221 */ /* 0x000fe20000010000 */
[----:B------:R-:W-:-:S04]  /*52f0*/  HFMA2 R113, -RZ, RZ, 0, 9.5367431640625e-07 ;  /* 0x00000010ff717431 */ /* 0x000fc800000001ff */
[----:B------:R-:W-:Y:S01]  /*5300*/  MOV R112, R110 ;  /* 0x0000006e00707202 */ /* 0x000fe20000000f00 */
[----:B------:R-:W-:Y:S01]  /*5310*/  FADD.FTZ R94, R108, R93 ;  /* 0x0000005d6c5e7221 */ /* 0x000fe20000010000 */
[----:B------:R-:W-:-:S07]  /*5320*/  PRMT R108, R22, 0x7632, R108 ;  /* 0x00007632166c7816 */ /* 0x000fce000000006c */
[----:B------:R-:W-:Y:S05]  /*5330*/  WARPSYNC.COLLECTIVE R105, `(.L_x_875) ;  /* 0x0000000069087348 */ /* 0x000fea0003c00000 */
[----:B------:R0:W1:Y:S02]  /*5340*/  SHFL.BFLY P1, R93, R112, R113, R114 ;  /* 0x0c000071705d7389 */ /* 0x0000640000020072 */
[----:B01----:R-:W-:Y:S05]  /*5350*/  ENDCOLLECTIVE ;  /* 0x000000000000791b */ /* 0x003fea0003800000 */
.L_x_875:
[----:B------:R-:W-:Y:S02]  /*5360*/  MOV R112, R94 ;  /* 0x0000005e00707202 */ /* 0x000fe40000000f00 */
[----:B------:R-:W-:-:S07]  /*5370*/  MOV R45, R93 ;  /* 0x0000005d002d7202 */ /* 0x000fce0000000f00 */
[----:B------:R-:W-:Y:S05]  /*5380*/  WARPSYNC.COLLECTIVE R105, `(.L_x_876) ;  /* 0x0000000069087348 */ /* 0x000fea0003c00000 */
[----:B------:R0:W1:Y:S02]  /*5390*/  SHFL.BFLY P1, R93, R112, R113, R114 ;  /* 0x0c000071705d7389 */ /* 0x0000640000020072 */
[----:B01----:R-:W-:Y:S05]  /*53a0*/  ENDCOLLECTIVE ;  /* 0x000000000000791b */ /* 0x003fea0003800000 */
.L_x_876:
[C---:B------:R-:W-:Y:S02]  /*53b0*/  PRMT R112, R21.reuse, 0x7632, R112 ;  /* 0x0000763215707816 */ /* 0x040fe40000000070 */
[----:B------:R-:W-:Y:S02]  /*53c0*/  PRMT R105, R21, 0x7632, R105 ;  /* 0x0000763215697816 */ /* 0x000fe40000000069 */
[----:B------:R-:W-:Y:S02]  /*53d0*/  MOV R107, R93 ;  /* 0x0000005d006b7202 */ /* 0x000fe40000000f00 */
[----:B------:R-:W-:Y:S01]  /*53e0*/  PRMT R93, R22, 0x7632, R93 ;  /* 0x00007632165d7816 */ /* 0x000fe2000000005d */
[----:B------:R-:W-:Y:S06]  /*53f0*/  BRA `(.L_x_877) ;  /* 0xffffffc800287947 */ /* 0x000fec000383ffff */
.L_x_878:
        /* <DEDUP_REMOVED lines=16> */
.L_x_3913:


//--------------------- .text._ZN10layer_norm31ln_parallel_residual_bwd_kernelINS_13Kernel_traitsIf13__nv_bfloat16S2_S2_fjLj512ELj1ELj4ELj1ELj16ENS_18Kernel_traits_baseILj512EfS2_S2_S2_fjLj128EEEEELb1ELb0ELb0EEEvNS_9BwdParamsE --------------------------
	.section	.text._ZN10layer_norm31ln_parallel_residual_bwd_kernelINS_13Kernel_traitsIf13__nv_bfloat16S2_S2_fjLj512ELj1ELj4ELj1ELj16ENS_18Kernel_traits_baseILj512EfS2_S2_S2_fjLj128EEEEELb1ELb0ELb0EEEvNS_9BwdParamsE,"ax",@progbits
	.align	128
        .global         _ZN10layer_norm31ln_parallel_residual_bwd_kernelINS_13Kernel_traitsIf13__nv_bfloat16S2_S2_fjLj512ELj1ELj4ELj1ELj16ENS_18Kernel_traits_baseILj512EfS2_S2_S2_fjLj128EEEEELb1ELb0ELb0EEEvNS_9BwdParamsE
        .type           _ZN10layer_norm31ln_parallel_residual_bwd_kernelINS_13Kernel_traitsIf13__nv_bfloat16S2_S2_fjLj512ELj1ELj4ELj1ELj16ENS_18Kernel_traits_baseILj512EfS2_S2_S2_fjLj128EEEEELb1ELb0ELb0EEEvNS_9BwdParamsE,@function
        .size           _ZN10layer_norm31ln_parallel_residual_bwd_kernelINS_13Kernel_traitsIf13__nv_bfloat16S2_S2_fjLj512ELj1ELj4ELj1ELj16ENS_18Kernel_traits_baseILj512EfS2_S2_S2_fjLj128EEEEELb1ELb0ELb0EEEvNS_9BwdParamsE,(.L_x_3914 - _ZN10layer_norm31ln_parallel_residual_bwd_kernelINS_13Kernel_traitsIf13__nv_bfloat16S2_S2_fjLj512ELj1ELj4ELj1ELj16ENS_18Kernel_traits_baseILj512EfS2_S2_S2_fjLj128EEEEELb1ELb0ELb0EEEvNS_9BwdParamsE)
        .other          _ZN10layer_norm31ln_parallel_residual_bwd_kernelINS_13Kernel_traitsIf13__nv_bfloat16S2_S2_fjLj512ELj1ELj4ELj1ELj16ENS_18Kernel_traits_baseILj512EfS2_S2_S2_fjLj128EEEEELb1ELb0ELb0EEEvNS_9BwdParamsE,@"STO_CUDA_ENTRY STV_DEFAULT"
_ZN10layer_norm31ln_parallel_residual_bwd_kernelINS_13Kernel_traitsIf13__nv_bfloat16S2_S2_fjLj512ELj1ELj4ELj1ELj16ENS_18Kernel_traits_baseILj512EfS2_S2_S2_fjLj128EEEEELb1ELb0ELb0EEEvNS_9BwdParamsE:
.text._ZN10layer_norm31ln_parallel_residual_bwd_kernelINS_13Kernel_traitsIf13__nv_bfloat16S2_S2_fjLj512ELj1ELj4ELj1ELj16ENS_18Kernel_traits_baseILj512EfS2_S2_S2_fjLj128EEEEELb1ELb0ELb0EEEvNS_9BwdParamsE:
        /* <DEDUP_REMOVED lines=21> */
[----:B------:R-:W-:Y:S01]  /*0150*/  MOV R11, R123 ;  /* 0x0000007b000b7202 */ /* 0x000fe20000000f00 */
[----:B------:R-:W0:Y:S01]  /*0160*/  LDCU.64 UR12, c[0x0][0x470] ;  /* 0x00008e00ff0c77ac */ /* 0x000e220008000a00 */
[C---:B------:R-:W-:Y:S02]  /*0170*/  ISETP.GE.U32.AND P3, PT, R122.reuse, 0x20, PT ;  /* 0x000000207a00780c */ /* 0x040fe40003f66070 */
[----:B------:R-:W-:-:S11]  /*0180*/  ISETP.GE.U32.AND P0, PT, R122, 0x40, PT ;  /* 0x000000407a00780c */ /* 0x000fd60003f06070 */
[C---:B--2---:R-:W-:Y:S01]  /*0190*/  @P3 IMAD.WIDE.U32 R4, R123.reuse, 0x20, R4 ;  /* 0x000000207b043825 */ /* 0x044fe200078e0004 */
[----:B------:R-:W-:-:S04]  /*01a0*/  @P3 LOP3.LUT R11, R123, 0x20, RZ, 0xfc, !PT ;  /* 0x000000207b0b3812 */ /* 0x000fc800078efcff */
[----:B---3--:R-:W5:Y:S01]  /*01b0*/  @P3 LDG.E.128 R76, desc[UR8][R4.64] ;  /* 0x00000008044c3981 */ /* 0x008f62000c1e1d00 */
[----:B----4-:R-:W-:Y:S01]  /*01c0*/  USHF.L.U32 UR6, UR7, 0x2, URZ ;  /* 0x0000000207067899 */ /* 0x010fe200080006ff */
[----:B------:R-:W-:Y:S01]  /*01d0*/  SHF.R.U32.HI R133, RZ, 0x5, R133 ;  /* 0x00000005ff857819 */ /* 0x000fe20000011685 */
[----:B0-----:R-:W-:Y:S01]  /*01e0*/  @P3 IMAD.WIDE.U32 R2, R123, 0x20, R2 ;  /* 0x000000207b023825 */ /* 0x001fe200078e0002 */
[----:B------:R-:W5:Y:S03]  /*01f0*/  @P3 LDG.E.128 R72, desc[UR8][R4.64+0x10] ;  /* 0x0000100804483981 */ /* 0x000f66000c1e1d00 */
[C---:B------:R-:W-:Y:S01]  /*0200*/  @P0 IMAD.WIDE.U32 R6, R11.reuse, 0x20, R6 ;  /* 0x000000200b060825 */ /* 0x040fe200078e0006 */
[----:B------:R-:W5:Y:S03]  /*0210*/  @P3 LDG.E.128 R84, desc[UR8][R2.64] ;  /* 0x0000000802543981 */ /* 0x000f66000c1e1d00 */
[----:B-1----:R-:W-:Y:S01]  /*0220*/  @P0 IMAD.WIDE.U32 R8, R11, 0x20, R8 ;  /* 0x000000200b080825 */ /* 0x002fe200078e0008 */
[----:B------:R-:W5:Y:S01]  /*0230*/  @P3 LDG.E.128 R80, desc[UR8][R2.64+0x10] ;  /* 0x0000100802503981 */ /* 0x000f62000c1e1d00 */
[----:B------:R-:W-:-:S03]  /*0240*/  LOP3.LUT R133, R133, UR6, RZ, 0xfc, !PT ;  /* 0x0000000685857c12 */ /* 0x000fc6000f8efcff */
[----:B------:R-:W5:Y:S04]  /*0250*/  @P0 LDG.E.128 R100, desc[UR8][R6.64] ;  /* 0x0000000806640981 */ /* 0x000f68000c1e1d00 */
[----:B------:R-:W5:Y:S04]  /*0260*/  @P0 LDG.E.128 R96, desc[UR8][R6.64+0x10] ;  /* 0x0000100806600981 */ /* 0x000f68000c1e1d00 */
[----:B------:R-:W5:Y:S04]  /*0270*/  @P0 LDG.E.128 R92, desc[UR8][R8.64] ;  /* 0x00000008085c0981 */ /* 0x000f68000c1e1d00 */
        /* <DEDUP_REMOVED lines=33> */
[----:B0-----:R-:W-:-:S02]  /*0490*/  CS2R R8, SRZ ;  /* 0x0000000000087805 */ /* 0x001fc4000001ff00 */
[----:B------:R-:W-:Y:S01]  /*04a0*/  CS2R R10, SRZ ;  /* 0x00000000000a7805 */ /* 0x000fe2000001ff00 */
[----:B------:R-:W-:Y:S06]  /*04b0*/  @P0 BRA `(.L_x_880) ;  /* 0x0000006000a40947 */ /* 0x000fec0003800000 */
        /* <DEDUP_REMOVED lines=34> */
.L_x_906:
[----:B------:R-:W0:Y:S08]  /*06e0*/  LDC.64 R116, c[0x0][0x3c0] ;  /* 0x0000f000ff747b82 */ /* 0x000e300000000a00 */
[----:B------:R-:W1:Y:S01]  /*06f0*/  LDC.64 R118, c[0x0][0x3c8] ;  /* 0x0000f200ff767b82 */ /* 0x000e620000000a00 */
[----:B0-----:R-:W-:-:S06]  /*0700*/  IMAD.WIDE R116, R133, 0x4, R116 ;  /* 0x0000000485747825 */ /* 0x001fcc00078e0274 */
[----:B------:R-:W2:Y:S01]  /*0710*/  LDG.E R116, desc[UR8][R116.64] ;  /* 0x0000000874747981 */ /* 0x000ea2000c1e1900 */
[----:B-1----:R-:W-:-:S05]  /*0720*/  IMAD.WIDE R118, R133, 0x4, R118 ;  /* 0x0000000485767825 */ /* 0x002fca00078e0276 */
[----:B-----5:R0:W5:Y:S01]  /*0730*/  LDG.E R135, desc[UR8][R118.64] ;  /* 0x0000000876877981 */ /* 0x020162000c1e1900 */
[----:B------:R-:W-:Y:S01]  /*0740*/  IMAD.U32 R132, RZ, RZ, UR15 ;  /* 0x0000000fff847e24 */ /* 0x000fe2000f8e00ff */
[----:B------:R-:W-:Y:S01]  /*0750*/  BSSY.RECONVERGENT B1, `(.L_x_881) ;  /* 0x0000097000017945 */ /* 0x000fe20003800200 */
[----:B------:R-:W-:Y:S01]  /*0760*/  HFMA2 R169, -RZ, RZ, 0, 0 ;  /* 0x00000000ffa97431 */ /* 0x000fe200000001ff */
[----:B------:R-:W-:Y:S01]  /*0770*/  ISETP.GE.U32.AND P2, PT, R122, 0x40, PT ;  /* 0x000000407a00780c */ /* 0x000fe20003f46070 */
[----:B------:R-:W-:Y:S01]  /*0780*/  IMAD R124, R133, R132, RZ ;  /* 0x00000084857c7224 */ /* 0x000fe200078e02ff */
[----:B------:R-:W-:-:S04]  /*0790*/  MOV R171, RZ ;  /* 0x000000ff00ab7202 */ /* 0x000fc80000000f00 */
        /* <DEDUP_REMOVED lines=25> */
[----:B0-----:R-:W-:-:S05]  /*0930*/  @P1 IMAD.WIDE.U32 R154, R134, 0x8, R154 ;  /* 0x00000008869a1825 */ /* 0x001fca00078e009a */
[----:B------:R0:W5:Y:S01]  /*0940*/  @P1 LDG.E.64 R172, desc[UR8][R154.64] ;  /* 0x000000089aac1981 */ /* 0x000162000c1e1b00 */
[----:B-1----:R-:W-:-:S05]  /*0950*/  @P0 IMAD.WIDE.U32 R152, R134, 0x10, R152 ;  /* 0x0000001086980825 */ /* 0x002fca00078e0098 */
[----:B------:R1:W5:Y:S01]  /*0960*/  @P0 LDG.E.128 R4, desc[UR8][R152.64] ;  /* 0x0000000898040981 */ /* 0x000362000c1e1d00 */
[----:B---3--:R-:W-:Y:S01]  /*0970*/  PRMT R158, R116, 0x7632, R158 ;  /* 0x00007632749e7816 */ /* 0x008fe2000000009e */
[----:B------:R-:W-:Y:S01]  /*0980*/  IMAD.U32 R162, R118, 0x10000, RZ ;  /* 0x0001000076a27824 */ /* 0x000fe200078e00ff */
[----:B------:R-:W-:Y:S02]  /*0990*/  SHF.L.U32 R116, R116, 0x10, RZ ;  /* 0x0000001074747819 */ /* 0x000fe400000006ff */
[----:B------:R-:W-:Y:S02]  /*09a0*/  PRMT R161, R118, 0x7632, R161 ;  /* 0x0000763276a17816 */ /* 0x000fe400000000a1 */
[C---:B------:R-:W-:Y:S02]  /*09b0*/  PRMT R160, R117.reuse, 0x7632, R160 ;  /* 0x0000763275a07816 */ /* 0x040fe400000000a0 */
[----:B------:R-:W-:Y:S02]  /*09c0*/  SHF.L.U32 R0, R117, 0x10, RZ ;  /* 0x0000001075007819 */ /* 0x000fe400000006ff */
[----:B------:R-:W-:-:S02]  /*09d0*/  PRMT R166, R119, 0x7632, R166 ;  /* 0x0000763277a67816 */ /* 0x000fc400000000a6 */
[----:B------:R-:W-:Y:S02]  /*09e0*/  SHF.L.U32 R168, R119, 0x10, RZ ;  /* 0x0000001077a87819 */ /* 0x000fe400000006ff */
[----:B----4-:R-:W-:Y:S02]  /*09f0*/  PRMT R118, R128, 0x7632, R118 ;  /* 0x0000763280767816 */ /* 0x010fe40000000076 */
[----:B------:R-:W-:Y:S01]  /*0a00*/  SHF.L.U32 R158, R158, 0x10, RZ ;  /* 0x000000109e9e7819 */ /* 0x000fe200000006ff */
[----:B--2---:R-:W-:Y:S01]  /*0a10*/  IMAD.U32 R157, R125, 0x10000, RZ ;  /* 0x000100007d9d7824 */ /* 0x004fe200078e00ff */
[C---:B------:R-:W-:Y:S02]  /*0a20*/  PRMT R117, R124.reuse, 0x7632, R117 ;  /* 0x000076327c757816 */ /* 0x040fe40000000075 */
[----:B------:R-:W-:Y:S01]  /*0a30*/  SHF.L.U32 R119, R124, 0x10, RZ ;  /* 0x000000107c777819 */ /* 0x000fe200000006ff */
[----:B------:R-:W-:Y:S01]  /*0a40*/  FADD.FTZ R116, -R167, R116 ;  /* 0x00000074a7747221 */ /* 0x000fe20000010100 */
[----:B------:R-:W-:Y:S01]  /*0a50*/  PRMT R124, R125, 0x7632, R124 ;  /* 0x000076327d7c7816 */ /* 0x000fe2000000007c */
[----:B------:R-:W-:Y:S01]  /*0a60*/  IMAD.U32 R125, R128, 0x10000, RZ ;  /* 0x00010000807d7824 */ /* 0x000fe200078e00ff */
[----:B------:R-:W-:-:S02]  /*0a70*/  PRMT R163, R126, 0x7632, R163 ;  /* 0x000076327ea37816 */ /* 0x000fc400000000a3 */
[----:B------:R-:W-:Y:S01]  /*0a80*/  SHF.L.U32 R165, R126, 0x10, RZ ;  /* 0x000000107ea57819 */ /* 0x000fe200000006ff */
[----:B------:R-:W-:Y:S01]  /*0a90*/  FADD.FTZ R162, -R167, R162 ;  /* 0x000000a2a7a27221 */ /* 0x000fe20000010100 */
[----:B------:R-:W-:Y:S01]  /*0aa0*/  PRMT R126, R129, 0x7632, R126 ;  /* 0x00007632817e7816 */ /* 0x000fe2000000007e */
[C---:B------:R-:W-:Y:S01]  /*0ab0*/  FADD.FTZ R158, -R167.reuse, R158 ;  /* 0x0000009ea79e7221 */ /* 0x040fe20000010100 */
[----:B------:R-:W-:Y:S02]  /*0ac0*/  SHF.L.U32 R160, R160, 0x10, RZ ;  /* 0x00000010a0a07819 */ /* 0x000fe400000006ff */
[----:B------:R-:W-:Y:S01]  /*0ad0*/  SHF.L.U32 R118, R118, 0x10, RZ ;  /* 0x0000001076767819 */ /* 0x000fe200000006ff */
[----:B------:R-:W-:Y:S01]  /*0ae0*/  FADD.FTZ R0, -R167, R0 ;  /* 0x00000000a7007221 */ /* 0x000fe20000010100 */
[----:B------:R-:W-:Y:S01]  /*0af0*/  PRMT R170, R127, 0x7632, R170 ;  /* 0x000076327faa7816 */ /* 0x000fe200000000aa */
[----:B0----5:R-:W-:Y:S01]  /*0b00*/  FMUL.FTZ R155, R135, R116 ;  /* 0x00000074879b7220 */ /* 0x021fe20000410000 */
[----:B------:R-:W-:Y:S01]  /*0b10*/  SHF.L.U32 R171, R127, 0x10, RZ ;  /* 0x000000107fab7819 */ /* 0x000fe200000006ff */
[----:B------:R-:W-:Y:S01]  /*0b20*/  FMUL.FTZ R127, R76, R125 ;  /* 0x0000007d4c7f7220 */ /* 0x000fe20000410000 */
[----:B------:R-:W-:Y:S01]  /*0b30*/  SHF.L.U32 R169, R130, 0x10, RZ ;  /* 0x0000001082a97819 */ /* 0x000fe200000006ff */
[----:B------:R-:W-:Y:S01]  /*0b40*/  FMUL.FTZ R159, R135, R162 ;  /* 0x000000a2879f7220 */ /* 0x000fe20000410000 */
[----:B------:R-:W-:Y:S01]  /*0b50*/  SHF.L.U32 R128, R126, 0x10, RZ ;  /* 0x000000107e807819 */ /* 0x000fe200000006ff */
[----:B------:R-:W-:-:S02]  /*0b60*/  IMAD.U32 R126, R124, 0x10000, RZ ;  /* 0x000100007c7e7824 */ /* 0x000fc400078e00ff */
[----:B------:R-:W-:Y:S01]  /*0b70*/  FADD.FTZ R160, -R167, R160 ;  /* 0x000000a0a7a07221 */ /* 0x000fe20000010100 */
[----:B------:R-:W-:Y:S02]  /*0b80*/  IMAD.U32 R116, R117, 0x10000, RZ ;  /* 0x0001000075747824 */ /* 0x000fe400078e00ff */
[----:B------:R-:W-:Y:S01]  /*0b90*/  FMUL.FTZ R124, R77, R118 ;  /* 0x000000764d7c7220 */ /* 0x000fe20000410000 */
[C---:B------:R-:W-:Y:S01]  /*0ba0*/  FMUL.FTZ R162, R135.reuse, R158 ;  /* 0x0000009e87a27220 */ /* 0x040fe20000410000 */
[----:B-1----:R-:W-:Y:S01]  /*0bb0*/  FMUL.FTZ R153, R135, R0 ;  /* 0x0000000087997220 */ /* 0x002fe20000410000 */
[----:B------:R-:W-:Y:S01]  /*0bc0*/  FADD.FTZ R52, R52, R119 ;  /* 0x0000007734347221 */ /* 0x000fe20000010000 */
[-C--:B------:R-:W-:Y:S01]  /*0bd0*/  FFMA.FTZ R0, R84, R119.reuse, R127 ;  /* 0x0000007754007223 */ /* 0x080fe2000001007f */
[----:B------:R-:W-:Y:S01]  /*0be0*/  FFMA.FTZ R68, R155, R119, R68 ;  /* 0x000000779b447223 */ /* 0x000fe20000010044 */
[----:B------:R-:W-:Y:S01]  /*0bf0*/  PRMT R164, R130, 0x7632, R164 ;  /* 0x0000763282a47816 */ /* 0x000fe200000000a4 */
[----:B------:R-:W-:Y:S01]  /*0c00*/  FMUL.FTZ R119, R72, R169 ;  /* 0x000000a948777220 */ /* 0x000fe20000410000 */
[----:B------:R-:W-:Y:S01]  /*0c10*/  FMUL.FTZ R130, R79, R128 ;  /* 0x000000804f827220 */ /* 0x000fe20000410000 */
[----:B------:R-:W-:Y:S01]  /*0c20*/  FADD.FTZ R53, R53, R116 ;  /* 0x0000007435357221 */ /* 0x000fe20000010000 */
[----:B------:R-:W-:Y:S01]  /*0c30*/  FMUL.FTZ R160, R135, R160 ;  /* 0x000000a087a07220 */ /* 0x000fe20000410000 */
[-C--:B------:R-:W-:Y:S01]  /*0c40*/  FFMA.FTZ R158, R85, R116.reuse, R124 ;  /* 0x00000074559e7223 */ /* 0x080fe2000001007c */
[----:B------:R-:W-:Y:S01]  /*0c50*/  FFMA.FTZ R69, R162, R116, R69 ;  /* 0x00000074a2457223 */ /* 0x000fe20000010045 */
[----:B------:R-:W-:Y:S01]  /*0c60*/  SHF.L.U32 R116, R161, 0x10, RZ ;  /* 0x00000010a1747819 */ /* 0x000fe200000006ff */
[----:B------:R-:W-:Y:S01]  /*0c70*/  FADD.FTZ R48, R48, R165 ;  /* 0x000000a530307221 */ /* 0x000fe20000010000 */
[----:B------:R-:W-:Y:S01]  /*0c80*/  SHF.L.U32 R129, R129, 0x10, RZ ;  /* 0x0000001081817819 */ /* 0x000fe200000006ff */
[-C--:B------:R-:W-:Y:S01]  /*0c90*/  FFMA.FTZ R154, R80, R165.reuse, R119 ;  /* 0x000000a5509a7223 */ /* 0x080fe20000010077 */
[----:B------:R-:W-:Y:S01]  /*0ca0*/  FFMA.FTZ R64, R159, R165, R64 ;  /* 0x000000a59f407223 */ /* 0x000fe20000010040 */
[----:B------:R-:W-:Y:S01]  /*0cb0*/  FADD.FTZ R55, R55, R126 ;  /* 0x0000007e37377221 */ /* 0x000fe20000010000 */
[-C--:B------:R-:W-:Y:S01]  /*0cc0*/  FFMA.FTZ R165, R87, R126.reuse, R130 ;  /* 0x0000007e57a57223 */ /* 0x080fe20000010082 */
[----:B------:R-:W-:Y:S01]  /*0cd0*/  FFMA.FTZ R71, R160, R126, R71 ;  /* 0x0000007ea0477223 */ /* 0x000fe20000010047 */
[----:B------:R-:W-:Y:S01]  /*0ce0*/  SHF.L.U32 R166, R166, 0x10, RZ ;  /* 0x00000010a6a67819 */ /* 0x000fe200000006ff */
[----:B------:R-:W-:Y:S01]  /*0cf0*/  IMAD.U32 R179, R131, 0x10000, RZ ;  /* 0x0001000083b37824 */ /* 0x000fe200078e00ff */
[----:B------:R-:W-:Y:S01]  /*0d00*/  SHF.L.U32 R126, R164, 0x10, RZ ;  /* 0x00000010a47e7819 */ /* 0x000fe200000006ff */
[----:B------:R-:W-:Y:S01]  /*0d10*/  FADD.FTZ R116, -R167, R116 ;  /* 0x00000074a7747221 */ /* 0x000fe20000010100 */
[----:B------:R-:W-:Y:S01]  /*0d20*/  PRMT R177, R131, 0x7632, R177 ;  /* 0x0000763283b17816 */ /* 0x000fe200000000b1 */
[----:B------:R-:W-:Y:S01]  /*0d30*/  FMUL.FTZ R131, R78, R129 ;  /* 0x000000814e837220 */ /* 0x000fe20000410000 */
[----:B------:R-:W-:Y:S01]  /*0d40*/  FADD.FTZ R117, RZ, R0 ;  /* 0x00000000ff757221 */ /* 0x000fe20000010000 */
[----:B------:R-:W-:Y:S01]  /*0d50*/  FFMA.FTZ R119, R155, R0, RZ ;  /* 0x000000009b777223 */ /* 0x000fe200000100ff */
[----:B------:R-:W-:Y:S01]  /*0d60*/  FADD.FTZ R164, -R167, R166 ;  /* 0x000000a6a7a47221 */ /* 0x000fe20000010100 */
[----:B------:R-:W-:-:S02]  /*0d70*/  IMAD.U32 R124, R163, 0x10000, RZ ;  /* 0x00010000a37c7824 */ /* 0x000fc400078e00ff */
[----:B------:R-:W-:Y:S01]  /*0d80*/  FMUL.FTZ R130, R73, R126 ;  /* 0x0000007e49827220 */ /* 0x000fe20000410000 */
[----:B------:R-:W-:Y:S01]  /*0d90*/  FMUL.FTZ R166, R135, R116 ;  /* 0x0000007487a67220 */ /* 0x000fe20000410000 */
[----:B------:R-:W-:Y:S01]  /*0da0*/  FFMA.FTZ R156, R86, R157, R131 ;  /* 0x0000009d569c7223 */ /* 0x000fe20000010083 */
[----:B------:R-:W-:Y:S01]  /*0db0*/  FADD.FTZ R117, R117, R158 ;  /* 0x0000009e75757221 */ /* 0x000fe20000010000 */
[----:B------:R-:W-:Y:S01]  /*0dc0*/  FFMA.FTZ R116, R162, R158, R119 ;  /* 0x0000009ea2747223 */ /* 0x000fe20000010077 */
[----:B------:R-:W-:Y:S01]  /*0dd0*/  FADD.FTZ R49, R49, R124 ;  /* 0x0000007c31317221 */ /* 0x000fe20000010000 */
[-C--:B------:R-:W-:Y:S01]  /*0de0*/  FFMA.FTZ R163, R81, R124.reuse, R130 ;  /* 0x0000007c51a37223 */ /* 0x080fe20000010082 */
[----:B------:R-:W-:Y:S01]  /*0df0*/  FFMA.FTZ R65, R166, R124, R65 ;  /* 0x0000007ca6417223 */ /* 0x000fe20000010041 */
[----:B------:R-:W-:Y:S01]  /*0e00*/  FADD.FTZ R124, R117, R156 ;  /* 0x0000009c757c7221 */ /* 0x000fe20000010000 */
[----:B------:R-:W-:Y:S01]  /*0e10*/  FFMA.FTZ R117, R153, R156, R116 ;  /* 0x0000009c99757223 */ /* 0x000fe20000010074 */
[----:B------:R-:W-:Y:S01]  /*0e20*/  FADD.FTZ R168, -R167, R168 ;  /* 0x000000a8a7a87221 */ /* 0x000fe20000010100 */
[----:B------:R-:W-:Y:S01]  /*0e30*/  FADD.FTZ R54, R54, R157 ;  /* 0x0000009d36367221 */ /* 0x000fe20000010000 */
[----:B------:R-:W-:Y:S01]  /*0e40*/  FADD.FTZ R119, R124, R165 ;  /* 0x000000a57c777221 */ /* 0x000fe20000010000 */
[----:B------:R-:W-:Y:S01]  /*0e50*/  FFMA.FTZ R116, R160, R165, R117 ;  /* 0x000000a5a0747223 */ /* 0x000fe20000010075 */
[----:B------:R-:W-:Y:S01]  /*0e60*/  FFMA.FTZ R70, R153, R157, R70 ;  /* 0x0000009d99467223 */ /* 0x000fe20000010046 */
[----:B------:R-:W-:Y:S01]  /*0e70*/  FMUL.FTZ R157, R135, R168 ;  /* 0x000000a8879d7220 */ /* 0x000fe20000410000 */
[----:B------:R-:W-:Y:S01]  /*0e80*/  SHF.L.U32 R168, R177, 0x10, RZ ;  /* 0x00000010b1a87819 */ /* 0x000fe200000006ff */
[----:B------:R-:W-:Y:S01]  /*0e90*/  FADD.FTZ R21, R21, R118 ;  /* 0x0000007615157221 */ /* 0x000fe20000010000 */
[----:B------:R-:W-:Y:S01]  /*0ea0*/  FFMA.FTZ R37, R162, R118, R37 ;  /* 0x00000076a2257223 */ /* 0x000fe20000010025 */
[----:B------:R-:W-:Y:S01]  /*0eb0*/  FMUL.FTZ R127, R74, R179 ;  /* 0x000000b34a7f7220 */ /* 0x000fe20000410000 */
[----:B------:R-:W-:Y:S01]  /*0ec0*/  FADD.FTZ R118, R119, R154 ;  /* 0x0000009a77767221 */ /* 0x000fe20000010000 */
[----:B------:R-:W-:Y:S01]  /*0ed0*/  FFMA.FTZ R117, R159, R154, R116 ;  /* 0x0000009a9f757223 */ /* 0x000fe20000010074 */
[----:B------:R-:W-:-:S02]  /*0ee0*/  IMAD.U32 R170, R170, 0x10000, RZ ;  /* 0x00010000aaaa7824 */ /* 0x000fc400078e00ff */
[----:B------:R-:W-:Y:S01]  /*0ef0*/  FFMA.FTZ R152, R82, R171, R127 ;  /* 0x000000ab52987223 */ /* 0x000fe2000001007f */
[----:B------:R-:W-:Y:S01]  /*0f00*/  FMUL.FTZ R178, R75, R168 ;  /* 0x000000a84bb27220 */ /* 0x000fe20000410000 */
[----:B------:R-:W-:Y:S01]  /*0f10*/  FADD.FTZ R119, R118, R163 ;  /* 0x000000a376777221 */ /* 0x000fe20000010000 */
[----:B------:R-:W-:Y:S01]  /*0f20*/  FFMA.FTZ R116, R166, R163, R117 ;  /* 0x000000a3a6747223 */ /* 0x000fe20000010075 */
[----:B------:R-:W-:Y:S01]  /*0f30*/  FMUL.FTZ R164, R135, R164 ;  /* 0x000000a487a47220 */ /* 0x000fe20000410000 */
        /* <DEDUP_REMOVED lines=24> */
.L_x_882:
[----:B------:R-:W-:Y:S05]  /*10c0*/  BSYNC.RECONVERGENT B1 ;  /* 0x0000000000017941 */ /* 0x000fea0003800200 */
.L_x_881:
        /* <DEDUP_REMOVED lines=25> */
[C---:B---3--:R-:W-:Y:S01]  /*1260*/  PRMT R141, R117.reuse, 0x7632, R141 ;  /* 0x00007632758d7816 */ /* 0x048fe2000000008d */
[----:B------:R-:W-:Y:S01]  /*1270*/  IMAD.U32 R142, R117, 0x10000, RZ ;  /* 0x00010000758e7824 */ /* 0x000fe200078e00ff */
[----:B------:R-:W-:Y:S02]  /*1280*/  PRMT R117, R118, 0x7632, R117 ;  /* 0x0000763276757816 */ /* 0x000fe40000000075 */
[C---:B------:R-:W-:Y:S02]  /*1290*/  PRMT R143, R119.reuse, 0x7632, R143 ;  /* 0x00007632778f7816 */ /* 0x040fe4000000008f */
[----:B------:R-:W-:Y:S02]  /*12a0*/  PRMT R140, R116, 0x7632, R140 ;  /* 0x00007632748c7816 */ /* 0x000fe4000000008c */
[----:B------:R-:W-:Y:S02]  /*12b0*/  SHF.L.U32 R144, R118, 0x10, RZ ;  /* 0x0000001076907819 */ /* 0x000fe400000006ff */
[----:B------:R-:W-:-:S02]  /*12c0*/  SHF.L.U32 R146, R119, 0x10, RZ ;  /* 0x0000001077927819 */ /* 0x000fc400000006ff */
[----:B------:R-:W-:Y:S01]  /*12d0*/  SHF.L.U32 R118, R141, 0x10, RZ ;  /* 0x000000108d767819 */ /* 0x000fe200000006ff */
[----:B------:R-:W-:Y:S01]  /*12e0*/  IMAD.U32 R148, R143, 0x10000, RZ ;  /* 0x000100008f947824 */ /* 0x000fe200078e00ff */
[----:B0-----:R-:W-:Y:S02]  /*12f0*/  SHF.L.U32 R136, R117, 0x10, RZ ;  /* 0x0000001075887819 */ /* 0x001fe400000006ff */
[C---:B----4-:R-:W-:Y:S02]  /*1300*/  PRMT R117, R128.reuse, 0x7632, R117 ;  /* 0x0000763280757816 */ /* 0x050fe40000000075 */
[----:B------:R-:W-:Y:S01]  /*1310*/  SHF.L.U32 R119, R128, 0x10, RZ ;  /* 0x0000001080777819 */ /* 0x000fe200000006ff */
[----:B------:R-:W-:Y:S01]  /*1320*/  IMAD.U32 R140, R140, 0x10000, RZ ;  /* 0x000100008c8c7824 */ /* 0x000fe200078e00ff */
[----:B------:R-:W-:Y:S01]  /*1330*/  SHF.L.U32 R116, R116, 0x10, RZ ;  /* 0x0000001074747819 */ /* 0x000fe200000006ff */
[----:B------:R-:W-:Y:S01]  /*1340*/  FADD.FTZ R168, -R167, R146 ;  /* 0x00000092a7a87221 */ /* 0x000fe20000010100 */
[----:B------:R-:W-:-:S02]  /*1350*/  PRMT R128, R129, 0x7632, R128 ;  /* 0x0000763281807816 */ /* 0x000fc40000000080 */
[----:B------:R-:W-:Y:S01]  /*1360*/  SHF.L.U32 R143, R129, 0x10, RZ ;  /* 0x00000010818f7819 */ /* 0x000fe200000006ff */
[C---:B------:R-:W-:Y:S01]  /*1370*/  FADD.FTZ R146, -R167.reuse, R118 ;  /* 0x00000076a7927221 */ /* 0x040fe20000010100 */
[C---:B--2---:R-:W-:Y:S01]  /*1380*/  SHF.L.U32 R129, R124.reuse, 0x10, RZ ;  /* 0x000000107c817819 */ /* 0x044fe200000006ff */
[C---:B------:R-:W-:Y:S01]  /*1390*/  FADD.FTZ R178, -R167.reuse, R148 ;  /* 0x00000094a7b27221 */ /* 0x040fe20000010100 */
[----:B------:R-:W-:Y:S01]  /*13a0*/  PRMT R118, R124, 0x7632, R118 ;  /* 0x000076327c767816 */ /* 0x000fe20000000076 */
[----:B-1----:R-:W-:Y:S01]  /*13b0*/  FADD.FTZ R138, -R167, R144 ;  /* 0x00000090a78a7221 */ /* 0x002fe20000010100 */
[C---:B------:R-:W-:Y:S01]  /*13c0*/  PRMT R148, R130.reuse, 0x7632, R148 ;  /* 0x0000763282947816 */ /* 0x040fe20000000094 */
[----:B------:R-:W-:Y:S01]  /*13d0*/  IMAD.U32 R145, R130, 0x10000, RZ ;  /* 0x0001000082917824 */ /* 0x000fe200078e00ff */
[----:B------:R-:W-:Y:S01]  /*13e0*/  PRMT R149, R131, 0x7632, R149 ;  /* 0x0000763283957816 */ /* 0x000fe20000000095 */
[----:B------:R-:W-:Y:S01]  /*13f0*/  FADD.FTZ R116, -R167, R116 ;  /* 0x00000074a7747221 */ /* 0x000fe20000010100 */
[----:B------:R-:W-:Y:S01]  /*1400*/  SHF.L.U32 R151, R131, 0x10, RZ ;  /* 0x0000001083977819 */ /* 0x000fe200000006ff */
[C---:B------:R-:W-:Y:S01]  /*1410*/  FADD.FTZ R142, -R167.reuse, R142 ;  /* 0x0000008ea78e7221 */ /* 0x040fe20000010100 */
[C---:B------:R-:W-:Y:S01]  /*1420*/  FADD.FTZ R144, -R167.reuse, R140 ;  /* 0x0000008ca7907221 */ /* 0x040fe20000010100 */
[----:B------:R-:W-:Y:S01]  /*1430*/  FADD.FTZ R150, -R167, R136 ;  /* 0x00000088a7967221 */ /* 0x000fe20000010100 */
[C---:B------:R-:W-:Y:S01]  /*1440*/  PRMT R130, R125.reuse, 0x7632, R130 ;  /* 0x000076327d827816 */ /* 0x040fe20000000082 */
[----:B------:R-:W-:Y:S01]  /*1450*/  IMAD.U32 R131, R125, 0x10000, RZ ;  /* 0x000100007d837824 */ /* 0x000fe200078e00ff */
[----:B------:R-:W-:Y:S01]  /*1460*/  SHF.L.U32 R167, R126, 0x10, RZ ;  /* 0x000000107ea77819 */ /* 0x000fe200000006ff */
[----:B------:R-:W-:Y:S01]  /*1470*/  FMUL.FTZ R125, R92, R129 ;  /* 0x000000815c7d7220 */ /* 0x000fe20000410000 */
[----:B------:R-:W-:-:S02]  /*1480*/  IMAD.U32 R118, R118, 0x10000, RZ ;  /* 0x0001000076767824 */ /* 0x000fc400078e00ff */
[C---:B-----5:R-:W-:Y:S01]  /*1490*/  FMUL.FTZ R137, R135.reuse, R116 ;  /* 0x0000007487897220 */ /* 0x060fe20000410000 */
[----:B------:R-:W-:Y:S01]  /*14a0*/  FMUL.FTZ R141, R135, R138 ;  /* 0x0000008a878d7220 */ /* 0x000fe20000410000 */
[----:B------:R-:W-:Y:S01]  /*14b0*/  FFMA.FTZ R136, R100, R119, R125 ;  /* 0x0000007764887223 */ /* 0x000fe2000001007d */
[----:B------:R-:W-:Y:S01]  /*14c0*/  FMUL.FTZ R125, R88, R167 ;  /* 0x000000a7587d7220 */ /* 0x000fe20000410000 */
[----:B------:R-:W-:Y:S01]  /*14d0*/  SHF.L.U32 R116, R117, 0x10, RZ ;  /* 0x0000001075747819 */ /* 0x000fe200000006ff */
[----:B------:R-:W-:Y:S01]  /*14e0*/  FMUL.FTZ R124, R93, R118 ;  /* 0x000000765d7c7220 */ /* 0x000fe20000410000 */
[----:B------:R-:W-:Y:S01]  /*14f0*/  FMUL.FTZ R144, R135, R144 ;  /* 0x0000009087907220 */ /* 0x000fe20000410000 */
[----:B------:R-:W-:Y:S01]  /*1500*/  SHF.L.U32 R130, R130, 0x10, RZ ;  /* 0x0000001082827819 */ /* 0x000fe200000006ff */
[----:B------:R-:W-:Y:S01]  /*1510*/  FADD.FTZ R40, R40, R145 ;  /* 0x0000009128287221 */ /* 0x000fe20000010000 */
[----:B------:R-:W-:Y:S01]  /*1520*/  PRMT R147, R126, 0x7632, R147 ;  /* 0x000076327e937816 */ /* 0x000fe20000000093 */
[-C--:B------:R-:W-:Y:S01]  /*1530*/  FFMA.FTZ R140, R96, R145.reuse, R125 ;  /* 0x00000091608c7223 */ /* 0x080fe2000001007d */
[----:B------:R-:W-:Y:S01]  /*1540*/  FFMA.FTZ R56, R141, R145, R56 ;  /* 0x000000918d387223 */ /* 0x000fe20000010038 */
[----:B------:R-:W-:Y:S01]  /*1550*/  FADD.FTZ R45, R45, R116 ;  /* 0x000000742d2d7221 */ /* 0x000fe20000010000 */
[-C--:B------:R-:W-:Y:S01]  /*1560*/  FFMA.FTZ R145, R101, R116.reuse, R124 ;  /* 0x0000007465917223 */ /* 0x080fe2000001007c */
[----:B------:R-:W-:Y:S01]  /*1570*/  FFMA.FTZ R61, R144, R116, R61 ;  /* 0x00000074903d7223 */ /* 0x000fe2000001003d */
[----:B------:R-:W-:-:S02]  /*1580*/  IMAD.U32 R128, R128, 0x10000, RZ ;  /* 0x0001000080807824 */ /* 0x000fc400078e00ff */
[----:B------:R-:W-:Y:S01]  /*1590*/  FMUL.FTZ R116, R95, R130 ;  /* 0x000000825f747220 */ /* 0x000fe20000410000 */
[----:B------:R-:W-:Y:S01]  /*15a0*/  SHF.L.U32 R126, R147, 0x10, RZ ;  /* 0x00000010937e7819 */ /* 0x000fe200000006ff */
[----:B------:R-:W-:Y:S02]  /*15b0*/  FMUL.FTZ R146, R135, R146 ;  /* 0x0000009287927220 */ /* 0x000fe40000410000 */
[----:B------:R-:W-:Y:S01]  /*15c0*/  FFMA.FTZ R147, R103, R128, R116 ;  /* 0x0000008067937223 */ /* 0x000fe20000010074 */
[----:B------:R-:W-:Y:S02]  /*15d0*/  IMAD.U32 R116, R148, 0x10000, RZ ;  /* 0x0001000094747824 */ /* 0x000fe400078e00ff */
[----:B------:R-:W-:Y:S01]  /*15e0*/  FMUL.FTZ R124, R89, R126 ;  /* 0x0000007e597c7220 */ /* 0x000fe20000410000 */
[----:B------:R-:W-:Y:S01]  /*15f0*/  FMUL.FTZ R148, R135, R150 ;  /* 0x0000009687947220 */ /* 0x000fe20000410000 */
[----:B------:R-:W-:Y:S01]  /*1600*/  FADD.FTZ R47, R47, R128 ;  /* 0x000000802f2f7221 */ /* 0x000fe20000010000 */
[----:B------:R-:W-:Y:S01]  /*1610*/  FFMA.FTZ R63, R146, R128, R63 ;  /* 0x00000080923f7223 */ /* 0x000fe2000001003f */
[----:B------:R-:W-:Y:S01]  /*1620*/  SHF.L.U32 R128, R149, 0x10, RZ ;  /* 0x0000001095807819 */ /* 0x000fe200000006ff */
[----:B------:R-:W-:Y:S01]  /*1630*/  FADD.FTZ R44, R44, R119 ;  /* 0x000000772c2c7221 */ /* 0x000fe20000010000 */
[----:B------:R-:W-:Y:S01]  /*1640*/  FFMA.FTZ R60, R137, R119, R60 ;  /* 0x00000077893c7223 */ /* 0x000fe2000001003c */
[----:B------:R-:W-:Y:S01]  /*1650*/  FADD.FTZ R41, R41, R116 ;  /* 0x0000007429297221 */ /* 0x000fe20000010000 */
[-C--:B------:R-:W-:Y:S01]  /*1660*/  FFMA.FTZ R149, R97, R116.reuse, R124 ;  /* 0x0000007461957223 */ /* 0x080fe2000001007c */
[----:B------:R-:W-:Y:S01]  /*1670*/  FFMA.FTZ R57, R148, R116, R57 ;  /* 0x0000007494397223 */ /* 0x000fe20000010039 */
[----:B------:R-:W-:Y:S01]  /*1680*/  FMUL.FTZ R119, R94, R131 ;  /* 0x000000835e777220 */ /* 0x000fe20000410000 */
[----:B------:R-:W-:Y:S01]  /*1690*/  FADD.FTZ R116, R169, R136 ;  /* 0x00000088a9747221 */ /* 0x000fe20000010000 */
[----:B------:R-:W-:Y:S01]  /*16a0*/  FFMA.FTZ R171, R137, R136, R171 ;  /* 0x0000008889ab7223 */ /* 0x000fe200000100ab */
[C---:B------:R-:W-:Y:S01]  /*16b0*/  PRMT R170, R127.reuse, 0x7632, R170 ;  /* 0x000076327faa7816 */ /* 0x040fe200000000aa */
[----:B------:R-:W-:Y:S01]  /*16c0*/  FFMA.FTZ R138, R102, R143, R119 ;  /* 0x0000008f668a7223 */ /* 0x000fe20000010077 */
[----:B------:R-:W-:Y:S01]  /*16d0*/  SHF.L.U32 R127, R127, 0x10, RZ ;  /* 0x000000107f7f7819 */ /* 0x000fe200000006ff */
[----:B------:R-:W-:Y:S01]  /*16e0*/  FADD.FTZ R117, R116, R145 ;  /* 0x0000009174757221 */ /* 0x000fe20000010000 */
[----:B------:R-:W-:Y:S01]  /*16f0*/  FMUL.FTZ R139, R135, R142 ;  /* 0x0000008e878b7220 */ /* 0x000fe20000410000 */
[----:B------:R-:W-:-:S02]  /*1700*/  FFMA.FTZ R116, R144, R145, R171 ;  /* 0x0000009190747223 */ /* 0x000fc400000100ab */
[----:B------:R-:W-:Y:S01]  /*1710*/  FMUL.FTZ R119, R90, R127 ;  /* 0x0000007f5a777220 */ /* 0x000fe20000410000 */
[----:B------:R-:W-:Y:S01]  /*1720*/  FADD.FTZ R124, R117, R138 ;  /* 0x0000008a757c7221 */ /* 0x000fe20000010000 */
[----:B------:R-:W-:Y:S02]  /*1730*/  FFMA.FTZ R117, R139, R138, R116 ;  /* 0x0000008a8b757223 */ /* 0x000fe40000010074 */
[----:B------:R-:W-:Y:S01]  /*1740*/  FFMA.FTZ R142, R98, R151, R119 ;  /* 0x00000097628e7223 */ /* 0x000fe20000010077 */
[----:B------:R-:W-:Y:S01]  /*1750*/  FADD.FTZ R119, R124, R147 ;  /* 0x000000937c777221 */ /* 0x000fe20000010000 */
[----:B------:R-:W-:Y:S01]  /*1760*/  FFMA.FTZ R116, R146, R147, R117 ;  /* 0x0000009392747223 */ /* 0x000fe20000010075 */
[----:B------:R-:W-:Y:S01]  /*1770*/  SHF.L.U32 R170, R170, 0x10, RZ ;  /* 0x00000010aaaa7819 */ /* 0x000fe200000006ff */
[----:B------:R-:W-:Y:S01]  /*1780*/  FADD.FTZ R13, R13, R118 ;  /* 0x000000760d0d7221 */ /* 0x000fe20000010000 */
[----:B------:R-:W-:Y:S01]  /*1790*/  FFMA.FTZ R29, R144, R118, R29 ;  /* 0x00000076901d7223 */ /* 0x000fe2000001001d */
        /* <DEDUP_REMOVED lines=32> */
.L_x_884:
[----:B------:R-:W-:Y:S05]  /*19a0*/  BSYNC.RECONVERGENT B1 ;  /* 0x0000000000017941 */ /* 0x000fea0003800200 */
.L_x_883:
[----:B------:R-:W-:Y:S01]  /*19b0*/  UMOV UR6, 0xffffffff ;  /* 0xffffffff00067882 */ /* 0x000fe20000000000 */
[C---:B------:R-:W-:Y:S02]  /*19c0*/  PRMT R167, R5.reuse, 0x7632, R167 ;  /* 0x0000763205a77816 */ /* 0x040fe400000000a7 */
[----:B------:R-:W-:Y:S02]  /*19d0*/  PRMT R116, R5, 0x7632, R116 ;  /* 0x0000763205747816 */ /* 0x000fe40000000074 */
[C---:B------:R-:W-:Y:S02]  /*19e0*/  PRMT R177, R4.reuse, 0x7632, R177 ;  /* 0x0000763204b17816 */ /* 0x040fe400000000b1 */
[----:B------:R-:W-:Y:S02]  /*19f0*/  PRMT R117, R4, 0x7632, R117 ;  /* 0x0000763204757816 */ /* 0x000fe40000000075 */
[C---:B------:R-:W-:Y:S02]  /*1a00*/  PRMT R178, R7.reuse, 0x7632, R178 ;  /* 0x0000763207b27816 */ /* 0x040fe400000000b2 */
[----:B------:R-:W-:-:S02]  /*1a10*/  PRMT R118, R7, 0x7632, R118 ;  /* 0x0000763207767816 */ /* 0x000fc40000000076 */
[C---:B------:R-:W-:Y:S02]  /*1a20*/  PRMT R179, R6.reuse, 0x7632, R179 ;  /* 0x0000763206b37816 */ /* 0x040fe400000000b3 */
        /* <DEDUP_REMOVED lines=24> */
.L_x_924:
[----:B-1----:R-:W-:Y:S01]  /*1bb0*/  FADD.FTZ R168, R129, R168 ;  /* 0x000000a881a87221 */ /* 0x002fe20000010000 */
[----:B--2---:R-:W-:Y:S01]  /*1bc0*/  FADD.FTZ R128, R131, R170 ;  /* 0x000000aa83807221 */ /* 0x004fe20000010000 */
[----:B------:R-:W-:Y:S02]  /*1bd0*/  BSSY.RECONVERGENT B1, `(.L_x_886) ;  /* 0x000025b000017945 */ /* 0x000fe40003800200 */
[----:B0-----:R-:W-:Y:S01]  /*1be0*/  FMUL.FTZ R129, R168, UR11 ;  /* 0x0000000ba8817c20 */ /* 0x001fe20008410000 */
        /* <DEDUP_REMOVED lines=14> */
[----:B------:R-:W-:Y:S01]  /*1cd0*/  FFMA.FTZ R117, R159, R128, R129 ;  /* 0x000000809f757223 */ /* 0x000fe20000010081 */
[----:B------:R-:W-:Y:S01]  /*1ce0*/  LOP3.LUT P1, RZ, R121, 0xff0000, RZ, 0xc0, !PT ;  /* 0x00ff000079ff7812 */ /* 0x000fe2000782c0ff */
[----:B------:R-:W-:Y:S01]  /*1cf0*/  FADD.FTZ R118, R152, -R119 ;  /* 0x8000007798767221 */ /* 0x000fe20000010000 */
[----:B------:R-:W-:Y:S01]  /*1d00*/  FADD.FTZ R130, R161, -R116 ;  /* 0x80000074a1827221 */ /* 0x000fe20000010000 */
[----:B------:R-:W-:Y:S01]  /*1d10*/  FADD.FTZ R116, R154, -R117 ;  /* 0x800000759a747221 */ /* 0x000fe20000010000 */
[----:B------:R-:W-:Y:S01]  /*1d20*/  LOP3.LUT P5, RZ, R121, 0xff, RZ, 0xc0, !PT ;  /* 0x000000ff79ff7812 */ /* 0x000fe200078ac0ff */
[C---:B-----5:R-:W-:Y:S01]  /*1d30*/  FMUL.FTZ R118, R135.reuse, R118 ;  /* 0x0000007687767220 */ /* 0x060fe20000410000 */
[C---:B------:R-:W-:Y:S01]  /*1d40*/  FMUL.FTZ R130, R135.reuse, R130 ;  /* 0x0000008287827220 */ /* 0x040fe20000410000 */
[----:B------:R-:W-:Y:S01]  /*1d50*/  FMUL.FTZ R116, R135, R116 ;  /* 0x0000007487747220 */ /* 0x000fe20000410000 */
[----:B------:R-:W-:Y:S01]  /*1d60*/  ISETP.GE.U32.AND P0, PT, R120, RZ, PT ;  /* 0x000000ff7800720c */ /* 0x000fe20003f06070 */
[----:B------:R-:W-:Y:S01]  /*1d70*/  FMUL.FTZ R118, R118, UR14 ;  /* 0x0000000e76767c20 */ /* 0x000fe20008410000 */
[----:B------:R-:W-:Y:S01]  /*1d80*/  FMUL.FTZ R130, R130, UR14 ;  /* 0x0000000e82827c20 */ /* 0x000fe20008410000 */
[----:B------:R-:W-:Y:S01]  /*1d90*/  FMUL.FTZ R116, R116, UR14 ;  /* 0x0000000e74747c20 */ /* 0x000fe20008410000 */
[----:B------:R-:W-:Y:S01]  /*1da0*/  ISETP.GE.U32.AND.EX P0, PT, R121, 0x1000000, PT, P0 ;  /* 0x010000007900780c */ /* 0x000fe20003f06100 */
[-CC-:B------:R-:W-:Y:S01]  /*1db0*/  FFMA.FTZ R131, R153, R128.reuse, R129.reuse ;  /* 0x0000008099837223 */ /* 0x180fe20000010081 */
[----:B------:R-:W-:Y:S01]  /*1dc0*/  FSEL R169, R118, RZ, P1 ;  /* 0x000000ff76a97208 */ /* 0x000fe20000800000 */
[-CC-:B------:R-:W-:Y:S01]  /*1dd0*/  FFMA.FTZ R118, R166, R128.reuse, R129.reuse ;  /* 0x00000080a6767223 */ /* 0x180fe20000010081 */
[----:B------:R-:W-:Y:S01]  /*1de0*/  FSEL R167, R116, RZ, P5 ;  /* 0x000000ff74a77208 */ /* 0x000fe20002800000 */
[-CC-:B------:R-:W-:Y:S01]  /*1df0*/  FFMA.FTZ R116, R160, R128.reuse, R129.reuse ;  /* 0x00000080a0747223 */ /* 0x180fe20000010081 */
[-CC-:B------:R-:W-:Y:S01]  /*1e00*/  FFMA.FTZ R119, R162, R128.reuse, R129.reuse ;  /* 0x00000080a2777223 */ /* 0x180fe20000010081 */
[----:B------:R-:W-:Y:S01]  /*1e10*/  FADD.FTZ R170, R163, -R118 ;  /* 0x80000076a3aa7221 */ /* 0x000fe20000010000 */
[----:B------:R-:W-:Y:S01]  /*1e20*/  FFMA.FTZ R117, R155, R128, R129 ;  /* 0x000000809b757223 */ /* 0x000fe20000010081 */
[----:B------:R-:W-:Y:S01]  /*1e30*/  FSEL R178, R130, RZ, P0 ;  /* 0x000000ff82b27208 */ /* 0x000fe20000000000 */
[----:B------:R-:W-:Y:S01]  /*1e40*/  FADD.FTZ R168, R165, -R116 ;  /* 0x80000074a5a87221 */ /* 0x000fe20000010000 */
[----:B------:R-:W-:Y:S01]  /*1e50*/  FMUL.FTZ R170, R135, R170 ;  /* 0x000000aa87aa7220 */ /* 0x000fe20000410000 */
[----:B------:R-:W-:Y:S01]  /*1e60*/  FADD.FTZ R130, R156, -R131 ;  /* 0x800000839c827221 */ /* 0x000fe20000010000 */
[----:B------:R-:W-:Y:S01]  /*1e70*/  FADD.FTZ R118, R158, -R119 ;  /* 0x800000779e767221 */ /* 0x000fe20000010000 */
[----:B------:R-:W-:Y:S01]  /*1e80*/  FADD.FTZ R116, R0, -R117 ;  /* 0x8000007500747221 */ /* 0x000fe20000010000 */
[----:B------:R-:W-:Y:S01]  /*1e90*/  FMUL.FTZ R170, R170, UR14 ;  /* 0x0000000eaaaa7c20 */ /* 0x000fe20008410000 */
[----:B------:R-:W-:Y:S01]  /*1ea0*/  LOP3.LUT P6, RZ, R121, 0xff00, RZ, 0xc0, !PT ;  /* 0x0000ff0079ff7812 */ /* 0x000fe200078cc0ff */
        /* <DEDUP_REMOVED lines=22> */
.L_x_890:
        /* <DEDUP_REMOVED lines=17> */
[-CC-:B------:R-:W-:Y:S01]  /*2120*/  FFMA.FTZ R110, R166, R128.reuse, R129.reuse ;  /* 0x00000080a66e7223 */ /* 0x180fe20000010081 */
[-CC-:B------:R-:W-:Y:S01]  /*2130*/  FFMA.FTZ R119, R153, R128.reuse, R129.reuse ;  /* 0x0000008099777223 */ /* 0x180fe20000010081 */
[----:B------:R-:W-:Y:S01]  /*2140*/  FSEL R168, R108, RZ, P5 ;  /* 0x000000ff6ca87208 */ /* 0x000fe20002800000 */
[-CC-:B------:R-:W-:Y:S01]  /*2150*/  FFMA.FTZ R108, R160, R128.reuse, R129.reuse ;  /* 0x00000080a06c7223 */ /* 0x180fe20000010081 */
[----:B------:R-:W-:Y:S01]  /*2160*/  FSEL R178, R117, RZ, P0 ;  /* 0x000000ff75b27208 */ /* 0x000fe20000000000 */
[-CC-:B------:R-:W-:Y:S01]  /*2170*/  FFMA.FTZ R117, R162, R128.reuse, R129.reuse ;  /* 0x00000080a2757223 */ /* 0x180fe20000010081 */
        /* <DEDUP_REMOVED lines=35> */
.L_x_889:
[----:B------:R-:W-:-:S04]  /*23b0*/  UISETP.NE.U32.AND UP0, UPT, UR4, URZ, UPT ;  /* 0x000000ff0400728c */ /* 0x000fc8000bf05070 */
[----:B------:R-:W-:-:S09]  /*23c0*/  UISETP.NE.AND.EX UP0, UPT, UR5, URZ, UPT, UP0 ;  /* 0x000000ff0500728c */ /* 0x000fd2000bf05300 */
[----:B------:R-:W-:Y:S05]  /*23d0*/  BRA.U UP0, `(.L_x_892) ;  /* 0x0000000100f87547 */ /* 0x000fea000b800000 */
[-CC-:B------:R-:W-:Y:S01]  /*23e0*/  FFMA.FTZ R119, R159, R128.reuse, R129.reuse ;  /* 0x000000809f777223 */ /* 0x180fe20000010081 */
[-CC-:B------:R-:W-:Y:S01]  /*23f0*/  FFMA.FTZ R180, R164, R128.reuse, R129.reuse ;  /* 0x00000080a4b47223 */ /* 0x180fe20000010081 */
[----:B------:R-:W-:Y:S02]  /*2400*/  IMAD.U32 R170, R178, 0x10000, RZ ;  /* 0x00010000b2aa7824 */ /* 0x000fe400078e00ff */
        /* <DEDUP_REMOVED lines=10> */
[----:B------:R-:W-:Y:S01]  /*24b0*/  FFMA.FTZ R170, R135, R169, R170 ;  /* 0x000000a987aa7223 */ /* 0x000fe200000100aa */
[----:B------:R-:W-:-:S02]  /*24c0*/  IMAD.U32 R118, R117, 0x10000, RZ ;  /* 0x0001000075767824 */ /* 0x000fc400078e00ff */
[-CC-:B------:R-:W-:Y:S01]  /*24d0*/  FFMA.FTZ R171, R153, R128.reuse, R129.reuse ;  /* 0x0000008099ab7223 */ /* 0x180fe20000010081 */
[-CC-:B------:R-:W-:Y:S01]  /*24e0*/  FFMA.FTZ R178, R160, R128.reuse, R129.reuse ;  /* 0x00000080a0b27223 */ /* 0x180fe20000010081 */
[-CC-:B------:R-:W-:Y:S01]  /*24f0*/  FFMA.FTZ R117, R155, R128.reuse, R129.reuse ;  /* 0x000000809b757223 */ /* 0x180fe20000010081 */
[----:B------:R-:W-:Y:S01]  /*2500*/  FFMA.FTZ R169, R162, R128, R129 ;  /* 0x00000080a2a97223 */ /* 0x000fe20000010081 */
[C---:B------:R-:W-:Y:S01]  /*2510*/  FFMA.FTZ R167, R135.reuse, R167, R168 ;  /* 0x000000a787a77223 */ /* 0x040fe200000100a8 */
[----:B------:R-:W-:Y:S01]  /*2520*/  FFMA.FTZ R131, R135, R131, R130 ;  /* 0x0000008387837223 */ /* 0x000fe20000010082 */
[----:B------:R-:W-:Y:S01]  /*2530*/  SHF.L.U32 R168, R116, 0x10, RZ ;  /* 0x0000001074a87819 */ /* 0x000fe200000006ff */
[----:B------:R-:W-:Y:S01]  /*2540*/  IMAD.U32 R116, R4, 0x10000, RZ ;  /* 0x0001000004747824 */ /* 0x000fe200078e00ff */
[----:B------:R-:W-:Y:S01]  /*2550*/  SHF.L.U32 R130, R5, 0x10, RZ ;  /* 0x0000001005827819 */ /* 0x000fe200000006ff */
[----:B------:R-:W-:Y:S01]  /*2560*/  FADD.FTZ R171, R156, -R171 ;  /* 0x800000ab9cab7221 */ /* 0x000fe20000010000 */
[----:B------:R-:W-:Y:S01]  /*2570*/  ISETP.GE.U32.AND P0, PT, R120, RZ, PT ;  /* 0x000000ff7800720c */ /* 0x000fe20003f06070 */
[----:B------:R-:W-:Y:S01]  /*2580*/  FADD.FTZ R177, R165, -R178 ;  /* 0x800000b2a5b17221 */ /* 0x000fe20000010000 */
[----:B------:R-:W-:Y:S01]  /*2590*/  FADD.FTZ R117, R0, -R117 ;  /* 0x8000007500757221 */ /* 0x000fe20000010000 */
        /* <DEDUP_REMOVED lines=34> */
.L_x_892:
[-CC-:B------:R-:W-:Y:S01]  /*27c0*/  FFMA.FTZ R109, R157, R128.reuse, R129.reuse ;  /* 0x000000809d6d7223 */ /* 0x180fe20000010081 */
[----:B------:R-:W-:Y:S01]  /*27d0*/  SHF.L.U32 R116, R7, 0x10, RZ ;  /* 0x0000001007747819 */ /* 0x000fe200000006ff */
[-C--:B------:R-:W-:Y:S01]  /*27e0*/  FFMA.FTZ R111, R159, R128.reuse, R129 ;  /* 0x000000809f6f7223 */ /* 0x080fe20000010081 */
[----:B------:R-:W-:Y:S01]  /*27f0*/  SHF.L.U32 R108, R119, 0x10, RZ ;  /* 0x00000010776c7819 */ /* 0x000fe200000006ff */
[----:B------:R-:W-:Y:S01]  /*2800*/  FADD.FTZ R110, R152, -R109 ;  /* 0x8000006d986e7221 */ /* 0x000fe20000010000 */
[--C-:B------:R-:W-:Y:S01]  /*2810*/  FFMA.FTZ R109, R153, R128, R129.reuse ;  /* 0x00000080996d7223 */ /* 0x100fe20000010081 */
[----:B------:R-:W-:Y:S01]  /*2820*/  IMAD.U32 R118, R118, 0x10000, RZ ;  /* 0x0001000076767824 */ /* 0x000fe200078e00ff */
[----:B------:R-:W-:Y:S01]  /*2830*/  SHF.L.U32 R117, R5, 0x10, RZ ;  /* 0x0000001005757819 */ /* 0x000fe200000006ff */
[----:B-----5:R-:W-:Y:S01]  /*2840*/  FFMA.FTZ R170, R135, R110, R116 ;  /* 0x0000006e87aa7223 */ /* 0x020fe20000010074 */
[-CC-:B------:R-:W-:Y:S01]  /*2850*/  FFMA.FTZ R116, R164, R128.reuse, R129.reuse ;  /* 0x00000080a4747223 */ /* 0x180fe20000010081 */
[----:B------:R-:W-:Y:S01]  /*2860*/  FFMA.FTZ R110, R166, R128, R129 ;  /* 0x00000080a66e7223 */ /* 0x000fe20000010081 */
[----:B------:R-:W-:-:S02]  /*2870*/  SHF.L.U32 R119, R6, 0x10, RZ ;  /* 0x0000001006777819 */ /* 0x000fc400000006ff */
[----:B------:R-:W-:Y:S01]  /*2880*/  FADD.FTZ R130, R161, -R116 ;  /* 0x80000074a1827221 */ /* 0x000fe20000010000 */
[----:B------:R-:W-:Y:S01]  /*2890*/  FADD.FTZ R131, R163, -R110 ;  /* 0x8000006ea3837221 */ /* 0x000fe20000010000 */
[----:B------:R-:W-:Y:S01]  /*28a0*/  FADD.FTZ R110, R156, -R109 ;  /* 0x8000006d9c6e7221 */ /* 0x000fe20000010000 */
[----:B------:R-:W-:Y:S01]  /*28b0*/  FADD.FTZ R116, R154, -R111 ;  /* 0x8000006f9a747221 */ /* 0x000fe20000010000 */
[C---:B------:R-:W-:Y:S01]  /*28c0*/  FFMA.FTZ R111, R135.reuse, R130, R118 ;  /* 0x00000082876f7223 */ /* 0x040fe20000010076 */
[C---:B------:R-:W-:Y:S01]  /*28d0*/  FFMA.FTZ R109, R135.reuse, R131, R108 ;  /* 0x00000083876d7223 */ /* 0x040fe2000001006c */
[----:B------:R-:W-:Y:S01]  /*28e0*/  FFMA.FTZ R130, R135, R110, R117 ;  /* 0x0000006e87827223 */ /* 0x000fe20000010075 */
[-CC-:B------:R-:W-:Y:S01]  /*28f0*/  FFMA.FTZ R108, R160, R128.reuse, R129.reuse ;  /* 0x00000080a06c7223 */ /* 0x180fe20000010081 */
[-CC-:B------:R-:W-:Y:S01]  /*2900*/  FFMA.FTZ R117, R155, R128.reuse, R129.reuse ;  /* 0x000000809b757223 */ /* 0x180fe20000010081 */
[----:B------:R-:W-:Y:S01]  /*2910*/  FFMA.FTZ R131, R162, R128, R129 ;  /* 0x00000080a2837223 */ /* 0x000fe20000010081 */
[----:B------:R-:W-:Y:S01]  /*2920*/  FFMA.FTZ R168, R135, R116, R119 ;  /* 0x0000007487a87223 */ /* 0x000fe20000010077 */
[----:B------:R-:W-:Y:S01]  /*2930*/  SHF.L.U32 R119, R4, 0x10, RZ ;  /* 0x0000001004777819 */ /* 0x000fe200000006ff */
[----:B------:R-:W-:Y:S01]  /*2940*/  FADD.FTZ R118, R165, -R108 ;  /* 0x8000006ca5767221 */ /* 0x000fe20000010000 */
[----:B------:R-:W-:-:S02]  /*2950*/  IMAD.U32 R110, R167, 0x10000, RZ ;  /* 0x00010000a76e7824 */ /* 0x000fc400078e00ff */
[----:B------:R-:W-:Y:S01]  /*2960*/  FADD.FTZ R116, R0, -R117 ;  /* 0x8000007500747221 */ /* 0x000fe20000010000 */
[----:B------:R-:W-:Y:S01]  /*2970*/  SHF.L.U32 R108, R177, 0x10, RZ ;  /* 0x00000010b16c7819 */ /* 0x000fe200000006ff */
[----:B------:R-:W-:Y:S01]  /*2980*/  FADD.FTZ R167, R158, -R131 ;  /* 0x800000839ea77221 */ /* 0x000fe20000010000 */
[----:B------:R-:W-:Y:S01]  /*2990*/  ISETP.GE.U32.AND P0, PT, R120, RZ, PT ;  /* 0x000000ff7800720c */ /* 0x000fe20003f06070 */
[C---:B------:R-:W-:Y:S01]  /*29a0*/  FFMA.FTZ R117, R135.reuse, R118, R110 ;  /* 0x0000007687757223 */ /* 0x040fe2000001006e */
[C---:B------:R-:W-:Y:S01]  /*29b0*/  FFMA.FTZ R131, R135.reuse, R116, R119 ;  /* 0x0000007487837223 */ /* 0x040fe20000010077 */
[----:B------:R-:W-:Y:S01]  /*29c0*/  FFMA.FTZ R116, R135, R167, R108 ;  /* 0x000000a787747223 */ /* 0x000fe2000001006c */
[----:B------:R-:W-:Y:S01]  /*29d0*/  FMUL.FTZ R110, R168, UR14 ;  /* 0x0000000ea86e7c20 */ /* 0x000fe20008410000 */
[----:B------:R-:W-:Y:S01]  /*29e0*/  LOP3.LUT P5, RZ, R121, 0xff, RZ, 0xc0, !PT ;  /* 0x000000ff79ff7812 */ /* 0x000fe200078ac0ff */
[----:B------:R-:W-:Y:S01]  /*29f0*/  FMUL.FTZ R108, R111, UR14 ;  /* 0x0000000e6f6c7c20 */ /* 0x000fe20008410000 */
[----:B------:R-:W-:Y:S01]  /*2a00*/  ISETP.GE.U32.AND.EX P0, PT, R121, 0x1000000, PT, P0 ;  /* 0x010000007900780c */ /* 0x000fe20003f06100 */
[----:B------:R-:W-:Y:S01]  /*2a10*/  FMUL.FTZ R118, R109, UR14 ;  /* 0x0000000e6d767c20 */ /* 0x000fe20008410000 */
[----:B------:R-:W-:Y:S01]  /*2a20*/  F2FP.BF16.F32.PACK_AB R111, R111, R170 ;  /* 0x000000aa6f6f723e */ /* 0x000fe200000010ff */
[----:B------:R-:W-:Y:S01]  /*2a30*/  FMUL.FTZ R170, R170, UR14 ;  /* 0x0000000eaaaa7c20 */ /* 0x000fe20008410000 */
[C---:B------:R-:W-:Y:S01]  /*2a40*/  LOP3.LUT P1, RZ, R121.reuse, 0xff0000, RZ, 0xc0, !PT ;  /* 0x00ff000079ff7812 */ /* 0x040fe2000782c0ff */
[----:B------:R-:W-:Y:S01]  /*2a50*/  FMUL.FTZ R167, R130, UR14 ;  /* 0x0000000e82a77c20 */ /* 0x000fe20008410000 */
[----:B------:R-:W-:-:S02]  /*2a60*/  LOP3.LUT P6, RZ, R121, 0xff00, RZ, 0xc0, !PT ;  /* 0x0000ff0079ff7812 */ /* 0x000fc400078cc0ff */
[----:B------:R-:W-:Y:S02]  /*2a70*/  FSEL R169, R110, RZ, P5 ;  /* 0x000000ff6ea97208 */ /* 0x000fe40002800000 */
[----:B------:R-:W-:Y:S02]  /*2a80*/  FSEL R119, R108, RZ, P0 ;  /* 0x000000ff6c777208 */ /* 0x000fe40000000000 */
[----:B------:R-:W-:Y:S02]  /*2a90*/  F2FP.BF16.F32.PACK_AB R110, R109, R168 ;  /* 0x000000a86d6e723e */ /* 0x000fe400000010ff */
[C---:B------:R-:W-:Y:S01]  /*2aa0*/  F2FP.BF16.F32.PACK_AB R109, R117.reuse, R130 ;  /* 0x00000082756d723e */ /* 0x040fe200000010ff */
[----:B------:R-:W-:Y:S01]  /*2ab0*/  FMUL.FTZ R117, R117, UR14 ;  /* 0x0000000e75757c20 */ /* 0x000fe20008410000 */
[----:B------:R-:W-:Y:S01]  /*2ac0*/  F2FP.BF16.F32.PACK_AB R108, R116, R131 ;  /* 0x00000083746c723e */ /* 0x000fe200000010ff */
[----:B------:R-:W-:Y:S01]  /*2ad0*/  FMUL.FTZ R130, R131, UR14 ;  /* 0x0000000e83827c20 */ /* 0x000fe20008410000 */
[----:B------:R-:W-:Y:S01]  /*2ae0*/  FSEL R170, R170, RZ, P1 ;  /* 0x000000ffaaaa7208 */ /* 0x000fe20000800000 */
        /* <DEDUP_REMOVED lines=15> */
.L_x_888:
        /* <DEDUP_REMOVED lines=32> */
[----:B------:R-:W-:Y:S01]  /*2de0*/  FSEL R130, R117, RZ, P0 ;  /* 0x000000ff75827208 */ /* 0x000fe20000000000 */
[----:B------:R-:W-:Y:S01]  /*2df0*/  FMUL.FTZ R112, R112, UR14 ;  /* 0x0000000e70707c20 */ /* 0x000fe20008410000 */
[----:B------:R-:W-:Y:S01]  /*2e00*/  LOP3.LUT P6, RZ, R173, 0xff, RZ, 0xc0, !PT ;  /* 0x000000ffadff7812 */ /* 0x000fe200078cc0ff */
[----:B------:R-:W-:Y:S01]  /*2e10*/  FFMA.FTZ R117, R153, R128, R129 ;  /* 0x0000008099757223 */ /* 0x000fe20000010081 */
[----:B------:R-:W-:Y:S02]  /*2e20*/  LOP3.LUT P1, RZ, R173, 0xff00, RZ, 0xc0, !PT ;  /* 0x0000ff00adff7812 */ /* 0x000fe4000782c0ff */
[----:B------:R-:W-:-:S02]  /*2e30*/  LOP3.LUT P0, RZ, R121, 0xff00, RZ, 0xc0, !PT ;  /* 0x0000ff0079ff7812 */ /* 0x000fc4000780c0ff */
[C---:B------:R-:W-:Y:S02]  /*2e40*/  FSEL R118, R112.reuse, RZ, P5 ;  /* 0x000000ff70767208 */ /* 0x040fe40002800000 */
[----:B------:R-:W-:Y:S01]  /*2e50*/  FSEL R114, R112, RZ, P6 ;  /* 0x000000ff70727208 */ /* 0x000fe20003000000 */
[----:B------:R-:W-:Y:S01]  /*2e60*/  FADD.FTZ R112, R156, -R117 ;  /* 0x800000759c707221 */ /* 0x000fe20000010000 */
[----:B------:R-:W-:Y:S01]  /*2e70*/  FSEL R113, R116, RZ, P1 ;  /* 0x000000ff74717208 */ /* 0x000fe20000800000 */
[-CC-:B------:R-:W-:Y:S01]  /*2e80*/  FFMA.FTZ R117, R162, R128.reuse, R129.reuse ;  /* 0x00000080a2757223 */ /* 0x180fe20000010081 */
[----:B------:R-:W-:Y:S01]  /*2e90*/  FSEL R131, R116, RZ, P0 ;  /* 0x000000ff74837208 */ /* 0x000fe20000000000 */
[--C-:B------:R-:W-:Y:S01]  /*2ea0*/  FFMA.FTZ R116, R160, R128, R129.reuse ;  /* 0x00000080a0747223 */ /* 0x100fe20000010081 */
[----:B------:R-:W-:Y:S01]  /*2eb0*/  F2FP.BF16.F32.PACK_AB R114, R113, R114 ;  /* 0x000000727172723e */ /* 0x000fe200000010ff */
[----:B------:R-:W-:Y:S01]  /*2ec0*/  FMUL.FTZ R112, R135, R112 ;  /* 0x0000007087707220 */ /* 0x000fe20000410000 */
[----:B------:R-:W-:Y:S01]  /*2ed0*/  FFMA.FTZ R113, R155, R128, R129 ;  /* 0x000000809b717223 */ /* 0x000fe20000010081 */
[----:B------:R-:W-:Y:S01]  /*2ee0*/  FADD.FTZ R168, R165, -R116 ;  /* 0x80000074a5a87221 */ /* 0x000fe20000010000 */
        /* <DEDUP_REMOVED lines=10> */
[----:B------:R-:W-:-:S02]  /*2f90*/  LOP3.LUT P6, RZ, R120, 0xff000000, RZ, 0xc0, !PT ;  /* 0xff00000078ff7812 */ /* 0x000fc400078cc0ff */
[----:B------:R-:W-:Y:S01]  /*2fa0*/  LOP3.LUT P5, RZ, R172, 0xff000000, RZ, 0xc0, !PT ;  /* 0xff000000acff7812 */ /* 0x000fe200078ac0ff */
[----:B------:R-:W-:Y:S01]  /*2fb0*/  FMUL.FTZ R117, R112, UR14 ;  /* 0x0000000e70757c20 */ /* 0x000fe20008410000 */
[----:B------:R-:W-:Y:S01]  /*2fc0*/  F2FP.BF16.F32.PACK_AB R118, R131, R118 ;  /* 0x000000768376723e */ /* 0x000fe200000010ff */
[----:B------:R-:W-:Y:S01]  /*2fd0*/  FMUL.FTZ R131, R116, UR14 ;  /* 0x0000000e74837c20 */ /* 0x000fe20008410000 */
[----:B------:R-:W-:Y:S02]  /*2fe0*/  FSEL R168, R130, RZ, P0 ;  /* 0x000000ff82a87208 */ /* 0x000fe40000000000 */
[----:B------:R-:W-:Y:S02]  /*2ff0*/  LOP3.LUT P0, RZ, R120, 0xff00, RZ, 0xc0, !PT ;  /* 0x0000ff0078ff7812 */ /* 0x000fe4000780c0ff */
[----:B------:R-:W-:Y:S02]  /*3000*/  FSEL R113, R130, RZ, P1 ;  /* 0x000000ff82717208 */ /* 0x000fe40000800000 */
[----:B------:R-:W-:-:S02]  /*3010*/  FSEL R169, R167, RZ, P6 ;  /* 0x000000ffa7a97208 */ /* 0x000fc40003000000 */
[----:B------:R-:W-:Y:S02]  /*3020*/  FSEL R116, R167, RZ, P5 ;  /* 0x000000ffa7747208 */ /* 0x000fe40002800000 */
[C---:B------:R-:W-:Y:S02]  /*3030*/  LOP3.LUT P1, RZ, R172.reuse, 0xff00, RZ, 0xc0, !PT ;  /* 0x0000ff00acff7812 */ /* 0x040fe4000782c0ff */
        /* <DEDUP_REMOVED lines=11> */
.L_x_894:
        /* <DEDUP_REMOVED lines=33> */
[C---:B------:R-:W-:Y:S02]  /*3300*/  FSEL R114, R112.reuse, RZ, P1 ;  /* 0x000000ff70727208 */ /* 0x040fe40000800000 */
[----:B------:R-:W-:Y:S01]  /*3310*/  FSEL R118, R112, RZ, P5 ;  /* 0x000000ff70767208 */ /* 0x000fe20002800000 */
[----:B------:R-:W-:Y:S01]  /*3320*/  FFMA.FTZ R112, R160, R128, R129 ;  /* 0x00000080a0707223 */ /* 0x000fe20000010081 */
[----:B------:R-:W-:-:S02]  /*3330*/  LOP3.LUT P6, RZ, R173, 0xff00, RZ, 0xc0, !PT ;  /* 0x0000ff00adff7812 */ /* 0x000fc400078cc0ff */
[C---:B------:R-:W-:Y:S01]  /*3340*/  FSEL R113, R108.reuse, RZ, P0 ;  /* 0x000000ff6c717208 */ /* 0x040fe20000000000 */
[----:B------:R-:W-:Y:S01]  /*3350*/  FADD.FTZ R112, R165, -R112 ;  /* 0x80000070a5707221 */ /* 0x000fe20000010000 */
[----:B------:R-:W-:Y:S01]  /*3360*/  FSEL R117, R108, RZ, P6 ;  /* 0x000000ff6c757208 */ /* 0x000fe20003000000 */
[----:B------:R-:W-:Y:S01]  /*3370*/  FADD.FTZ R108, R156, -R109 ;  /* 0x8000006d9c6c7221 */ /* 0x000fe20000010000 */
[----:B------:R-:W-:Y:S01]  /*3380*/  F2FP.BF16.F32.PACK_AB R118, R113, R118 ;  /* 0x000000767176723e */ /* 0x000fe200000010ff */
[-CC-:B------:R-:W-:Y:S01]  /*3390*/  FFMA.FTZ R113, R162, R128.reuse, R129.reuse ;  /* 0x00000080a2717223 */ /* 0x180fe20000010081 */
[----:B------:R-:W-:Y:S01]  /*33a0*/  FFMA.FTZ R109, R155, R128, R129 ;  /* 0x000000809b6d7223 */ /* 0x000fe20000010081 */
[----:B------:R-:W-:Y:S01]  /*33b0*/  F2FP.BF16.F32.PACK_AB R119, R116, R119 ;  /* 0x000000777477723e */ /* 0x000fe200000010ff */
[C---:B------:R-:W-:Y:S01]  /*33c0*/  FMUL.FTZ R131, R135.reuse, R112 ;  /* 0x0000007087837220 */ /* 0x040fe20000410000 */
[----:B------:R-:W-:Y:S01]  /*33d0*/  FMUL.FTZ R116, R135, R108 ;  /* 0x0000006c87747220 */ /* 0x000fe20000410000 */
[----:B------:R-:W-:Y:S01]  /*33e0*/  FADD.FTZ R112, R158, -R113 ;  /* 0x800000719e707221 */ /* 0x000fe20000010000 */
[----:B------:R-:W-:Y:S01]  /*33f0*/  FADD.FTZ R108, R0, -R109 ;  /* 0x8000006d006c7221 */ /* 0x000fe20000010000 */
[----:B------:R-:W-:Y:S01]  /*3400*/  F2FP.BF16.F32.PACK_AB R114, R117, R114 ;  /* 0x000000727572723e */ /* 0x000fe200000010ff */
        /* <DEDUP_REMOVED lines=29> */
.L_x_893:
        /* <DEDUP_REMOVED lines=8> */
[----:B------:R-:W-:Y:S02]  /*3660*/  IMAD.U32 R119, R119, 0x10000, RZ ;  /* 0x0001000077777824 */ /* 0x000fe400078e00ff */
[----:B------:R-:W-:Y:S01]  /*3670*/  FADD.FTZ R112, R154, -R113 ;  /* 0x800000719a707221 */ /* 0x000fe20000010000 */
[----:B------:R-:W-:Y:S02]  /*3680*/  IMAD.U32 R115, R6, 0x10000, RZ ;  /* 0x0001000006737824 */ /* 0x000fe400078e00ff */
[----:B------:R-:W-:Y:S01]  /*3690*/  FADD.FTZ R114, R163, -R114 ;  /* 0x80000072a3727221 */ /* 0x000fe20000010000 */
[----:B------:R-:W-:Y:S01]  /*36a0*/  SHF.L.U32 R167, R118, 0x10, RZ ;  /* 0x0000001076a77819 */ /* 0x000fe200000006ff */
[----:B------:R-:W-:Y:S01]  /*36b0*/  FADD.FTZ R118, R152, -R131 ;  /* 0x8000008398767221 */ /* 0x000fe20000010000 */
[----:B------:R-:W-:Y:S01]  /*36c0*/  SHF.L.U32 R130, R7, 0x10, RZ ;  /* 0x0000001007827819 */ /* 0x000fe200000006ff */
[C---:B-----5:R-:W-:Y:S01]  /*36d0*/  FFMA.FTZ R169, R135.reuse, R112, R115 ;  /* 0x0000007087a97223 */ /* 0x060fe20000010073 */
[----:B------:R-:W-:Y:S01]  /*36e0*/  FFMA.FTZ R170, R135, R114, R119 ;  /* 0x0000007287aa7223 */ /* 0x000fe20000010077 */
[----:B------:R-:W-:Y:S01]  /*36f0*/  SHF.L.U32 R119, R117, 0x10, RZ ;  /* 0x0000001075777819 */ /* 0x000fe200000006ff */
[-CC-:B------:R-:W-:Y:S01]  /*3700*/  FFMA.FTZ R131, R153, R128.reuse, R129.reuse ;  /* 0x0000008099837223 */ /* 0x180fe20000010081 */
[----:B------:R-:W-:Y:S01]  /*3710*/  FFMA.FTZ R112, R160, R128, R129 ;  /* 0x00000080a0707223 */ /* 0x000fe20000010081 */
[C---:B------:R-:W-:Y:S01]  /*3720*/  FFMA.FTZ R171, R135.reuse, R118, R130 ;  /* 0x0000007687ab7223 */ /* 0x040fe20000010082 */
[----:B------:R-:W-:Y:S01]  /*3730*/  FFMA.FTZ R177, R135, R168, R167 ;  /* 0x000000a887b17223 */ /* 0x000fe200000100a7 */
[-CC-:B------:R-:W-:Y:S01]  /*3740*/  FFMA.FTZ R113, R155, R128.reuse, R129.reuse ;  /* 0x000000809b717223 */ /* 0x180fe20000010081 */
[----:B------:R-:W-:Y:S01]  /*3750*/  FFMA.FTZ R117, R162, R128, R129 ;  /* 0x00000080a2757223 */ /* 0x000fe20000010081 */
[----:B------:R-:W-:Y:S01]  /*3760*/  ISETP.GE.U32.AND P1, PT, R172, RZ, PT ;  /* 0x000000ffac00720c */ /* 0x000fe20003f26070 */
[----:B------:R-:W-:Y:S01]  /*3770*/  IMAD.U32 R118, R5, 0x10000, RZ ;  /* 0x0001000005767824 */ /* 0x000fe200078e00ff */
[----:B------:R-:W-:Y:S01]  /*3780*/  SHF.L.U32 R167, R116, 0x10, RZ ;  /* 0x0000001074a77819 */ /* 0x000fe200000006ff */
[----:B------:R-:W-:Y:S01]  /*3790*/  FADD.FTZ R116, R156, -R131 ;  /* 0x800000839c747221 */ /* 0x000fe20000010000 */
[----:B------:R-:W-:Y:S01]  /*37a0*/  ISETP.GE.U32.AND P0, PT, R120, RZ, PT ;  /* 0x000000ff7800720c */ /* 0x000fe20003f06070 */
[----:B------:R-:W-:Y:S01]  /*37b0*/  FADD.FTZ R168, R165, -R112 ;  /* 0x80000070a5a87221 */ /* 0x000fe20000010000 */
[----:B------:R-:W-:Y:S01]  /*37c0*/  SHF.L.U32 R115, R4, 0x10, RZ ;  /* 0x0000001004737819 */ /* 0x000fe200000006ff */
[----:B------:R-:W-:Y:S01]  /*37d0*/  FADD.FTZ R112, R0, -R113 ;  /* 0x8000007100707221 */ /* 0x000fe20000010000 */
[----:B------:R-:W-:Y:S01]  /*37e0*/  FADD.FTZ R114, R158, -R117 ;  /* 0x800000759e727221 */ /* 0x000fe20000010000 */
[----:B------:R-:W-:Y:S01]  /*37f0*/  FMUL.FTZ R171, R171, UR14 ;  /* 0x0000000eabab7c20 */ /* 0x000fe20008410000 */
[----:B------:R-:W-:Y:S01]  /*3800*/  FMUL.FTZ R177, R177, UR14 ;  /* 0x0000000eb1b17c20 */ /* 0x000fe20008410000 */
[----:B------:R-:W-:Y:S01]  /*3810*/  LOP3.LUT P5, RZ, R121, 0xff0000, RZ, 0xc0, !PT ;  /* 0x00ff000079ff7812 */ /* 0x000fe200078ac0ff */
[----:B------:R-:W-:Y:S01]  /*3820*/  FFMA.FTZ R130, R135, R116, R118 ;  /* 0x0000007487827223 */ /* 0x000fe20000010076 */
[----:B------:R-:W-:Y:S01]  /*3830*/  ISETP.GE.U32.AND.EX P1, PT, R173, 0x1000000, PT, P1 ;  /* 0x01000000ad00780c */ /* 0x000fe20003f26110 */
[----:B------:R-:W-:Y:S01]  /*3840*/  FFMA.FTZ R116, R135, R112, R115 ;  /* 0x0000007087747223 */ /* 0x000fe20000010073 */
[----:B------:R-:W-:Y:S01]  /*3850*/  ISETP.GE.U32.AND.EX P0, PT, R121, 0x1000000, PT, P0 ;  /* 0x010000007900780c */ /* 0x000fe20003f06100 */
[----:B------:R-:W-:Y:S01]  /*3860*/  FFMA.FTZ R117, R135, R114, R119 ;  /* 0x0000007287757223 */ /* 0x000fe20000010077 */
[----:B------:R-:W-:Y:S01]  /*3870*/  LOP3.LUT P6, RZ, R173, 0xff0000, RZ, 0xc0, !PT ;  /* 0x00ff0000adff7812 */ /* 0x000fe200078cc0ff */
[----:B------:R-:W-:Y:S01]  /*3880*/  FFMA.FTZ R167, R135, R168, R167 ;  /* 0x000000a887a77223 */ /* 0x000fe200000100a7 */
[----:B------:R-:W-:Y:S01]  /*3890*/  FSEL R119, R171, RZ, P5 ;  /* 0x000000ffab777208 */ /* 0x000fe20002800000 */
[----:B------:R-:W-:Y:S01]  /*38a0*/  FMUL.FTZ R169, R169, UR14 ;  /* 0x0000000ea9a97c20 */ /* 0x000fe20008410000 */
[----:B------:R-:W-:Y:S01]  /*38b0*/  FMUL.FTZ R170, R170, UR14 ;  /* 0x0000000eaaaa7c20 */ /* 0x000fe20008410000 */
[----:B------:R-:W-:Y:S01]  /*38c0*/  FSEL R112, R177, RZ, P1 ;  /* 0x000000ffb1707208 */ /* 0x000fe20000800000 */
[----:B------:R-:W-:Y:S01]  /*38d0*/  FMUL.FTZ R130, R130, UR14 ;  /* 0x0000000e82827c20 */ /* 0x000fe20008410000 */
[----:B------:R-:W-:Y:S01]  /*38e0*/  LOP3.LUT P5, RZ, R121, 0xff, RZ, 0xc0, !PT ;  /* 0x000000ff79ff7812 */ /* 0x000fe200078ac0ff */
[----:B------:R-:W-:Y:S01]  /*38f0*/  FMUL.FTZ R167, R167, UR14 ;  /* 0x0000000ea7a77c20 */ /* 0x000fe20008410000 */
[----:B------:R-:W-:-:S02]  /*3900*/  FSEL R168, R177, RZ, P0 ;  /* 0x000000ffb1a87208 */ /* 0x000fc40000000000 */
[----:B------:R-:W-:Y:S02]  /*3910*/  LOP3.LUT P1, RZ, R121, 0xff00, RZ, 0xc0, !PT ;  /* 0x0000ff0079ff7812 */ /* 0x000fe4000782c0ff */
[----:B------:R-:W-:Y:S02]  /*3920*/  FSEL R115, R171, RZ, P6 ;  /* 0x000000ffab737208 */ /* 0x000fe40003000000 */
[C---:B------:R-:W-:Y:S02]  /*3930*/  LOP3.LUT P0, RZ, R173.reuse, 0xff00, RZ, 0xc0, !PT ;  /* 0x0000ff00adff7812 */ /* 0x040fe4000780c0ff */
[----:B------:R-:W-:Y:S02]  /*3940*/  LOP3.LUT P6, RZ, R173, 0xff, RZ, 0xc0, !PT ;  /* 0x000000ffadff7812 */ /* 0x000fe400078cc0ff */
[----:B------:R-:W-:Y:S02]  /*3950*/  FSEL R118, R169, RZ, P5 ;  /* 0x000000ffa9767208 */ /* 0x000fe40002800000 */
[----:B------:R-:W-:-:S02]  /*3960*/  FSEL R131, R170, RZ, P1 ;  /* 0x000000ffaa837208 */ /* 0x000fc40000800000 */
[----:B------:R-:W-:Y:S02]  /*3970*/  FSEL R113, R170, RZ, P0 ;  /* 0x000000ffaa717208 */ /* 0x000fe40000000000 */
[----:B------:R-:W-:Y:S02]  /*3980*/  FSEL R114, R169, RZ, P6 ;  /* 0x000000ffa9727208 */ /* 0x000fe40003000000 */
[----:B------:R-:W-:Y:S02]  /*3990*/  LOP3.LUT P0, RZ, R120, 0xff0000, RZ, 0xc0, !PT ;  /* 0x00ff000078ff7812 */ /* 0x000fe4000780c0ff */
[----:B------:R-:W-:Y:S02]  /*39a0*/  LOP3.LUT P1, RZ, R172, 0xff0000, RZ, 0xc0, !PT ;  /* 0x00ff0000acff7812 */ /* 0x000fe4000782c0ff */
[----:B------:R-:W-:Y:S02]  /*39b0*/  LOP3.LUT P6, RZ, R120, 0xff000000, RZ, 0xc0, !PT ;  /* 0xff00000078ff7812 */ /* 0x000fe400078cc0ff */
[----:B------:R-:W-:-:S02]  /*39c0*/  LOP3.LUT P5, RZ, R172, 0xff000000, RZ, 0xc0, !PT ;  /* 0xff000000acff7812 */ /* 0x000fc400078ac0ff */
[----:B------:R-:W-:Y:S01]  /*39d0*/  F2FP.BF16.F32.PACK_AB R118, R131, R118 ;  /* 0x000000768376723e */ /* 0x000fe200000010ff */
[----:B------:R-:W-:Y:S01]  /*39e0*/  FMUL.FTZ R131, R117, UR14 ;  /* 0x0000000e75837c20 */ /* 0x000fe20008410000 */
[----:B------:R-:W-:Y:S01]  /*39f0*/  F2FP.BF16.F32.PACK_AB R119, R168, R119 ;  /* 0x00000077a877723e */ /* 0x000fe200000010ff */
[----:B------:R-:W-:Y:S01]  /*3a00*/  FMUL.FTZ R117, R116, UR14 ;  /* 0x0000000e74757c20 */ /* 0x000fe20008410000 */
[----:B------:R-:W-:Y:S02]  /*3a10*/  F2FP.BF16.F32.PACK_AB R114, R113, R114 ;  /* 0x000000727172723e */ /* 0x000fe400000010ff */
[----:B------:R-:W-:Y:S02]  /*3a20*/  FSEL R168, R130, RZ, P0 ;  /* 0x000000ff82a87208 */ /* 0x000fe40000000000 */
[----:B------:R-:W-:Y:S02]  /*3a30*/  LOP3.LUT P0, RZ, R120, 0xff00, RZ, 0xc0, !PT ;  /* 0x0000ff0078ff7812 */ /* 0x000fe4000780c0ff */
[----:B------:R-:W-:-:S02]  /*3a40*/  FSEL R113, R130, RZ, P1 ;  /* 0x000000ff82717208 */ /* 0x000fc40000800000 */
[C---:B------:R-:W-:Y:S02]  /*3a50*/  FSEL R169, R167.reuse, RZ, P6 ;  /* 0x000000ffa7a97208 */ /* 0x040fe40003000000 */
[----:B------:R-:W-:Y:S02]  /*3a60*/  FSEL R116, R167, RZ, P5 ;  /* 0x000000ffa7747208 */ /* 0x000fe40002800000 */
[C---:B------:R-:W-:Y:S02]  /*3a70*/  LOP3.LUT P1, RZ, R172.reuse, 0xff00, RZ, 0xc0, !PT ;  /* 0x0000ff00acff7812 */ /* 0x040fe4000782c0ff */
        /* <DEDUP_REMOVED lines=12> */
.L_x_895:
        /* <DEDUP_REMOVED lines=14> */
[-CC-:B------:R-:W-:Y:S01]  /*3c20*/  FFMA.FTZ R115, R153, R128.reuse, R129.reuse ;  /* 0x0000008099737223 */ /* 0x180fe20000010081 */
[-CC-:B------:R-:W-:Y:S01]  /*3c30*/  FFMA.FTZ R108, R160, R128.reuse, R129.reuse ;  /* 0x00000080a06c7223 */ /* 0x180fe20000010081 */
[----:B------:R-:W-:Y:S01]  /*3c40*/  FFMA.FTZ R109, R155, R128, R129 ;  /* 0x000000809b6d7223 */ /* 0x000fe20000010081 */
[C---:B------:R-:W-:Y:S01]  /*3c50*/  FFMA.FTZ R130, R135.reuse, R112, R114 ;  /* 0x0000007087827223 */ /* 0x040fe20000010072 */
[----:B------:R-:W-:Y:S01]  /*3c60*/  FFMA.FTZ R131, R135, R110, R119 ;  /* 0x0000006e87837223 */ /* 0x000fe20000010077 */
[----:B------:R-:W-:Y:S01]  /*3c70*/  SHF.L.U32 R119, R116, 0x10, RZ ;  /* 0x0000001074777819 */ /* 0x000fe200000006ff */
[----:B------:R-:W-:Y:S01]  /*3c80*/  FADD.FTZ R112, R156, -R115 ;  /* 0x800000739c707221 */ /* 0x000fe20000010000 */
[----:B------:R-:W-:Y:S01]  /*3c90*/  SHF.L.U32 R114, R5, 0x10, RZ ;  /* 0x0000001005727819 */ /* 0x000fe200000006ff */
[----:B------:R-:W-:Y:S01]  /*3ca0*/  FADD.FTZ R116, R165, -R108 ;  /* 0x8000006ca5747221 */ /* 0x000fe20000010000 */
[----:B------:R-:W-:-:S02]  /*3cb0*/  IMAD.U32 R111, R4, 0x10000, RZ ;  /* 0x00010000046f7824 */ /* 0x000fc400078e00ff */
[----:B------:R-:W-:Y:S01]  /*3cc0*/  FADD.FTZ R108, R0, -R109 ;  /* 0x8000006d006c7221 */ /* 0x000fe20000010000 */
[----:B------:R-:W-:Y:S01]  /*3cd0*/  FFMA.FTZ R113, R162, R128, R129 ;  /* 0x00000080a2717223 */ /* 0x000fe20000010081 */
[C---:B------:R-:W-:Y:S01]  /*3ce0*/  FFMA.FTZ R109, R135.reuse, R112, R114 ;  /* 0x00000070876d7223 */ /* 0x040fe20000010072 */
[----:B------:R-:W-:Y:S01]  /*3cf0*/  ISETP.GE.U32.AND P1, PT, R120, RZ, PT ;  /* 0x000000ff7800720c */ /* 0x000fe20003f26070 */
[----:B------:R-:W-:Y:S01]  /*3d00*/  FFMA.FTZ R112, R135, R108, R111 ;  /* 0x0000006c87707223 */ /* 0x000fe2000001006f */
[----:B------:R-:W-:Y:S01]  /*3d10*/  ISETP.GE.U32.AND P0, PT, R172, RZ, PT ;  /* 0x000000ffac00720c */ /* 0x000fe20003f06070 */
[----:B------:R-:W-:Y:S02]  /*3d20*/  IMAD.U32 R117, R117, 0x10000, RZ ;  /* 0x0001000075757824 */ /* 0x000fe400078e00ff */
[----:B------:R-:W-:Y:S01]  /*3d30*/  FADD.FTZ R110, R158, -R113 ;  /* 0x800000719e6e7221 */ /* 0x000fe20000010000 */
[----:B------:R-:W-:Y:S01]  /*3d40*/  FMUL.FTZ R108, R130, UR14 ;  /* 0x0000000e826c7c20 */ /* 0x000fe20008410000 */
[C---:B------:R-:W-:Y:S01]  /*3d50*/  F2FP.BF16.F32.PACK_AB R111, R167.reuse, R130 ;  /* 0x00000082a76f723e */ /* 0x040fe200000010ff */
[----:B------:R-:W-:Y:S01]  /*3d60*/  FMUL.FTZ R167, R167, UR14 ;  /* 0x0000000ea7a77c20 */ /* 0x000fe20008410000 */
[----:B------:R-:W-:Y:S01]  /*3d70*/  LOP3.LUT P5, RZ, R121, 0xff0000, RZ, 0xc0, !PT ;  /* 0x00ff000079ff7812 */ /* 0x000fe200078ac0ff */
[----:B------:R-:W-:Y:S01]  /*3d80*/  FFMA.FTZ R116, R135, R116, R119 ;  /* 0x0000007487747223 */ /* 0x000fe20000010077 */
[----:B------:R-:W-:Y:S01]  /*3d90*/  LOP3.LUT P6, RZ, R173, 0xff0000, RZ, 0xc0, !PT ;  /* 0x00ff0000adff7812 */ /* 0x000fe200078cc0ff */
[----:B------:R-:W-:Y:S01]  /*3da0*/  FFMA.FTZ R117, R135, R110, R117 ;  /* 0x0000006e87757223 */ /* 0x000fe20000010075 */
[----:B------:R-:W-:-:S02]  /*3db0*/  ISETP.GE.U32.AND.EX P1, PT, R121, 0x1000000, PT, P1 ;  /* 0x010000007900780c */ /* 0x000fc40003f26110 */
[----:B------:R-:W-:Y:S02]  /*3dc0*/  ISETP.GE.U32.AND.EX P0, PT, R173, 0x1000000, PT, P0 ;  /* 0x01000000ad00780c */ /* 0x000fe40003f06100 */
[C---:B------:R-:W-:Y:S02]  /*3dd0*/  FSEL R119, R108.reuse, RZ, P5 ;  /* 0x000000ff6c777208 */ /* 0x040fe40002800000 */
[----:B------:R-:W-:Y:S01]  /*3de0*/  FSEL R115, R108, RZ, P6 ;  /* 0x000000ff6c737208 */ /* 0x000fe20003000000 */
[----:B------:R-:W-:Y:S01]  /*3df0*/  FMUL.FTZ R108, R118, UR14 ;  /* 0x0000000e766c7c20 */ /* 0x000fe20008410000 */
[C---:B------:R-:W-:Y:S01]  /*3e00*/  F2FP.BF16.F32.PACK_AB R110, R131.reuse, R118 ;  /* 0x00000076836e723e */ /* 0x040fe200000010ff */
[----:B------:R-:W-:Y:S01]  /*3e10*/  FMUL.FTZ R131, R131, UR14 ;  /* 0x0000000e83837c20 */ /* 0x000fe20008410000 */
[----:B------:R-:W-:Y:S02]  /*3e20*/  FSEL R130, R167, RZ, P1 ;  /* 0x000000ffa7827208 */ /* 0x000fe40000800000 */
[----:B------:R-:W-:-:S02]  /*3e30*/  LOP3.LUT P5, RZ, R121, 0xff, RZ, 0xc0, !PT ;  /* 0x000000ff79ff7812 */ /* 0x000fc400078ac0ff */
[C---:B------:R-:W-:Y:S02]  /*3e40*/  LOP3.LUT P6, RZ, R173.reuse, 0xff, RZ, 0xc0, !PT ;  /* 0x000000ffadff7812 */ /* 0x040fe400078cc0ff */
[----:B------:R-:W-:Y:S02]  /*3e50*/  LOP3.LUT P1, RZ, R173, 0xff00, RZ, 0xc0, !PT ;  /* 0x0000ff00adff7812 */ /* 0x000fe4000782c0ff */
[----:B------:R-:W-:Y:S02]  /*3e60*/  FSEL R168, R167, RZ, P0 ;  /* 0x000000ffa7a87208 */ /* 0x000fe40000000000 */
[----:B------:R-:W-:Y:S02]  /*3e70*/  LOP3.LUT P0, RZ, R121, 0xff00, RZ, 0xc0, !PT ;  /* 0x0000ff0079ff7812 */ /* 0x000fe4000780c0ff */
[C---:B------:R-:W-:Y:S02]  /*3e80*/  FSEL R118, R108.reuse, RZ, P5 ;  /* 0x000000ff6c767208 */ /* 0x040fe40002800000 */
[----:B------:R-:W-:Y:S01]  /*3e90*/  FSEL R114, R108, RZ, P6 ;  /* 0x000000ff6c727208 */ /* 0x000fe20003000000 */
[----:B------:R-:W-:Y:S01]  /*3ea0*/  FMUL.FTZ R108, R109, UR14 ;  /* 0x0000000e6d6c7c20 */ /* 0x000fe20008410000 */
[----:B------:R-:W-:-:S02]  /*3eb0*/  FSEL R113, R131, RZ, P1 ;  /* 0x000000ff83717208 */ /* 0x000fc40000800000 */
[----:B------:R-:W-:Y:S02]  /*3ec0*/  FSEL R131, R131, RZ, P0 ;  /* 0x000000ff83837208 */ /* 0x000fe40000000000 */
[----:B------:R-:W-:Y:S02]  /*3ed0*/  LOP3.LUT P0, RZ, R120, 0xff0000, RZ, 0xc0, !PT ;  /* 0x00ff000078ff7812 */ /* 0x000fe4000780c0ff */
[----:B------:R-:W-:Y:S02]  /*3ee0*/  LOP3.LUT P1, RZ, R172, 0xff0000, RZ, 0xc0, !PT ;  /* 0x00ff0000acff7812 */ /* 0x000fe4000782c0ff */
[C---:B------:R-:W-:Y:S01]  /*3ef0*/  F2FP.BF16.F32.PACK_AB R109, R116.reuse, R109 ;  /* 0x0000006d746d723e */ /* 0x040fe200000010ff */
[----:B------:R-:W-:Y:S01]  /*3f00*/  FMUL.FTZ R116, R116, UR14 ;  /* 0x0000000e74747c20 */ /* 0x000fe20008410000 */
[----:B------:R-:W-:Y:S02]  /*3f10*/  LOP3.LUT P6, RZ, R120, 0xff000000, RZ, 0xc0, !PT ;  /* 0xff00000078ff7812 */ /* 0x000fe400078cc0ff */
[----:B------:R-:W-:-:S02]  /*3f20*/  LOP3.LUT P5, RZ, R172, 0xff000000, RZ, 0xc0, !PT ;  /* 0xff000000acff7812 */ /* 0x000fc400078ac0ff */
[----:B------:R-:W-:Y:S02]  /*3f30*/  F2FP.BF16.F32.PACK_AB R115, R168, R115 ;  /* 0x00000073a873723e */ /* 0x000fe400000010ff */
[C---:B------:R-:W-:Y:S02]  /*3f40*/  FSEL R168, R108.reuse, RZ, P0 ;  /* 0x000000ff6ca87208 */ /* 0x040fe40000000000 */
[----:B------:R-:W-:Y:S02]  /*3f50*/  FSEL R169, R108, RZ, P1 ;  /* 0x000000ff6ca97208 */ /* 0x000fe40000800000 */
[----:B------:R-:W-:Y:S01]  /*3f60*/  F2FP.BF16.F32.PACK_AB R114, R113, R114 ;  /* 0x000000727172723e */ /* 0x000fe200000010ff */
[C---:B------:R-:W-:Y:S01]  /*3f70*/  FMUL.FTZ R113, R117.reuse, UR14 ;  /* 0x0000000e75717c20 */ /* 0x040fe20008410000 */
[----:B------:R-:W-:Y:S01]  /*3f80*/  F2FP.BF16.F32.PACK_AB R108, R117, R112 ;  /* 0x00000070756c723e */ /* 0x000fe200000010ff */
[----:B------:R-:W-:Y:S01]  /*3f90*/  FMUL.FTZ R112, R112, UR14 ;  /* 0x0000000e70707c20 */ /* 0x000fe20008410000 */
[----:B------:R-:W-:-:S02]  /*3fa0*/  FSEL R171, R116, RZ, P6 ;  /* 0x000000ff74ab7208 */ /* 0x000fc40003000000 */
[----:B------:R-:W-:Y:S02]  /*3fb0*/  FSEL R170, R116, RZ, P5 ;  /* 0x000000ff74aa7208 */ /* 0x000fe40002800000 */
[----:B------:R-:W-:Y:S02]  /*3fc0*/  LOP3.LUT P0, RZ, R120, 0xff00, RZ, 0xc0, !PT ;  /* 0x0000ff0078ff7812 */ /* 0x000fe4000780c0ff */
[C---:B------:R-:W-:Y:S02]  /*3fd0*/  LOP3.LUT P1, RZ, R172.reuse, 0xff00, RZ, 0xc0, !PT ;  /* 0x0000ff00acff7812 */ /* 0x040fe4000782c0ff */
[----:B------:R-:W-:Y:S02]  /*3fe0*/  LOP3.LUT P6, RZ, R172, 0xff, RZ, 0xc0, !PT ;  /* 0x000000ffacff7812 */ /* 0x000fe400078cc0ff */
[----:B------:R-:W-:Y:S02]  /*3ff0*/  LOP3.LUT P5, RZ, R120, 0xff, RZ, 0xc0, !PT ;  /* 0x000000ff78ff7812 */ /* 0x000fe400078ac0ff */
[----:B------:R-:W-:-:S02]  /*4000*/  F2FP.BF16.F32.PACK_AB R119, R130, R119 ;  /* 0x000000778277723e */ /* 0x000fc400000010ff */
[----:B------:R-:W-:Y:S02]  /*4010*/  F2FP.BF16.F32.PACK_AB R118, R131, R118 ;  /* 0x000000768376723e */ /* 0x000fe400000010ff */
[C---:B------:R-:W-:Y:S02]  /*4020*/  FSEL R131, R113.reuse, RZ, P0 ;  /* 0x000000ff71837208 */ /* 0x040fe40000000000 */
[----:B------:R-:W-:Y:S02]  /*4030*/  FSEL R167, R113, RZ, P1 ;  /* 0x000000ff71a77208 */ /* 0x000fe40000800000 */
[C---:B------:R-:W-:Y:S02]  /*4040*/  FSEL R130, R112.reuse, RZ, P6 ;  /* 0x000000ff70827208 */ /* 0x040fe40003000000 */
[----:B------:R-:W-:Y:S02]  /*4050*/  FSEL R116, R112, RZ, P5 ;  /* 0x000000ff70747208 */ /* 0x000fe40002800000 */
[----:B------:R-:W-:-:S02]  /*4060*/  F2FP.BF16.F32.PACK_AB R113, R170, R169 ;  /* 0x000000a9aa71723e */ /* 0x000fc400000010ff */
[----:B------:R-:W-:Y:S02]  /*4070*/  F2FP.BF16.F32.PACK_AB R117, R171, R168 ;  /* 0x000000a8ab75723e */ /* 0x000fe400000010ff */
[----:B------:R-:W-:Y:S02]  /*4080*/  F2FP.BF16.F32.PACK_AB R112, R167, R130 ;  /* 0x00000082a770723e */ /* 0x000fe400000010ff */
[----:B------:R-:W-:-:S07]  /*4090*/  F2FP.BF16.F32.PACK_AB R116, R131, R116 ;  /* 0x000000748374723e */ /* 0x000fce00000010ff */
.L_x_891:
        /* <DEDUP_REMOVED lines=14> */
.L_x_887:
[----:B------:R-:W-:Y:S05]  /*4180*/  BSYNC.RECONVERGENT B1 ;  /* 0x0000000000017941 */ /* 0x000fea0003800200 */
.L_x_886:
        /* <DEDUP_REMOVED lines=12> */
[-CC-:B0-----:R-:W-:Y:S01]  /*4250*/  FFMA.FTZ R108, R150, R128.reuse, R129.reuse ;  /* 0x00000080966c7223 */ /* 0x181fe20000010081 */
[----:B------:R-:W-:Y:S01]  /*4260*/  SHF.L.U32 R124, R124, 0x10, RZ ;  /* 0x000000107c7c7819 */ /* 0x000fe200000006ff */
[-CC-:B------:R-:W-:Y:S01]  /*4270*/  FFMA.FTZ R115, R143, R128.reuse, R129.reuse ;  /* 0x000000808f737223 */ /* 0x180fe20000010081 */
[----:B------:R-:W-:Y:S01]  /*4280*/  FFMA.FTZ R113, R141, R128, R129 ;  /* 0x000000808d717223 */ /* 0x000fe20000010081 */
[----:B------:R-:W-:Y:S01]  /*4290*/  FADD.FTZ R108, R151, -R108 ;  /* 0x8000006c976c7221 */ /* 0x000fe20000010000 */
[----:B------:R-:W-:Y:S02]  /*42a0*/  IMAD.U32 R117, R107, 0x10000, RZ ;  /* 0x000100006b757824 */ /* 0x000fe400078e00ff */
[----:B------:R-:W-:Y:S01]  /*42b0*/  FADD.FTZ R114, R142, -R115 ;  /* 0x800000738e727221 */ /* 0x000fe20000010000 */
[----:B------:R-:W-:Y:S01]  /*42c0*/  SHF.L.U32 R115, R106, 0x10, RZ ;  /* 0x000000106a737819 */ /* 0x000fe200000006ff */
[----:B-----5:R-:W-:Y:S01]  /*42d0*/  FFMA.FTZ R124, R135, R108, R124 ;  /* 0x0000006c877c7223 */ /* 0x020fe2000001007c */
[----:B------:R-:W-:Y:S01]  /*42e0*/  FADD.FTZ R108, R140, -R113 ;  /* 0x800000718c6c7221 */ /* 0x000fe20000010000 */
[----:B------:R-:W-:Y:S01]  /*42f0*/  FFMA.FTZ R111, R139, R128, R129 ;  /* 0x000000808b6f7223 */ /* 0x000fe20000010081 */
[C---:B------:R-:W-:Y:S01]  /*4300*/  FFMA.FTZ R117, R135.reuse, R114, R117 ;  /* 0x0000007287757223 */ /* 0x040fe20000010075 */
[----:B------:R-:W-:Y:S01]  /*4310*/  FFMA.FTZ R112, R148, R128, R129 ;  /* 0x0000008094707223 */ /* 0x000fe20000010081 */
[----:B------:R-:W-:Y:S01]  /*4320*/  FFMA.FTZ R114, R135, R108, R115 ;  /* 0x0000006c87727223 */ /* 0x000fe20000010073 */
[----:B------:R-:W-:-:S02]  /*4330*/  IMAD.U32 R113, R105, 0x10000, RZ ;  /* 0x0001000069717824 */ /* 0x000fc400078e00ff */
[----:B------:R-:W-:Y:S01]  /*4340*/  FADD.FTZ R108, R138, -R111 ;  /* 0x8000006f8a6c7221 */ /* 0x000fe20000010000 */
[----:B------:R-:W-:Y:S01]  /*4350*/  FFMA.FTZ R109, R137, R128, R129 ;  /* 0x00000080896d7223 */ /* 0x000fe20000010081 */
[----:B------:R-:W-:Y:S01]  /*4360*/  SHF.L.U32 R125, R125, 0x10, RZ ;  /* 0x000000107d7d7819 */ /* 0x000fe200000006ff */
[----:B------:R-:W-:Y:S01]  /*4370*/  FADD.FTZ R112, R149, -R112 ;  /* 0x8000007095707221 */ /* 0x000fe20000010000 */
[C---:B------:R-:W-:Y:S01]  /*4380*/  FFMA.FTZ R113, R135.reuse, R108, R113 ;  /* 0x0000006c87717223 */ /* 0x040fe20000010071 */
[----:B------:R-:W-:Y:S01]  /*4390*/  SHF.L.U32 R111, R104, 0x10, RZ ;  /* 0x00000010686f7819 */ /* 0x000fe200000006ff */
[----:B------:R-:W-:Y:S01]  /*43a0*/  FADD.FTZ R108, R136, -R109 ;  /* 0x8000006d886c7221 */ /* 0x000fe20000010000 */
[----:B------:R-:W-:Y:S01]  /*43b0*/  FFMA.FTZ R110, R146, R128, R129 ;  /* 0x00000080926e7223 */ /* 0x000fe20000010081 */
[C---:B------:R-:W-:Y:S01]  /*43c0*/  FFMA.FTZ R125, R135.reuse, R112, R125 ;  /* 0x00000070877d7223 */ /* 0x040fe2000001007d */
[----:B------:R-:W-:Y:S01]  /*43d0*/  SHF.L.U32 R115, R126, 0x10, RZ ;  /* 0x000000107e737819 */ /* 0x000fe200000006ff */
[----:B------:R-:W-:Y:S01]  /*43e0*/  FFMA.FTZ R112, R135, R108, R111 ;  /* 0x0000006c87707223 */ /* 0x000fe2000001006f */
[----:B------:R-:W-:Y:S01]  /*43f0*/  FADD.FTZ R110, R147, -R110 ;  /* 0x8000006e936e7221 */ /* 0x000fe20000010000 */
[----:B------:R-:W-:Y:S01]  /*4400*/  FMUL.FTZ R108, R117, UR14 ;  /* 0x0000000e756c7c20 */ /* 0x000fe20008410000 */
[----:B------:R-:W-:Y:S01]  /*4410*/  LOP3.LUT P2, RZ, R3, 0xff0000, RZ, 0xc0, !PT ;  /* 0x00ff000003ff7812 */ /* 0x000fe2000784c0ff */
[----:B------:R-:W-:Y:S01]  /*4420*/  FFMA.FTZ R128, R144, R128, R129 ;  /* 0x0000008090807223 */ /* 0x000fe20000010081 */
[----:B------:R-:W-:Y:S01]  /*4430*/  LOP3.LUT P6, RZ, R175, 0xff0000, RZ, 0xc0, !PT ;  /* 0x00ff0000afff7812 */ /* 0x000fe200078cc0ff */
[----:B------:R-:W-:Y:S01]  /*4440*/  FFMA.FTZ R116, R135, R110, R115 ;  /* 0x0000006e87747223 */ /* 0x000fe20000010073 */
[----:B------:R-:W-:Y:S01]  /*4450*/  ISETP.GE.U32.AND P5, PT, R2, RZ, PT ;  /* 0x000000ff0200720c */ /* 0x000fe20003fa6070 */
[----:B------:R-:W-:Y:S01]  /*4460*/  FMUL.FTZ R109, R125, UR14 ;  /* 0x0000000e7d6d7c20 */ /* 0x000fe20008410000 */
[C---:B------:R-:W-:Y:S01]  /*4470*/  FSEL R119, R108.reuse, RZ, P2 ;  /* 0x000000ff6c777208 */ /* 0x040fe20001000000 */
[----:B------:R-:W-:Y:S01]  /*4480*/  IMAD.U32 R127, R127, 0x10000, RZ ;  /* 0x000100007f7f7824 */ /* 0x000fe200078e00ff */
[----:B------:R-:W-:Y:S01]  /*4490*/  FSEL R115, R108, RZ, P6 ;  /* 0x000000ff6c737208 */ /* 0x000fe20003000000 */
[----:B------:R-:W-:Y:S01]  /*44a0*/  FMUL.FTZ R108, R114, UR14 ;  /* 0x0000000e726c7c20 */ /* 0x000fe20008410000 */
[C---:B------:R-:W-:Y:S01]  /*44b0*/  F2FP.BF16.F32.PACK_AB R111, R124.reuse, R117 ;  /* 0x000000757c6f723e */ /* 0x040fe200000010ff */
[----:B------:R-:W-:Y:S01]  /*44c0*/  FMUL.FTZ R124, R124, UR14 ;  /* 0x0000000e7c7c7c20 */ /* 0x000fe20008410000 */
[----:B------:R-:W-:Y:S01]  /*44d0*/  ISETP.GE.U32.AND P2, PT, R174, RZ, PT ;  /* 0x000000ffae00720c */ /* 0x000fe20003f46070 */
[----:B------:R-:W-:Y:S01]  /*44e0*/  FADD.FTZ R128, R145, -R128 ;  /* 0x8000008091807221 */ /* 0x000fe20000010000 */
[----:B------:R-:W-:-:S02]  /*44f0*/  LOP3.LUT P6, RZ, R175, 0xff, RZ, 0xc0, !PT ;  /* 0x000000ffafff7812 */ /* 0x000fc400078cc0ff */
[----:B------:R-:W-:Y:S01]  /*4500*/  ISETP.GE.U32.AND.EX P5, PT, R3, 0x1000000, PT, P5 ;  /* 0x010000000300780c */ /* 0x000fe20003fa6150 */
[----:B------:R-:W-:Y:S01]  /*4510*/  FFMA.FTZ R127, R135, R128, R127 ;  /* 0x00000080877f7223 */ /* 0x000fe2000001007f */
[----:B------:R-:W-:Y:S02]  /*4520*/  F2FP.BF16.F32.PACK_AB R110, R125, R114 ;  /* 0x000000727d6e723e */ /* 0x000fe400000010ff */
[----:B------:R-:W-:Y:S02]  /*4530*/  ISETP.GE.U32.AND.EX P2, PT, R175, 0x1000000, PT, P2 ;  /* 0x01000000af00780c */ /* 0x000fe40003f46120 */
[----:B------:R-:W-:Y:S02]  /*4540*/  FSEL R118, R124, RZ, P5 ;  /* 0x000000ff7c767208 */ /* 0x000fe40002800000 */
[----:B------:R-:W-:Y:S02]  /*4550*/  FSEL R114, R108, RZ, P6 ;  /* 0x000000ff6c727208 */ /* 0x000fe40003000000 */
[----:B------:R-:W-:-:S02]  /*4560*/  LOP3.LUT P6, RZ, R3, 0xff, RZ, 0xc0, !PT ;  /* 0x000000ff03ff7812 */ /* 0x000fc400078cc0ff */
[----:B------:R-:W-:Y:S02]  /*4570*/  LOP3.LUT P5, RZ, R175, 0xff00, RZ, 0xc0, !PT ;  /* 0x0000ff00afff7812 */ /* 0x000fe400078ac0ff */
[----:B------:R-:W-:Y:S02]  /*4580*/  FSEL R124, R124, RZ, P2 ;  /* 0x000000ff7c7c7208 */ /* 0x000fe40001000000 */
[----:B------:R-:W-:Y:S02]  /*4590*/  F2FP.BF16.F32.PACK_AB R119, R118, R119 ;  /* 0x000000777677723e */ /* 0x000fe400000010ff */
[----:B------:R-:W-:Y:S02]  /*45a0*/  LOP3.LUT P2, RZ, R3, 0xff00, RZ, 0xc0, !PT ;  /* 0x0000ff0003ff7812 */ /* 0x000fe4000784c0ff */
[----:B------:R-:W-:Y:S01]  /*45b0*/  FSEL R118, R108, RZ, P6 ;  /* 0x000000ff6c767208 */ /* 0x000fe20003000000 */
[----:B------:R-:W-:Y:S01]  /*45c0*/  FMUL.FTZ R108, R113, UR14 ;  /* 0x0000000e716c7c20 */ /* 0x000fe20008410000 */
[----:B------:R-:W-:-:S02]  /*45d0*/  FSEL R117, R109, RZ, P5 ;  /* 0x000000ff6d757208 */ /* 0x000fc40002800000 */
[----:B------:R-:W-:Y:S02]  /*45e0*/  LOP3.LUT P5, RZ, R2, 0xff0000, RZ, 0xc0, !PT ;  /* 0x00ff000002ff7812 */ /* 0x000fe400078ac0ff */
[----:B------:R-:W-:Y:S02]  /*45f0*/  LOP3.LUT P6, RZ, R174, 0xff0000, RZ, 0xc0, !PT ;  /* 0x00ff0000aeff7812 */ /* 0x000fe400078cc0ff */
[----:B------:R-:W-:Y:S02]  /*4600*/  FSEL R131, R109, RZ, P2 ;  /* 0x000000ff6d837208 */ /* 0x000fe40001000000 */
[----:B------:R-:W-:Y:S02]  /*4610*/  F2FP.BF16.F32.PACK_AB R114, R117, R114 ;  /* 0x000000727572723e */ /* 0x000fe400000010ff */
[C---:B------:R-:W-:Y:S01]  /*4620*/  F2FP.BF16.F32.PACK_AB R109, R116.reuse, R113 ;  /* 0x00000071746d723e */ /* 0x040fe200000010ff */
[----:B------:R-:W-:Y:S01]  /*4630*/  FMUL.FTZ R116, R116, UR14 ;  /* 0x0000000e74747c20 */ /* 0x000fe20008410000 */
[C---:B------:R-:W-:Y:S01]  /*4640*/  FSEL R117, R108.reuse, RZ, P5 ;  /* 0x000000ff6c757208 */ /* 0x040fe20002800000 */
[----:B------:R-:W-:Y:S01]  /*4650*/  FMUL.FTZ R113, R127, UR14 ;  /* 0x0000000e7f717c20 */ /* 0x000fe20008410000 */
[----:B------:R-:W-:-:S02]  /*4660*/  FSEL R126, R108, RZ, P6 ;  /* 0x000000ff6c7e7208 */ /* 0x000fc40003000000 */
[----:B------:R-:W-:Y:S02]  /*4670*/  LOP3.LUT P2, RZ, R2, 0xff000000, RZ, 0xc0, !PT ;  /* 0xff00000002ff7812 */ /* 0x000fe4000784c0ff */
[----:B------:R-:W-:Y:S02]  /*4680*/  LOP3.LUT P5, RZ, R174, 0xff000000, RZ, 0xc0, !PT ;  /* 0xff000000aeff7812 */ /* 0x000fe400078ac0ff */
[----:B------:R-:W-:Y:S02]  /*4690*/  LOP3.LUT P6, RZ, R2, 0xff00, RZ, 0xc0, !PT ;  /* 0x0000ff0002ff7812 */ /* 0x000fe400078cc0ff */
[----:B------:R-:W-:Y:S01]  /*46a0*/  F2FP.BF16.F32.PACK_AB R108, R127, R112 ;  /* 0x000000707f6c723e */ /* 0x000fe200000010ff */
[----:B------:R-:W-:Y:S01]  /*46b0*/  FMUL.FTZ R112, R112, UR14 ;  /* 0x0000000e70707c20 */ /* 0x000fe20008410000 */
[C---:B------:R-:W-:Y:S02]  /*46c0*/  FSEL R128, R116.reuse, RZ, P2 ;  /* 0x000000ff74807208 */ /* 0x040fe40001000000 */
[----:B------:R-:W-:-:S02]  /*46d0*/  FSEL R129, R116, RZ, P5 ;  /* 0x000000ff74817208 */ /* 0x000fc40002800000 */
[C---:B------:R-:W-:Y:S02]  /*46e0*/  FSEL R125, R113.reuse, RZ, P6 ;  /* 0x000000ff717d7208 */ /* 0x040fe40003000000 */
[C---:B------:R-:W-:Y:S02]  /*46f0*/  LOP3.LUT P2, RZ, R174.reuse, 0xff00, RZ, 0xc0, !PT ;  /* 0x0000ff00aeff7812 */ /* 0x040fe4000784c0ff */
        /* <DEDUP_REMOVED lines=12> */
.L_x_900:
[-CC-:B0-----:R-:W-:Y:S01]  /*47c0*/  FFMA.FTZ R131, R143, R128.reuse, R129.reuse ;  /* 0x000000808f837223 */ /* 0x181fe20000010081 */
[-CC-:B------:R-:W-:Y:S01]  /*47d0*/  FFMA.FTZ R114, R150, R128.reuse, R129.reuse ;  /* 0x0000008096727223 */ /* 0x180fe20000010081 */
[----:B------:R-:W-:Y:S01]  /*47e0*/  SHF.L.U32 R167, R107, 0x10, RZ ;  /* 0x000000106ba77819 */ /* 0x000fe200000006ff */
[-C--:B------:R-:W-:Y:S01]  /*47f0*/  FFMA.FTZ R115, R141, R128.reuse, R129 ;  /* 0x000000808d737223 */ /* 0x080fe20000010081 */
[----:B------:R-:W-:Y:S01]  /*4800*/  SHF.L.U32 R130, R124, 0x10, RZ ;  /* 0x000000107c827819 */ /* 0x000fe200000006ff */
[----:B------:R-:W-:Y:S01]  /*4810*/  FADD.FTZ R118, R142, -R131 ;  /* 0x800000838e767221 */ /* 0x000fe20000010000 */
[----:B------:R-:W-:Y:S01]  /*4820*/  FADD.FTZ R124, R151, -R114 ;  /* 0x80000072977c7221 */ /* 0x000fe20000010000 */
[-CC-:B------:R-:W-:Y:S01]  /*4830*/  FFMA.FTZ R116, R148, R128.reuse, R129.reuse ;  /* 0x0000008094747223 */ /* 0x180fe20000010081 */
[-CC-:B------:R-:W-:Y:S01]  /*4840*/  FFMA.FTZ R112, R146, R128.reuse, R129.reuse ;  /* 0x0000008092707223 */ /* 0x180fe20000010081 */
[----:B------:R-:W-:Y:S02]  /*4850*/  IMAD.U32 R119, R106, 0x10000, RZ ;  /* 0x000100006a777824 */ /* 0x000fe400078e00ff */
[----:B------:R-:W-:Y:S01]  /*4860*/  FFMA.FTZ R113, R137, R128, R129 ;  /* 0x0000008089717223 */ /* 0x000fe20000010081 */
[----:B------:R-:W-:Y:S01]  /*4870*/  FADD.FTZ R114, R140, -R115 ;  /* 0x800000738c727221 */ /* 0x000fe20000010000 */
[----:B-----5:R-:W-:Y:S01]  /*4880*/  FFMA.FTZ R167, R135, R118, R167 ;  /* 0x0000007687a77223 */ /* 0x020fe200000100a7 */
[--C-:B------:R-:W-:Y:S01]  /*4890*/  FFMA.FTZ R117, R139, R128, R129.reuse ;  /* 0x000000808b757223 */ /* 0x100fe20000010081 */
[----:B------:R-:W-:Y:S01]  /*48a0*/  FFMA.FTZ R130, R135, R124, R130 ;  /* 0x0000007c87827223 */ /* 0x000fe20000010082 */
[----:B------:R-:W-:Y:S01]  /*48b0*/  FFMA.FTZ R128, R144, R128, R129 ;  /* 0x0000008090807223 */ /* 0x000fe20000010081 */
[----:B------:R-:W-:Y:S01]  /*48c0*/  FADD.FTZ R124, R149, -R116 ;  /* 0x80000074957c7221 */ /* 0x000fe20000010000 */
[----:B------:R-:W-:Y:S01]  /*48d0*/  SHF.L.U32 R129, R126, 0x10, RZ ;  /* 0x000000107e817819 */ /* 0x000fe200000006ff */
[----:B------:R-:W-:Y:S01]  /*48e0*/  FADD.FTZ R116, R147, -R112 ;  /* 0x8000007093747221 */ /* 0x000fe20000010000 */
[----:B------:R-:W-:Y:S01]  /*48f0*/  SHF.L.U32 R115, R104, 0x10, RZ ;  /* 0x0000001068737819 */ /* 0x000fe200000006ff */
[----:B------:R-:W-:Y:S01]  /*4900*/  FFMA.FTZ R118, R135, R114, R119 ;  /* 0x0000007287767223 */ /* 0x000fe20000010077 */
[----:B------:R-:W-:Y:S01]  /*4910*/  SHF.L.U32 R126, R125, 0x10, RZ ;  /* 0x000000107d7e7819 */ /* 0x000fe200000006ff */
[----:B------:R-:W-:Y:S01]  /*4920*/  FADD.FTZ R112, R136, -R113 ;  /* 0x8000007188707221 */ /* 0x000fe20000010000 */
[----:B------:R-:W-:Y:S01]  /*4930*/  FMUL.FTZ R167, R167, UR14 ;  /* 0x0000000ea7a77c20 */ /* 0x000fe20008410000 */
[----:B------:R-:W-:-:S02]  /*4940*/  IMAD.U32 R119, R105, 0x10000, RZ ;  /* 0x0001000069777824 */ /* 0x000fc400078e00ff */
[----:B------:R-:W-:Y:S01]  /*4950*/  FADD.FTZ R114, R138, -R117 ;  /* 0x800000758a727221 */ /* 0x000fe20000010000 */
[----:B------:R-:W-:Y:S01]  /*4960*/  LOP3.LUT P6, RZ, R175, 0xff0000, RZ, 0xc0, !PT ;  /* 0x00ff0000afff7812 */ /* 0x000fe200078cc0ff */
[----:B------:R-:W-:Y:S01]  /*4970*/  FFMA.FTZ R112, R135, R112, R115 ;  /* 0x0000007087707223 */ /* 0x000fe20000010073 */
[----:B------:R-:W-:Y:S01]  /*4980*/  ISETP.GE.U32.AND P5, PT, R2, RZ, PT ;  /* 0x000000ff0200720c */ /* 0x000fe20003fa6070 */
[----:B------:R-:W-:Y:S01]  /*4990*/  FMUL.FTZ R130, R130, UR14 ;  /* 0x0000000e82827c20 */ /* 0x000fe20008410000 */
[----:B------:R-:W-:Y:S01]  /*49a0*/  LOP3.LUT P2, RZ, R3, 0xff0000, RZ, 0xc0, !PT ;  /* 0x00ff000003ff7812 */ /* 0x000fe2000784c0ff */
[C---:B------:R-:W-:Y:S01]  /*49b0*/  FFMA.FTZ R124, R135.reuse, R124, R126 ;  /* 0x0000007c877c7223 */ /* 0x040fe2000001007e */
[----:B------:R-:W-:Y:S01]  /*49c0*/  FFMA.FTZ R113, R135, R114, R119 ;  /* 0x0000007287717223 */ /* 0x000fe20000010077 */
[----:B------:R-:W-:Y:S01]  /*49d0*/  FSEL R115, R167, RZ, P6 ;  /* 0x000000ffa7737208 */ /* 0x000fe20003000000 */
[----:B------:R-:W-:Y:S01]  /*49e0*/  FMUL.FTZ R118, R118, UR14 ;  /* 0x0000000e76767c20 */ /* 0x000fe20008410000 */
[----:B------:R-:W-:Y:S01]  /*49f0*/  ISETP.GE.U32.AND.EX P5, PT, R3, 0x1000000, PT, P5 ;  /* 0x010000000300780c */ /* 0x000fe20003fa6150 */
[----:B------:R-:W-:Y:S01]  /*4a00*/  FMUL.FTZ R124, R124, UR14 ;  /* 0x0000000e7c7c7c20 */ /* 0x000fe20008410000 */
[----:B------:R-:W-:Y:S01]  /*4a10*/  FSEL R119, R167, RZ, P2 ;  /* 0x000000ffa7777208 */ /* 0x000fe20001000000 */
[----:B------:R-:W-:Y:S01]  /*4a20*/  FADD.FTZ R128, R145, -R128 ;  /* 0x8000008091807221 */ /* 0x000fe20000010000 */
[----:B------:R-:W-:Y:S01]  /*4a30*/  LOP3.LUT P6, RZ, R175, 0xff, RZ, 0xc0, !PT ;  /* 0x000000ffafff7812 */ /* 0x000fe200078cc0ff */
[----:B------:R-:W-:Y:S01]  /*4a40*/  FMUL.FTZ R113, R113, UR14 ;  /* 0x0000000e71717c20 */ /* 0x000fe20008410000 */
[----:B------:R-:W-:Y:S01]  /*4a50*/  ISETP.GE.U32.AND P2, PT, R174, RZ, PT ;  /* 0x000000ffae00720c */ /* 0x000fe20003f46070 */
[----:B------:R-:W-:Y:S01]  /*4a60*/  FFMA.FTZ R116, R135, R116, R129 ;  /* 0x0000007487747223 */ /* 0x000fe20000010081 */
[----:B------:R-:W-:Y:S01]  /*4a70*/  FSEL R168, R130, RZ, P5 ;  /* 0x000000ff82a87208 */ /* 0x000fe20002800000 */
[----:B------:R-:W-:Y:S01]  /*4a80*/  FMUL.FTZ R112, R112, UR14 ;  /* 0x0000000e70707c20 */ /* 0x000fe20008410000 */
[----:B------:R-:W-:Y:S01]  /*4a90*/  LOP3.LUT P5, RZ, R175, 0xff00, RZ, 0xc0, !PT ;  /* 0x0000ff00afff7812 */ /* 0x000fe200078ac0ff */
[----:B------:R-:W-:Y:S01]  /*4aa0*/  FMUL.FTZ R116, R116, UR14 ;  /* 0x0000000e74747c20 */ /* 0x000fe20008410000 */
[----:B------:R-:W-:-:S02]  /*4ab0*/  FSEL R117, R118, RZ, P6 ;  /* 0x000000ff76757208 */ /* 0x000fc40003000000 */
[----:B------:R-:W-:Y:S02]  /*4ac0*/  SHF.L.U32 R114, R127, 0x10, RZ ;  /* 0x000000107f727819 */ /* 0x000fe400000006ff */
[----:B------:R-:W-:Y:S02]  /*4ad0*/  ISETP.GE.U32.AND.EX P2, PT, R175, 0x1000000, PT, P2 ;  /* 0x01000000af00780c */ /* 0x000fe40003f46120 */
[----:B------:R-:W-:Y:S01]  /*4ae0*/  LOP3.LUT P6, RZ, R3, 0xff, RZ, 0xc0, !PT ;  /* 0x000000ff03ff7812 */ /* 0x000fe200078cc0ff */
[----:B------:R-:W-:Y:S01]  /*4af0*/  FFMA.FTZ R128, R135, R128, R114 ;  /* 0x0000008087807223 */ /* 0x000fe20000010072 */
[----:B------:R-:W-:Y:S02]  /*4b00*/  FSEL R126, R124, RZ, P5 ;  /* 0x000000ff7c7e7208 */ /* 0x000fe40002800000 */
[----:B------:R-:W-:Y:S01]  /*4b10*/  FSEL R130, R130, RZ, P2 ;  /* 0x000000ff82827208 */ /* 0x000fe20001000000 */
[----:B------:R-:W-:Y:S01]  /*4b20*/  FMUL.FTZ R128, R128, UR14 ;  /* 0x0000000e80807c20 */ /* 0x000fe20008410000 */
[----:B------:R-:W-:-:S02]  /*4b30*/  LOP3.LUT P5, RZ, R2, 0xff0000, RZ, 0xc0, !PT ;  /* 0x00ff000002ff7812 */ /* 0x000fc400078ac0ff */
[----:B------:R-:W-:Y:S02]  /*4b40*/  FSEL R118, R118, RZ, P6 ;  /* 0x000000ff76767208 */ /* 0x000fe40003000000 */
[----:B------:R-:W-:Y:S02]  /*4b50*/  LOP3.LUT P2, RZ, R3, 0xff00, RZ, 0xc0, !PT ;  /* 0x0000ff0003ff7812 */ /* 0x000fe4000784c0ff */
[----:B------:R-:W-:Y:S02]  /*4b60*/  LOP3.LUT P6, RZ, R174, 0xff0000, RZ, 0xc0, !PT ;  /* 0x00ff0000aeff7812 */ /* 0x000fe400078cc0ff */
[----:B------:R-:W-:Y:S02]  /*4b70*/  F2FP.BF16.F32.PACK_AB R114, R126, R117 ;  /* 0x000000757e72723e */ /* 0x000fe400000010ff */
[----:B------:R-:W-:Y:S02]  /*4b80*/  FSEL R117, R113, RZ, P5 ;  /* 0x000000ff71757208 */ /* 0x000fe40002800000 */
[----:B------:R-:W-:-:S02]  /*4b90*/  FSEL R127, R124, RZ, P2 ;  /* 0x000000ff7c7f7208 */ /* 0x000fc40001000000 */
[----:B------:R-:W-:Y:S02]  /*4ba0*/  FSEL R113, R113, RZ, P6 ;  /* 0x000000ff71717208 */ /* 0x000fe40003000000 */
[----:B------:R-:W-:Y:S02]  /*4bb0*/  LOP3.LUT P2, RZ, R2, 0xff000000, RZ, 0xc0, !PT ;  /* 0xff00000002ff7812 */ /* 0x000fe4000784c0ff */
[----:B------:R-:W-:Y:S02]  /*4bc0*/  LOP3.LUT P5, RZ, R174, 0xff000000, RZ, 0xc0, !PT ;  /* 0xff000000aeff7812 */ /* 0x000fe400078ac0ff */
[----:B------:R-:W-:Y:S02]  /*4bd0*/  LOP3.LUT P6, RZ, R2, 0xff00, RZ, 0xc0, !PT ;  /* 0x0000ff0002ff7812 */ /* 0x000fe400078cc0ff */
        /* <DEDUP_REMOVED lines=17> */
.L_x_899:
[----:B0-----:R-:W0:Y:S02]  /*4cf0*/  LDC.64 R112, c[0x0][0x478] ;  /* 0x00011e00ff707b82 */ /* 0x001e240000000a00 */
        /* <DEDUP_REMOVED lines=82> */
.L_x_902:
[-CC-:B------:R-:W-:Y:S01]  /*5220*/  FFMA.FTZ R124, R150, R128.reuse, R129.reuse ;  /* 0x00000080967c7223 */ /* 0x180fe20000010081 */
[-CC-:B------:R-:W-:Y:S01]  /*5230*/  FFMA.FTZ R117, R143, R128.reuse, R129.reuse ;  /* 0x000000808f757223 */ /* 0x180fe20000010081 */
[-CC-:B------:R-:W-:Y:S01]  /*5240*/  FFMA.FTZ R115, R141, R128.reuse, R129.reuse ;  /* 0x000000808d737223 */ /* 0x180fe20000010081 */
[-C--:B------:R-:W-:Y:S01]  /*5250*/  FFMA.FTZ R116, R148, R128.reuse, R129 ;  /* 0x0000008094747223 */ /* 0x080fe20000010081 */
[----:B------:R-:W-:Y:S01]  /*5260*/  FADD.FTZ R124, R151, -R124 ;  /* 0x8000007c977c7221 */ /* 0x000fe20000010000 */
[----:B------:R-:W-:Y:S01]  /*5270*/  FADD.FTZ R118, R142, -R117 ;  /* 0x800000758e767221 */ /* 0x000fe20000010000 */
[----:B------:R-:W-:Y:S01]  /*5280*/  LOP3.LUT P5, RZ, R3, 0xff0000, RZ, 0xc0, !PT ;  /* 0x00ff000003ff7812 */ /* 0x000fe200078ac0ff */
[--C-:B------:R-:W-:Y:S01]  /*5290*/  FFMA.FTZ R114, R146, R128, R129.reuse ;  /* 0x0000008092727223 */ /* 0x100fe20000010081 */
[C---:B-----5:R-:W-:Y:S01]  /*52a0*/  FMUL.FTZ R124, R135.reuse, R124 ;  /* 0x0000007c877c7220 */ /* 0x060fe20000410000 */
[----:B------:R-:W-:Y:S01]  /*52b0*/  FMUL.FTZ R118, R135, R118 ;  /* 0x0000007687767220 */ /* 0x000fe20000410000 */
[----:B------:R-:W-:Y:S01]  /*52c0*/  LOP3.LUT P6, RZ, R175, 0xff0000, RZ, 0xc0, !PT ;  /* 0x00ff0000afff7812 */ /* 0x000fe200078cc0ff */
[----:B------:R-:W-:Y:S01]  /*52d0*/  FFMA.FTZ R112, R144, R128, R129 ;  /* 0x0000008090707223 */ /* 0x000fe20000010081 */
[----:B------:R-:W-:Y:S01]  /*52e0*/  FMUL.FTZ R117, R124, UR14 ;  /* 0x0000000e7c757c20 */ /* 0x000fe20008410000 */
[----:B------:R-:W-:Y:S01]  /*52f0*/  FADD.FTZ R124, R140, -R115 ;  /* 0x800000738c7c7221 */ /* 0x000fe20000010000 */
[----:B------:R-:W-:Y:S01]  /*5300*/  FMUL.FTZ R118, R118, UR14 ;  /* 0x0000000e76767c20 */ /* 0x000fe20008410000 */
[----:B------:R-:W-:Y:S01]  /*5310*/  ISETP.GE.U32.AND P2, PT, R2, RZ, PT ;  /* 0x000000ff0200720c */ /* 0x000fe20003f46070 */
[----:B------:R-:W-:Y:S01]  /*5320*/  FADD.FTZ R126, R149, -R116 ;  /* 0x80000074957e7221 */ /* 0x000fe20000010000 */
[----:B------:R-:W-:Y:S01]  /*5330*/  FMUL.FTZ R124, R135, R124 ;  /* 0x0000007c877c7220 */ /* 0x000fe20000410000 */
[----:B------:R-:W-:Y:S01]  /*5340*/  FFMA.FTZ R113, R139, R128, R129 ;  /* 0x000000808b717223 */ /* 0x000fe20000010081 */
[C---:B------:R-:W-:Y:S01]  /*5350*/  FSEL R119, R118.reuse, RZ, P5 ;  /* 0x000000ff76777208 */ /* 0x040fe20002800000 */
[----:B------:R-:W-:Y:S01]  /*5360*/  FMUL.FTZ R126, R135, R126 ;  /* 0x0000007e877e7220 */ /* 0x000fe20000410000 */
[----:B------:R-:W-:Y:S01]  /*5370*/  FSEL R125, R118, RZ, P6 ;  /* 0x000000ff767d7208 */ /* 0x000fe20003000000 */
[----:B------:R-:W-:Y:S01]  /*5380*/  FADD.FTZ R118, R147, -R114 ;  /* 0x8000007293767221 */ /* 0x000fe20000010000 */
[----:B------:R-:W-:Y:S01]  /*5390*/  ISETP.GE.U32.AND.EX P2, PT, R3, 0x1000000, PT, P2 ;  /* 0x010000000300780c */ /* 0x000fe20003f46120 */
[----:B------:R-:W-:Y:S01]  /*53a0*/  FADD.FTZ R114, R145, -R112 ;  /* 0x8000007091727221 */ /* 0x000fe20000010000 */
[----:B------:R-:W-:Y:S01]  /*53b0*/  ISETP.GE.U32.AND P5, PT, R174, RZ, PT ;  /* 0x000000ffae00720c */ /* 0x000fe20003fa6070 */
[----:B------:R-:W-:Y:S01]  /*53c0*/  FMUL.FTZ R124, R124, UR14 ;  /* 0x0000000e7c7c7c20 */ /* 0x000fe20008410000 */
[----:B------:R-:W-:Y:S01]  /*53d0*/  LOP3.LUT P6, RZ, R175, 0xff, RZ, 0xc0, !PT ;  /* 0x000000ffafff7812 */ /* 0x000fe200078cc0ff */
[----:B------:R-:W-:Y:S01]  /*53e0*/  FADD.FTZ R116, R138, -R113 ;  /* 0x800000718a747221 */ /* 0x000fe20000010000 */
[----:B------:R-:W-:Y:S01]  /*53f0*/  FFMA.FTZ R129, R137, R128, R129 ;  /* 0x0000008089817223 */ /* 0x000fe20000010081 */
[----:B------:R-:W-:Y:S01]  /*5400*/  FSEL R128, R117, RZ, P2 ;  /* 0x000000ff75807208 */ /* 0x000fe20001000000 */
[----:B------:R-:W-:Y:S01]  /*5410*/  FMUL.FTZ R126, R126, UR14 ;  /* 0x0000000e7e7e7c20 */ /* 0x000fe20008410000 */
[----:B------:R-:W-:Y:S01]  /*5420*/  ISETP.GE.U32.AND.EX P5, PT, R175, 0x1000000, PT, P5 ;  /* 0x01000000af00780c */ /* 0x000fe20003fa6150 */
[----:B------:R-:W-:Y:S01]  /*5430*/  FMUL.FTZ R113, R135, R114 ;  /* 0x0000007287717220 */ /* 0x000fe20000410000 */
[----:B------:R-:W-:Y:S01]  /*5440*/  LOP3.LUT P2, RZ, R175, 0xff00, RZ, 0xc0, !PT ;  /* 0x0000ff00afff7812 */ /* 0x000fe2000784c0ff */
[C---:B------:R-:W-:Y:S01]  /*5450*/  FMUL.FTZ R116, R135.reuse, R116 ;  /* 0x0000007487747220 */ /* 0x040fe20000410000 */
[----:B------:R-:W-:Y:S01]  /*5460*/  FSEL R114, R124, RZ, P6 ;  /* 0x000000ff7c727208 */ /* 0x000fe20003000000 */
[----:B------:R-:W-:Y:S01]  /*5470*/  FMUL.FTZ R118, R135, R118 ;  /* 0x0000007687767220 */ /* 0x000fe20000410000 */
[----:B------:R-:W-:Y:S01]  /*5480*/  LOP3.LUT P6, RZ, R3, 0xff, RZ, 0xc0, !PT ;  /* 0x000000ff03ff7812 */ /* 0x000fe200078cc0ff */
[----:B------:R-:W-:Y:S01]  /*5490*/  FMUL.FTZ R116, R116, UR14 ;  /* 0x0000000e74747c20 */ /* 0x000fe20008410000 */
[----:B------:R-:W-:Y:S01]  /*54a0*/  FSEL R130, R117, RZ, P5 ;  /* 0x000000ff75827208 */ /* 0x000fe20002800000 */
[----:B------:R-:W-:Y:S01]  /*54b0*/  FADD.FTZ R112, R136, -R129 ;  /* 0x8000008188707221 */ /* 0x000fe20000010000 */
[----:B------:R-:W-:Y:S01]  /*54c0*/  FSEL R117, R126, RZ, P2 ;  /* 0x000000ff7e757208 */ /* 0x000fe20001000000 */
[----:B------:R-:W-:Y:S01]  /*54d0*/  FMUL.FTZ R118, R118, UR14 ;  /* 0x0000000e76767c20 */ /* 0x000fe20008410000 */
[----:B------:R-:W-:Y:S01]  /*54e0*/  LOP3.LUT P2, RZ, R3, 0xff00, RZ, 0xc0, !PT ;  /* 0x0000ff0003ff7812 */ /* 0x000fe2000784c0ff */
[----:B------:R-:W-:Y:S01]  /*54f0*/  FMUL.FTZ R113, R113, UR14 ;  /* 0x0000000e71717c20 */ /* 0x000fe20008410000 */
[----:B------:R-:W-:Y:S01]  /*5500*/  FSEL R124, R124, RZ, P6 ;  /* 0x000000ff7c7c7208 */ /* 0x000fe20003000000 */
[----:B------:R-:W-:Y:S01]  /*5510*/  FMUL.FTZ R112, R135, R112 ;  /* 0x0000007087707220 */ /* 0x000fe20000410000 */
[----:B------:R-:W-:-:S02]  /*5520*/  LOP3.LUT P5, RZ, R2, 0xff0000, RZ, 0xc0, !PT ;  /* 0x00ff000002ff7812 */ /* 0x000fc400078ac0ff */
[----:B------:R-:W-:Y:S01]  /*5530*/  LOP3.LUT P6, RZ, R174, 0xff0000, RZ, 0xc0, !PT ;  /* 0x00ff0000aeff7812 */ /* 0x000fe200078cc0ff */
[----:B------:R-:W-:Y:S01]  /*5540*/  FMUL.FTZ R112, R112, UR14 ;  /* 0x0000000e70707c20 */ /* 0x000fe20008410000 */
[----:B------:R-:W-:Y:S02]  /*5550*/  F2FP.BF16.F32.PACK_AB R114, R117, R114 ;  /* 0x000000727572723e */ /* 0x000fe400000010ff */
[----:B------:R-:W-:Y:S02]  /*5560*/  FSEL R127, R126, RZ, P2 ;  /* 0x000000ff7e7f7208 */ /* 0x000fe40001000000 */
[C---:B------:R-:W-:Y:S02]  /*5570*/  FSEL R117, R116.reuse, RZ, P5 ;  /* 0x000000ff74757208 */ /* 0x040fe40002800000 */
[----:B------:R-:W-:Y:S02]  /*5580*/  FSEL R126, R116, RZ, P6 ;  /* 0x000000ff747e7208 */ /* 0x000fe40003000000 */
[----:B------:R-:W-:-:S02]  /*5590*/  LOP3.LUT P2, RZ, R2, 0xff000000, RZ, 0xc0, !PT ;  /* 0xff00000002ff7812 */ /* 0x000fc4000784c0ff */
[----:B------:R-:W-:Y:S02]  /*55a0*/  LOP3.LUT P5, RZ, R174, 0xff000000, RZ, 0xc0, !PT ;  /* 0xff000000aeff7812 */ /* 0x000fe400078ac0ff */
[----:B------:R-:W-:Y:S02]  /*55b0*/  LOP3.LUT P6, RZ, R2, 0xff00, RZ, 0xc0, !PT ;  /* 0x0000ff0002ff7812 */ /* 0x000fe400078cc0ff */
[----:B------:R-:W-:Y:S02]  /*55c0*/  F2FP.BF16.F32.PACK_AB R115, R130, R125 ;  /* 0x0000007d8273723e */ /* 0x000fe400000010ff */
[----:B------:R-:W-:Y:S02]  /*55d0*/  F2FP.BF16.F32.PACK_AB R119, R128, R119 ;  /* 0x000000778077723e */ /* 0x000fe400000010ff */
[C---:B------:R-:W-:Y:S02]  /*55e0*/  FSEL R128, R118.reuse, RZ, P2 ;  /* 0x000000ff76807208 */ /* 0x040fe40001000000 */
[----:B------:R-:W-:-:S02]  /*55f0*/  FSEL R129, R118, RZ, P5 ;  /* 0x000000ff76817208 */ /* 0x000fc40002800000 */
[----:B------:R-:W-:Y:S02]  /*5600*/  FSEL R125, R113, RZ, P6 ;  /* 0x000000ff717d7208 */ /* 0x000fe40003000000 */
        /* <DEDUP_REMOVED lines=12> */
.L_x_898:
[----:B------:R-:W-:-:S04]  /*56d0*/  UISETP.NE.U32.AND UP0, UPT, UR24, URZ, UPT ;  /* 0x000000ff1800728c */ /* 0x000fc8000bf05070 */
[----:B------:R-:W-:-:S09]  /*56e0*/  UISETP.NE.AND.EX UP0, UPT, UR25, URZ, UPT, UP0 ;  /* 0x000000ff1900728c */ /* 0x000fd2000bf05300 */
[----:B------:R-:W-:Y:S05]  /*56f0*/  BRA.U !UP0, `(.L_x_903) ;  /* 0x0000000908107547 */ /* 0x000fea000b800000 */
[----:B0-----:R-:W0:Y:S02]  /*5700*/  LDC.64 R116, c[0x0][0x478] ;  /* 0x00011e00ff747b82 */ /* 0x001e240000000a00 */
[----:B0-----:R-:W-:-:S04]  /*5710*/  ISETP.NE.U32.AND P1, PT, R116, RZ, PT ;  /* 0x000000ff7400720c */ /* 0x001fc80003f25070 */
[----:B------:R-:W-:-:S13]  /*5720*/  ISETP.NE.AND.EX P1, PT, R117, RZ, PT, P1 ;  /* 0x000000ff7500720c */ /* 0x000fda0003f25310 */
[----:B------:R-:W-:Y:S05]  /*5730*/  @!P1 BRA `(.L_x_904) ;  /* 0x0000000400089947 */ /* 0x000fea0003800000 */
[-CC-:B------:R-:W-:Y:S01]  /*5740*/  FFMA.FTZ R110, R150, R128.reuse, R129.reuse ;  /* 0x00000080966e7223 */ /* 0x180fe20000010081 */
[-CC-:B------:R-:W-:Y:S01]  /*5750*/  FFMA.FTZ R108, R148, R128.reuse, R129.reuse ;  /* 0x00000080946c7223 */ /* 0x180fe20000010081 */
[----:B------:R-:W-:Y:S02]  /*5760*/  IMAD.U32 R124, R124, 0x10000, RZ ;  /* 0x000100007c7c7824 */ /* 0x000fe400078e00ff */
[-CC-:B------:R-:W-:Y:S01]  /*5770*/  FFMA.FTZ R111, R139, R128.reuse, R129.reuse ;  /* 0x000000808b6f7223 */ /* 0x180fe20000010081 */
[----:B------:R-:W-:Y:S01]  /*5780*/  FADD.FTZ R116, R151, -R110 ;  /* 0x8000006e97747221 */ /* 0x000fe20000010000 */
[----:B------:R-:W-:Y:S01]  /*5790*/  FFMA.FTZ R131, R143, R128, R129 ;  /* 0x000000808f837223 */ /* 0x000fe20000010081 */
[----:B------:R-:W-:Y:S01]  /*57a0*/  SHF.L.U32 R117, R105, 0x10, RZ ;  /* 0x0000001069757819 */ /* 0x000fe200000006ff */
[----:B------:R-:W-:Y:S01]  /*57b0*/  FADD.FTZ R118, R149, -R108 ;  /* 0x8000006c95767221 */ /* 0x000fe20000010000 */
[----:B-----5:R-:W-:Y:S01]  /*57c0*/  FFMA.FTZ R167, R135, R116, R124 ;  /* 0x0000007487a77223 */ /* 0x020fe2000001007c */
[----:B------:R-:W-:Y:S01]  /*57d0*/  SHF.L.U32 R130, R107, 0x10, RZ ;  /* 0x000000106b827819 */ /* 0x000fe200000006ff */
[----:B------:R-:W-:Y:S01]  /*57e0*/  FADD.FTZ R108, R138, -R111 ;  /* 0x8000006f8a6c7221 */ /* 0x000fe20000010000 */
[-C--:B------:R-:W-:Y:S01]  /*57f0*/  FFMA.FTZ R109, R137, R128.reuse, R129 ;  /* 0x00000080896d7223 */ /* 0x080fe20000010081 */
[----:B------:R-:W-:Y:S01]  /*5800*/  FADD.FTZ R124, R142, -R131 ;  /* 0x800000838e7c7221 */ /* 0x000fe20000010000 */
[-CC-:B------:R-:W-:Y:S01]  /*5810*/  FFMA.FTZ R119, R141, R128.reuse, R129.reuse ;  /* 0x000000808d777223 */ /* 0x180fe20000010081 */
[-CC-:B------:R-:W-:Y:S01]  /*5820*/  FFMA.FTZ R110, R146, R128.reuse, R129.reuse ;  /* 0x00000080926e7223 */ /* 0x180fe20000010081 */
[----:B------:R-:W-:Y:S01]  /*5830*/  FFMA.FTZ R128, R144, R128, R129 ;  /* 0x0000008090807223 */ /* 0x000fe20000010081 */
[----:B------:R-:W-:Y:S01]  /*5840*/  FFMA.FTZ R117, R135, R108, R117 ;  /* 0x0000006c87757223 */ /* 0x000fe20000010075 */
[----:B------:R-:W-:Y:S01]  /*5850*/  SHF.L.U32 R129, R125, 0x10, RZ ;  /* 0x000000107d817819 */ /* 0x000fe200000006ff */
[----:B------:R-:W-:Y:S01]  /*5860*/  FFMA.FTZ R124, R135, R124, R130 ;  /* 0x0000007c877c7223 */ /* 0x000fe20000010082 */
[----:B------:R-:W-:-:S02]  /*5870*/  IMAD.U32 R111, R104, 0x10000, RZ ;  /* 0x00010000686f7824 */ /* 0x000fc400078e00ff */
[----:B------:R-:W-:Y:S01]  /*5880*/  FADD.FTZ R108, R136, -R109 ;  /* 0x8000006d886c7221 */ /* 0x000fe20000010000 */
[----:B------:R-:W-:Y:S01]  /*5890*/  ISETP.GE.U32.AND P2, PT, R2, RZ, PT ;  /* 0x000000ff0200720c */ /* 0x000fe20003f46070 */
[----:B------:R-:W-:Y:S02]  /*58a0*/  IMAD.U32 R125, R106, 0x10000, RZ ;  /* 0x000100006a7d7824 */ /* 0x000fe400078e00ff */
[----:B------:R-:W-:Y:S01]  /*58b0*/  FADD.FTZ R116, R140, -R119 ;  /* 0x800000778c747221 */ /* 0x000fe20000010000 */
[----:B------:R-:W-:Y:S01]  /*58c0*/  FMUL.FTZ R109, R167, UR14 ;  /* 0x0000000ea76d7c20 */ /* 0x000fe20008410000 */
[----:B------:R-:W-:Y:S01]  /*58d0*/  SHF.L.U32 R126, R126, 0x10, RZ ;  /* 0x000000107e7e7819 */ /* 0x000fe200000006ff */
[----:B------:R-:W-:Y:S01]  /*58e0*/  FFMA.FTZ R108, R135, R108, R111 ;  /* 0x0000006c876c7223 */ /* 0x000fe2000001006f */
[----:B------:R-:W-:Y:S01]  /*58f0*/  ISETP.GE.U32.AND.EX P2, PT, R3, 0x1000000, PT, P2 ;  /* 0x010000000300780c */ /* 0x000fe20003f46120 */
[C---:B------:R-:W-:Y:S01]  /*5900*/  FFMA.FTZ R116, R135.reuse, R116, R125 ;  /* 0x0000007487747223 */ /* 0x040fe2000001007d */
[----:B------:R-:W-:Y:S01]  /*5910*/  FFMA.FTZ R129, R135, R118, R129 ;  /* 0x0000007687817223 */ /* 0x000fe20000010081 */
[----:B------:R-:W-:Y:S01]  /*5920*/  FADD.FTZ R110, R147, -R110 ;  /* 0x8000006e936e7221 */ /* 0x000fe20000010000 */
[----:B------:R-:W-:Y:S01]  /*5930*/  F2FP.BF16.F32.PACK_AB R111, R167, R124 ;  /* 0x0000007ca76f723e */ /* 0x000fe200000010ff */
[----:B------:R-:W-:Y:S01]  /*5940*/  FMUL.FTZ R124, R124, UR14 ;  /* 0x0000000e7c7c7c20 */ /* 0x000fe20008410000 */
[----:B------:R-:W-:Y:S01]  /*5950*/  SHF.L.U32 R127, R127, 0x10, RZ ;  /* 0x000000107f7f7819 */ /* 0x000fe200000006ff */
[----:B------:R-:W-:Y:S01]  /*5960*/  FADD.FTZ R128, R145, -R128 ;  /* 0x8000008091807221 */ /* 0x000fe20000010000 */
[----:B------:R-:W-:Y:S01]  /*5970*/  LOP3.LUT P5, RZ, R3, 0xff0000, RZ, 0xc0, !PT ;  /* 0x00ff000003ff7812 */ /* 0x000fe200078ac0ff */
[----:B------:R-:W-:Y:S01]  /*5980*/  FFMA.FTZ R126, R135, R110, R126 ;  /* 0x0000006e877e7223 */ /* 0x000fe2000001007e */
[----:B------:R-:W-:Y:S01]  /*5990*/  FSEL R130, R109, RZ, P2 ;  /* 0x000000ff6d827208 */ /* 0x000fe20001000000 */
[----:B------:R-:W-:Y:S01]  /*59a0*/  FMUL.FTZ R109, R116, UR14 ;  /* 0x0000000e746d7c20 */ /* 0x000fe20008410000 */
[----:B------:R-:W-:Y:S01]  /*59b0*/  LOP3.LUT P6, RZ, R3, 0xff, RZ, 0xc0, !PT ;  /* 0x000000ff03ff7812 */ /* 0x000fe200078cc0ff */
[----:B------:R-:W-:Y:S01]  /*59c0*/  FMUL.FTZ R118, R117, UR14 ;  /* 0x0000000e75767c20 */ /* 0x000fe20008410000 */
[C---:B------:R-:W-:Y:S01]  /*59d0*/  F2FP.BF16.F32.PACK_AB R110, R129.reuse, R116 ;  /* 0x00000074816e723e */ /* 0x040fe200000010ff */
[----:B------:R-:W-:Y:S01]  /*59e0*/  FMUL.FTZ R129, R129, UR14 ;  /* 0x0000000e81817c20 */ /* 0x000fe20008410000 */
[----:B------:R-:W-:Y:S01]  /*59f0*/  FSEL R119, R124, RZ, P5 ;  /* 0x000000ff7c777208 */ /* 0x000fe20002800000 */
[----:B------:R-:W-:Y:S01]  /*5a00*/  FFMA.FTZ R127, R135, R128, R127 ;  /* 0x00000080877f7223 */ /* 0x000fe2000001007f */
[----:B------:R-:W-:Y:S01]  /*5a10*/  LOP3.LUT P2, RZ, R3, 0xff00, RZ, 0xc0, !PT ;  /* 0x0000ff0003ff7812 */ /* 0x000fe2000784c0ff */
[----:B------:R-:W-:Y:S01]  /*5a20*/  FMUL.FTZ R116, R108, UR14 ;  /* 0x0000000e6c747c20 */ /* 0x000fe20008410000 */
[----:B------:R-:W-:-:S02]  /*5a30*/  LOP3.LUT P5, RZ, R2, 0xff0000, RZ, 0xc0, !PT ;  /* 0x00ff000002ff7812 */ /* 0x000fc400078ac0ff */
[----:B------:R-:W-:Y:S02]  /*5a40*/  FSEL R128, R109, RZ, P6 ;  /* 0x000000ff6d807208 */ /* 0x000fe40003000000 */
[C---:B------:R-:W-:Y:S01]  /*5a50*/  F2FP.BF16.F32.PACK_AB R109, R126.reuse, R117 ;  /* 0x000000757e6d723e */ /* 0x040fe200000010ff */
[----:B------:R-:W-:Y:S01]  /*5a60*/  FMUL.FTZ R126, R126, UR14 ;  /* 0x0000000e7e7e7c20 */ /* 0x000fe20008410000 */
[----:B------:R-:W-:Y:S01]  /*5a70*/  FSEL R129, R129, RZ, P2 ;  /* 0x000000ff81817208 */ /* 0x000fe20001000000 */
        /* <DEDUP_REMOVED lines=14> */
.L_x_904:
        /* <DEDUP_REMOVED lines=9> */
[----:B------:R-:W-:Y:S01]  /*5bf0*/  IMAD.U32 R170, R124, 0x10000, RZ ;  /* 0x000100007caa7824 */ /* 0x000fe200078e00ff */
[----:B------:R-:W-:Y:S01]  /*5c00*/  SHF.L.U32 R129, R107, 0x10, RZ ;  /* 0x000000106b817819 */ /* 0x000fe200000006ff */
[----:B------:R-:W-:Y:S01]  /*5c10*/  FADD.FTZ R168, R151, -R118 ;  /* 0x8000007697a87221 */ /* 0x000fe20000010000 */
[----:B------:R-:W-:Y:S01]  /*5c20*/  SHF.L.U32 R125, R106, 0x10, RZ ;  /* 0x000000106a7d7819 */ /* 0x000fe200000006ff */
[----:B------:R-:W-:Y:S01]  /*5c30*/  FADD.FTZ R124, R142, -R169 ;  /* 0x800000a98e7c7221 */ /* 0x000fe20000010000 */
[----:B------:R-:W-:Y:S01]  /*5c40*/  FADD.FTZ R118, R140, -R119 ;  /* 0x800000778c767221 */ /* 0x000fe20000010000 */
[----:B-----5:R-:W-:Y:S01]  /*5c50*/  FFMA.FTZ R170, R135, R168, R170 ;  /* 0x000000a887aa7223 */ /* 0x020fe200000100aa */
[----:B------:R-:W-:Y:S01]  /*5c60*/  FADD.FTZ R130, R149, -R130 ;  /* 0x8000008295827221 */ /* 0x000fe20000010000 */
[C---:B------:R-:W-:Y:S01]  /*5c70*/  FFMA.FTZ R168, R135.reuse, R124, R129 ;  /* 0x0000007c87a87223 */ /* 0x040fe20000010081 */
[----:B------:R-:W-:Y:S01]  /*5c80*/  FFMA.FTZ R129, R135, R118, R125 ;  /* 0x0000007687817223 */ /* 0x000fe2000001007d */
[----:B------:R-:W-:Y:S01]  /*5c90*/  SHF.L.U32 R124, R105, 0x10, RZ ;  /* 0x00000010697c7819 */ /* 0x000fe200000006ff */
[----:B------:R-:W-:Y:S01]  /*5ca0*/  FADD.FTZ R118, R138, -R131 ;  /* 0x800000838a767221 */ /* 0x000fe20000010000 */
[----:B------:R-:W-:Y:S01]  /*5cb0*/  ISETP.GE.U32.AND P2, PT, R2, RZ, PT ;  /* 0x000000ff0200720c */ /* 0x000fe20003f46070 */
[----:B------:R-:W-:Y:S01]  /*5cc0*/  IMAD.U32 R119, R104, 0x10000, RZ ;  /* 0x0001000068777824 */ /* 0x000fe200078e00ff */
[----:B------:R-:W-:Y:S01]  /*5cd0*/  SHF.L.U32 R125, R126, 0x10, RZ ;  /* 0x000000107e7d7819 */ /* 0x000fe200000006ff */
[----:B------:R-:W-:Y:S01]  /*5ce0*/  FADD.FTZ R126, R147, -R116 ;  /* 0x80000074937e7221 */ /* 0x000fe20000010000 */
[----:B------:R-:W-:Y:S01]  /*5cf0*/  FADD.FTZ R116, R136, -R117 ;  /* 0x8000007588747221 */ /* 0x000fe20000010000 */
[----:B------:R-:W-:Y:S01]  /*5d00*/  FMUL.FTZ R168, R168, UR14 ;  /* 0x0000000ea8a87c20 */ /* 0x000fe20008410000 */
[----:B------:R-:W-:Y:S01]  /*5d10*/  FMUL.FTZ R170, R170, UR14 ;  /* 0x0000000eaaaa7c20 */ /* 0x000fe20008410000 */
[C---:B------:R-:W-:Y:S01]  /*5d20*/  FFMA.FTZ R130, R135.reuse, R130, R167 ;  /* 0x0000008287827223 */ /* 0x040fe200000100a7 */
[----:B------:R-:W-:Y:S01]  /*5d30*/  FFMA.FTZ R118, R135, R118, R124 ;  /* 0x0000007687767223 */ /* 0x000fe2000001007c */
[----:B------:R-:W-:Y:S01]  /*5d40*/  LOP3.LUT P5, RZ, R3, 0xff0000, RZ, 0xc0, !PT ;  /* 0x00ff000003ff7812 */ /* 0x000fe200078ac0ff */
[----:B------:R-:W-:Y:S01]  /*5d50*/  IMAD.U32 R127, R127, 0x10000, RZ ;  /* 0x000100007f7f7824 */ /* 0x000fe200078e00ff */
[----:B------:R-:W-:Y:S01]  /*5d60*/  ISETP.GE.U32.AND.EX P2, PT, R3, 0x1000000, PT, P2 ;  /* 0x010000000300780c */ /* 0x000fe20003f46120 */
[----:B------:R-:W-:Y:S01]  /*5d70*/  FADD.FTZ R128, R145, -R128 ;  /* 0x8000008091807221 */ /* 0x000fe20000010000 */
[----:B------:R-:W-:Y:S01]  /*5d80*/  FFMA.FTZ R116, R135, R116, R119 ;  /* 0x0000007487747223 */ /* 0x000fe20000010077 */
[----:B------:R-:W-:Y:S01]  /*5d90*/  FMUL.FTZ R129, R129, UR14 ;  /* 0x0000000e81817c20 */ /* 0x000fe20008410000 */
[----:B------:R-:W-:Y:S01]  /*5da0*/  FSEL R119, R168, RZ, P5 ;  /* 0x000000ffa8777208 */ /* 0x000fe20002800000 */
[----:B------:R-:W-:Y:S01]  /*5db0*/  FMUL.FTZ R130, R130, UR14 ;  /* 0x0000000e82827c20 */ /* 0x000fe20008410000 */
[----:B------:R-:W-:Y:S01]  /*5dc0*/  FSEL R170, R170, RZ, P2 ;  /* 0x000000ffaaaa7208 */ /* 0x000fe20001000000 */
[----:B------:R-:W-:Y:S01]  /*5dd0*/  FMUL.FTZ R118, R118, UR14 ;  /* 0x0000000e76767c20 */ /* 0x000fe20008410000 */
        /* <DEDUP_REMOVED lines=22> */
.L_x_903:
        /* <DEDUP_REMOVED lines=8> */
[----:B------:R-:W-:Y:S01]  /*5fc0*/  FADD.FTZ R130, R151, -R116 ;  /* 0x8000007497827221 */ /* 0x000fe20000010000 */
[-CC-:B------:R-:W-:Y:S01]  /*5fd0*/  FFMA.FTZ R117, R141, R128.reuse, R129.reuse ;  /* 0x000000808d757223 */ /* 0x180fe20000010081 */
[-CC-:B------:R-:W-:Y:S01]  /*5fe0*/  FFMA.FTZ R108, R146, R128.reuse, R129.reuse ;  /* 0x00000080926c7223 */ /* 0x180fe20000010081 */
[----:B------:R-:W-:Y:S01]  /*5ff0*/  FFMA.FTZ R109, R137, R128, R129 ;  /* 0x00000080896d7223 */ /* 0x000fe20000010081 */
[----:B------:R-:W-:Y:S01]  /*6000*/  FADD.FTZ R126, R142, -R119 ;  /* 0x800000778e7e7221 */ /* 0x000fe20000010000 */
[----:B------:R-:W-:Y:S01]  /*6010*/  FADD.FTZ R124, R149, -R110 ;  /* 0x8000006e957c7221 */ /* 0x000fe20000010000 */
        /* <DEDUP_REMOVED lines=8> */
[----:B------:R-:W-:Y:S01]  /*60a0*/  FFMA.FTZ R128, R144, R128, R129 ;  /* 0x0000008090807223 */ /* 0x000fe20000010081 */
[----:B------:R-:W-:Y:S01]  /*60b0*/  FMUL.FTZ R110, R111, UR14 ;  /* 0x0000000e6f6e7c20 */ /* 0x000fe20008410000 */
[C---:B------:R-:W-:Y:S01]  /*60c0*/  FMUL.FTZ R118, R135.reuse, R118 ;  /* 0x0000007687767220 */ /* 0x040fe20000410000 */
[----:B------:R-:W-:Y:S01]  /*60d0*/  FMUL.FTZ R119, R135, R124 ;  /* 0x0000007c87777220 */ /* 0x000fe20000410000 */
[----:B------:R-:W-:Y:S01]  /*60e0*/  ISETP.GE.U32.AND.EX P2, PT, R3, 0x1000000, PT, P2 ;  /* 0x010000000300780c */ /* 0x000fe20003f46120 */
[----:B------:R-:W-:Y:S01]  /*60f0*/  FADD.FTZ R128, R145, -R128 ;  /* 0x8000008091807221 */ /* 0x000fe20000010000 */
[----:B------:R-:W-:Y:S01]  /*6100*/  F2FP.BF16.F32.PACK_AB R111, R111, R126 ;  /* 0x0000007e6f6f723e */ /* 0x000fe200000010ff */
[----:B------:R-:W-:Y:S01]  /*6110*/  FMUL.FTZ R126, R126, UR14 ;  /* 0x0000000e7e7e7c20 */ /* 0x000fe20008410000 */
[----:B------:R-:W-:Y:S01]  /*6120*/  LOP3.LUT P5, RZ, R3, 0xff0000, RZ, 0xc0, !PT ;  /* 0x00ff000003ff7812 */ /* 0x000fe200078ac0ff */
[C---:B------:R-:W-:Y:S01]  /*6130*/  FMUL.FTZ R116, R135.reuse, R116 ;  /* 0x0000007487747220 */ /* 0x040fe20000410000 */
[----:B------:R-:W-:Y:S01]  /*6140*/  FSEL R131, R110, RZ, P2 ;  /* 0x000000ff6e837208 */ /* 0x000fe20001000000 */
[----:B------:R-:W-:Y:S01]  /*6150*/  FMUL.FTZ R108, R135, R108 ;  /* 0x0000006c876c7220 */ /* 0x000fe20000410000 */
[C---:B------:R-:W-:Y:S01]  /*6160*/  F2FP.BF16.F32.PACK_AB R110, R119.reuse, R118 ;  /* 0x00000076776e723e */ /* 0x040fe200000010ff */
[----:B------:R-:W-:Y:S01]  /*6170*/  FMUL.FTZ R119, R119, UR14 ;  /* 0x0000000e77777c20 */ /* 0x000fe20008410000 */
[----:B------:R-:W-:Y:S01]  /*6180*/  FMUL.FTZ R135, R135, R128 ;  /* 0x0000008087877220 */ /* 0x000fe20000410000 */
[C---:B------:R-:W-:Y:S01]  /*6190*/  LOP3.LUT P2, RZ, R3.reuse, 0xff00, RZ, 0xc0, !PT ;  /* 0x0000ff0003ff7812 */ /* 0x040fe2000784c0ff */
[----:B------:R-:W-:Y:S01]  /*61a0*/  FMUL.FTZ R117, R118, UR14 ;  /* 0x0000000e76757c20 */ /* 0x000fe20008410000 */
[----:B------:R-:W-:Y:S01]  /*61b0*/  LOP3.LUT P6, RZ, R3, 0xff, RZ, 0xc0, !PT ;  /* 0x000000ff03ff7812 */ /* 0x000fe200078cc0ff */
[----:B------:R-:W-:Y:S01]  /*61c0*/  FMUL.FTZ R118, R109, UR14 ;  /* 0x0000000e6d767c20 */ /* 0x000fe20008410000 */
[----:B------:R-:W-:-:S02]  /*61d0*/  FSEL R128, R126, RZ, P5 ;  /* 0x000000ff7e807208 */ /* 0x000fc40002800000 */
[----:B------:R-:W-:Y:S02]  /*61e0*/  LOP3.LUT P5, RZ, R2, 0xff0000, RZ, 0xc0, !PT ;  /* 0x00ff000002ff7812 */ /* 0x000fe400078ac0ff */
[----:B------:R-:W-:Y:S01]  /*61f0*/  FSEL R129, R119, RZ, P2 ;  /* 0x000000ff77817208 */ /* 0x000fe20001000000 */
[C---:B------:R-:W-:Y:S01]  /*6200*/  FMUL.FTZ R119, R116.reuse, UR14 ;  /* 0x0000000e74777c20 */ /* 0x040fe20008410000 */
[----:B------:R-:W-:Y:S01]  /*6210*/  FSEL R126, R117, RZ, P6 ;  /* 0x000000ff757e7208 */ /* 0x000fe20003000000 */
[----:B------:R-:W-:Y:S01]  /*6220*/  FMUL.FTZ R117, R135, UR14 ;  /* 0x0000000e87757c20 */ /* 0x000fe20008410000 */
[----:B------:R-:W-:Y:S01]  /*6230*/  F2FP.BF16.F32.PACK_AB R109, R116, R109 ;  /* 0x0000006d746d723e */ /* 0x000fe200000010ff */
[----:B------:R-:W-:Y:S01]  /*6240*/  FMUL.FTZ R116, R108, UR14 ;  /* 0x0000000e6c747c20 */ /* 0x000fe20008410000 */
[----:B------:R-:W-:Y:S02]  /*6250*/  FSEL R124, R118, RZ, P5 ;  /* 0x000000ff767c7208 */ /* 0x000fe40002800000 */
        /* <DEDUP_REMOVED lines=10> */
[----:B------:R-:W-:Y:S01]  /*6300*/  F2FP.BF16.F32.PACK_AB R116, R125, R116 ;  /* 0x000000747d74723e */ /* 0x000fe200000010ff */
[----:B------:R-:W-:Y:S06]  /*6310*/  BRA `(.L_x_901) ;  /* 0x0000000000d47947 */ /* 0x000fec0003800000 */
.L_x_905:
        /* <DEDUP_REMOVED lines=53> */
.L_x_901:
        /* <DEDUP_REMOVED lines=9> */
.L_x_897:
[----:B------:R-:W-:Y:S05]  /*6700*/  BSYNC.RECONVERGENT B1 ;  /* 0x0000000000017941 */ /* 0x000fea0003800200 */
.L_x_896:
[----:B0--3--:R-:W0:Y:S02]  /*6710*/  LDC.64 R116, c[0x0][0x380] ;  /* 0x0000e000ff747b82 */ /* 0x009e240000000a00 */
[----:B0-----:R-:W-:-:S04]  /*6720*/  LEA R133, R116, R133, 0x2 ;  /* 0x0000008574857211 */ /* 0x001fc800078e10ff */
[----:B------:R-:W-:-:S13]  /*6730*/  ISETP.GE.AND P0, PT, R133, R117, PT ;  /* 0x000000758500720c */ /* 0x000fda0003f06270 */
[----:B------:R-:W-:Y:S05]  /*6740*/  @!P0 BRA `(.L_x_906) ;  /* 0xffffff9c00e48947 */ /* 0x000fea000383ffff */
.L_x_880:
[----:B------:R-:W-:Y:S05]  /*6750*/  BSYNC B0 ;  /* 0x0000000000007941 */ /* 0x000fea0003800000 */
.L_x_879:
[----:B------:R-:W0:Y:S01]  /*6760*/  S2R R7, SR_TID.X ;  /* 0x0000000000077919 */ /* 0x000e220000002100 */
[----:B------:R-:W-:Y:S01]  /*6770*/  MOV R0, 0x400 ;  /* 0x0000040000007802 */ /* 0x000fe20000000f00 */
[----:B------:R-:W-:Y:S05]  /*6780*/  WARPSYNC.ALL ;  /* 0x0000000000007948 */ /* 0x000fea0003800000 */
[----:B------:R-:W1:Y:S01]  /*6790*/  S2R R5, SR_CgaCtaId ;  /* 0x0000000000057919 */ /* 0x000e620000008800 */
[----:B-----5:R-:W-:Y:S01]  /*67a0*/  IMAD R74, R132, UR7, RZ ;  /* 0x00000007844a7c24 */ /* 0x020fe2000f8e02ff */
[----:B------:R-:W2:Y:S01]  /*67b0*/  LDCU.128 UR16, c[0x0][0x440] ;  /* 0x00008800ff1077ac */ /* 0x000ea20008000c00 */
[----:B------:R-:W-:Y:S01]  /*67c0*/  BSSY.RECONVERGENT B0, `(.L_x_907) ;  /* 0x00000c2000007945 */ /* 0x000fe20003800200 */
[----:B------:R-:W3:Y:S01]  /*67d0*/  LDCU.128 UR20, c[0x0][0x450] ;  /* 0x00008a00ff1477ac */ /* 0x000ee20008000c00 */
[----:B0-----:R-:W-:-:S02]  /*67e0*/  SHF.R.U32.HI R2, RZ, 0x5, R7 ;  /* 0x00000005ff027819 */ /* 0x001fc40000011607 */
[----:B------:R-:W-:Y:S02]  /*67f0*/  LOP3.LUT R3, R7, 0x7f, RZ, 0x3c, !PT ;  /* 0x0000007f07037812 */ /* 0x000fe400078e3cff */
[----:B------:R-:W-:Y:S02]  /*6800*/  LEA R123, R2, R123, 0x6 ;  /* 0x0000007b027b7211 */ /* 0x000fe400078e30ff */
[----:B------:R-:W-:Y:S01]  /*6810*/  IADD3 R74, P4, PT, R74, R7, RZ ;  /* 0x000000074a4a7210 */ /* 0x000fe20007f9e0ff */
[----:B------:R-:W-:Y:S01]  /*6820*/  IMAD.IADD R3, R3, 0x1, R132 ;  /* 0x0000000103037824 */ /* 0x000fe200078e0284 */
[----:B-1----:R-:W-:-:S04]  /*6830*/  LEA R0, R5, R0, 0x18 ;  /* 0x0000000005007211 */ /* 0x002fc800078ec0ff */
[-C--:B------:R-:W-:Y:S02]  /*6840*/  LEA R2, R7, R0.reuse, 0x2 ;  /* 0x0000000007027211 */ /* 0x080fe400078e10ff */
[----:B------:R-:W-:Y:S02]  /*6850*/  LEA R0, R123, R0, 0x5 ;  /* 0x000000007b007211 */ /* 0x000fe400078e28ff */
[C---:B------:R-:W-:Y:S02]  /*6860*/  ISETP.GE.U32.AND P3, PT, R3.reuse, 0x80, PT ;  /* 0x000000800300780c */ /* 0x040fe40003f66070 */
[C---:B------:R-:W-:Y:S01]  /*6870*/  ISETP.GE.U32.AND P0, PT, R3.reuse, 0x100, PT ;  /* 0x000001000300780c */ /* 0x040fe20003f06070 */
[----:B------:R-:W-:Y:S01]  /*6880*/  STS.128 [R0], R52 ;  /* 0x0000003400007388 */ /* 0x000fe20000000c00 */
[C---:B------:R-:W-:Y:S02]  /*6890*/  ISETP.GE.U32.AND P1, PT, R3.reuse, 0x180, PT ;  /* 0x000001800300780c */ /* 0x040fe40003f26070 */
[----:B------:R-:W-:Y:S01]  /*68a0*/  ISETP.GE.U32.AND P2, PT, R3, 0x200, PT ;  /* 0x000002000300780c */ /* 0x000fe20003f46070 */
[----:B------:R-:W-:Y:S04]  /*68b0*/  STS.128 [R0+0x10], R48 ;  /* 0x0000103000007388 */ /* 0x000fe80000000c00 */
[----:B------:R-:W-:Y:S04]  /*68c0*/  STS.128 [R0+0x400], R44 ;  /* 0x0004002c00007388 */ /* 0x000fe80000000c00 */
[----:B------:R-:W-:Y:S01]  /*68d0*/  STS.128 [R0+0x410], R40 ;  /* 0x0004102800007388 */ /* 0x000fe20000000c00 */
[----:B------:R-:W-:Y:S06]  /*68e0*/  BAR.SYNC.DEFER_BLOCKING 0x0 ;  /* 0x0000000000007b1d */ /* 0x000fec0000010000 */
[----:B------:R-:W0:Y:S04]  /*68f0*/  LDS R3, [R2] ;  /* 0x0000000002037984 */ /* 0x000e280000000800 */
[----:B------:R-:W1:Y:S04]  /*6900*/  LDS R72, [R2+0x800] ;  /* 0x0008000002487984 */ /* 0x000e680000000800 */
[----:B------:R-:W4:Y:S04]  /*6910*/  LDS R4, [R2+0x200] ;  /* 0x0002000002047984 */ /* 0x000f280000000800 */
[----:B------:R-:W2:Y:S04]  /*6920*/  LDS R7, [R2+0xa00] ;  /* 0x000a000002077984 */ /* 0x000ea80000000800 */
[----:B------:R-:W3:Y:S04]  /*6930*/  LDS R5, [R2+0x400] ;  /* 0x0004000002057984 */ /* 0x000ee80000000800 */
        /* <DEDUP_REMOVED lines=8> */
[----:B-1----:R-:W-:-:S03]  /*69c0*/  FADD.FTZ R3, R3, R72 ;  /* 0x0000004803037221 */ /* 0x002fc60000010000 */
[----:B------:R-:W-:Y:S01]  /*69d0*/  LDS R44, [R2+0x1800] ;  /* 0x00180000022c7984 */ /* 0x000fe20000000800 */
[----:B----4-:R-:W-:-:S03]  /*69e0*/  FADD.FTZ R4, RZ, R4 ;  /* 0x00000004ff047221 */ /* 0x010fc60000010000 */
[----:B------:R-:W1:Y:S01]  /*69f0*/  LDS R47, [R2+0x1a00] ;  /* 0x001a0000022f7984 */ /* 0x000e620000000800 */
[----:B--2---:R-:W-:-:S03]  /*6a00*/  FADD.FTZ R4, R4, R7 ;  /* 0x0000000704047221 */ /* 0x004fc60000010000 */
[----:B------:R-:W-:Y:S01]  /*6a10*/  LDS R46, [R2+0x1c00] ;  /* 0x001c0000022e7984 */ /* 0x000fe20000000800 */
[----:B---3--:R-:W-:-:S03]  /*6a20*/  FADD.FTZ R5, RZ, R5 ;  /* 0x00000005ff057221 */ /* 0x008fc60000010000 */
[----:B------:R-:W2:Y:S01]  /*6a30*/  LDS R49, [R2+0x1e00] ;  /* 0x001e000002317984 */ /* 0x000ea20000000800 */
        /* <DEDUP_REMOVED lines=8> */
[----:B------:R-:W-:Y:S04]  /*6ac0*/  STS.128 [R0], R68 ;  /* 0x0000004400007388 */ /* 0x000fe80000000c00 */
[----:B------:R0:W-:Y:S01]  /*6ad0*/  STS.128 [R0+0x10], R64 ;  /* 0x0000104000007388 */ /* 0x0001e20000000c00 */
[----:B-1----:R-:W-:-:S03]  /*6ae0*/  FADD.FTZ R47, R4, R47 ;  /* 0x0000002f042f7221 */ /* 0x002fc60000010000 */
[----:B------:R-:W-:Y:S04]  /*6af0*/  STS.128 [R0+0x400], R60 ;  /* 0x0004003c00007388 */ /* 0x000fe80000000c00 */
[----:B------:R-:W-:Y:S01]  /*6b00*/  STS.128 [R0+0x410], R56 ;  /* 0x0004103800007388 */ /* 0x000fe20000000c00 */
[----:B--2---:R-:W-:Y:S01]  /*6b10*/  FADD.FTZ R49, R6, R49 ;  /* 0x0000003106317221 */ /* 0x004fe20000010000 */
[----:B------:R-:W-:Y:S01]  /*6b20*/  BAR.SYNC.DEFER_BLOCKING 0x0 ;  /* 0x0000000000007b1d */ /* 0x000fe20000010000 */
[----:B0-----:R-:W-:Y:S01]  /*6b30*/  IMAD.X R65, RZ, RZ, RZ, P4 ;  /* 0x000000ffff417224 */ /* 0x001fe200020e06ff */
[----:B------:R-:W-:-:S04]  /*6b40*/  SHF.L.U32 R66, R74, 0x2, RZ ;  /* 0x000000024a427819 */ /* 0x000fc800000006ff */
[----:B------:R-:W-:Y:S02]  /*6b50*/  SHF.L.U64.HI R76, R74, 0x2, R65 ;  /* 0x000000024a4c7819 */ /* 0x000fe40000010241 */
[C---:B------:R-:W-:Y:S02]  /*6b60*/  IADD3 R74, P6, PT, R66.reuse, UR18, RZ ;  /* 0x00000012424a7c10 */ /* 0x040fe4000ffde0ff */
[C---:B------:R-:W-:Y:S02]  /*6b70*/  IADD3 R70, P5, PT, R66.reuse, UR16, RZ ;  /* 0x0000001042467c10 */ /* 0x040fe4000ffbe0ff */
[----:B------:R-:W-:Y:S02]  /*6b80*/  IADD3 R68, P4, PT, R66, UR22, RZ ;  /* 0x0000001642447c10 */ /* 0x000fe4000ff9e0ff */
[----:B------:R-:W-:Y:S02]  /*6b90*/  IADD3.X R81, PT, PT, R76, UR19, RZ, P6, !PT ;  /* 0x000000134c517c10 */ /* 0x000fe4000b7fe4ff */
[----:B------:R-:W-:-:S02]  /*6ba0*/  IADD3 R66, P6, PT, R66, UR20, RZ ;  /* 0x0000001442427c10 */ /* 0x000fc4000ffde0ff */
        /* <DEDUP_REMOVED lines=40> */
[----:B0-----:R-:W-:Y:S01]  /*6e30*/  FADD.FTZ R9, R3, R44 ;  /* 0x0000002c03097221 */ /* 0x001fe20000010000 */
[----:B------:R-:W-:-:S04]  /*6e40*/  FADD.FTZ R11, R5, R46 ;  /* 0x0000002e050b7221 */ /* 0x000fc80000010000 */
        /* <DEDUP_REMOVED lines=73> */
[----:B------:R-:W-:Y:S02]  /*72e0*/  MOV R5, R79 ;  /* 0x0000004f00057202 */ /* 0x000fe40000000f00 */
        /* <DEDUP_REMOVED lines=10> */
[----:B0-----:R-:W-:Y:S01]  /*7390*/  MOV R2, R66 ;  /* 0x0000004200027202 */ /* 0x001fe20000000f00 */
[----:B------:R-:W-:Y:S01]  /*73a0*/  IMAD.MOV.U32 R3, RZ, RZ, R37 ;  /* 0x000000ffff037224 */ /* 0x000fe200078e0025 */
[----:B------:R-:W-:-:S04]  /*73b0*/  IADD3 R66, P6, PT, R66, 0x200, RZ ;  /* 0x0000020042427810 */ /* 0x000fc80007fde0ff */
[----:B------:R1:W-:Y:S01]  /*73c0*/  STG.E desc[UR8][R2.64], R15 ;  /* 0x0000000f02007986 */ /* 0x0003e2000c101908 */
[----:B------:R-:W-:-:S08]  /*73d0*/  IADD3.X R37, PT, PT, RZ, R37, RZ, P6, !PT ;  /* 0x00000025ff257210 */ /* 0x000fd000037fe4ff */
.L_x_908:
[----:B------:R-:W-:Y:S05]  /*73e0*/  BSYNC.RECONVERGENT B0 ;  /* 0x0000000000007941 */ /* 0x000fea0003800200 */
.L_x_907:
[----:B------:R-:W-:Y:S01]  /*73f0*/  BSSY.RECONVERGENT B0, `(.L_x_909) ;  /* 0x0000017000007945 */ /* 0x000fe20003800200 */
[----:B--2---:R-:W-:-:S03]  /*7400*/  FADD.FTZ R33, R18, R33 ;  /* 0x0000002112217221 */ /* 0x004fc60000010000 */
[----:B------:R-:W-:Y:S05]  /*7410*/  @!P0 BRA `(.L_x_910) ;  /* 0x0000000000508947 */ /* 0x000fea0003800000 */
[----:B-1----:R-:W-:Y:S01]  /*7420*/  MOV R2, R74 ;  /* 0x0000004a00027202 */ /* 0x002fe20000000f00 */
        /* <DEDUP_REMOVED lines=19> */
.L_x_910:
[----:B------:R-:W-:Y:S05]  /*7560*/  BSYNC.RECONVERGENT B0 ;  /* 0x0000000000007941 */ /* 0x000fea0003800200 */
.L_x_909:
[----:B------:R-:W-:Y:S01]  /*7570*/  BSSY.RECONVERGENT B0, `(.L_x_911) ;  /* 0x0000017000007945 */ /* 0x000fe20003800200 */
[----:B------:R-:W-:-:S03]  /*7580*/  FADD.FTZ R29, R29, R24 ;  /* 0x000000181d1d7221 */ /* 0x000fc60000010000 */
[----:B------:R-:W-:Y:S05]  /*7590*/  @!P1 BRA `(.L_x_912) ;  /* 0x0000000000509947 */ /* 0x000fea0003800000 */
[----:B-12---:R-:W-:Y:S01]  /*75a0*/  MOV R2, R74 ;  /* 0x0000004a00027202 */ /* 0x006fe20000000f00 */
        /* <DEDUP_REMOVED lines=19> */
.L_x_912:
[----:B------:R-:W-:Y:S05]  /*76e0*/  BSYNC.RECONVERGENT B0 ;  /* 0x0000000000007941 */ /* 0x000fea0003800200 */
.L_x_911:
[----:B-123--:R-:W-:Y:S01]  /*76f0*/  MOV R2, R74 ;  /* 0x0000004a00027202 */ /* 0x00efe20000000f00 */
[----:B------:R-:W-:Y:S01]  /*7700*/  IMAD.MOV.U32 R3, RZ, RZ, R81 ;  /* 0x000000ffff037224 */ /* 0x000fe200078e0051 */
[----:B------:R-:W-:Y:S06]  /*7710*/  @!P2 EXIT ;  /* 0x000000000000a94d */ /* 0x000fec0003800000 */
[----:B------:R0:W-:Y:S01]  /*7720*/  STG.E desc[UR8][R2.64], R53 ;  /* 0x0000003502007986 */ /* 0x0001e2000c101908 */
[----:B----4-:R-:W-:Y:S01]  /*7730*/  FADD.FTZ R35, R22, R35 ;  /* 0x0000002316237221 */ /* 0x010fe20000010000 */
[----:B------:R-:W-:Y:S01]  /*7740*/  MOV R4, R66 ;  /* 0x0000004200047202 */ /* 0x000fe20000000f00 */
[----:B------:R-:W-:Y:S01]  /*7750*/  IMAD.MOV.U32 R5, RZ, RZ, R37 ;  /* 0x000000ffff057224 */ /* 0x000fe200078e0025 */
[----:B0-----:R-:W-:Y:S02]  /*7760*/  MOV R2, R70 ;  /* 0x0000004600027202 */ /* 0x001fe40000000f00 */
[----:B------:R-:W-:-:S05]  /*7770*/  MOV R3, R79 ;  /* 0x0000004f00037202 */ /* 0x000fca0000000f00 */
[----:B------:R0:W-:Y:S02]  /*7780*/  STG.E desc[UR8][R2.64], R49 ;  /* 0x0000003102007986 */ /* 0x0001e4000c101908 */
[----:B0-----:R-:W-:Y:S01]  /*7790*/  IMAD.MOV.U32 R2, RZ, RZ, R68 ;  /* 0x000000ffff027224 */ /* 0x001fe200078e0044 */
[----:B------:R-:W-:-:S05]  /*77a0*/  MOV R3, R77 ;  /* 0x0000004d00037202 */ /* 0x000fca0000000f00 */
[----:B------:R-:W-:Y:S04]  /*77b0*/  STG.E desc[UR8][R2.64], R35 ;  /* 0x0000002302007986 */ /* 0x000fe8000c101908 */
[----:B------:R-:W-:Y:S01]  /*77c0*/  STG.E desc[UR8][R4.64], R75 ;  /* 0x0000004b04007986 */ /* 0x000fe2000c101908 */
[----:B------:R-:W-:Y:S05]  /*77d0*/  EXIT ;  /* 0x000000000000794d */ /* 0x000fea0003800000 */
.L_x_885:
        /* <DEDUP_REMOVED lines=8> */
.L_x_914:
[----:B------:R-:W-:Y:S05]  /*7860*/  BSYNC B1 ;  /* 0x0000000000017941 */ /* 0x000fea0003800000 */
.L_x_913:
[----:B------:R-:W-:Y:S02]  /*7870*/  HFMA2 R182, -RZ, RZ, 0, 5.9604644775390625e-08 ;  /* 0x00000001ffb67431 */ /* 0x000fe400000001ff */
[----:B------:R-:W-:Y:S01]  /*7880*/  IMAD.MOV.U32 R181, RZ, RZ, R171 ;  /* 0x000000ffffb57224 */ /* 0x000fe200078e00ab */
[----:B------:R-:W-:Y:S01]  /*7890*/  MOV R183, 0x1f ;  /* 0x0000001f00b77802 */ /* 0x000fe20000000f00 */
[----:B------:R-:W-:Y:S01]  /*78a0*/  IMAD.MOV.U32 R180, RZ, RZ, -0x1 ;  /* 0xffffffffffb47424 */ /* 0x000fe200078e00ff */
[----:B------:R-:W-:-:S07]  /*78b0*/  MOV R124, R170 ;  /* 0x000000aa007c7202 */ /* 0x000fce0000000f00 */
[----:B------:R-:W-:Y:S05]  /*78c0*/  WARPSYNC.COLLECTIVE R180, `(.L_x_915) ;  /* 0x00000000b4087348 */ /* 0x000fea0003c00000 */
[----:B------:R0:W1:Y:S02]  /*78d0*/  SHFL.BFLY P0, R170, R181, R182, R183 ;  /* 0x0c0000b6b5aa7389 */ /* 0x00006400000000b7 */
[----:B01----:R-:W-:Y:S05]  /*78e0*/  ENDCOLLECTIVE ;  /* 0x000000000000791b */ /* 0x003fea0003800000 */
.L_x_915:
[----:B------:R-:W-:-:S05]  /*78f0*/  FADD.FTZ R124, R124, R169 ;  /* 0x000000a97c7c7221 */ /* 0x000fca0000010000 */
[----:B------:R-:W-:Y:S01]  /*7900*/  MOV R181, R124 ;  /* 0x0000007c00b57202 */ /* 0x000fe20000000f00 */
[----:B------:R-:W-:Y:S01]  /*7910*/  IMAD.MOV.U32 R182, RZ, RZ, 0x2 ;  /* 0x00000002ffb67424 */ /* 0x000fe200078e00ff */
[----:B------:R-:W-:-:S07]  /*7920*/  MOV R126, R170 ;  /* 0x000000aa007e7202 */ /* 0x000fce0000000f00 */
[----:B------:R-:W-:Y:S05]  /*7930*/  WARPSYNC.COLLECTIVE R180, `(.L_x_916) ;  /* 0x00000000b4087348 */ /* 0x000fea0003c00000 */
[----:B------:R0:W1:Y:S02]  /*7940*/  SHFL.BFLY P0, R170, R181, R182, R183 ;  /* 0x0c0000b6b5aa7389 */ /* 0x00006400000000b7 */
[----:B01----:R-:W-:Y:S05]  /*7950*/  ENDCOLLECTIVE ;  /* 0x000000000000791b */ /* 0x003fea0003800000 */
.L_x_916:
[----:B------:R-:W-:-:S05]  /*7960*/  FADD.FTZ R126, R126, R171 ;  /* 0x000000ab7e7e7221 */ /* 0x000fca0000010000 */
[----:B------:R-:W-:Y:S02]  /*7970*/  MOV R181, R126 ;  /* 0x0000007e00b57202 */ /* 0x000fe40000000f00 */
[----:B------:R-:W-:-:S07]  /*7980*/  MOV R125, R170 ;  /* 0x000000aa007d7202 */ /* 0x000fce0000000f00 */
[----:B------:R-:W-:Y:S05]  /*7990*/  WARPSYNC.COLLECTIVE R180, `(.L_x_917) ;  /* 0x00000000b4087348 */ /* 0x000fea0003c00000 */
[----:B------:R0:W1:Y:S02]  /*79a0*/  SHFL.BFLY P0, R170, R181, R182, R183 ;  /* 0x0c0000b6b5aa7389 */ /* 0x00006400000000b7 */
[----:B01----:R-:W-:Y:S05]  /*79b0*/  ENDCOLLECTIVE ;  /* 0x000000000000791b */ /* 0x003fea0003800000 */
.L_x_917:
[----:B------:R-:W-:Y:S01]  /*79c0*/  FADD.FTZ R125, R124, R125 ;  /* 0x0000007d7c7d7221 */ /* 0x000fe20000010000 */
[----:B------:R-:W-:Y:S01]  /*79d0*/  PRMT R124, R107, 0x7632, R124 ;  /* 0x000076326b7c7816 */ /* 0x000fe2000000007c */
[----:B------:R-:W-:-:S03]  /*79e0*/  HFMA2 R182, -RZ, RZ, 0, 2.384185791015625e-07 ;  /* 0x00000004ffb67431 */ /* 0x000fc600000001ff */
[----:B------:R-:W-:Y:S01]  /*79f0*/  MOV R181, R125 ;  /* 0x0000007d00b57202 */ /* 0x000fe20000000f00 */
[----:B------:R-:W-:-:S07]  /*7a00*/  IMAD.MOV.U32 R127, RZ, RZ, R170 ;  /* 0x000000ffff7f7224 */ /* 0x000fce00078e00aa */
[----:B------:R-:W-:Y:S05]  /*7a10*/  WARPSYNC.COLLECTIVE R180, `(.L_x_918) ;  /* 0x00000000b4087348 */ /* 0x000fea0003c00000 */
[----:B------:R0:W1:Y:S02]  /*7a20*/  SHFL.BFLY P0, R170, R181, R182, R183 ;  /* 0x0c0000b6b5aa7389 */ /* 0x00006400000000b7 */
[----:B01----:R-:W-:Y:S05]  /*7a30*/  ENDCOLLECTIVE ;  /* 0x000000000000791b */ /* 0x003fea0003800000 */
.L_x_918:
[----:B------:R-:W-:Y:S01]  /*7a40*/  FADD.FTZ R127, R126, R127 ;  /* 0x0000007f7e7f7221 */ /* 0x000fe20000010000 */
[----:B------:R-:W-:-:S04]  /*7a50*/  PRMT R126, R105, 0x7632, R126 ;  /* 0x00007632697e7816 */ /* 0x000fc8000000007e */
[----:B------:R-:W-:Y:S01]  /*7a60*/  MOV R181, R127 ;  /* 0x0000007f00b57202 */ /* 0x000fe20000000f00 */
[----:B------:R-:W-:-:S07]  /*7a70*/  IMAD.MOV.U32 R128, RZ, RZ, R170 ;  /* 0x000000ffff807224 */ /* 0x000fce00078e00aa */
[----:B------:R-:W-:Y:S05]  /*7a80*/  WARPSYNC.COLLECTIVE R180, `(.L_x_919) ;  /* 0x00000000b4087348 */ /* 0x000fea0003c00000 */
[----:B------:R0:W1:Y:S02]  /*7a90*/  SHFL.BFLY P0, R170, R181, R182, R183 ;  /* 0x0c0000b6b5aa7389 */ /* 0x00006400000000b7 */
[----:B01----:R-:W-:Y:S05]  /*7aa0*/  ENDCOLLECTIVE ;  /* 0x000000000000791b */ /* 0x003fea0003800000 */
.L_x_919:
        /* <DEDUP_REMOVED lines=8> */
.L_x_920:
[----:B------:R-:W-:Y:S01]  /*7b30*/  FADD.FTZ R130, R127, R130 ;  /* 0x000000827f827221 */ /* 0x000fe20000010000 */
[----:B------:R-:W-:-:S04]  /*7b40*/  PRMT R127, R104, 0x7632, R127 ;  /* 0x00007632687f7816 */ /* 0x000fc8000000007f */
[----:B------:R-:W-:Y:S02]  /*7b50*/  MOV R181, R130 ;  /* 0x0000008200b57202 */ /* 0x000fe40000000f00 */
[----:B------:R-:W-:-:S07]  /*7b60*/  MOV R129, R170 ;  /* 0x000000aa00817202 */ /* 0x000fce0000000f00 */
[----:B------:R-:W-:Y:S05]  /*7b70*/  WARPSYNC.COLLECTIVE R180, `(.L_x_921) ;  /* 0x00000000b4087348 */ /* 0x000fea0003c00000 */
[----:B------:R0:W1:Y:S02]  /*7b80*/  SHFL.BFLY P0, R170, R181, R182, R183 ;  /* 0x0c0000b6b5aa7389 */ /* 0x00006400000000b7 */
[----:B01----:R-:W-:Y:S05]  /*7b90*/  ENDCOLLECTIVE ;  /* 0x000000000000791b */ /* 0x003fea0003800000 */
.L_x_921:
[----:B------:R-:W-:Y:S01]  /*7ba0*/  FADD.FTZ R129, R128, R129 ;  /* 0x0000008180817221 */ /* 0x000fe20000010000 */
[----:B------:R-:W-:-:S03]  /*7bb0*/  HFMA2 R182, -RZ, RZ, 0, 9.5367431640625e-07 ;  /* 0x00000010ffb67431 */ /* 0x000fc600000001ff */
[----:B------:R-:W-:Y:S01]  /*7bc0*/  IMAD.MOV.U32 R181, RZ, RZ, R129 ;  /* 0x000000ffffb57224 */ /* 0x000fe200078e0081 */
[----:B------:R-:W-:-:S07]  /*7bd0*/  MOV R131, R170 ;  /* 0x000000aa00837202 */ /* 0x000fce0000000f00 */
[----:B------:R-:W-:Y:S05]  /*7be0*/  WARPSYNC.COLLECTIVE R180, `(.L_x_922) ;  /* 0x00000000b4087348 */ /* 0x000fea0003c00000 */
[----:B------:R0:W1:Y:S02]  /*7bf0*/  SHFL.BFLY P0, R170, R181, R182, R183 ;  /* 0x0c0000b6b5aa7389 */ /* 0x00006400000000b7 */
[----:B01----:R-:W-:Y:S05]  /*7c00*/  ENDCOLLECTIVE ;  /* 0x000000000000791b */ /* 0x003fea0003800000 */
.L_x_922:
[----:B------:R-:W-:-:S05]  /*7c10*/  FADD.FTZ R131, R130, R131 ;  /* 0x0000008382837221 */ /* 0x000fca0000010000 */
[----:B------:R-:W-:Y:S02]  /*7c20*/  MOV R181, R131 ;  /* 0x0000008300b57202 */ /* 0x000fe40000000f00 */
[----:B------:R-:W-:-:S07]  /*7c30*/  MOV R168, R170 ;  /* 0x000000aa00a87202 */ /* 0x000fce0000000f00 */
[----:B------:R-:W-:Y:S05]  /*7c40*/  WARPSYNC.COLLECTIVE R180, `(.L_x_923) ;  /* 0x00000000b4087348 */ /* 0x000fea0003c00000 */
[----:B------:R0:W1:Y:S02]  /*7c50*/  SHFL.BFLY P0, R170, R181, R182, R183 ;  /* 0x0c0000b6b5aa7389 */ /* 0x00006400000000b7 */
[----:B01----:R-:W-:Y:S05]  /*7c60*/  ENDCOLLECTIVE ;  /* 0x000000000000791b */ /* 0x003fea0003800000 */
.L_x_923:
[----:B------:R-:W-:Y:S05]  /*7c70*/  BRA `(.L_x_924) ;  /* 0xffffff9c00cc7947 */ /* 0x000fea000383ffff */
.L_x_925:
        /* <DEDUP_REMOVED lines=16> */
.L_x_3914:


//--------------------- .text._ZN10layer_norm31ln_parallel_residual_bwd_kernelINS_13Kernel_traitsIf13__nv_bfloat16S2_S2_fjLj512ELj1ELj4ELj1ELj16ENS_18Kernel_traits_baseILj512EfS2_S2_S2_fjLj128EEEEELb1ELb0ELb1EEEvNS_9BwdParamsE --------------------------
	.section	.text._ZN10layer_norm31ln_parallel_residual_bwd_kernelINS_13Kernel_traitsIf13__nv_bfloat16S2_S2_fjLj512ELj1ELj4ELj1ELj16ENS_18Kernel_traits_baseILj512EfS2_S2_S2_fjLj128EEEEELb1ELb0ELb1EEEvNS_9BwdParamsE,"ax",@progbits
	.align	128
        .global         _ZN10layer_norm31ln_parallel_residual_bwd_kernelINS_13Kernel_traitsIf13__nv_bfloat16S2_S2_fjLj512ELj1ELj4ELj1ELj16ENS_18Kernel_traits_baseILj512EfS2_S2_S2_fjLj128EEEEELb1ELb0ELb1EEEvNS_9BwdParamsE
        .type           _ZN10layer_norm31ln_parallel_residual_bwd_kernelINS_13Kernel_traitsIf13__nv_bfloat16S2_S2_fjLj512ELj1ELj4ELj1ELj16ENS_18Kernel_traits_baseILj512EfS2_S2_S2_fjLj128EEEEELb1ELb0ELb1EEEvNS_9BwdParamsE,@function
        .size           _ZN10layer_norm31ln_parallel_residual_bwd_kernelINS_13Kernel_traitsIf13__nv_bfloat16S2_S2_fjLj512ELj1ELj4ELj1ELj16ENS_18Kernel_traits_baseILj512EfS2_S2_S2_fjLj128EEEEELb1ELb0ELb1EEEvNS_9BwdParamsE,(.L_x_3915 - _ZN10layer_norm31ln_parallel_residual_bwd_kernelINS_13Kernel_traitsIf13__nv_bfloat16S2_S2_fjLj512ELj1ELj4ELj1ELj16ENS_18Kernel_traits_baseILj512EfS2_S2_S2_fjLj128EEEEELb1ELb0ELb1EEEvNS_9BwdParamsE)
        .other          _ZN10layer_norm31ln_parallel_residual_bwd_kernelINS_13Kernel_traitsIf13__nv_bfloat16S2_S2_fjLj512ELj1ELj4ELj1ELj16ENS_18Kernel_traits_baseILj512EfS2_S2_S2_fjLj128EEEEELb1ELb0ELb1EEEvNS_9BwdParamsE,@"STO_CUDA_ENTRY STV_DEFAULT"
_ZN10layer_norm31ln_parallel_residual_bwd_kernelINS_13Kernel_traitsIf13__nv_bfloat16S2_S2_fjLj512ELj1ELj4ELj1ELj16ENS_18Kernel_traits_baseILj512EfS2_S2_S2_fjLj128EEEEELb1ELb0ELb1EEEvNS_9BwdParamsE:
.text._ZN10layer_norm31ln_parallel_residual_bwd_kernelINS_13Kernel_traitsIf13__nv_bfloat16S2_S2_fjLj512ELj1ELj4ELj1ELj16ENS_18Kernel_traits_baseILj512EfS2_S2_S2_fjLj128EEEEELb1ELb0ELb1EEEvNS_9BwdParamsE:
        /* <DEDUP_REMOVED lines=53> */
[----:B------:R0:W5:Y:S01]  /*0350*/  LDG.E.128 R32, desc[UR8][R2.64] ;  /* 0x0000000802207981 */ /* 0x000162000c1e1d00 */
[----:B-1----:R-:W-:-:S03]  /*0360*/  IMAD.WIDE.U32 R36, R91, 0x20, R36 ;  /* 0x000000205b247825 */ /* 0x002fc600078e0024 */
[----:B------:R0:W5:Y:S04]  /*0370*/  LDG.E.128 R28, desc[UR8][R2.64+0x10] ;  /* 0x00001008021c7981 */ /* 0x000168000c1e1d00 */
[----:B------:R0:W5:Y:S04]  /*0380*/  LDG.E.128 R24, desc[UR8][R2.64+0x400] ;  /* 0x0004000802187981 */ /* 0x000168000c1e1d00 */
[----:B------:R0:W5:Y:S04]  /*0390*/  LDG.E.128 R20, desc[UR8][R2.64+0x410] ;  /* 0x0004100802147981 */ /* 0x000168000c1e1d00 */
[----:B------:R0:W5:Y:S04]  /*03a0*/  LDG.E.128 R16, desc[UR8][R36.64] ;  /* 0x0000000824107981 */ /* 0x000168000c1e1d00 */
[----:B------:R0:W5:Y:S04]  /*03b0*/  LDG.E.128 R12, desc[UR8][R36.64+0x10] ;  /* 0x00001008240c7981 */ /* 0x000168000c1e1d00 */
[----:B------:R0:W5:Y:S04]  /*03c0*/  LDG.E.128 R8, desc[UR8][R36.64+0x400] ;  /* 0x0004000824087981 */ /* 0x000168000c1e1d00 */
        /* <DEDUP_REMOVED lines=34> */
[----:B0-2---:R-:W-:-:S07]  /*05f0*/  MOV R151, RZ ;  /* 0x000000ff00977202 */ /* 0x005fce0000000f00 */
.L_x_946:
        /* <DEDUP_REMOVED lines=12> */
[----:B------:R1:W4:Y:S01]  /*06c0*/  LDG.E R0, desc[UR8][R74.64] ;  /* 0x000000084a007981 */ /* 0x000322000c1e1900 */
[C---:B--2---:R-:W-:Y:S01]  /*06d0*/  IMAD.WIDE.U32 R64, R153.reuse, 0x10, R52 ;  /* 0x0000001099407825 */ /* 0x044fe200078e0034 */
[----:B------:R-:W2:Y:S05]  /*06e0*/  LDC.64 R78, c[0x0][0x438] ;  /* 0x00010e00ff4e7b82 */ /* 0x000eaa0000000a00 */
[----:B------:R-:W4:Y:S01]  /*06f0*/  LDG.E.128 R64, desc[UR8][R64.64] ;  /* 0x0000000840407981 */ /* 0x000f22000c1e1d00 */
[C---:B---3--:R-:W-:Y:S01]  /*0700*/  IMAD.WIDE.U32 R68, R153.reuse, 0x10, R56 ;  /* 0x0000001099447825 */ /* 0x048fe200078e0038 */
[----:B------:R-:W-:Y:S01]  /*0710*/  IADD3 R155, PT, PT, R153, 0x20, RZ ;  /* 0x00000020999b7810 */ /* 0x000fe20007ffe0ff */
[----:B-1----:R-:W1:Y:S04]  /*0720*/  LDC.64 R74, c[0x0][0x3b0] ;  /* 0x0000ec00ff4a7b82 */ /* 0x002e680000000a00 */
[----:B------:R-:W3:Y:S01]  /*0730*/  LDG.E.128 R68, desc[UR8][R68.64] ;  /* 0x0000000844447981 */ /* 0x000ee2000c1e1d00 */
[----:B0-----:R-:W-:-:S05]  /*0740*/  IMAD.WIDE R76, R148, 0x4, R76 ;  /* 0x00000004944c7825 */ /* 0x001fca00078e024c */
[----:B------:R1:W3:Y:S01]  /*0750*/  LDG.E R150, desc[UR8][R76.64] ;  /* 0x000000084c967981 */ /* 0x0002e2000c1e1900 */
[----:B------:R-:W-:-:S04]  /*0760*/  IMAD.WIDE.U32 R48, R155, 0x10, R48 ;  /* 0x000000109b307825 */ /* 0x000fc800078e0030 */
[C---:B------:R-:W-:Y:S02]  /*0770*/  IMAD.WIDE.U32 R56, R155.reuse, 0x10, R56 ;  /* 0x000000109b387825 */ /* 0x040fe400078e0038 */
[----:B------:R-:W3:Y:S02]  /*0780*/  LDG.E.128 R48, desc[UR8][R48.64] ;  /* 0x0000000830307981 */ /* 0x000ee4000c1e1d00 */
[----:B------:R-:W-:Y:S02]  /*0790*/  IMAD.WIDE.U32 R52, R155, 0x10, R52 ;  /* 0x000000109b347825 */ /* 0x000fe400078e0034 */
[----:B------:R-:W3:Y:S04]  /*07a0*/  LDG.E.128 R56, desc[UR8][R56.64] ;  /* 0x0000000838387981 */ /* 0x000ee8000c1e1d00 */
[----:B------:R-:W3:Y:S01]  /*07b0*/  LDG.E.128 R52, desc[UR8][R52.64] ;  /* 0x0000000834347981 */ /* 0x000ee2000c1e1d00 */
[----:B--2---:R-:W-:-:S04]  /*07c0*/  ISETP.NE.U32.AND P1, PT, R78, RZ, PT ;  /* 0x000000ff4e00720c */ /* 0x004fc80003f25070 */
[----:B------:R-:W-:-:S13]  /*07d0*/  ISETP.NE.AND.EX P1, PT, R79, RZ, PT, P1 ;  /* 0x000000ff4f00720c */ /* 0x000fda0003f25310 */
[----:B------:R-:W0:Y:S08]  /*07e0*/  @P1 LDC.64 R156, c[0x0][0x438] ;  /* 0x00010e00ff9c1b82 */ /* 0x000e300000000a00 */
[----:B------:R-:W2:Y:S01]  /*07f0*/  @P1 LDC.64 R160, c[0x0][0x438] ;  /* 0x00010e00ffa01b82 */ /* 0x000ea20000000a00 */
[----:B-1----:R-:W-:-:S04]  /*0800*/  IMAD.WIDE.U32 R76, R153, 0x8, R74 ;  /* 0x00000008994c7825 */ /* 0x002fc800078e004a */
[----:B------:R-:W-:Y:S02]  /*0810*/  IMAD.WIDE.U32 R74, R155, 0x8, R74 ;  /* 0x000000089b4a7825 */ /* 0x000fe400078e004a */
[----:B-----5:R-:W5:Y:S04]  /*0820*/  LDG.E.64 R76, desc[UR8][R76.64] ;  /* 0x000000084c4c7981 */ /* 0x020f68000c1e1b00 */
[----:B------:R-:W5:Y:S01]  /*0830*/  LDG.E.64 R74, desc[UR8][R74.64] ;  /* 0x000000084a4a7981 */ /* 0x000f62000c1e1b00 */
[----:B0-----:R-:W-:-:S05]  /*0840*/  @P1 IMAD.WIDE.U32 R156, R153, 0x10, R156 ;  /* 0x00000010999c1825 */ /* 0x001fca00078e009c */
[----:B------:R0:W3:Y:S01]  /*0850*/  @P1 LDG.E.128 R116, desc[UR8][R156.64] ;  /* 0x000000089c741981 */ /* 0x0000e2000c1e1d00 */
[----:B--2---:R-:W-:-:S05]  /*0860*/  @P1 IMAD.WIDE.U32 R160, R155, 0x10, R160 ;  /* 0x000000109ba01825 */ /* 0x004fca00078e00a0 */
[----:B------:R-:W2:Y:S01]  /*0870*/  @P1 LDG.E.128 R36, desc[UR8][R160.64] ;  /* 0x00000008a0241981 */ /* 0x000ea2000c1e1d00 */
[----:B------:R-:W-:-:S04]  /*0880*/  ISETP.NE.U32.AND P0, PT, RZ, UR14, PT ;  /* 0x0000000eff007c0c */ /* 0x000fc8000bf05070 */
[----:B------:R-:W-:-:S13]  /*0890*/  ISETP.NE.AND.EX P0, PT, RZ, UR15, PT, P0 ;  /* 0x0000000fff007c0c */ /* 0x000fda000bf05300 */
[----:B------:R-:W1:Y:S08]  /*08a0*/  @P0 LDC.64 R162, c[0x0][0x3b8] ;  /* 0x0000ee00ffa20b82 */ /* 0x000e700000000a00 */
[----:B------:R-:W0:Y:S01]  /*08b0*/  @P0 LDC.64 R158, c[0x0][0x3b8] ;  /* 0x0000ee00ff9e0b82 */ /* 0x000e220000000a00 */
[----:B------:R-:W-:Y:S01]  /*08c0*/  ISETP.NE.AND P3, PT, R149, RZ, PT ;  /* 0x000000ff9500720c */ /* 0x000fe20003f65270 */
[----:B-1----:R-:W-:-:S05]  /*08d0*/  @P0 IMAD.WIDE.U32 R162, R155, 0x8, R162 ;  /* 0x000000089ba20825 */ /* 0x002fca00078e00a2 */
[----:B------:R1:W5:Y:S01]  /*08e0*/  @P0 LDG.E.64 R2, desc[UR8][R162.64] ;  /* 0x00000008a2020981 */ /* 0x000362000c1e1b00 */
[----:B0-----:R-:W-:-:S05]  /*08f0*/  @P0 IMAD.WIDE.U32 R158, R153, 0x8, R158 ;  /* 0x00000008999e0825 */ /* 0x001fca00078e009e */
[----:B------:R0:W5:Y:S01]  /*0900*/  @P0 LDG.E.64 R72, desc[UR8][R158.64] ;  /* 0x000000089e480981 */ /* 0x000162000c1e1b00 */
[----:B------:R-:W-:Y:S01]  /*0910*/  UMOV UR7, 0xffffffff ;  /* 0xffffffff00077882 */ /* 0x000fe20000000000 */
[----:B------:R-:W-:Y:S02]  /*0920*/  ISETP.NE.U32.AND P2, PT, RZ, UR14, PT ;  /* 0x0000000eff007c0c */ /* 0x000fe4000bf45070 */
[C---:B----4-:R-:W-:Y:S01]  /*0930*/  PRMT R152, R60.reuse, 0x7632, R152 ;  /* 0x000076323c987816 */ /* 0x050fe20000000098 */
[----:B------:R-:W-:Y:S01]  /*0940*/  IMAD.U32 R60, R60, 0x10000, RZ ;  /* 0x000100003c3c7824 */ /* 0x000fe200078e00ff */
[C---:B------:R-:W-:Y:S02]  /*0950*/  PRMT R166, R63.reuse, 0x7632, R166 ;  /* 0x000076323fa67816 */ /* 0x040fe400000000a6 */
[----:B------:R-:W-:Y:S02]  /*0960*/  SHF.L.U32 R167, R63, 0x10, RZ ;  /* 0x000000103fa77819 */ /* 0x000fe400000006ff */
[----:B------:R-:W-:-:S02]  /*0970*/  FSEL R181, R0, RZ, !P3 ;  /* 0x000000ff00b57208 */ /* 0x000fc40005800000 */
[C---:B------:R-:W-:Y:S02]  /*0980*/  PRMT R157, R61.reuse, 0x7632, R157 ;  /* 0x000076323d9d7816 */ /* 0x040fe4000000009d */
[----:B------:R-:W-:Y:S01]  /*0990*/  SHF.L.U32 R156, R61, 0x10, RZ ;  /* 0x000000103d9c7819 */ /* 0x000fe200000006ff */
[----:B------:R-:W-:Y:S01]  /*09a0*/  FADD.FTZ R61, -R181, R60 ;  /* 0x0000003cb53d7221 */ /* 0x000fe20000010100 */
[C---:B------:R-:W-:Y:S01]  /*09b0*/  PRMT R154, R64.reuse, 0x7632, R154 ;  /* 0x00007632409a7816 */ /* 0x040fe2000000009a */
[----:B------:R-:W-:Y:S01]  /*09c0*/  IMAD.U32 R63, R64, 0x10000, RZ ;  /* 0x00010000403f7824 */ /* 0x000fe200078e00ff */
[C---:B-1----:R-:W-:Y:S02]  /*09d0*/  PRMT R162, R66.reuse, 0x7632, R162 ;  /* 0x0000763242a27816 */ /* 0x042fe400000000a2 */
[----:B------:R-:W-:Y:S02]  /*09e0*/  SHF.L.U32 R64, R66, 0x10, RZ ;  /* 0x0000001042407819 */ /* 0x000fe400000006ff */
[C---:B---3--:R-:W-:Y:S01]  /*09f0*/  PRMT R66, R68.reuse, 0x7632, R66 ;  /* 0x0000763244427816 */ /* 0x048fe20000000042 */
[----:B------:R-:W-:Y:S01]  /*0a00*/  IMAD.U32 R68, R68, 0x10000, RZ ;  /* 0x0001000044447824 */ /* 0x000fe200078e00ff */
[----:B------:R-:W-:-:S02]  /*0a10*/  PRMT R161, R62, 0x7632, R161 ;  /* 0x000076323ea17816 */ /* 0x000fc400000000a1 */
[----:B------:R-:W-:Y:S02]  /*0a20*/  SHF.L.U32 R164, R62, 0x10, RZ ;  /* 0x000000103ea47819 */ /* 0x000fe400000006ff */
[C---:B0-----:R-:W-:Y:S01]  /*0a30*/  PRMT R158, R65.reuse, 0x7632, R158 ;  /* 0x00007632419e7816 */ /* 0x041fe2000000009e */
[----:B------:R-:W-:Y:S01]  /*0a40*/  FMUL.FTZ R0, R150, R61 ;  /* 0x0000003d96007220 */ /* 0x000fe20000410000 */
[----:B------:R-:W-:Y:S01]  /*0a50*/  SHF.L.U32 R62, R65, 0x10, RZ ;  /* 0x00000010413e7819 */ /* 0x000fe200000006ff */
[----:B------:R-:W-:Y:S01]  /*0a60*/  FMUL.FTZ R61, R16, R68 ;  /* 0x00000044103d7220 */ /* 0x000fe20000410000 */
[----:B------:R-:W-:Y:S01]  /*0a70*/  SHF.L.U32 R160, R69, 0x10, RZ ;  /* 0x0000001045a07819 */ /* 0x000fe200000006ff */
[----:B------:R-:W-:Y:S01]  /*0a80*/  FADD.FTZ R65, -R181, R156 ;  /* 0x0000009cb5417221 */ /* 0x000fe20000010100 */
[----:B------:R-:W-:Y:S01]  /*0a90*/  FADD.FTZ R146, R63, R146 ;  /* 0x000000923f927221 */ /* 0x000fe20000010000 */
[-C--:B------:R-:W-:Y:S01]  /*0aa0*/  FFMA.FTZ R151, R0, R63.reuse, R151 ;  /* 0x0000003f00977223 */ /* 0x080fe20000010097 */
[----:B------:R-:W-:Y:S01]  /*0ab0*/  FFMA.FTZ R61, R32, R63, R61 ;  /* 0x0000003f203d7223 */ /* 0x000fe2000001003d */
[----:B------:R-:W-:Y:S01]  /*0ac0*/  FMUL.FTZ R63, R150, R65 ;  /* 0x00000041963f7220 */ /* 0x000fe20000410000 */
[C---:B------:R-:W-:Y:S01]  /*0ad0*/  PRMT R168, R67.reuse, 0x7632, R168 ;  /* 0x0000763243a87816 */ /* 0x040fe200000000a8 */
[----:B------:R-:W-:Y:S01]  /*0ae0*/  FMUL.FTZ R65, R18, R160 ;  /* 0x000000a012417220 */ /* 0x000fe20000410000 */
[----:B------:R-:W-:Y:S01]  /*0af0*/  SHF.L.U32 R169, R67, 0x10, RZ ;  /* 0x0000001043a97819 */ /* 0x000fe200000006ff */
[----:B------:R-:W-:Y:S01]  /*0b00*/  FADD.FTZ R67, -R181, R164 ;  /* 0x000000a4b5437221 */ /* 0x000fe20000010100 */
[----:B------:R-:W-:-:S02]  /*0b10*/  SHF.L.U32 R165, R70, 0x10, RZ ;  /* 0x0000001046a57819 */ /* 0x000fc400000006ff */
[----:B------:R-:W-:Y:S01]  /*0b20*/  SHF.L.U32 R171, R71, 0x10, RZ ;  /* 0x0000001047ab7819 */ /* 0x000fe200000006ff */
[----:B------:R-:W-:Y:S01]  /*0b30*/  FADD.FTZ R139, R62, R139 ;  /* 0x0000008b3e8b7221 */ /* 0x000fe20000010000 */
[-C--:B------:R-:W-:Y:S01]  /*0b40*/  FFMA.FTZ R140, R63, R62.reuse, R140 ;  /* 0x0000003e3f8c7223 */ /* 0x080fe2000001008c */
[----:B------:R-:W-:Y:S01]  /*0b50*/  FFMA.FTZ R60, R34, R62, R65 ;  /* 0x0000003e223c7223 */ /* 0x000fe20000010041 */
[----:B------:R-:W-:Y:S01]  /*0b60*/  PRMT R159, R69, 0x7632, R159 ;  /* 0x00007632459f7816 */ /* 0x000fe2000000009f */
[----:B------:R-:W-:Y:S01]  /*0b70*/  FMUL.FTZ R62, R150, R67 ;  /* 0x00000043963e7220 */ /* 0x000fe20000410000 */
[----:B------:R-:W-:Y:S01]  /*0b80*/  FMUL.FTZ R65, R12, R165 ;  /* 0x000000a50c417220 */ /* 0x000fe20000410000 */
[----:B------:R-:W-:Y:S01]  /*0b90*/  FMUL.FTZ R69, R14, R171 ;  /* 0x000000ab0e457220 */ /* 0x000fe20000410000 */
[----:B------:R-:W-:Y:S02]  /*0ba0*/  IMAD.U32 R152, R152, 0x10000, RZ ;  /* 0x0001000098987824 */ /* 0x000fe400078e00ff */
[----:B------:R-:W-:Y:S01]  /*0bb0*/  FADD.FTZ R131, R64, R131 ;  /* 0x0000008340837221 */ /* 0x000fe20000010000 */
[-C--:B------:R-:W-:Y:S01]  /*0bc0*/  FFMA.FTZ R133, R62, R64.reuse, R133 ;  /* 0x000000403e857223 */ /* 0x080fe20000010085 */
[----:B------:R-:W-:Y:S01]  /*0bd0*/  FFMA.FTZ R65, R28, R64, R65 ;  /* 0x000000401c417223 */ /* 0x000fe20000010041 */
[----:B------:R-:W-:Y:S01]  /*0be0*/  FFMA.FTZ R64, R30, R169, R69 ;  /* 0x000000a91e407223 */ /* 0x000fe20000010045 */
[----:B------:R-:W-:Y:S01]  /*0bf0*/  SHF.L.U32 R156, R66, 0x10, RZ ;  /* 0x00000010429c7819 */ /* 0x000fe200000006ff */
[----:B------:R-:W-:Y:S01]  /*0c00*/  FADD.FTZ R69, -R181, R152 ;  /* 0x00000098b5457221 */ /* 0x000fe20000010100 */
[----:B------:R-:W-:-:S02]  /*0c10*/  SHF.L.U32 R154, R154, 0x10, RZ ;  /* 0x000000109a9a7819 */ /* 0x000fc400000006ff */
[----:B------:R-:W-:Y:S01]  /*0c20*/  SHF.L.U32 R157, R157, 0x10, RZ ;  /* 0x000000109d9d7819 */ /* 0x000fe200000006ff */
[----:B------:R-:W-:Y:S01]  /*0c30*/  FMUL.FTZ R69, R150, R69 ;  /* 0x0000004596457220 */ /* 0x000fe20000410000 */
[----:B------:R-:W-:Y:S01]  /*0c40*/  FMUL.FTZ R66, R17, R156 ;  /* 0x0000009c11427220 */ /* 0x000fe20000410000 */
[----:B------:R-:W-:Y:S01]  /*0c50*/  PRMT R163, R70, 0x7632, R163 ;  /* 0x0000763246a37816 */ /* 0x000fe200000000a3 */
[----:B------:R-:W-:Y:S01]  /*0c60*/  FADD.FTZ R143, R154, R143 ;  /* 0x0000008f9a8f7221 */ /* 0x000fe20000010000 */
[----:B------:R-:W-:Y:S01]  /*0c70*/  PRMT R70, R71, 0x7632, R70 ;  /* 0x0000763247467816 */ /* 0x000fe20000000046 */
[-C--:B------:R-:W-:Y:S01]  /*0c80*/  FFMA.FTZ R144, R69, R154.reuse, R144 ;  /* 0x0000009a45907223 */ /* 0x080fe20000010090 */
[----:B------:R-:W-:Y:S01]  /*0c90*/  FFMA.FTZ R66, R33, R154, R66 ;  /* 0x0000009a21427223 */ /* 0x000fe20000010042 */
[----:B------:R-:W-:Y:S02]  /*0ca0*/  IMAD.U32 R154, R159, 0x10000, RZ ;  /* 0x000100009f9a7824 */ /* 0x000fe400078e00ff */
[----:B------:R-:W-:Y:S01]  /*0cb0*/  FADD.FTZ R71, -R181, R157 ;  /* 0x0000009db5477221 */ /* 0x000fe20000010100 */
[----:B------:R-:W-:Y:S01]  /*0cc0*/  FADD.FTZ R145, R68, R145 ;  /* 0x0000009144917221 */ /* 0x000fe20000010000 */
[----:B------:R-:W-:Y:S01]  /*0cd0*/  FFMA.FTZ R147, R0, R68, R147 ;  /* 0x0000004400937223 */ /* 0x000fe20000010093 */
[----:B------:R-:W-:Y:S01]  /*0ce0*/  SHF.L.U32 R158, R158, 0x10, RZ ;  /* 0x000000109e9e7819 */ /* 0x000fe200000006ff */
[----:B------:R-:W-:Y:S01]  /*0cf0*/  FMUL.FTZ R71, R150, R71 ;  /* 0x0000004796477220 */ /* 0x000fe20000410000 */
[----:B------:R-:W-:Y:S01]  /*0d00*/  FMUL.FTZ R68, R19, R154 ;  /* 0x0000009a13447220 */ /* 0x000fe20000410000 */
[----:B------:R-:W-:Y:S01]  /*0d10*/  SHF.L.U32 R161, R161, 0x10, RZ ;  /* 0x00000010a1a17819 */ /* 0x000fe200000006ff */
[----:B------:R-:W-:-:S02]  /*0d20*/  IMAD.U32 R166, R166, 0x10000, RZ ;  /* 0x00010000a6a67824 */ /* 0x000fc400078e00ff */
[----:B------:R-:W-:Y:S01]  /*0d30*/  FADD.FTZ R135, R158, R135 ;  /* 0x000000879e877221 */ /* 0x000fe20000010000 */
[-C--:B------:R-:W-:Y:S01]  /*0d40*/  FFMA.FTZ R136, R71, R158.reuse, R136 ;  /* 0x0000009e47887223 */ /* 0x080fe20000010088 */
[----:B------:R-:W-:Y:S01]  /*0d50*/  FFMA.FTZ R68, R35, R158, R68 ;  /* 0x0000009e23447223 */ /* 0x000fe20000010044 */
[----:B------:R-:W-:Y:S01]  /*0d60*/  SHF.L.U32 R158, R163, 0x10, RZ ;  /* 0x00000010a39e7819 */ /* 0x000fe200000006ff */
[C---:B------:R-:W-:Y:S01]  /*0d70*/  FADD.FTZ R157, -R181.reuse, R161 ;  /* 0x000000a1b59d7221 */ /* 0x040fe20000010100 */
[----:B------:R-:W-:Y:S01]  /*0d80*/  FADD.FTZ R159, -R181, R166 ;  /* 0x000000a6b59f7221 */ /* 0x000fe20000010100 */
[----:B------:R-:W-:Y:S01]  /*0d90*/  FADD.FTZ R137, R160, R137 ;  /* 0x00000089a0897221 */ /* 0x000fe20000010000 */
[----:B------:R-:W-:Y:S01]  /*0da0*/  FFMA.FTZ R138, R63, R160, R138 ;  /* 0x000000a03f8a7223 */ /* 0x000fe2000001008a */
[----:B------:R-:W-:Y:S01]  /*0db0*/  SHF.L.U32 R162, R162, 0x10, RZ ;  /* 0x00000010a2a27819 */ /* 0x000fe200000006ff */
[----:B------:R-:W-:Y:S01]  /*0dc0*/  FMUL.FTZ R157, R150, R157 ;  /* 0x0000009d969d7220 */ /* 0x000fe20000410000 */
[----:B------:R-:W-:Y:S01]  /*0dd0*/  SHF.L.U32 R160, R70, 0x10, RZ ;  /* 0x0000001046a07819 */ /* 0x000fe200000006ff */
[----:B------:R-:W-:Y:S01]  /*0de0*/  FMUL.FTZ R70, R13, R158 ;  /* 0x0000009e0d467220 */ /* 0x000fe20000410000 */
[----:B------:R-:W-:Y:S01]  /*0df0*/  FMUL.FTZ R152, R150, R159 ;  /* 0x0000009f96987220 */ /* 0x000fe20000410000 */
[----:B------:R-:W-:Y:S01]  /*0e00*/  FADD.FTZ R127, R162, R127 ;  /* 0x0000007fa27f7221 */ /* 0x000fe20000010000 */
[-C--:B------:R-:W-:Y:S01]  /*0e10*/  FFMA.FTZ R128, R157, R162.reuse, R128 ;  /* 0x000000a29d807223 */ /* 0x080fe20000010080 */
        /* <DEDUP_REMOVED lines=8> */
[----:B------:R-:W-:Y:S01]  /*0ea0*/  FADD.FTZ R67, -R181, R167 ;  /* 0x000000a7b5437221 */ /* 0x000fe20000010100 */
[----:B------:R-:W-:-:S02]  /*0eb0*/  PRMT R154, R48, 0x7632, R154 ;  /* 0x00007632309a7816 */ /* 0x000fc4000000009a */
[----:B------:R-:W-:Y:S02]  /*0ec0*/  PRMT R156, R49, 0x7632, R156 ;  /* 0x00007632319c7816 */ /* 0x000fe4000000009c */
[C---:B------:R-:W-:Y:S02]  /*0ed0*/  PRMT R160, R50.reuse, 0x7632, R160 ;  /* 0x0000763232a07816 */ /* 0x040fe400000000a0 */
[----:B------:R-:W-:Y:S02]  /*0ee0*/  SHF.L.U32 R50, R50, 0x10, RZ ;  /* 0x0000001032327819 */ /* 0x000fe400000006ff */
[----:B------:R-:W-:Y:S01]  /*0ef0*/  PRMT R161, R51, 0x7632, R161 ;  /* 0x0000763233a17816 */ /* 0x000fe200000000a1 */
        /* <DEDUP_REMOVED lines=8> */
[----:B------:R-:W-:Y:S01]  /*0f80*/  IMAD.U32 R48, R48, 0x10000, RZ ;  /* 0x0001000030307824 */ /* 0x000fe200078e00ff */
[----:B------:R-:W-:Y:S01]  /*0f90*/  SHF.L.U32 R160, R160, 0x10, RZ ;  /* 0x00000010a0a07819 */ /* 0x000fe200000006ff */
[----:B------:R-:W-:Y:S01]  /*0fa0*/  IMAD.U32 R154, R154, 0x10000, RZ ;  /* 0x000100009a9a7824 */ /* 0x000fe200078e00ff */
[----:B------:R-:W-:Y:S01]  /*0fb0*/  SHF.L.U32 R161, R161, 0x10, RZ ;  /* 0x00000010a1a17819 */ /* 0x000fe200000006ff */
[--C-:B------:R-:W-:Y:S01]  /*0fc0*/  FADD.FTZ R165, -R181, R50.reuse ;  /* 0x00000032b5a57221 */ /* 0x100fe20000010100 */
[----:B------:R-:W-:Y:S01]  /*0fd0*/  PRMT R50, R56, 0x7632, R50 ;  /* 0x0000763238327816 */ /* 0x000fe20000000032 */
[----:B------:R-:W-:Y:S01]  /*0fe0*/  FADD.FTZ R123, R169, R123 ;  /* 0x0000007ba97b7221 */ /* 0x000fe20000010000 */
[----:B------:R-:W-:Y:S01]  /*0ff0*/  FFMA.FTZ R124, R67, R169, R124 ;  /* 0x000000a9437c7223 */ /* 0x000fe2000001007c */
[----:B------:R-:W-:Y:S01]  /*1000*/  FADD.FTZ R112, R171, R112 ;  /* 0x00000070ab707221 */ /* 0x000fe20000010000 */
[----:B------:R-:W-:Y:S01]  /*1010*/  FFMA.FTZ R114, R67, R171, R114 ;  /* 0x000000ab43727223 */ /* 0x000fe20000010072 */
[C---:B------:R-:W-:Y:S01]  /*1020*/  FADD.FTZ R49, -R181.reuse, R48 ;  /* 0x00000030b5317221 */ /* 0x040fe20000010100 */
[C---:B------:R-:W-:Y:S01]  /*1030*/  FADD.FTZ R163, -R181.reuse, R158 ;  /* 0x0000009eb5a37221 */ /* 0x040fe20000010100 */
[C---:B------:R-:W-:Y:S01]  /*1040*/  FADD.FTZ R177, -R181.reuse, R51 ;  /* 0x00000033b5b17221 */ /* 0x040fe20000010100 */
[C---:B------:R-:W-:Y:S01]  /*1050*/  FADD.FTZ R169, -R181.reuse, R154 ;  /* 0x0000009ab5a97221 */ /* 0x040fe20000010100 */
[C---:B------:R-:W-:Y:S01]  /*1060*/  FADD.FTZ R171, -R181.reuse, R156 ;  /* 0x0000009cb5ab7221 */ /* 0x040fe20000010100 */
[C---:B------:R-:W-:Y:S01]  /*1070*/  FADD.FTZ R175, -R181.reuse, R160 ;  /* 0x000000a0b5af7221 */ /* 0x040fe20000010100 */
[----:B------:R-:W-:Y:S01]  /*1080*/  SHF.L.U32 R168, R168, 0x10, RZ ;  /* 0x00000010a8a87819 */ /* 0x000fe200000006ff */
[----:B------:R-:W-:Y:S01]  /*1090*/  FADD.FTZ R181, -R181, R161 ;  /* 0x000000a1b5b57221 */ /* 0x000fe20000010100 */
[C---:B------:R-:W-:Y:S01]  /*10a0*/  PRMT R48, R52.reuse, 0x7632, R48 ;  /* 0x0000763234307816 */ /* 0x040fe20000000030 */
[----:B------:R-:W-:Y:S01]  /*10b0*/  IMAD.U32 R161, R52, 0x10000, RZ ;  /* 0x0001000034a17824 */ /* 0x000fe200078e00ff */
[----:B------:R-:W-:Y:S01]  /*10c0*/  PRMT R166, R54, 0x7632, R166 ;  /* 0x0000763236a67816 */ /* 0x000fe200000000a6 */
[----:B------:R-:W-:Y:S01]  /*10d0*/  IMAD.U32 R52, R50, 0x10000, RZ ;  /* 0x0001000032347824 */ /* 0x000fe200078e00ff */
[----:B------:R-:W-:Y:S01]  /*10e0*/  SHF.L.U32 R167, R54, 0x10, RZ ;  /* 0x0000001036a77819 */ /* 0x000fe200000006ff */
[----:B------:R-:W-:Y:S01]  /*10f0*/  IMAD.U32 R51, R56, 0x10000, RZ ;  /* 0x0001000038337824 */ /* 0x000fe200078e00ff */
[----:B------:R-:W-:Y:S01]  /*1100*/  PRMT R54, R57, 0x7632, R54 ;  /* 0x0000763239367816 */ /* 0x000fe20000000036 */
[----:B------:R-:W-:Y:S01]  /*1110*/  FFMA.FTZ R159, R31, R168, R162 ;  /* 0x000000a81f9f7223 */ /* 0x000fe200000100a2 */
[----:B------:R-:W-:Y:S01]  /*1120*/  SHF.L.U32 R48, R48, 0x10, RZ ;  /* 0x0000001030307819 */ /* 0x000fe200000006ff */
[C---:B------:R-:W-:Y:S01]  /*1130*/  FMUL.FTZ R169, R150.reuse, R169 ;  /* 0x000000a996a97220 */ /* 0x040fe20000410000 */
[----:B------:R-:W-:Y:S01]  /*1140*/  FMUL.FTZ R162, R9, R52 ;  /* 0x0000003409a27220 */ /* 0x000fe20000410000 */
[----:B------:R-:W-:Y:S01]  /*1150*/  PRMT R164, R53, 0x7632, R164 ;  /* 0x0000763235a47816 */ /* 0x000fe200000000a4 */
[----:B------:R-:W-:Y:S01]  /*1160*/  FMUL.FTZ R154, R150, R49 ;  /* 0x00000031969a7220 */ /* 0x000fe20000410000 */
[----:B------:R-:W-:Y:S01]  /*1170*/  SHF.L.U32 R54, R54, 0x10, RZ ;  /* 0x0000001036367819 */ /* 0x000fe200000006ff */
[----:B------:R-:W-:Y:S01]  /*1180*/  FMUL.FTZ R49, R8, R51 ;  /* 0x0000003308317220 */ /* 0x000fe20000410000 */
[----:B------:R-:W-:Y:S01]  /*1190*/  SHF.L.U32 R173, R58, 0x10, RZ ;  /* 0x000000103aad7819 */ /* 0x000fe200000006ff */
[----:B------:R-:W-:Y:S01]  /*11a0*/  FADD.FTZ R103, R48, R103 ;  /* 0x0000006730677221 */ /* 0x000fe20000010000 */
[-C--:B------:R-:W-:Y:S01]  /*11b0*/  FFMA.FTZ R94, R169, R48.reuse, R94 ;  /* 0x00000030a95e7223 */ /* 0x080fe2000001005e */
[----:B------:R-:W-:Y:S01]  /*11c0*/  FFMA.FTZ R162, R25, R48, R162 ;  /* 0x0000003019a27223 */ /* 0x000fe200000100a2 */
[----:B------:R-:W-:Y:S01]  /*11d0*/  FADD.FTZ R102, R161, R102 ;  /* 0x00000066a1667221 */ /* 0x000fe20000010000 */
[-C--:B------:R-:W-:Y:S01]  /*11e0*/  FFMA.FTZ R93, R154, R161.reuse, R93 ;  /* 0x000000a19a5d7223 */ /* 0x080fe2000001005d */
[----:B------:R-:W-:Y:S01]  /*11f0*/  SHF.L.U32 R48, R164, 0x10, RZ ;  /* 0x00000010a4307819 */ /* 0x000fe200000006ff */
[----:B------:R-:W-:Y:S01]  /*1200*/  FFMA.FTZ R161, R24, R161, R49 ;  /* 0x000000a118a17223 */ /* 0x000fe20000010031 */
[C---:B------:R-:W-:Y:S01]  /*1210*/  FMUL.FTZ R160, R150.reuse, R165 ;  /* 0x000000a596a07220 */ /* 0x040fe20000410000 */
[----:B------:R-:W-:Y:S01]  /*1220*/  FMUL.FTZ R164, R150, R171 ;  /* 0x000000ab96a47220 */ /* 0x000fe20000410000 */
[----:B------:R-:W-:Y:S01]  /*1230*/  FMUL.FTZ R50, R11, R54 ;  /* 0x000000360b327220 */ /* 0x000fe20000410000 */
[----:B------:R-:W-:Y:S01]  /*1240*/  FMUL.FTZ R49, R4, R173 ;  /* 0x000000ad04317220 */ /* 0x000fe20000410000 */
[----:B------:R-:W-:Y:S01]  /*1250*/  PRMT R56, R58, 0x7632, R56 ;  /* 0x000076323a387816 */ /* 0x000fe20000000038 */
[----:B------:R-:W-:Y:S01]  /*1260*/  FADD.FTZ R120, R167, R120 ;  /* 0x00000078a7787221 */ /* 0x000fe20000010000 */
[-C--:B------:R-:W-:Y:S01]  /*1270*/  FFMA.FTZ R115, R160, R167.reuse, R115 ;  /* 0x000000a7a0737223 */ /* 0x080fe20000010073 */
[----:B------:R-:W-:Y:S01]  /*1280*/  FADD.FTZ R104, R48, R104 ;  /* 0x0000006830687221 */ /* 0x000fe20000010000 */
[-C--:B------:R-:W-:Y:S01]  /*1290*/  FFMA.FTZ R95, R164, R48.reuse, R95 ;  /* 0x00000030a45f7223 */ /* 0x080fe2000001005f */
[----:B------:R-:W-:Y:S01]  /*12a0*/  FFMA.FTZ R171, R27, R48, R50 ;  /* 0x000000301bab7223 */ /* 0x000fe20000010032 */
[----:B------:R-:W-:Y:S01]  /*12b0*/  FFMA.FTZ R167, R20, R167, R49 ;  /* 0x000000a714a77223 */ /* 0x000fe20000010031 */
[----:B------:R-:W-:Y:S01]  /*12c0*/  FFMA.FTZ R48, R0, R61, RZ ;  /* 0x0000003d00307223 */ /* 0x000fe200000100ff */
[----:B------:R-:W-:Y:S01]  /*12d0*/  FADD.FTZ R49, RZ, R61 ;  /* 0x0000003dff317221 */ /* 0x000fe20000010000 */
[----:B------:R-:W-:-:S02]  /*12e0*/  IMAD.U32 R56, R56, 0x10000, RZ ;  /* 0x0001000038387824 */ /* 0x000fc400078e00ff */
[----:B------:R-:W-:Y:S01]  /*12f0*/  FFMA.FTZ R48, R69, R66, R48 ;  /* 0x0000004245307223 */ /* 0x000fe20000010030 */
[----:B------:R-:W-:Y:S01]  /*1300*/  FADD.FTZ R49, R66, R49 ;  /* 0x0000003142317221 */ /* 0x000fe20000010000 */
[----:B------:R-:W-:Y:S01]  /*1310*/  FADD.FTZ R108, R173, R108 ;  /* 0x0000006cad6c7221 */ /* 0x000fe20000010000 */
[----:B------:R-:W-:Y:S01]  /*1320*/  FFMA.FTZ R99, R160, R173, R99 ;  /* 0x000000ada0637223 */ /* 0x000fe20000010063 */
[----:B------:R-:W-:Y:S01]  /*1330*/  SHF.L.U32 R166, R166, 0x10, RZ ;  /* 0x00000010a6a67819 */ /* 0x000fe200000006ff */
[----:B------:R-:W-:Y:S01]  /*1340*/  FMUL.FTZ R173, R150, R175 ;  /* 0x000000af96ad7220 */ /* 0x000fe20000410000 */
[----:B------:R-:W-:Y:S01]  /*1350*/  FADD.FTZ R106, R51, R106 ;  /* 0x0000006a336a7221 */ /* 0x000fe20000010000 */
[----:B------:R-:W-:Y:S01]  /*1360*/  FFMA.FTZ R97, R154, R51, R97 ;  /* 0x000000339a617223 */ /* 0x000fe20000010061 */
[----:B------:R-:W-:Y:S01]  /*1370*/  FMUL.FTZ R50, R5, R56 ;  /* 0x0000003805327220 */ /* 0x000fe20000410000 */
[----:B------:R-:W-:Y:S01]  /*1380*/  FFMA.FTZ R48, R63, R60, R48 ;  /* 0x0000003c3f307223 */ /* 0x000fe20000010030 */
[----:B------:R-:W-:Y:S01]  /*1390*/  FADD.FTZ R51, R60, R49 ;  /* 0x000000313c337221 */ /* 0x000fe20000010000 */
[----:B------:R-:W-:Y:S01]  /*13a0*/  FADD.FTZ R105, R166, R105 ;  /* 0x00000069a6697221 */ /* 0x000fe20000010000 */
[-C--:B------:R-:W-:Y:S01]  /*13b0*/  FFMA.FTZ R96, R173, R166.reuse, R96 ;  /* 0x000000a6ad607223 */ /* 0x080fe20000010060 */
[----:B------:R-:W-:Y:S01]  /*13c0*/  FFMA.FTZ R166, R21, R166, R50 ;  /* 0x000000a615a67223 */ /* 0x000fe20000010032 */
[----:B------:R-:W-:Y:S01]  /*13d0*/  FFMA.FTZ R49, R71, R68, R48 ;  /* 0x0000004447317223 */ /* 0x000fe20000010030 */
[----:B------:R-:W-:Y:S01]  /*13e0*/  FADD.FTZ R50, R68, R51 ;  /* 0x0000003344327221 */ /* 0x000fe20000010000 */
[----:B------:R-:W-:-:S02]  /*13f0*/  PRMT R58, R59, 0x7632, R58 ;  /* 0x000076323b3a7816 */ /* 0x000fc4000000003a */
[----:B------:R-:W-:Y:S01]  /*1400*/  FFMA.FTZ R48, R62, R65, R49 ;  /* 0x000000413e307223 */ /* 0x000fe20000010031 */
[----:B------:R-:W-:Y:S01]  /*1410*/  FADD.FTZ R49, R65, R50 ;  /* 0x0000003241317221 */ /* 0x000fe20000010000 */
[----:B------:R-:W-:Y:S01]  /*1420*/  FADD.FTZ R109, R168, R109 ;  /* 0x0000006da86d7221 */ /* 0x000fe20000010000 */
[----:B------:R-:W-:Y:S01]  /*1430*/  FFMA.FTZ R110, R152, R168, R110 ;  /* 0x000000a8986e7223 */ /* 0x000fe2000001006e */
[----:B------:R-:W-:Y:S01]  /*1440*/  FFMA.FTZ R48, R157, R70, R48 ;  /* 0x000000469d307223 */ /* 0x000fe20000010030 */
[----:B------:R-:W-:Y:S01]  /*1450*/  PRMT R168, R55, 0x7632, R168 ;  /* 0x0000763237a87816 */ /* 0x000fe200000000a8 */
[----:B------:R-:W-:Y:S01]  /*1460*/  FADD.FTZ R51, R70, R49 ;  /* 0x0000003146337221 */ /* 0x000fe20000010000 */
[----:B------:R-:W-:Y:S01]  /*1470*/  SHF.L.U32 R58, R58, 0x10, RZ ;  /* 0x000000103a3a7819 */ /* 0x000fe200000006ff */
[----:B------:R-:W-:Y:S01]  /*1480*/  FFMA.FTZ R49, R67, R64, R48 ;  /* 0x0000004043317223 */ /* 0x000fe20000010030 */
[----:B------:R-:W-:Y:S01]  /*1490*/  SHF.L.U32 R168, R168, 0x10, RZ ;  /* 0x00000010a8a87819 */ /* 0x000fe200000006ff */
[----:B------:R-:W-:Y:S01]  /*14a0*/  FADD.FTZ R48, R64, R51 ;  /* 0x0000003340307221 */ /* 0x000fe20000010000 */
[----:B------:R-:W-:Y:S01]  /*14b0*/  FMUL.FTZ R175, R150, R181 ;  /* 0x000000b596af7220 */ /* 0x000fe20000410000 */
[----:B------:R-:W-:Y:S01]  /*14c0*/  SHF.L.U32 R57, R57, 0x10, RZ ;  /* 0x0000001039397819 */ /* 0x000fe200000006ff */
[----:B------:R-:W-:Y:S01]  /*14d0*/  FMUL.FTZ R50, R7, R58 ;  /* 0x0000003a07327220 */ /* 0x000fe20000410000 */
[----:B------:R-:W-:Y:S01]  /*14e0*/  FFMA.FTZ R49, R152, R159, R49 ;  /* 0x0000009f98317223 */ /* 0x000fe20000010031 */
[----:B------:R-:W-:Y:S01]  /*14f0*/  FADD.FTZ R48, R159, R48 ;  /* 0x000000309f307221 */ /* 0x000fe20000010000 */
[----:B------:R-:W-:Y:S01]  /*1500*/  FADD.FTZ R81, R168, R81 ;  /* 0x00000051a8517221 */ /* 0x000fe20000010000 */
[-C--:B------:R-:W-:Y:S01]  /*1510*/  FFMA.FTZ R80, R175, R168.reuse, R80 ;  /* 0x000000a8af507223 */ /* 0x080fe20000010050 */
[----:B------:R-:W-:Y:S01]  /*1520*/  SHF.L.U32 R53, R53, 0x10, RZ ;  /* 0x0000001035357819 */ /* 0x000fe200000006ff */
[----:B------:R-:W-:Y:S01]  /*1530*/  FFMA.FTZ R168, R23, R168, R50 ;  /* 0x000000a817a87223 */ /* 0x000fe20000010032 */
[----:B------:R-:W-:Y:S01]  /*1540*/  SHF.L.U32 R179, R55, 0x10, RZ ;  /* 0x0000001037b37819 */ /* 0x000fe200000006ff */
[----:B------:R-:W-:Y:S01]  /*1550*/  FMUL.FTZ R55, R10, R57 ;  /* 0x000000390a377220 */ /* 0x000fe20000410000 */
[----:B------:R-:W-:Y:S01]  /*1560*/  FFMA.FTZ R50, R154, R161, R49 ;  /* 0x000000a19a327223 */ /* 0x000fe20000010031 */
[----:B------:R-:W-:Y:S01]  /*1570*/  FADD.FTZ R49, R161, R48 ;  /* 0x00000030a1317221 */ /* 0x000fe20000010000 */
[----:B------:R-:W-:Y:S01]  /*1580*/  FMUL.FTZ R156, R150, R163 ;  /* 0x000000a3969c7220 */ /* 0x000fe20000410000 */
[----:B------:R-:W-:Y:S01]  /*1590*/  FFMA.FTZ R163, R26, R53, R55 ;  /* 0x000000351aa37223 */ /* 0x000fe20000010037 */
[----:B------:R-:W-:Y:S01]  /*15a0*/  FFMA.FTZ R51, R169, R162, R50 ;  /* 0x000000a2a9337223 */ /* 0x000fe20000010032 */
[----:B------:R-:W-:-:S03]  /*15b0*/  FADD.FTZ R48, R49, R162 ;  /* 0x000000a231307221 */ /* 0x000fc60000010000 */
[----:B------:R-:W-:Y:S01]  /*15c0*/  FFMA.FTZ R51, R156, R163, R51 ;  /* 0x000000a39c337223 */ /* 0x000fe20000010033 */
[----:B------:R-:W-:Y:S01]  /*15d0*/  FADD.FTZ R48, R48, R163 ;  /* 0x000000a330307221 */ /* 0x000fe20000010000 */
[----:B------:R-:W-:Y:S02]  /*15e0*/  SHF.L.U32 R59, R59, 0x10, RZ ;  /* 0x000000103b3b7819 */ /* 0x000fe400000006ff */
[----:B------:R-:W-:Y:S01]  /*15f0*/  FFMA.FTZ R51, R164, R171, R51 ;  /* 0x000000aba4337223 */ /* 0x000fe20000010033 */
[----:B------:R-:W-:Y:S01]  /*1600*/  FADD.FTZ R50, R48, R171 ;  /* 0x000000ab30327221 */ /* 0x000fe20000010000 */
[----:B------:R-:W-:Y:S01]  /*1610*/  FADD.FTZ R88, R54, R88 ;  /* 0x0000005836587221 */ /* 0x000fe20000010000 */
[----:B------:R-:W-:Y:S01]  /*1620*/  FFMA.FTZ R83, R164, R54, R83 ;  /* 0x00000036a4537223 */ /* 0x000fe20000010053 */
[----:B------:R-:W-:Y:S01]  /*1630*/  FADD.FTZ R113, R53, R113 ;  /* 0x0000007135717221 */ /* 0x000fe20000010000 */
[----:B------:R-:W-:Y:S01]  /*1640*/  FFMA.FTZ R111, R156, R53, R111 ;  /* 0x000000359c6f7223 */ /* 0x000fe2000001006f */
[----:B------:R-:W-:Y:S01]  /*1650*/  FFMA.FTZ R54, R160, R167, R51 ;  /* 0x000000a7a0367223 */ /* 0x000fe20000010033 */
[----:B------:R-:W-:Y:S01]  /*1660*/  FMUL.FTZ R165, R6, R59 ;  /* 0x0000003b06a57220 */ /* 0x000fe20000410000 */
[----:B------:R-:W-:Y:S01]  /*1670*/  FADD.FTZ R53, R50, R167 ;  /* 0x000000a732357221 */ /* 0x000fe20000010000 */
[----:B------:R-:W-:Y:S01]  /*1680*/  FMUL.FTZ R158, R150, R177 ;  /* 0x000000b1969e7220 */ /* 0x000fe20000410000 */
[----:B------:R-:W-:Y:S01]  /*1690*/  FFMA.FTZ R55, R173, R166, R54 ;  /* 0x000000a6ad377223 */ /* 0x000fe20000010036 */
[----:B------:R-:W-:Y:S01]  /*16a0*/  FFMA.FTZ R165, R22, R179, R165 ;  /* 0x000000b316a57223 */ /* 0x000fe200000100a5 */
[----:B------:R-:W-:Y:S01]  /*16b0*/  FADD.FTZ R54, R53, R166 ;  /* 0x000000a635367221 */ /* 0x000fe20000010000 */
[----:B------:R-:W-:Y:S01]  /*16c0*/  FADD.FTZ R89, R56, R89 ;  /* 0x0000005938597221 */ /* 0x000fe20000010000 */
        /* <DEDUP_REMOVED lines=13> */
[----:B------:R-:W-:Y:S01]  /*17a0*/  ISETP.NE.AND.EX P2, PT, RZ, UR15, PT, P2 ;  /* 0x0000000fff007c0c */ /* 0x000fe2000bf45320 */
[----:B------:R-:W-:Y:S01]  /*17b0*/  FFMA.FTZ R56, R175, R168, R56 ;  /* 0x000000a8af387223 */ /* 0x000fe20000010038 */
[----:B------:R-:W-:Y:S01]  /*17c0*/  PRMT R52, R119, 0x7632, R52 ;  /* 0x0000763277347816 */ /* 0x000fe20000000034 */
[----:B------:R-:W-:Y:S01]  /*17d0*/  FADD.FTZ R53, R53, R168 ;  /* 0x000000a835357221 */ /* 0x000fe20000010000 */
[----:B------:R-:W-:-:S02]  /*17e0*/  PRMT R48, R118, 0x7632, R48 ;  /* 0x0000763276307816 */ /* 0x000fc40000000030 */
[----:B------:R-:W-:Y:S02]  /*17f0*/  PRMT R49, R117, 0x7632, R49 ;  /* 0x0000763275317816 */ /* 0x000fe40000000031 */
[C---:B------:R-:W-:Y:S02]  /*1800*/  PRMT R50, R116.reuse, 0x7632, R50 ;  /* 0x0000763274327816 */ /* 0x040fe40000000032 */
[----:B------:R-:W-:Y:S02]  /*1810*/  PRMT R51, R116, 0x7632, R51 ;  /* 0x0000763274337816 */ /* 0x000fe40000000033 */
[----:B--2---:R-:W-:Y:S02]  /*1820*/  PRMT R170, R39, 0x7632, R170 ;  /* 0x0000763227aa7816 */ /* 0x004fe400000000aa */
        /* <DEDUP_REMOVED lines=22> */
.L_x_958:
[----:B-1----:R-:W-:Y:S01]  /*1990*/  FADD.FTZ R54, R53, R54 ;  /* 0x0000003635367221 */ /* 0x002fe20000010000 */
[----:B--2---:R-:W-:-:S03]  /*19a0*/  FADD.FTZ R55, R56, R55 ;  /* 0x0000003738377221 */ /* 0x004fc60000010000 */
[----:B------:R-:W-:Y:S01]  /*19b0*/  FMUL.FTZ R54, R54, UR13 ;  /* 0x0000000d36367c20 */ /* 0x000fe20008410000 */
[----:B------:R-:W-:-:S04]  /*19c0*/  FMUL.FTZ R177, R55, UR13 ;  /* 0x0000000d37b17c20 */ /* 0x000fc80008410000 */
[----:B------:R-:W-:Y:S01]  /*19d0*/  FSEL R178, R54, RZ, !P3 ;  /* 0x000000ff36b27208 */ /* 0x000fe20005800000 */
[----:B------:R-:W-:Y:S06]  /*19e0*/  @P2 BRA `(.L_x_930) ;  /* 0x0000000c00ec2947 */ /* 0x000fec0003800000 */
[----:B------:R-:W-:Y:S02]  /*19f0*/  ISETP.NE.U32.AND P2, PT, R78, RZ, PT ;  /* 0x000000ff4e00720c */ /* 0x000fe40003f45070 */
[----:B0-----:R-:W-:Y:S02]  /*1a00*/  PRMT R53, R119, 0x7632, R53 ;  /* 0x0000763277357816 */ /* 0x001fe40000000035 */
[----:B------:R-:W-:Y:S02]  /*1a10*/  ISETP.NE.AND.EX P2, PT, R79, RZ, PT, P2 ;  /* 0x000000ff4f00720c */ /* 0x000fe40003f45320 */
[----:B------:R-:W-:-:S11]  /*1a20*/  PRMT R54, R117, 0x7632, R54 ;  /* 0x0000763275367816 */ /* 0x000fd60000000036 */
        /* <DEDUP_REMOVED lines=58> */
.L_x_932:
        /* <DEDUP_REMOVED lines=58> */
.L_x_931:
[----:B------:R-:W-:-:S04]  /*2170*/  UISETP.NE.U32.AND UP0, UPT, UR4, URZ, UPT ;  /* 0x000000ff0400728c */ /* 0x000fc8000bf05070 */
[----:B------:R-:W-:-:S09]  /*2180*/  UISETP.NE.AND.EX UP0, UPT, UR5, URZ, UPT, UP0 ;  /* 0x000000ff0500728c */ /* 0x000fd2000bf05300 */
[----:B------:R-:W-:Y:S05]  /*2190*/  BRA.U UP0, `(.L_x_934) ;  /* 0x0000000100f87547 */ /* 0x000fea000b800000 */
[-CC-:B------:R-:W-:Y:S01]  /*21a0*/  FFMA.FTZ R67, R67, R177.reuse, R178.reuse ;  /* 0x000000b143437223 */ /* 0x180fe200000100b2 */
[-CC-:B------:R-:W-:Y:S01]  /*21b0*/  FFMA.FTZ R152, R152, R177.reuse, R178.reuse ;  /* 0x000000b198987223 */ /* 0x180fe200000100b2 */
[-C--:B------:R-:W-:Y:S01]  /*21c0*/  FFMA.FTZ R62, R62, R177.reuse, R178 ;  /* 0x000000b13e3e7223 */ /* 0x080fe200000100b2 */
[----:B------:R-:W-:Y:S01]  /*21d0*/  SHF.L.U32 R53, R119, 0x10, RZ ;  /* 0x0000001077357819 */ /* 0x000fe200000006ff */
[----:B------:R-:W-:Y:S01]  /*21e0*/  FADD.FTZ R64, R64, -R67 ;  /* 0x8000004340407221 */ /* 0x000fe20000010000 */
[----:B------:R-:W-:Y:S01]  /*21f0*/  FADD.FTZ R152, R159, -R152 ;  /* 0x800000989f987221 */ /* 0x000fe20000010000 */
[----:B------:R-:W-:Y:S01]  /*2200*/  IMAD.U32 R55, R52, 0x10000, RZ ;  /* 0x0001000034377824 */ /* 0x000fe200078e00ff */
[----:B------:R-:W-:Y:S01]  /*2210*/  SHF.L.U32 R51, R118, 0x10, RZ ;  /* 0x0000001076337819 */ /* 0x000fe200000006ff */
[----:B------:R-:W-:Y:S01]  /*2220*/  FADD.FTZ R62, R65, -R62 ;  /* 0x8000003e413e7221 */ /* 0x000fe20000010000 */
[C---:B------:R-:W-:Y:S01]  /*2230*/  FFMA.FTZ R53, R150.reuse, R64, R53 ;  /* 0x0000004096357223 */ /* 0x040fe20000010035 */
[----:B------:R-:W-:Y:S01]  /*2240*/  FFMA.FTZ R55, R150, R152, R55 ;  /* 0x0000009896377223 */ /* 0x000fe20000010037 */
[----:B-----5:R-:W-:Y:S01]  /*2250*/  ISETP.GE.U32.AND P2, PT, R76, RZ, PT ;  /* 0x000000ff4c00720c */ /* 0x020fe20003f46070 */
[----:B------:R-:W-:Y:S01]  /*2260*/  FFMA.FTZ R51, R150, R62, R51 ;  /* 0x0000003e96337223 */ /* 0x000fe20000010033 */
[----:B------:R-:W-:Y:S01]  /*2270*/  FMUL.FTZ R53, R53, UR6 ;  /* 0x0000000635357c20 */ /* 0x000fe20008410000 */
[----:B------:R-:W-:Y:S01]  /*2280*/  FMUL.FTZ R55, R55, UR6 ;  /* 0x0000000637377c20 */ /* 0x000fe20008410000 */
[----:B------:R-:W-:Y:S01]  /*2290*/  LOP3.LUT P5, RZ, R77, 0xff0000, RZ, 0xc0, !PT ;  /* 0x00ff00004dff7812 */ /* 0x000fe200078ac0ff */
        /* <DEDUP_REMOVED lines=19> */
[----:B------:R-:W-:Y:S01]  /*23d0*/  IMAD.U32 R57, R48, 0x10000, RZ ;  /* 0x0001000030397824 */ /* 0x000fe200078e00ff */
[----:B------:R-:W-:Y:S01]  /*23e0*/  SHF.L.U32 R49, R116, 0x10, RZ ;  /* 0x0000001074317819 */ /* 0x000fe200000006ff */
[C---:B------:R-:W-:Y:S01]  /*23f0*/  FFMA.FTZ R53, R150.reuse, R60, R53 ;  /* 0x0000003c96357223 */ /* 0x040fe20000010035 */
        /* <DEDUP_REMOVED lines=24> */
.L_x_934:
        /* <DEDUP_REMOVED lines=8> */
[----:B------:R-:W-:Y:S02]  /*2600*/  IMAD.U32 R41, R53, 0x10000, RZ ;  /* 0x0001000035297824 */ /* 0x000fe400078e00ff */
[C---:B------:R-:W-:Y:S01]  /*2610*/  FFMA.FTZ R65, R150.reuse, R65, R40 ;  /* 0x0000004196417223 */ /* 0x040fe20000010028 */
[----:B------:R-:W-:Y:S01]  /*2620*/  FFMA.FTZ R50, R150, R67, R42 ;  /* 0x0000004396327223 */ /* 0x000fe2000001002a */
[----:B-----5:R-:W-:Y:S01]  /*2630*/  ISETP.GE.U32.AND P2, PT, R76, RZ, PT ;  /* 0x000000ff4c00720c */ /* 0x020fe20003f46070 */
        /* <DEDUP_REMOVED lines=14> */
[----:B------:R-:W-:Y:S01]  /*2720*/  FSEL R49, R40, RZ, P2 ;  /* 0x000000ff28317208 */ /* 0x000fe20001000000 */
[----:B------:R-:W-:Y:S01]  /*2730*/  IMAD.U32 R48, R48, 0x10000, RZ ;  /* 0x0001000030307824 */ /* 0x000fe200078e00ff */
[----:B------:R-:W-:Y:S01]  /*2740*/  FSEL R56, R42, RZ, P5 ;  /* 0x000000ff2a387208 */ /* 0x000fe20002800000 */
        /* <DEDUP_REMOVED lines=10> */
[C---:B------:R-:W-:Y:S01]  /*27f0*/  FFMA.FTZ R51, R150.reuse, R69, R51 ;  /* 0x0000004596337223 */ /* 0x040fe20000010033 */
[C---:B------:R-:W-:Y:S01]  /*2800*/  FFMA.FTZ R41, R150.reuse, R63, R42 ;  /* 0x0000003f96297223 */ /* 0x040fe2000001002a */
[----:B------:R-:W-:Y:S01]  /*2810*/  FFMA.FTZ R40, R150, R61, R40 ;  /* 0x0000003d96287223 */ /* 0x000fe20000010028 */
[----:B------:R-:W-:Y:S01]  /*2820*/  F2FP.BF16.F32.PACK_AB R43, R43, R50 ;  /* 0x000000322b2b723e */ /* 0x000fe200000010ff */
[C---:B------:R-:W-:Y:S01]  /*2830*/  FMUL.FTZ R53, R48.reuse, UR6 ;  /* 0x0000000630357c20 */ /* 0x040fe20008410000 */
[----:B------:R-:W-:Y:S01]  /*2840*/  F2FP.BF16.F32.PACK_AB R42, R48, R65 ;  /* 0x00000041302a723e */ /* 0x000fe200000010ff */
[----:B------:R-:W-:Y:S01]  /*2850*/  FMUL.FTZ R50, R41, UR6 ;  /* 0x0000000629327c20 */ /* 0x000fe20008410000 */
[----:B------:R-:W-:Y:S01]  /*2860*/  FMUL.FTZ R48, R40, UR6 ;  /* 0x0000000628307c20 */ /* 0x000fe20008410000 */
[----:B------:R-:W-:-:S02]  /*2870*/  LOP3.LUT P3, RZ, R77, 0xff00, RZ, 0xc0, !PT ;  /* 0x0000ff004dff7812 */ /* 0x000fc4000786c0ff */
[C---:B------:R-:W-:Y:S01]  /*2880*/  F2FP.BF16.F32.PACK_AB R41, R0.reuse, R41 ;  /* 0x000000290029723e */ /* 0x040fe200000010ff */
[----:B------:R-:W-:Y:S01]  /*2890*/  FMUL.FTZ R0, R0, UR6 ;  /* 0x0000000600007c20 */ /* 0x000fe20008410000 */
[C---:B------:R-:W-:Y:S01]  /*28a0*/  F2FP.BF16.F32.PACK_AB R40, R51.reuse, R40 ;  /* 0x000000283328723e */ /* 0x040fe200000010ff */
[----:B------:R-:W-:Y:S01]  /*28b0*/  FMUL.FTZ R51, R51, UR6 ;  /* 0x0000000633337c20 */ /* 0x000fe20008410000 */
        /* <DEDUP_REMOVED lines=14> */
.L_x_930:
        /* <DEDUP_REMOVED lines=72> */
[C---:B------:R-:W-:Y:S02]  /*2e20*/  FSEL R55, R69.reuse, RZ, P4 ;  /* 0x000000ff45377208 */ /* 0x040fe40002000000 */
[----:B0-----:R-:W-:-:S02]  /*2e30*/  FSEL R53, R69, RZ, P3 ;  /* 0x000000ff45357208 */ /* 0x001fc40001800000 */
[C---:B------:R-:W-:Y:S02]  /*2e40*/  FSEL R44, R61.reuse, RZ, P2 ;  /* 0x000000ff3d2c7208 */ /* 0x040fe40001000000 */
[----:B------:R-:W-:Y:S02]  /*2e50*/  FSEL R48, R61, RZ, P5 ;  /* 0x000000ff3d307208 */ /* 0x000fe40002800000 */
[----:B------:R-:W-:Y:S02]  /*2e60*/  F2FP.BF16.F32.PACK_AB R45, R0, R45 ;  /* 0x0000002d002d723e */ /* 0x000fe400000010ff */
[----:B------:R-:W-:Y:S02]  /*2e70*/  F2FP.BF16.F32.PACK_AB R49, R52, R49 ;  /* 0x000000313431723e */ /* 0x000fe400000010ff */
[----:B------:R-:W-:Y:S02]  /*2e80*/  F2FP.BF16.F32.PACK_AB R44, R53, R44 ;  /* 0x0000002c352c723e */ /* 0x000fe400000010ff */
[----:B------:R-:W-:Y:S01]  /*2e90*/  F2FP.BF16.F32.PACK_AB R48, R55, R48 ;  /* 0x000000303730723e */ /* 0x000fe200000010ff */
[----:B------:R-:W-:Y:S06]  /*2ea0*/  BRA `(.L_x_933) ;  /* 0x0000000c00ec7947 */ /* 0x000fec0003800000 */
.L_x_936:
        /* <DEDUP_REMOVED lines=26> */
[----:B------:R-:W-:Y:S01]  /*3050*/  FSEL R50, R40, RZ, P5 ;  /* 0x000000ff28327208 */ /* 0x000fe20002800000 */
[----:B------:R-:W-:Y:S01]  /*3060*/  FADD.FTZ R71, R68, -R71 ;  /* 0x8000004744477221 */ /* 0x000fe20000010000 */
[----:B------:R-:W-:Y:S01]  /*3070*/  FSEL R46, R40, RZ, P6 ;  /* 0x000000ff282e7208 */ /* 0x000fe20003000000 */
[----:B------:R-:W-:Y:S01]  /*3080*/  FMUL.FTZ R40, R157, UR6 ;  /* 0x000000069d287c20 */ /* 0x000fe20008410000 */
[----:B------:R-:W-:Y:S01]  /*3090*/  ISETP.GE.U32.AND.EX P2, PT, R77, 0x1000000, PT, P2 ;  /* 0x010000004d00780c */ /* 0x000fe20003f46120 */
[-CC-:B------:R-:W-:Y:S01]  /*30a0*/  FFMA.FTZ R69, R69, R177.reuse, R178.reuse ;  /* 0x000000b145457223 */ /* 0x180fe200000100b2 */
[----:B------:R-:W-:Y:S01]  /*30b0*/  LOP3.LUT P4, RZ, R77, 0xff00, RZ, 0xc0, !PT ;  /* 0x0000ff004dff7812 */ /* 0x000fe2000788c0ff */
[----:B------:R-:W-:Y:S01]  /*30c0*/  FFMA.FTZ R0, R0, R177, R178 ;  /* 0x000000b100007223 */ /* 0x000fe200000100b2 */
[----:B------:R-:W-:Y:S01]  /*30d0*/  ISETP.GE.U32.AND.EX P3, PT, R73, 0x1000000, PT, P3 ;  /* 0x010000004900780c */ /* 0x000fe20003f66130 */
[----:B------:R-:W-:Y:S01]  /*30e0*/  FADD.FTZ R69, R66, -R69 ;  /* 0x8000004542457221 */ /* 0x000fe20000010000 */
[----:B------:R-:W-:Y:S01]  /*30f0*/  FSEL R48, R41, RZ, P2 ;  /* 0x000000ff29307208 */ /* 0x000fe20001000000 */
[----:B------:R-:W-:Y:S01]  /*3100*/  FADD.FTZ R61, R61, -R0 ;  /* 0x800000003d3d7221 */ /* 0x000fe20000010000 */
[----:B------:R-:W-:Y:S01]  /*3110*/  FSEL R52, R41, RZ, P3 ;  /* 0x000000ff29347208 */ /* 0x000fe20001800000 */
[----:B------:R-:W-:Y:S01]  /*3120*/  FMUL.FTZ R41, R150, R63 ;  /* 0x0000003f96297220 */ /* 0x000fe20000410000 */
[----:B------:R-:W-:Y:S01]  /*3130*/  FSEL R45, R40, RZ, P4 ;  /* 0x000000ff282d7208 */ /* 0x000fe20002000000 */
[----:B------:R-:W-:Y:S01]  /*3140*/  FMUL.FTZ R61, R150, R61 ;  /* 0x0000003d963d7220 */ /* 0x000fe20000410000 */
[----:B------:R-:W-:Y:S01]  /*3150*/  LOP3.LUT P4, RZ, R73, 0xff00, RZ, 0xc0, !PT ;  /* 0x0000ff0049ff7812 */ /* 0x000fe2000788c0ff */
[----:B------:R-:W-:Y:S01]  /*3160*/  FMUL.FTZ R0, R41, UR6 ;  /* 0x0000000629007c20 */ /* 0x000fe20008410000 */
[----:B------:R-:W-:Y:S01]  /*3170*/  F2FP.BF16.F32.PACK_AB R43, R44, R43 ;  /* 0x0000002b2c2b723e */ /* 0x000fe200000010ff */
[----:B------:R-:W-:Y:S01]  /*3180*/  FMUL.FTZ R44, R150, R71 ;  /* 0x00000047962c7220 */ /* 0x000fe20000410000 */
        /* <DEDUP_REMOVED lines=11> */
[----:B------:R-:W-:Y:S01]  /*3240*/  FMUL.FTZ R0, R40, UR6 ;  /* 0x0000000628007c20 */ /* 0x000fe20008410000 */
[----:B------:R-:W-:Y:S02]  /*3250*/  F2FP.BF16.F32.PACK_AB R47, R52, R47 ;  /* 0x0000002f342f723e */ /* 0x000fe400000010ff */
[----:B------:R-:W-:Y:S01]  /*3260*/  F2FP.BF16.F32.PACK_AB R40, R40, R61 ;  /* 0x0000003d2828723e */ /* 0x000fe200000010ff */
[----:B------:R-:W-:Y:S01]  /*3270*/  FMUL.FTZ R61, R61, UR6 ;  /* 0x000000063d3d7c20 */ /* 0x000fe20008410000 */
[----:B------:R-:W-:Y:S02]  /*3280*/  LOP3.LUT P2, RZ, R72, 0xff000000, RZ, 0xc0, !PT ;  /* 0xff00000048ff7812 */ /* 0x000fe4000784c0ff */
[----:B------:R-:W-:Y:S02]  /*3290*/  FSEL R52, R44, RZ, P3 ;  /* 0x000000ff2c347208 */ /* 0x000fe40001800000 */
[----:B------:R-:W-:-:S02]  /*32a0*/  LOP3.LUT P5, RZ, R76, 0xff00, RZ, 0xc0, !PT ;  /* 0x0000ff004cff7812 */ /* 0x000fc400078ac0ff */
[----:B------:R-:W-:Y:S02]  /*32b0*/  LOP3.LUT P6, RZ, R76, 0xff, RZ, 0xc0, !PT ;  /* 0x000000ff4cff7812 */ /* 0x000fe400078cc0ff */
[C---:B------:R-:W-:Y:S02]  /*32c0*/  LOP3.LUT P4, RZ, R72.reuse, 0xff00, RZ, 0xc0, !PT ;  /* 0x0000ff0048ff7812 */ /* 0x040fe4000788c0ff */
[----:B------:R-:W-:Y:S02]  /*32d0*/  LOP3.LUT P3, RZ, R72, 0xff, RZ, 0xc0, !PT ;  /* 0x000000ff48ff7812 */ /* 0x000fe4000786c0ff */
[----:B------:R-:W-:Y:S02]  /*32e0*/  F2FP.BF16.F32.PACK_AB R51, R48, R51 ;  /* 0x000000333033723e */ /* 0x000fe400000010ff */
[----:B------:R-:W-:Y:S02]  /*32f0*/  FSEL R54, R44, RZ, P2 ;  /* 0x000000ff2c367208 */ /* 0x000fe40001000000 */
[----:B0-----:R-:W-:-:S02]  /*3300*/  FSEL R53, R0, RZ, P5 ;  /* 0x000000ff00357208 */ /* 0x001fc40002800000 */
        /* <DEDUP_REMOVED lines=9> */
.L_x_935:
[----:B------:R-:W-:-:S04]  /*33a0*/  UISETP.NE.U32.AND UP0, UPT, UR4, URZ, UPT ;  /* 0x000000ff0400728c */ /* 0x000fc8000bf05070 */
[----:B------:R-:W-:-:S09]  /*33b0*/  UISETP.NE.AND.EX UP0, UPT, UR5, URZ, UPT, UP0 ;  /* 0x000000ff0500728c */ /* 0x000fd2000bf05300 */
[----:B------:R-:W-:Y:S05]  /*33c0*/  BRA.U UP0, `(.L_x_937) ;  /* 0x00000005004c7547 */ /* 0x000fea000b800000 */
[-CC-:B------:R-:W-:Y:S01]  /*33d0*/  FFMA.FTZ R152, R152, R177.reuse, R178.reuse ;  /* 0x000000b198987223 */ /* 0x180fe200000100b2 */
[-C--:B------:R-:W-:Y:S01]  /*33e0*/  FFMA.FTZ R67, R67, R177.reuse, R178 ;  /* 0x000000b143437223 */ /* 0x080fe200000100b2 */
[----:B------:R-:W-:Y:S01]  /*33f0*/  IMAD.U32 R45, R52, 0x10000, RZ ;  /* 0x00010000342d7824 */ /* 0x000fe200078e00ff */
[----:B------:R-:W-:Y:S01]  /*3400*/  SHF.L.U32 R46, R119, 0x10, RZ ;  /* 0x00000010772e7819 */ /* 0x000fe200000006ff */
[----:B------:R-:W-:Y:S01]  /*3410*/  FADD.FTZ R159, R159, -R152 ;  /* 0x800000989f9f7221 */ /* 0x000fe20000010000 */
[----:B------:R-:W-:Y:S01]  /*3420*/  FADD.FTZ R67, R64, -R67 ;  /* 0x8000004340437221 */ /* 0x000fe20000010000 */
[-CC-:B------:R-:W-:Y:S01]  /*3430*/  FFMA.FTZ R157, R157, R177.reuse, R178.reuse ;  /* 0x000000b19d9d7223 */ /* 0x180fe200000100b2 */
[----:B------:R-:W-:Y:S01]  /*3440*/  FFMA.FTZ R62, R62, R177, R178 ;  /* 0x000000b13e3e7223 */ /* 0x000fe200000100b2 */
[C---:B------:R-:W-:Y:S01]  /*3450*/  FFMA.FTZ R159, R150.reuse, R159, R45 ;  /* 0x0000009f969f7223 */ /* 0x040fe2000001002d */
[----:B------:R-:W-:Y:S01]  /*3460*/  FFMA.FTZ R46, R150, R67, R46 ;  /* 0x00000043962e7223 */ /* 0x000fe2000001002e */
[----:B------:R-:W-:Y:S01]  /*3470*/  SHF.L.U32 R45, R48, 0x10, RZ ;  /* 0x00000010302d7819 */ /* 0x000fe200000006ff */
[----:B------:R-:W-:Y:S01]  /*3480*/  FADD.FTZ R157, R70, -R157 ;  /* 0x8000009d469d7221 */ /* 0x000fe20000010000 */
[----:B------:R-:W-:Y:S01]  /*3490*/  SHF.L.U32 R44, R118, 0x10, RZ ;  /* 0x00000010762c7819 */ /* 0x000fe200000006ff */
[----:B------:R-:W-:Y:S01]  /*34a0*/  FMUL.FTZ R47, R46, UR6 ;  /* 0x000000062e2f7c20 */ /* 0x000fe20008410000 */
[----:B------:R-:W-:Y:S01]  /*34b0*/  FADD.FTZ R65, R65, -R62 ;  /* 0x8000003e41417221 */ /* 0x000fe20000010000 */
[----:B-----5:R-:W-:Y:S01]  /*34c0*/  LOP3.LUT P3, RZ, R77, 0xff0000, RZ, 0xc0, !PT ;  /* 0x00ff00004dff7812 */ /* 0x020fe2000786c0ff */
[----:B------:R-:W-:Y:S01]  /*34d0*/  FFMA.FTZ R157, R150, R157, R45 ;  /* 0x0000009d969d7223 */ /* 0x000fe2000001002d */
[----:B------:R-:W-:Y:S01]  /*34e0*/  ISETP.GE.U32.AND P2, PT, R76, RZ, PT ;  /* 0x000000ff4c00720c */ /* 0x000fe20003f46070 */
[-CC-:B------:R-:W-:Y:S01]  /*34f0*/  FFMA.FTZ R63, R63, R177.reuse, R178.reuse ;  /* 0x000000b13f3f7223 */ /* 0x180fe200000100b2 */
[----:B------:R-:W-:Y:S01]  /*3500*/  FFMA.FTZ R71, R71, R177, R178 ;  /* 0x000000b147477223 */ /* 0x000fe200000100b2 */
[----:B------:R-:W-:Y:S01]  /*3510*/  FFMA.FTZ R44, R150, R65, R44 ;  /* 0x00000041962c7223 */ /* 0x000fe2000001002c */
[----:B------:R-:W-:Y:S01]  /*3520*/  FMUL.FTZ R159, R159, UR6 ;  /* 0x000000069f9f7c20 */ /* 0x000fe20008410000 */
[----:B------:R-:W-:Y:S01]  /*3530*/  FSEL R51, R47, RZ, P3 ;  /* 0x000000ff2f337208 */ /* 0x000fe20001800000 */
[----:B------:R-:W-:Y:S01]  /*3540*/  FMUL.FTZ R157, R157, UR6 ;  /* 0x000000069d9d7c20 */ /* 0x000fe20008410000 */
[-CC-:B------:R-:W-:Y:S01]  /*3550*/  FFMA.FTZ R69, R69, R177.reuse, R178.reuse ;  /* 0x000000b145457223 */ /* 0x180fe200000100b2 */
[C---:B------:R-:W-:Y:S01]  /*3560*/  ISETP.GE.U32.AND.EX P5, PT, R77.reuse, 0x1000000, PT, P2 ;  /* 0x010000004d00780c */ /* 0x040fe20003fa6120 */
[----:B------:R-:W-:Y:S01]  /*3570*/  FFMA.FTZ R0, R0, R177, R178 ;  /* 0x000000b100007223 */ /* 0x000fe200000100b2 */
[----:B------:R-:W-:Y:S01]  /*3580*/  LOP3.LUT P3, RZ, R77, 0xff00, RZ, 0xc0, !PT ;  /* 0x0000ff004dff7812 */ /* 0x000fe2000786c0ff */
[----:B------:R-:W-:Y:S01]  /*3590*/  FADD.FTZ R63, R60, -R63 ;  /* 0x8000003f3c3f7221 */ /* 0x000fe20000010000 */
[----:B------:R-:W-:Y:S01]  /*35a0*/  SHF.L.U32 R48, R117, 0x10, RZ ;  /* 0x0000001075307819 */ /* 0x000fe200000006ff */
[----:B------:R-:W-:Y:S01]  /*35b0*/  FADD.FTZ R71, R68, -R71 ;  /* 0x8000004744477221 */ /* 0x000fe20000010000 */
[----:B------:R-:W-:Y:S01]  /*35c0*/  SHF.L.U32 R49, R49, 0x10, RZ ;  /* 0x0000001031317819 */ /* 0x000fe200000006ff */
[----:B------:R-:W-:Y:S01]  /*35d0*/  FMUL.FTZ R46, R44, UR6 ;  /* 0x000000062c2e7c20 */ /* 0x000fe20008410000 */
[----:B------:R-:W-:Y:S01]  /*35e0*/  ISETP.GE.U32.AND P2, PT, R72, RZ, PT ;  /* 0x000000ff4800720c */ /* 0x000fe20003f46070 */
[----:B------:R-:W-:Y:S01]  /*35f0*/  FADD.FTZ R69, R66, -R69 ;  /* 0x8000004542457221 */ /* 0x000fe20000010000 */
[----:B------:R-:W-:Y:S01]  /*3600*/  LOP3.LUT P4, RZ, R77, 0xff, RZ, 0xc0, !PT ;  /* 0x000000ff4dff7812 */ /* 0x000fe2000788c0ff */
[----:B------:R-:W-:Y:S01]  /*3610*/  IMAD.U32 R45, R50, 0x10000, RZ ;  /* 0x00010000322d7824 */ /* 0x000fe200078e00ff */
[----:B------:R-:W-:Y:S01]  /*3620*/  FSEL R54, R159, RZ, P5 ;  /* 0x000000ff9f367208 */ /* 0x000fe20002800000 */
[----:B------:R-:W-:Y:S01]  /*3630*/  FADD.FTZ R61, R61, -R0 ;  /* 0x800000003d3d7221 */ /* 0x000fe20000010000 */
[----:B0-----:R-:W-:Y:S01]  /*3640*/  FSEL R53, R157, RZ, P3 ;  /* 0x000000ff9d357208 */ /* 0x001fe20001800000 */
[C---:B------:R-:W-:Y:S01]  /*3650*/  FFMA.FTZ R48, R150.reuse, R63, R48 ;  /* 0x0000003f96307223 */ /* 0x040fe20000010030 */
[C---:B------:R-:W-:Y:S01]  /*3660*/  LOP3.LUT P6, RZ, R73.reuse, 0xff0000, RZ, 0xc0, !PT ;  /* 0x00ff000049ff7812 */ /* 0x040fe200078cc0ff */
[C---:B------:R-:W-:Y:S01]  /*3670*/  FFMA.FTZ R71, R150.reuse, R71, R49 ;  /* 0x0000004796477223 */ /* 0x040fe20000010031 */
[C---:B------:R-:W-:Y:S01]  /*3680*/  LOP3.LUT P5, RZ, R73.reuse, 0xff, RZ, 0xc0, !PT ;  /* 0x000000ff49ff7812 */ /* 0x040fe200078ac0ff */
[----:B------:R-:W-:Y:S01]  /*3690*/  FFMA.FTZ R69, R150, R69, R45 ;  /* 0x0000004596457223 */ /* 0x000fe2000001002d */
[C---:B------:R-:W-:Y:S01]  /*36a0*/  LOP3.LUT P3, RZ, R73.reuse, 0xff00, RZ, 0xc0, !PT ;  /* 0x0000ff0049ff7812 */ /* 0x040fe2000786c0ff */
[----:B------:R-:W-:Y:S01]  /*36b0*/  FMUL.FTZ R48, R48, UR6 ;  /* 0x0000000630307c20 */ /* 0x000fe20008410000 */
[----:B------:R-:W-:Y:S01]  /*36c0*/  ISETP.GE.U32.AND.EX P2, PT, R73, 0x1000000, PT, P2 ;  /* 0x010000004900780c */ /* 0x000fe20003f46120 */
[----:B------:R-:W-:Y:S01]  /*36d0*/  FMUL.FTZ R71, R71, UR6 ;  /* 0x0000000647477c20 */ /* 0x000fe20008410000 */
[----:B------:R-:W-:Y:S01]  /*36e0*/  SHF.L.U32 R0, R116, 0x10, RZ ;  /* 0x0000001074007819 */ /* 0x000fe200000006ff */
[----:B------:R-:W-:Y:S01]  /*36f0*/  FMUL.FTZ R69, R69, UR6 ;  /* 0x0000000645457c20 */ /* 0x000fe20008410000 */
[----:B------:R-:W-:-:S02]  /*3700*/  FSEL R52, R46, RZ, P4 ;  /* 0x000000ff2e347208 */ /* 0x000fc40002000000 */
[----:B------:R-:W-:Y:S01]  /*3710*/  FSEL R47, R47, RZ, P6 ;  /* 0x000000ff2f2f7208 */ /* 0x000fe20003000000 */
[----:B------:R-:W-:Y:S01]  /*3720*/  FFMA.FTZ R0, R150, R61, R0 ;  /* 0x0000003d96007223 */ /* 0x000fe20000010000 */
[----:B------:R-:W-:Y:S02]  /*3730*/  FSEL R46, R46, RZ, P5 ;  /* 0x000000ff2e2e7208 */ /* 0x000fe40002800000 */
[----:B------:R-:W-:Y:S02]  /*3740*/  FSEL R45, R157, RZ, P3 ;  /* 0x000000ff9d2d7208 */ /* 0x000fe40001800000 */
[----:B------:R-:W-:Y:S02]  /*3750*/  LOP3.LUT P6, RZ, R76, 0xff0000, RZ, 0xc0, !PT ;  /* 0x00ff00004cff7812 */ /* 0x000fe400078cc0ff */
[----:B------:R-:W-:Y:S02]  /*3760*/  FSEL R44, R159, RZ, P2 ;  /* 0x000000ff9f2c7208 */ /* 0x000fe40001000000 */
[----:B------:R-:W-:-:S02]  /*3770*/  LOP3.LUT P3, RZ, R72, 0xff0000, RZ, 0xc0, !PT ;  /* 0x00ff000048ff7812 */ /* 0x000fc4000786c0ff */
[----:B------:R-:W-:Y:S02]  /*3780*/  LOP3.LUT P2, RZ, R76, 0xff000000, RZ, 0xc0, !PT ;  /* 0xff0000004cff7812 */ /* 0x000fe4000784c0ff */
[----:B------:R-:W-:Y:S02]  /*3790*/  F2FP.BF16.F32.PACK_AB R46, R45, R46 ;  /* 0x0000002e2d2e723e */ /* 0x000fe400000010ff */
[----:B------:R-:W-:Y:S02]  /*37a0*/  F2FP.BF16.F32.PACK_AB R50, R53, R52 ;  /* 0x000000343532723e */ /* 0x000fe400000010ff */
[C---:B------:R-:W-:Y:S02]  /*37b0*/  FSEL R49, R48.reuse, RZ, P6 ;  /* 0x000000ff30317208 */ /* 0x040fe40003000000 */
[----:B------:R-:W-:Y:S01]  /*37c0*/  FSEL R45, R48, RZ, P3 ;  /* 0x000000ff302d7208 */ /* 0x000fe20001800000 */
[----:B------:R-:W-:Y:S01]  /*37d0*/  FMUL.FTZ R48, R0, UR6 ;  /* 0x0000000600307c20 */ /* 0x000fe20008410000 */
[----:B------:R-:W-:-:S02]  /*37e0*/  FSEL R52, R71, RZ, P2 ;  /* 0x000000ff47347208 */ /* 0x000fc40001000000 */
[----:B------:R-:W-:Y:S02]  /*37f0*/  LOP3.LUT P2, RZ, R72, 0xff, RZ, 0xc0, !PT ;  /* 0x000000ff48ff7812 */ /* 0x000fe4000784c0ff */
[C---:B------:R-:W-:Y:S02]  /*3800*/  LOP3.LUT P4, RZ, R76.reuse, 0xff00, RZ, 0xc0, !PT ;  /* 0x0000ff004cff7812 */ /* 0x040fe4000788c0ff */
[----:B------:R-:W-:Y:S02]  /*3810*/  LOP3.LUT P5, RZ, R76, 0xff, RZ, 0xc0, !PT ;  /* 0x000000ff4cff7812 */ /* 0x000fe400078ac0ff */
[C---:B------:R-:W-:Y:S02]  /*3820*/  LOP3.LUT P6, RZ, R72.reuse, 0xff000000, RZ, 0xc0, !PT ;  /* 0xff00000048ff7812 */ /* 0x040fe400078cc0ff */
[----:B------:R-:W-:Y:S02]  /*3830*/  LOP3.LUT P3, RZ, R72, 0xff00, RZ, 0xc0, !PT ;  /* 0x0000ff0048ff7812 */ /* 0x000fe4000786c0ff */
[----:B------:R-:W-:-:S02]  /*3840*/  F2FP.BF16.F32.PACK_AB R47, R44, R47 ;  /* 0x0000002f2c2f723e */ /* 0x000fc400000010ff */
[C---:B------:R-:W-:Y:S02]  /*3850*/  FSEL R44, R48.reuse, RZ, P2 ;  /* 0x000000ff302c7208 */ /* 0x040fe40001000000 */
[----:B------:R-:W-:Y:S02]  /*3860*/  FSEL R0, R71, RZ, P6 ;  /* 0x000000ff47007208 */ /* 0x000fe40003000000 */
[C---:B------:R-:W-:Y:S02]  /*3870*/  FSEL R55, R69.reuse, RZ, P4 ;  /* 0x000000ff45377208 */ /* 0x040fe40002000000 */
        /* <DEDUP_REMOVED lines=8> */
.L_x_937:
[-CC-:B------:R-:W-:Y:S01]  /*3900*/  FFMA.FTZ R152, R152, R177.reuse, R178.reuse ;  /* 0x000000b198987223 */ /* 0x180fe200000100b2 */
[----:B------:R-:W-:Y:S02]  /*3910*/  IMAD.U32 R41, R52, 0x10000, RZ ;  /* 0x0001000034297824 */ /* 0x000fe400078e00ff */
[-C--:B------:R-:W-:Y:S01]  /*3920*/  FFMA.FTZ R67, R67, R177.reuse, R178 ;  /* 0x000000b143437223 */ /* 0x080fe200000100b2 */
[----:B-----5:R-:W-:Y:S01]  /*3930*/  ISETP.GE.U32.AND P2, PT, R76, RZ, PT ;  /* 0x000000ff4c00720c */ /* 0x020fe20003f46070 */
[----:B------:R-:W-:Y:S01]  /*3940*/  FADD.FTZ R159, R159, -R152 ;  /* 0x800000989f9f7221 */ /* 0x000fe20000010000 */
[----:B------:R-:W-:Y:S01]  /*3950*/  ISETP.GE.U32.AND P3, PT, R72, RZ, PT ;  /* 0x000000ff4800720c */ /* 0x000fe20003f66070 */
[----:B------:R-:W-:Y:S01]  /*3960*/  FFMA.FTZ R62, R62, R177, R178 ;  /* 0x000000b13e3e7223 */ /* 0x000fe200000100b2 */
[----:B------:R-:W-:Y:S01]  /*3970*/  SHF.L.U32 R42, R119, 0x10, RZ ;  /* 0x00000010772a7819 */ /* 0x000fe200000006ff */
[----:B------:R-:W-:Y:S01]  /*3980*/  FFMA.FTZ R54, R150, R159, R41 ;  /* 0x0000009f96367223 */ /* 0x000fe20000010029 */
[----:B------:R-:W-:Y:S01]  /*3990*/  FADD.FTZ R67, R64, -R67 ;  /* 0x8000004340437221 */ /* 0x000fe20000010000 */
[----:B------:R-:W-:Y:S01]  /*39a0*/  ISETP.GE.U32.AND.EX P2, PT, R77, 0x1000000, PT, P2 ;  /* 0x010000004d00780c */ /* 0x000fe20003f46120 */
[----:B------:R-:W-:Y:S01]  /*39b0*/  FADD.FTZ R65, R65, -R62 ;  /* 0x8000003e41417221 */ /* 0x000fe20000010000 */
[----:B------:R-:W-:Y:S01]  /*39c0*/  FMUL.FTZ R41, R54, UR6 ;  /* 0x0000000636297c20 */ /* 0x000fe20008410000 */
[----:B------:R-:W-:Y:S01]  /*39d0*/  ISETP.GE.U32.AND.EX P3, PT, R73, 0x1000000, PT, P3 ;  /* 0x010000004900780c */ /* 0x000fe20003f66130 */
[----:B------:R-:W-:Y:S01]  /*39e0*/  FFMA.FTZ R157, R157, R177, R178 ;  /* 0x000000b19d9d7223 */ /* 0x000fe200000100b2 */
[----:B------:R-:W-:Y:S01]  /*39f0*/  SHF.L.U32 R40, R118, 0x10, RZ ;  /* 0x0000001076287819 */ /* 0x000fe200000006ff */
[----:B------:R-:W-:Y:S01]  /*3a00*/  FFMA.FTZ R43, R150, R67, R42 ;  /* 0x00000043962b7223 */ /* 0x000fe2000001002a */
[C---:B0-----:R-:W-:Y:S01]  /*3a10*/  FSEL R53, R41.reuse, RZ, P2 ;  /* 0x000000ff29357208 */ /* 0x041fe20001000000 */
[----:B------:R-:W-:Y:S01]  /*3a20*/  FADD.FTZ R157, R70, -R157 ;  /* 0x8000009d469d7221 */ /* 0x000fe20000010000 */
[----:B------:R-:W-:Y:S01]  /*3a30*/  FSEL R56, R41, RZ, P3 ;  /* 0x000000ff29387208 */ /* 0x000fe20001800000 */
[----:B------:R-:W-:Y:S01]  /*3a40*/  FFMA.FTZ R65, R150, R65, R40 ;  /* 0x0000004196417223 */ /* 0x000fe20000010028 */
[----:B------:R-:W-:Y:S01]  /*3a50*/  SHF.L.U32 R41, R48, 0x10, RZ ;  /* 0x0000001030297819 */ /* 0x000fe200000006ff */
[----:B------:R-:W-:Y:S01]  /*3a60*/  FMUL.FTZ R40, R43, UR6 ;  /* 0x000000062b287c20 */ /* 0x000fe20008410000 */
[----:B------:R-:W-:Y:S01]  /*3a70*/  LOP3.LUT P6, RZ, R77, 0xff0000, RZ, 0xc0, !PT ;  /* 0x00ff00004dff7812 */ /* 0x000fe200078cc0ff */
[--C-:B------:R-:W-:Y:S01]  /*3a80*/  FFMA.FTZ R63, R63, R177, R178.reuse ;  /* 0x000000b13f3f7223 */ /* 0x100fe200000100b2 */
[----:B------:R-:W-:Y:S01]  /*3a90*/  LOP3.LUT P4, RZ, R73, 0xff0000, RZ, 0xc0, !PT ;  /* 0x00ff000049ff7812 */ /* 0x000fe2000788c0ff */
[----:B------:R-:W-:Y:S01]  /*3aa0*/  FFMA.FTZ R44, R150, R157, R41 ;  /* 0x0000009d962c7223 */ /* 0x000fe20000010029 */
[C---:B------:R-:W-:Y:S01]  /*3ab0*/  FSEL R52, R40.reuse, RZ, P6 ;  /* 0x000000ff28347208 */ /* 0x040fe20003000000 */
[-CC-:B------:R-:W-:Y:S01]  /*3ac0*/  FFMA.FTZ R71, R71, R177.reuse, R178.reuse ;  /* 0x000000b147477223 */ /* 0x180fe200000100b2 */
[----:B------:R-:W-:Y:S01]  /*3ad0*/  FSEL R47, R40, RZ, P4 ;  /* 0x000000ff282f7208 */ /* 0x000fe20002000000 */
[----:B------:R-:W-:Y:S01]  /*3ae0*/  FMUL.FTZ R40, R65, UR6 ;  /* 0x0000000641287c20 */ /* 0x000fe20008410000 */
[----:B------:R-:W-:Y:S01]  /*3af0*/  LOP3.LUT P5, RZ, R77, 0xff, RZ, 0xc0, !PT ;  /* 0x000000ff4dff7812 */ /* 0x000fe200078ac0ff */
[----:B------:R-:W-:Y:S01]  /*3b00*/  FMUL.FTZ R41, R44, UR6 ;  /* 0x000000062c297c20 */ /* 0x000fe20008410000 */
[----:B------:R-:W-:Y:S01]  /*3b10*/  LOP3.LUT P6, RZ, R73, 0xff, RZ, 0xc0, !PT ;  /* 0x000000ff49ff7812 */ /* 0x000fe200078cc0ff */
[-CC-:B------:R-:W-:Y:S01]  /*3b20*/  FFMA.FTZ R0, R0, R177.reuse, R178.reuse ;  /* 0x000000b100007223 */ /* 0x180fe200000100b2 */
[----:B------:R-:W-:Y:S01]  /*3b30*/  LOP3.LUT P4, RZ, R77, 0xff00, RZ, 0xc0, !PT ;  /* 0x0000ff004dff7812 */ /* 0x000fe2000788c0ff */
[----:B------:R-:W-:Y:S01]  /*3b40*/  FADD.FTZ R63, R60, -R63 ;  /* 0x8000003f3c3f7221 */ /* 0x000fe20000010000 */
[----:B------:R-:W-:Y:S01]  /*3b50*/  FSEL R50, R40, RZ, P5 ;  /* 0x000000ff28327208 */ /* 0x000fe20002800000 */
[----:B------:R-:W-:Y:S01]  /*3b60*/  FADD.FTZ R71, R68, -R71 ;  /* 0x8000004744477221 */ /* 0x000fe20000010000 */
[----:B------:R-:W-:Y:S01]  /*3b70*/  FSEL R46, R40, RZ, P6 ;  /* 0x000000ff282e7208 */ /* 0x000fe20003000000 */
[----:B------:R-:W-:Y:S01]  /*3b80*/  FFMA.FTZ R69, R69, R177, R178 ;  /* 0x000000b145457223 */ /* 0x000fe200000100b2 */
[----:B------:R-:W-:Y:S01]  /*3b90*/  SHF.L.U32 R42, R49, 0x10, RZ ;  /* 0x00000010312a7819 */ /* 0x000fe200000006ff */
[----:B------:R-:W-:Y:S01]  /*3ba0*/  FADD.FTZ R61, R61, -R0 ;  /* 0x800000003d3d7221 */ /* 0x000fe20000010000 */
[----:B------:R-:W-:Y:S01]  /*3bb0*/  SHF.L.U32 R40, R117, 0x10, RZ ;  /* 0x0000001075287819 */ /* 0x000fe200000006ff */
[----:B------:R-:W-:Y:S01]  /*3bc0*/  FADD.FTZ R69, R66, -R69 ;  /* 0x8000004542457221 */ /* 0x000fe20000010000 */
[----:B------:R-:W-:Y:S01]  /*3bd0*/  FSEL R45, R41, RZ, P4 ;  /* 0x000000ff292d7208 */ /* 0x000fe20002000000 */
[C---:B------:R-:W-:Y:S01]  /*3be0*/  FFMA.FTZ R71, R150.reuse, R71, R42 ;  /* 0x0000004796477223 */ /* 0x040fe2000001002a */
[----:B------:R-:W-:Y:S01]  /*3bf0*/  LOP3.LUT P4, RZ, R73, 0xff00, RZ, 0xc0, !PT ;  /* 0x0000ff0049ff7812 */ /* 0x000fe2000788c0ff */
[----:B------:R-:W-:Y:S01]  /*3c00*/  FFMA.FTZ R40, R150, R63, R40 ;  /* 0x0000003f96287223 */ /* 0x000fe20000010028 */
[----:B------:R-:W-:Y:S01]  /*3c10*/  SHF.L.U32 R0, R116, 0x10, RZ ;  /* 0x0000001074007819 */ /* 0x000fe200000006ff */
[----:B------:R-:W-:Y:S01]  /*3c20*/  IMAD.U32 R51, R51, 0x10000, RZ ;  /* 0x0001000033337824 */ /* 0x000fe200078e00ff */
[----:B------:R-:W-:-:S02]  /*3c30*/  FSEL R41, R41, RZ, P4 ;  /* 0x000000ff29297208 */ /* 0x000fc40002000000 */
[----:B------:R-:W-:Y:S01]  /*3c40*/  F2FP.BF16.F32.PACK_AB R42, R44, R65 ;  /* 0x000000412c2a723e */ /* 0x000fe200000010ff */
[----:B------:R-:W-:Y:S01]  /*3c50*/  FMUL.FTZ R44, R40, UR6 ;  /* 0x00000006282c7c20 */ /* 0x000fe20008410000 */
[----:B------:R-:W-:Y:S01]  /*3c60*/  F2FP.BF16.F32.PACK_AB R46, R41, R46 ;  /* 0x0000002e292e723e */ /* 0x000fe200000010ff */
[----:B------:R-:W-:Y:S01]  /*3c70*/  FFMA.FTZ R69, R150, R69, R51 ;  /* 0x0000004596457223 */ /* 0x000fe20000010033 */
[----:B------:R-:W-:Y:S01]  /*3c80*/  LOP3.LUT P2, RZ, R76, 0xff0000, RZ, 0xc0, !PT ;  /* 0x00ff00004cff7812 */ /* 0x000fe2000784c0ff */
[----:B------:R-:W-:Y:S01]  /*3c90*/  FFMA.FTZ R0, R150, R61, R0 ;  /* 0x0000003d96007223 */ /* 0x000fe20000010000 */
[----:B------:R-:W-:Y:S02]  /*3ca0*/  LOP3.LUT P4, RZ, R72, 0xff0000, RZ, 0xc0, !PT ;  /* 0x00ff000048ff7812 */ /* 0x000fe4000788c0ff */
[C---:B------:R-:W-:Y:S01]  /*3cb0*/  F2FP.BF16.F32.PACK_AB R41, R71.reuse, R40 ;  /* 0x000000284729723e */ /* 0x040fe200000010ff */
[----:B------:R-:W-:Y:S01]  /*3cc0*/  FMUL.FTZ R71, R71, UR6 ;  /* 0x0000000647477c20 */ /* 0x000fe20008410000 */
[----:B------:R-:W-:-:S02]  /*3cd0*/  LOP3.LUT P3, RZ, R76, 0xff000000, RZ, 0xc0, !PT ;  /* 0xff0000004cff7812 */ /* 0x000fc4000786c0ff */
[----:B------:R-:W-:Y:S02]  /*3ce0*/  F2FP.BF16.F32.PACK_AB R50, R45, R50 ;  /* 0x000000322d32723e */ /* 0x000fe400000010ff */
[C---:B------:R-:W-:Y:S02]  /*3cf0*/  FSEL R49, R44.reuse, RZ, P2 ;  /* 0x000000ff2c317208 */ /* 0x040fe40001000000 */
[----:B------:R-:W-:Y:S01]  /*3d00*/  FSEL R45, R44, RZ, P4 ;  /* 0x000000ff2c2d7208 */ /* 0x000fe20002000000 */
[----:B------:R-:W-:Y:S01]  /*3d10*/  FMUL.FTZ R44, R69, UR6 ;  /* 0x00000006452c7c20 */ /* 0x000fe20008410000 */
[----:B------:R-:W-:Y:S02]  /*3d20*/  F2FP.BF16.F32.PACK_AB R51, R53, R52 ;  /* 0x000000343533723e */ /* 0x000fe400000010ff */
[----:B------:R-:W-:Y:S01]  /*3d30*/  F2FP.BF16.F32.PACK_AB R40, R69, R0 ;  /* 0x000000004528723e */ /* 0x000fe200000010ff */
[----:B------:R-:W-:Y:S01]  /*3d40*/  FMUL.FTZ R0, R0, UR6 ;  /* 0x0000000600007c20 */ /* 0x000fe20008410000 */
[----:B------:R-:W-:-:S02]  /*3d50*/  LOP3.LUT P5, RZ, R76, 0xff00, RZ, 0xc0, !PT ;  /* 0x0000ff004cff7812 */ /* 0x000fc400078ac0ff */
[----:B------:R-:W-:Y:S02]  /*3d60*/  FSEL R52, R71, RZ, P3 ;  /* 0x000000ff47347208 */ /* 0x000fe40001800000 */
[----:B------:R-:W-:Y:S02]  /*3d70*/  LOP3.LUT P6, RZ, R76, 0xff, RZ, 0xc0, !PT ;  /* 0x000000ff4cff7812 */ /* 0x000fe400078cc0ff */
[C---:B------:R-:W-:Y:S02]  /*3d80*/  LOP3.LUT P2, RZ, R72.reuse, 0xff000000, RZ, 0xc0, !PT ;  /* 0xff00000048ff7812 */ /* 0x040fe4000784c0ff */
[C---:B------:R-:W-:Y:S02]  /*3d90*/  LOP3.LUT P4, RZ, R72.reuse, 0xff00, RZ, 0xc0, !PT ;  /* 0x0000ff0048ff7812 */ /* 0x040fe4000788c0ff */
[----:B------:R-:W-:Y:S02]  /*3da0*/  LOP3.LUT P3, RZ, R72, 0xff, RZ, 0xc0, !PT ;  /* 0x000000ff48ff7812 */ /* 0x000fe4000786c0ff */
[----:B------:R-:W-:-:S02]  /*3db0*/  F2FP.BF16.F32.PACK_AB R43, R54, R43 ;  /* 0x0000002b362b723e */ /* 0x000fc400000010ff */
[C---:B------:R-:W-:Y:S02]  /*3dc0*/  FSEL R55, R44.reuse, RZ, P5 ;  /* 0x000000ff2c377208 */ /* 0x040fe40002800000 */
[----:B------:R-:W-:Y:S02]  /*3dd0*/  FSEL R54, R71, RZ, P2 ;  /* 0x000000ff47367208 */ /* 0x000fe40001000000 */
[----:B------:R-:W-:Y:S02]  /*3de0*/  FSEL R44, R44, RZ, P4 ;  /* 0x000000ff2c2c7208 */ /* 0x000fe40002000000 */
[C---:B------:R-:W-:Y:S02]  /*3df0*/  FSEL R53, R0.reuse, RZ, P3 ;  /* 0x000000ff00357208 */ /* 0x040fe40001800000 */
[----:B------:R-:W-:Y:S02]  /*3e00*/  FSEL R48, R0, RZ, P6 ;  /* 0x000000ff00307208 */ /* 0x000fe40003000000 */
[----:B------:R-:W-:-:S02]  /*3e10*/  F2FP.BF16.F32.PACK_AB R47, R56, R47 ;  /* 0x0000002f382f723e */ /* 0x000fc400000010ff */
[----:B------:R-:W-:Y:S02]  /*3e20*/  F2FP.BF16.F32.PACK_AB R45, R54, R45 ;  /* 0x0000002d362d723e */ /* 0x000fe400000010ff */
[----:B------:R-:W-:Y:S02]  /*3e30*/  F2FP.BF16.F32.PACK_AB R49, R52, R49 ;  /* 0x000000313431723e */ /* 0x000fe400000010ff */
[----:B------:R-:W-:Y:S02]  /*3e40*/  F2FP.BF16.F32.PACK_AB R44, R44, R53 ;  /* 0x000000352c2c723e */ /* 0x000fe400000010ff */
[----:B------:R-:W-:-:S07]  /*3e50*/  F2FP.BF16.F32.PACK_AB R48, R55, R48 ;  /* 0x000000303730723e */ /* 0x000fce00000010ff */
.L_x_933:
        /* <DEDUP_REMOVED lines=16> */
[-C--:B------:R-:W-:Y:S01]  /*3f60*/  FFMA.FTZ R160, R160, R177.reuse, R178 ;  /* 0x000000b1a0a07223 */ /* 0x080fe200000100b2 */
[----:B0-----:R-:W-:Y:S02]  /*3f70*/  IMAD.U32 R41, R39, 0x10000, RZ ;  /* 0x0001000027297824 */ /* 0x001fe400078e00ff */
[----:B------:R-:W-:Y:S01]  /*3f80*/  FADD.FTZ R165, R165, -R158 ;  /* 0x8000009ea5a57221 */ /* 0x000fe20000010000 */
[----:B------:R-:W-:Y:S01]  /*3f90*/  SHF.L.U32 R170, R170, 0x10, RZ ;  /* 0x00000010aaaa7819 */ /* 0x000fe200000006ff */
[----:B------:R-:W-:Y:S01]  /*3fa0*/  FADD.FTZ R175, R168, -R175 ;  /* 0x800000afa8af7221 */ /* 0x000fe20000010000 */
[----:B------:R-:W-:Y:S01]  /*3fb0*/  FFMA.FTZ R173, R173, R177, R178 ;  /* 0x000000b1adad7223 */ /* 0x000fe200000100b2 */
[----:B------:R-:W-:Y:S01]  /*3fc0*/  SHF.L.U32 R0, R38, 0x10, RZ ;  /* 0x0000001026007819 */ /* 0x000fe200000006ff */
[----:B------:R-:W-:Y:S01]  /*3fd0*/  FADD.FTZ R167, R167, -R160 ;  /* 0x800000a0a7a77221 */ /* 0x000fe20000010000 */
[----:B------:R-:W-:Y:S01]  /*3fe0*/  FFMA.FTZ R43, R150, R165, R41 ;  /* 0x000000a5962b7223 */ /* 0x000fe20000010029 */
[----:B------:R-:W-:Y:S01]  /*3ff0*/  SHF.L.U32 R41, R172, 0x10, RZ ;  /* 0x00000010ac297819 */ /* 0x000fe200000006ff */
[----:B------:R-:W-:Y:S01]  /*4000*/  FFMA.FTZ R170, R150, R175, R170 ;  /* 0x000000af96aa7223 */ /* 0x000fe200000100aa */
[----:B------:R-:W-:Y:S01]  /*4010*/  FADD.FTZ R173, R166, -R173 ;  /* 0x800000ada6ad7221 */ /* 0x000fe20000010000 */
[----:B------:R-:W-:Y:S01]  /*4020*/  ISETP.GE.U32.AND P1, PT, R74, RZ, PT ;  /* 0x000000ff4a00720c */ /* 0x000fe20003f26070 */
[----:B------:R-:W-:Y:S01]  /*4030*/  FFMA.FTZ R42, R150, R167, R0 ;  /* 0x000000a7962a7223 */ /* 0x000fe20000010000 */
[----:B------:R-:W-:Y:S01]  /*4040*/  ISETP.GE.U32.AND P3, PT, R2, RZ, PT ;  /* 0x000000ff0200720c */ /* 0x000fe20003f66070 */
[----:B------:R-:W-:Y:S01]  /*4050*/  FMUL.FTZ R0, R43, UR6 ;  /* 0x000000062b007c20 */ /* 0x000fe20008410000 */
[--C-:B------:R-:W-:Y:S01]  /*4060*/  FFMA.FTZ R169, R169, R177, R178.reuse ;  /* 0x000000b1a9a97223 */ /* 0x100fe200000100b2 */
[----:B------:R-:W-:Y:S01]  /*4070*/  LOP3.LUT P6, RZ, R75, 0xff0000, RZ, 0xc0, !PT ;  /* 0x00ff00004bff7812 */ /* 0x000fe200078cc0ff */
[----:B------:R-:W-:Y:S01]  /*4080*/  FMUL.FTZ R40, R170, UR6 ;  /* 0x00000006aa287c20 */ /* 0x000fe20008410000 */
[----:B------:R-:W-:Y:S01]  /*4090*/  LOP3.LUT P4, RZ, R3, 0xff0000, RZ, 0xc0, !PT ;  /* 0x00ff000003ff7812 */ /* 0x000fe2000788c0ff */
[----:B------:R-:W-:Y:S01]  /*40a0*/  FFMA.FTZ R173, R150, R173, R41 ;  /* 0x000000ad96ad7223 */ /* 0x000fe20000010029 */
[----:B------:R-:W-:Y:S01]  /*40b0*/  ISETP.GE.U32.AND.EX P1, PT, R75, 0x1000000, PT, P1 ;  /* 0x010000004b00780c */ /* 0x000fe20003f26110 */
[-CC-:B------:R-:W-:Y:S01]  /*40c0*/  FFMA.FTZ R156, R156, R177.reuse, R178.reuse ;  /* 0x000000b19c9c7223 */ /* 0x180fe200000100b2 */
[----:B------:R-:W-:Y:S01]  /*40d0*/  ISETP.GE.U32.AND.EX P3, PT, R3, 0x1000000, PT, P3 ;  /* 0x010000000300780c */ /* 0x000fe20003f66130 */
[----:B------:R-:W-:Y:S01]  /*40e0*/  FFMA.FTZ R164, R164, R177, R178 ;  /* 0x000000b1a4a47223 */ /* 0x000fe200000100b2 */
[----:B------:R-:W-:Y:S01]  /*40f0*/  FSEL R51, R0, RZ, P6 ;  /* 0x000000ff00337208 */ /* 0x000fe20003000000 */
[----:B------:R-:W-:Y:S01]  /*4100*/  FADD.FTZ R169, R162, -R169 ;  /* 0x800000a9a2a97221 */ /* 0x000fe20000010000 */
[----:B------:R-:W-:Y:S01]  /*4110*/  FSEL R47, R0, RZ, P4 ;  /* 0x000000ff002f7208 */ /* 0x000fe20002000000 */
[----:B------:R-:W-:-:S02]  /*4120*/  IMAD.U32 R41, R176, 0x10000, RZ ;  /* 0x00010000b0297824 */ /* 0x000fc400078e00ff */
[----:B------:R-:W-:Y:S01]  /*4130*/  FMUL.FTZ R44, R173, UR6 ;  /* 0x00000006ad2c7c20 */ /* 0x000fe20008410000 */
[----:B------:R-:W-:Y:S01]  /*4140*/  LOP3.LUT P4, RZ, R75, 0xff00, RZ, 0xc0, !PT ;  /* 0x0000ff004bff7812 */ /* 0x000fe2000788c0ff */
[----:B------:R-:W-:Y:S01]  /*4150*/  FMUL.FTZ R0, R42, UR6 ;  /* 0x000000062a007c20 */ /* 0x000fe20008410000 */
[C---:B------:R-:W-:Y:S01]  /*4160*/  FSEL R48, R40.reuse, RZ, P1 ;  /* 0x000000ff28307208 */ /* 0x040fe20000800000 */
[----:B------:R-:W-:Y:S01]  /*4170*/  FADD.FTZ R163, R163, -R156 ;  /* 0x8000009ca3a37221 */ /* 0x000fe20000010000 */
[----:B------:R-:W-:Y:S01]  /*4180*/  FSEL R54, R40, RZ, P3 ;  /* 0x000000ff28367208 */ /* 0x000fe20001800000 */
[----:B------:R-:W-:Y:S01]  /*4190*/  FADD.FTZ R171, R171, -R164 ;  /* 0x800000a4abab7221 */ /* 0x000fe20000010000 */
[----:B------:R-:W-:Y:S01]  /*41a0*/  LOP3.LUT P5, RZ, R75, 0xff, RZ, 0xc0, !PT ;  /* 0x000000ff4bff7812 */ /* 0x000fe200078ac0ff */
[----:B------:R-:W-:Y:S01]  /*41b0*/  FFMA.FTZ R154, R154, R177, R178 ;  /* 0x000000b19a9a7223 */ /* 0x000fe200000100b2 */
[----:B------:R-:W-:Y:S01]  /*41c0*/  LOP3.LUT P6, RZ, R3, 0xff, RZ, 0xc0, !PT ;  /* 0x000000ff03ff7812 */ /* 0x000fe200078cc0ff */
[----:B------:R-:W-:Y:S01]  /*41d0*/  FFMA.FTZ R169, R150, R169, R41 ;  /* 0x000000a996a97223 */ /* 0x000fe20000010029 */
[----:B------:R-:W-:Y:S01]  /*41e0*/  SHF.L.U32 R174, R174, 0x10, RZ ;  /* 0x00000010aeae7819 */ /* 0x000fe200000006ff */
[----:B------:R-:W-:Y:S01]  /*41f0*/  FADD.FTZ R161, R161, -R154 ;  /* 0x8000009aa1a17221 */ /* 0x000fe20000010000 */
[----:B------:R-:W-:-:S02]  /*4200*/  SHF.L.U32 R40, R37, 0x10, RZ ;  /* 0x0000001025287819 */ /* 0x000fc400000006ff */
[----:B------:R-:W-:Y:S01]  /*4210*/  FSEL R41, R44, RZ, P4 ;  /* 0x000000ff2c297208 */ /* 0x000fe20002000000 */
[----:B------:R-:W-:Y:S01]  /*4220*/  FFMA.FTZ R171, R150, R171, R174 ;  /* 0x000000ab96ab7223 */ /* 0x000fe200000100ae */
[----:B------:R-:W-:Y:S01]  /*4230*/  FSEL R50, R0, RZ, P5 ;  /* 0x000000ff00327208 */ /* 0x000fe20002800000 */
[----:B------:R-:W-:Y:S01]  /*4240*/  FFMA.FTZ R40, R150, R163, R40 ;  /* 0x000000a396287223 */ /* 0x000fe20000010028 */
[----:B------:R-:W-:Y:S02]  /*4250*/  FSEL R46, R0, RZ, P6 ;  /* 0x000000ff002e7208 */ /* 0x000fe40003000000 */
[----:B------:R-:W-:Y:S02]  /*4260*/  LOP3.LUT P4, RZ, R3, 0xff00, RZ, 0xc0, !PT ;  /* 0x0000ff0003ff7812 */ /* 0x000fe4000788c0ff */
[----:B------:R-:W-:Y:S02]  /*4270*/  SHF.L.U32 R0, R36, 0x10, RZ ;  /* 0x0000001024007819 */ /* 0x000fe400000006ff */
[----:B------:R-:W-:Y:S01]  /*4280*/  FSEL R45, R44, RZ, P4 ;  /* 0x000000ff2c2d7208 */ /* 0x000fe20002000000 */
[----:B------:R-:W-:Y:S01]  /*4290*/  FMUL.FTZ R44, R40, UR6 ;  /* 0x00000006282c7c20 */ /* 0x000fe20008410000 */
[----:B------:R-:W-:Y:S01]  /*42a0*/  F2FP.BF16.F32.PACK_AB R50, R41, R50 ;  /* 0x000000322932723e */ /* 0x000fe200000010ff */
[----:B------:R-:W-:Y:S01]  /*42b0*/  FFMA.FTZ R0, R150, R161, R0 ;  /* 0x000000a196007223 */ /* 0x000fe20000010000 */
[----:B------:R-:W-:-:S02]  /*42c0*/  LOP3.LUT P1, RZ, R74, 0xff0000, RZ, 0xc0, !PT ;  /* 0x00ff00004aff7812 */ /* 0x000fc4000782c0ff */
[----:B------:R-:W-:Y:S02]  /*42d0*/  LOP3.LUT P4, RZ, R2, 0xff0000, RZ, 0xc0, !PT ;  /* 0x00ff000002ff7812 */ /* 0x000fe4000788c0ff */
[C---:B------:R-:W-:Y:S01]  /*42e0*/  F2FP.BF16.F32.PACK_AB R41, R171.reuse, R40 ;  /* 0x00000028ab29723e */ /* 0x040fe200000010ff */
[----:B------:R-:W-:Y:S01]  /*42f0*/  FMUL.FTZ R171, R171, UR6 ;  /* 0x00000006abab7c20 */ /* 0x000fe20008410000 */
[----:B------:R-:W-:Y:S02]  /*4300*/  LOP3.LUT P3, RZ, R74, 0xff000000, RZ, 0xc0, !PT ;  /* 0xff0000004aff7812 */ /* 0x000fe4000786c0ff */
        /* <DEDUP_REMOVED lines=8> */
[----:B------:R-:W-:Y:S02]  /*4390*/  LOP3.LUT P4, RZ, R2, 0xff00, RZ, 0xc0, !PT ;  /* 0x0000ff0002ff7812 */ /* 0x000fe4000788c0ff */
[----:B------:R-:W-:Y:S02]  /*43a0*/  FSEL R54, R171, RZ, P3 ;  /* 0x000000ffab367208 */ /* 0x000fe40001800000 */
[----:B------:R-:W-:Y:S02]  /*43b0*/  LOP3.LUT P6, RZ, R74, 0xff, RZ, 0xc0, !PT ;  /* 0x000000ff4aff7812 */ /* 0x000fe400078cc0ff */
[----:B------:R-:W-:-:S02]  /*43c0*/  LOP3.LUT P1, RZ, R2, 0xff000000, RZ, 0xc0, !PT ;  /* 0xff00000002ff7812 */ /* 0x000fc4000782c0ff */
[----:B------:R-:W-:Y:S02]  /*43d0*/  LOP3.LUT P3, RZ, R2, 0xff, RZ, 0xc0, !PT ;  /* 0x000000ff02ff7812 */ /* 0x000fe4000786c0ff */
[----:B------:R-:W-:Y:S02]  /*43e0*/  F2FP.BF16.F32.PACK_AB R51, R48, R51 ;  /* 0x000000333033723e */ /* 0x000fe400000010ff */
[C---:B------:R-:W-:Y:S02]  /*43f0*/  FSEL R55, R44.reuse, RZ, P5 ;  /* 0x000000ff2c377208 */ /* 0x040fe40002800000 */
        /* <DEDUP_REMOVED lines=11> */
.L_x_940:
[-CC-:B------:R-:W-:Y:S01]  /*44b0*/  FFMA.FTZ R175, R175, R177.reuse, R178.reuse ;  /* 0x000000b1afaf7223 */ /* 0x180fe200000100b2 */
[-C--:B------:R-:W-:Y:S01]  /*44c0*/  FFMA.FTZ R158, R158, R177.reuse, R178 ;  /* 0x000000b19e9e7223 */ /* 0x080fe200000100b2 */
[----:B0-----:R-:W-:Y:S01]  /*44d0*/  IMAD.U32 R45, R170, 0x10000, RZ ;  /* 0x00010000aa2d7824 */ /* 0x001fe200078e00ff */
[----:B------:R-:W-:Y:S01]  /*44e0*/  SHF.L.U32 R44, R39, 0x10, RZ ;  /* 0x00000010272c7819 */ /* 0x000fe200000006ff */
[----:B------:R-:W-:Y:S01]  /*44f0*/  FADD.FTZ R175, R168, -R175 ;  /* 0x800000afa8af7221 */ /* 0x000fe20000010000 */
        /* <DEDUP_REMOVED lines=8> */
[----:B------:R-:W-:Y:S01]  /*4580*/  FADD.FTZ R173, R166, -R173 ;  /* 0x800000ada6ad7221 */ /* 0x000fe20000010000 */
[----:B------:R-:W-:Y:S01]  /*4590*/  ISETP.GE.U32.AND P1, PT, R74, RZ, PT ;  /* 0x000000ff4a00720c */ /* 0x000fe20003f26070 */
[----:B------:R-:W-:Y:S01]  /*45a0*/  FMUL.FTZ R175, R175, UR6 ;  /* 0x00000006afaf7c20 */ /* 0x000fe20008410000 */
[----:B------:R-:W-:Y:S01]  /*45b0*/  FMUL.FTZ R44, R44, UR6 ;  /* 0x000000062c2c7c20 */ /* 0x000fe20008410000 */
[C---:B------:R-:W-:Y:S01]  /*45c0*/  FFMA.FTZ R0, R150.reuse, R167, R0 ;  /* 0x000000a796007223 */ /* 0x040fe20000010000 */
[----:B------:R-:W-:Y:S01]  /*45d0*/  LOP3.LUT P3, RZ, R75, 0xff0000, RZ, 0xc0, !PT ;  /* 0x00ff00004bff7812 */ /* 0x000fe2000786c0ff */
[----:B------:R-:W-:Y:S01]  /*45e0*/  FFMA.FTZ R173, R150, R173, R45 ;  /* 0x000000ad96ad7223 */ /* 0x000fe2000001002d */
[----:B------:R-:W-:Y:S01]  /*45f0*/  LOP3.LUT P6, RZ, R3, 0xff0000, RZ, 0xc0, !PT ;  /* 0x00ff000003ff7812 */ /* 0x000fe200078cc0ff */
[-CC-:B------:R-:W-:Y:S01]  /*4600*/  FFMA.FTZ R156, R156, R177.reuse, R178.reuse ;  /* 0x000000b19c9c7223 */ /* 0x180fe200000100b2 */
[----:B------:R-:W-:Y:S01]  /*4610*/  ISETP.GE.U32.AND.EX P5, PT, R75, 0x1000000, PT, P1 ;  /* 0x010000004b00780c */ /* 0x000fe20003fa6110 */
[-C--:B------:R-:W-:Y:S01]  /*4620*/  FFMA.FTZ R164, R164, R177.reuse, R178 ;  /* 0x000000b1a4a47223 */ /* 0x080fe200000100b2 */
[----:B------:R-:W-:Y:S01]  /*4630*/  FSEL R51, R44, RZ, P3 ;  /* 0x000000ff2c337208 */ /* 0x000fe20001800000 */
[----:B------:R-:W-:Y:S01]  /*4640*/  FMUL.FTZ R0, R0, UR6 ;  /* 0x0000000600007c20 */ /* 0x000fe20008410000 */
[----:B------:R-:W-:Y:S01]  /*4650*/  FSEL R54, R175, RZ, P5 ;  /* 0x000000ffaf367208 */ /* 0x000fe20002800000 */
[----:B------:R-:W-:Y:S01]  /*4660*/  FMUL.FTZ R173, R173, UR6 ;  /* 0x00000006adad7c20 */ /* 0x000fe20008410000 */
[----:B------:R-:W-:Y:S01]  /*4670*/  FSEL R48, R44, RZ, P6 ;  /* 0x000000ff2c307208 */ /* 0x000fe20003000000 */
[----:B------:R-:W-:Y:S01]  /*4680*/  FADD.FTZ R163, R163, -R156 ;  /* 0x8000009ca3a37221 */ /* 0x000fe20000010000 */
[----:B------:R-:W-:Y:S01]  /*4690*/  LOP3.LUT P4, RZ, R75, 0xff, RZ, 0xc0, !PT ;  /* 0x000000ff4bff7812 */ /* 0x000fe2000788c0ff */
[----:B------:R-:W-:Y:S01]  /*46a0*/  FADD.FTZ R171, R171, -R164 ;  /* 0x800000a4abab7221 */ /* 0x000fe20000010000 */
[----:B------:R-:W-:Y:S01]  /*46b0*/  LOP3.LUT P5, RZ, R3, 0xff, RZ, 0xc0, !PT ;  /* 0x000000ff03ff7812 */ /* 0x000fe200078ac0ff */
[-CC-:B------:R-:W-:Y:S01]  /*46c0*/  FFMA.FTZ R169, R169, R177.reuse, R178.reuse ;  /* 0x000000b1a9a97223 */ /* 0x180fe200000100b2 */
[----:B------:R-:W-:Y:S01]  /*46d0*/  LOP3.LUT P3, RZ, R75, 0xff00, RZ, 0xc0, !PT ;  /* 0x0000ff004bff7812 */ /* 0x000fe2000786c0ff */
[----:B------:R-:W-:Y:S01]  /*46e0*/  FFMA.FTZ R154, R154, R177, R178 ;  /* 0x000000b19a9a7223 */ /* 0x000fe200000100b2 */
[----:B------:R-:W-:Y:S01]  /*46f0*/  SHF.L.U32 R47, R174, 0x10, RZ ;  /* 0x00000010ae2f7819 */ /* 0x000fe200000006ff */
[----:B------:R-:W-:Y:S01]  /*4700*/  FADD.FTZ R169, R162, -R169 ;  /* 0x800000a9a2a97221 */ /* 0x000fe20000010000 */
[----:B------:R-:W-:Y:S01]  /*4710*/  SHF.L.U32 R44, R37, 0x10, RZ ;  /* 0x00000010252c7819 */ /* 0x000fe200000006ff */
[----:B------:R-:W-:Y:S01]  /*4720*/  IMAD.U32 R45, R176, 0x10000, RZ ;  /* 0x00010000b02d7824 */ /* 0x000fe200078e00ff */
[----:B------:R-:W-:Y:S01]  /*4730*/  ISETP.GE.U32.AND P1, PT, R2, RZ, PT ;  /* 0x000000ff0200720c */ /* 0x000fe20003f26070 */
[----:B------:R-:W-:Y:S01]  /*4740*/  FFMA.FTZ R171, R150, R171, R47 ;  /* 0x000000ab96ab7223 */ /* 0x000fe2000001002f */
[----:B------:R-:W-:Y:S01]  /*4750*/  FSEL R50, R0, RZ, P4 ;  /* 0x000000ff00327208 */ /* 0x000fe20002000000 */
[----:B------:R-:W-:Y:S01]  /*4760*/  FFMA.FTZ R44, R150, R163, R44 ;  /* 0x000000a3962c7223 */ /* 0x000fe2000001002c */
[----:B------:R-:W-:Y:S01]  /*4770*/  FSEL R46, R0, RZ, P5 ;  /* 0x000000ff002e7208 */ /* 0x000fe20002800000 */
[----:B------:R-:W-:Y:S01]  /*4780*/  FADD.FTZ R161, R161, -R154 ;  /* 0x8000009aa1a17221 */ /* 0x000fe20000010000 */
[----:B------:R-:W-:Y:S01]  /*4790*/  FSEL R49, R173, RZ, P3 ;  /* 0x000000ffad317208 */ /* 0x000fe20001800000 */
[----:B------:R-:W-:Y:S01]  /*47a0*/  FMUL.FTZ R44, R44, UR6 ;  /* 0x000000062c2c7c20 */ /* 0x000fe20008410000 */
[----:B------:R-:W-:Y:S01]  /*47b0*/  ISETP.GE.U32.AND.EX P1, PT, R3, 0x1000000, PT, P1 ;  /* 0x010000000300780c */ /* 0x000fe20003f26110 */
[----:B------:R-:W-:Y:S01]  /*47c0*/  FMUL.FTZ R171, R171, UR6 ;  /* 0x00000006abab7c20 */ /* 0x000fe20008410000 */
[----:B------:R-:W-:Y:S01]  /*47d0*/  SHF.L.U32 R0, R36, 0x10, RZ ;  /* 0x0000001024007819 */ /* 0x000fe200000006ff */
[----:B------:R-:W-:Y:S01]  /*47e0*/  FFMA.FTZ R45, R150, R169, R45 ;  /* 0x000000a9962d7223 */ /* 0x000fe2000001002d */
[----:B------:R-:W-:-:S02]  /*47f0*/  LOP3.LUT P3, RZ, R3, 0xff00, RZ, 0xc0, !PT ;  /* 0x0000ff0003ff7812 */ /* 0x000fc4000786c0ff */
[----:B------:R-:W-:Y:S01]  /*4800*/  FSEL R175, R175, RZ, P1 ;  /* 0x000000ffafaf7208 */ /* 0x000fe20000800000 */
[----:B------:R-:W-:Y:S01]  /*4810*/  FFMA.FTZ R0, R150, R161, R0 ;  /* 0x000000a196007223 */ /* 0x000fe20000010000 */
[----:B------:R-:W-:Y:S01]  /*4820*/  FSEL R173, R173, RZ, P3 ;  /* 0x000000ffadad7208 */ /* 0x000fe20001800000 */
[----:B------:R-:W-:Y:S01]  /*4830*/  FMUL.FTZ R45, R45, UR6 ;  /* 0x000000062d2d7c20 */ /* 0x000fe20008410000 */
[----:B------:R-:W-:Y:S01]  /*4840*/  LOP3.LUT P6, RZ, R74, 0xff0000, RZ, 0xc0, !PT ;  /* 0x00ff00004aff7812 */ /* 0x000fe200078cc0ff */
[----:B------:R-:W-:Y:S01]  /*4850*/  FMUL.FTZ R0, R0, UR6 ;  /* 0x0000000600007c20 */ /* 0x000fe20008410000 */
        /* <DEDUP_REMOVED lines=24> */
.L_x_939:
[----:B------:R-:W-:Y:S05]  /*49e0*/  @!P2 BRA `(.L_x_942) ;  /* 0x00000004003ca947 */ /* 0x000fea0003800000 */
[-CC-:B------:R-:W-:Y:S01]  /*49f0*/  FFMA.FTZ R158, R158, R177.reuse, R178.reuse ;  /* 0x000000b19e9e7223 */ /* 0x180fe200000100b2 */
[-CC-:B------:R-:W-:Y:S01]  /*4a00*/  FFMA.FTZ R160, R160, R177.reuse, R178.reuse ;  /* 0x000000b1a0a07223 */ /* 0x180fe200000100b2 */
[-C--:B------:R-:W-:Y:S01]  /*4a10*/  FFMA.FTZ R173, R173, R177.reuse, R178 ;  /* 0x000000b1adad7223 */ /* 0x080fe200000100b2 */
[----:B------:R-:W-:Y:S01]  /*4a20*/  LOP3.LUT P6, RZ, R75, 0xff0000, RZ, 0xc0, !PT ;  /* 0x00ff00004bff7812 */ /* 0x000fe200078cc0ff */
[----:B0-----:R-:W-:Y:S01]  /*4a30*/  FADD.FTZ R43, R165, -R158 ;  /* 0x8000009ea52b7221 */ /* 0x001fe20000010000 */
[----:B------:R-:W-:Y:S01]  /*4a40*/  FADD.FTZ R167, R167, -R160 ;  /* 0x800000a0a7a77221 */ /* 0x000fe20000010000 */
        /* <DEDUP_REMOVED lines=11> */
[----:B------:R-:W-:Y:S01]  /*4b00*/  FSEL R51, R0, RZ, P6 ;  /* 0x000000ff00337208 */ /* 0x000fe20003000000 */
[-CC-:B------:R-:W-:Y:S01]  /*4b10*/  FFMA.FTZ R164, R164, R177.reuse, R178.reuse ;  /* 0x000000b1a4a47223 */ /* 0x180fe200000100b2 */
[----:B------:R-:W-:Y:S01]  /*4b20*/  FSEL R44, R0, RZ, P4 ;  /* 0x000000ff002c7208 */ /* 0x000fe20002000000 */
[----:B------:R-:W-:Y:S01]  /*4b30*/  FMUL.FTZ R0, R42, UR6 ;  /* 0x000000062a007c20 */ /* 0x000fe20008410000 */
[----:B------:R-:W-:Y:S01]  /*4b40*/  LOP3.LUT P6, RZ, R3, 0xff, RZ, 0xc0, !PT ;  /* 0x000000ff03ff7812 */ /* 0x000fe200078cc0ff */
[-CC-:B------:R-:W-:Y:S01]  /*4b50*/  FFMA.FTZ R169, R169, R177.reuse, R178.reuse ;  /* 0x000000b1a9a97223 */ /* 0x180fe200000100b2 */
[----:B------:R-:W-:Y:S01]  /*4b60*/  ISETP.GE.U32.AND P1, PT, R74, RZ, PT ;  /* 0x000000ff4a00720c */ /* 0x000fe20003f26070 */
[----:B------:R-:W-:Y:S01]  /*4b70*/  FMUL.FTZ R40, R48, UR6 ;  /* 0x0000000630287c20 */ /* 0x000fe20008410000 */
[----:B------:R-:W-:Y:S01]  /*4b80*/  ISETP.GE.U32.AND P3, PT, R2, RZ, PT ;  /* 0x000000ff0200720c */ /* 0x000fe20003f66070 */
[----:B------:R-:W-:Y:S01]  /*4b90*/  FFMA.FTZ R154, R154, R177, R178 ;  /* 0x000000b19a9a7223 */ /* 0x000fe200000100b2 */
[C---:B------:R-:W-:Y:S01]  /*4ba0*/  FSEL R50, R0.reuse, RZ, P5 ;  /* 0x000000ff00327208 */ /* 0x040fe20002800000 */
[----:B------:R-:W-:Y:S01]  /*4bb0*/  FADD.FTZ R41, R163, -R156 ;  /* 0x8000009ca3297221 */ /* 0x000fe20000010000 */
[----:B------:R-:W-:Y:S01]  /*4bc0*/  FSEL R46, R0, RZ, P6 ;  /* 0x000000ff002e7208 */ /* 0x000fe20003000000 */
[----:B------:R-:W-:Y:S01]  /*4bd0*/  FMUL.FTZ R0, R47, UR6 ;  /* 0x000000062f007c20 */ /* 0x000fe20008410000 */
[----:B------:R-:W-:Y:S01]  /*4be0*/  LOP3.LUT P4, RZ, R75, 0xff00, RZ, 0xc0, !PT ;  /* 0x0000ff004bff7812 */ /* 0x000fe2000788c0ff */
[----:B------:R-:W-:Y:S01]  /*4bf0*/  FADD.FTZ R171, R171, -R164 ;  /* 0x800000a4abab7221 */ /* 0x000fe20000010000 */
[----:B------:R-:W-:Y:S01]  /*4c00*/  ISETP.GE.U32.AND.EX P1, PT, R75, 0x1000000, PT, P1 ;  /* 0x010000004b00780c */ /* 0x000fe20003f26110 */
[----:B------:R-:W-:Y:S01]  /*4c10*/  FADD.FTZ R45, R162, -R169 ;  /* 0x800000a9a22d7221 */ /* 0x000fe20000010000 */
[----:B------:R-:W-:Y:S01]  /*4c20*/  ISETP.GE.U32.AND.EX P3, PT, R3, 0x1000000, PT, P3 ;  /* 0x010000000300780c */ /* 0x000fe20003f66130 */
[----:B------:R-:W-:Y:S01]  /*4c30*/  FADD.FTZ R161, R161, -R154 ;  /* 0x8000009aa1a17221 */ /* 0x000fe20000010000 */
[----:B------:R-:W-:Y:S01]  /*4c40*/  FSEL R49, R0, RZ, P4 ;  /* 0x000000ff00317208 */ /* 0x000fe20002000000 */
[C---:B------:R-:W-:Y:S01]  /*4c50*/  FMUL.FTZ R41, R150.reuse, R41 ;  /* 0x0000002996297220 */ /* 0x040fe20000410000 */
[----:B------:R-:W-:Y:S01]  /*4c60*/  LOP3.LUT P4, RZ, R3, 0xff00, RZ, 0xc0, !PT ;  /* 0x0000ff0003ff7812 */ /* 0x000fe2000788c0ff */
[----:B------:R-:W-:Y:S01]  /*4c70*/  FMUL.FTZ R45, R150, R45 ;  /* 0x0000002d962d7220 */ /* 0x000fe20000410000 */
[----:B------:R-:W-:-:S02]  /*4c80*/  FSEL R54, R40, RZ, P1 ;  /* 0x000000ff28367208 */ /* 0x000fc40000800000 */
[----:B------:R-:W-:Y:S01]  /*4c90*/  FSEL R57, R40, RZ, P3 ;  /* 0x000000ff28397208 */ /* 0x000fe20001800000 */
[C---:B------:R-:W-:Y:S01]  /*4ca0*/  FMUL.FTZ R40, R150.reuse, R171 ;  /* 0x000000ab96287220 */ /* 0x040fe20000410000 */
[----:B------:R-:W-:Y:S01]  /*4cb0*/  F2FP.BF16.F32.PACK_AB R42, R47, R42 ;  /* 0x0000002a2f2a723e */ /* 0x000fe200000010ff */
[----:B------:R-:W-:Y:S01]  /*4cc0*/  FMUL.FTZ R150, R150, R161 ;  /* 0x000000a196967220 */ /* 0x000fe20000410000 */
[----:B------:R-:W-:Y:S01]  /*4cd0*/  FSEL R55, R0, RZ, P4 ;  /* 0x000000ff00377208 */ /* 0x000fe20002000000 */
[----:B------:R-:W-:Y:S01]  /*4ce0*/  FMUL.FTZ R0, R41, UR6 ;  /* 0x0000000629007c20 */ /* 0x000fe20008410000 */
[----:B------:R-:W-:Y:S01]  /*4cf0*/  F2FP.BF16.F32.PACK_AB R47, R57, R44 ;  /* 0x0000002c392f723e */ /* 0x000fe200000010ff */
[----:B------:R-:W-:Y:S01]  /*4d00*/  FMUL.FTZ R44, R40, UR6 ;  /* 0x00000006282c7c20 */ /* 0x000fe20008410000 */
[----:B------:R-:W-:Y:S02]  /*4d10*/  LOP3.LUT P1, RZ, R74, 0xff0000, RZ, 0xc0, !PT ;  /* 0x00ff00004aff7812 */ /* 0x000fe4000782c0ff */
[----:B------:R-:W-:-:S02]  /*4d20*/  LOP3.LUT P4, RZ, R2, 0xff0000, RZ, 0xc0, !PT ;  /* 0x00ff000002ff7812 */ /* 0x000fc4000788c0ff */
[----:B------:R-:W-:Y:S02]  /*4d30*/  LOP3.LUT P3, RZ, R74, 0xff000000, RZ, 0xc0, !PT ;  /* 0xff0000004aff7812 */ /* 0x000fe4000786c0ff */
[----:B------:R-:W-:Y:S02]  /*4d40*/  F2FP.BF16.F32.PACK_AB R51, R54, R51 ;  /* 0x000000333633723e */ /* 0x000fe400000010ff */
        /* <DEDUP_REMOVED lines=25> */
.L_x_942:
[-CC-:B------:R-:W-:Y:S01]  /*4ee0*/  FFMA.FTZ R158, R158, R177.reuse, R178.reuse ;  /* 0x000000b19e9e7223 */ /* 0x180fe200000100b2 */
[-CC-:B------:R-:W-:Y:S01]  /*4ef0*/  FFMA.FTZ R173, R173, R177.reuse, R178.reuse ;  /* 0x000000b1adad7223 */ /* 0x180fe200000100b2 */
[-CC-:B------:R-:W-:Y:S01]  /*4f00*/  FFMA.FTZ R160, R160, R177.reuse, R178.reuse ;  /* 0x000000b1a0a07223 */ /* 0x180fe200000100b2 */
[----:B------:R-:W-:Y:S01]  /*4f10*/  FFMA.FTZ R175, R175, R177, R178 ;  /* 0x000000b1afaf7223 */ /* 0x000fe200000100b2 */
        /* <DEDUP_REMOVED lines=10> */
[--C-:B------:R-:W-:Y:S01]  /*4fc0*/  FFMA.FTZ R164, R164, R177, R178.reuse ;  /* 0x000000b1a4a47223 */ /* 0x100fe200000100b2 */
[----:B------:R-:W-:Y:S01]  /*4fd0*/  FMUL.FTZ R173, R173, UR6 ;  /* 0x00000006adad7c20 */ /* 0x000fe20008410000 */
[C---:B------:R-:W-:Y:S01]  /*4fe0*/  FMUL.FTZ R175, R150.reuse, R175 ;  /* 0x000000af96af7220 */ /* 0x040fe20000410000 */
[----:B0-----:R-:W-:Y:S01]  /*4ff0*/  FSEL R51, R165, RZ, P3 ;  /* 0x000000ffa5337208 */ /* 0x001fe20001800000 */
[----:B------:R-:W-:Y:S01]  /*5000*/  FMUL.FTZ R167, R150, R167 ;  /* 0x000000a796a77220 */ /* 0x000fe20000410000 */
[----:B------:R-:W-:Y:S01]  /*5010*/  ISETP.GE.U32.AND.EX P5, PT, R75, 0x1000000, PT, P1 ;  /* 0x010000004b00780c */ /* 0x000fe20003fa6110 */
        /* <DEDUP_REMOVED lines=13> */
[C---:B------:R-:W-:Y:S01]  /*50f0*/  FMUL.FTZ R171, R150.reuse, R171 ;  /* 0x000000ab96ab7220 */ /* 0x040fe20000410000 */
[----:B------:R-:W-:Y:S01]  /*5100*/  ISETP.GE.U32.AND.EX P1, PT, R3, 0x1000000, PT, P1 ;  /* 0x010000000300780c */ /* 0x000fe20003f26110 */
        /* <DEDUP_REMOVED lines=40> */
.L_x_938:
[----:B------:R-:W-:Y:S05]  /*5390*/  @!P1 BRA `(.L_x_943) ;  /* 0x0000000800049947 */ /* 0x000fea0003800000 */
[----:B------:R-:W-:Y:S05]  /*53a0*/  @!P2 BRA `(.L_x_944) ;  /* 0x000000040008a947 */ /* 0x000fea0003800000 */
[-CC-:B------:R-:W-:Y:S01]  /*53b0*/  FFMA.FTZ R158, R158, R177.reuse, R178.reuse ;  /* 0x000000b19e9e7223 */ /* 0x180fe200000100b2 */
[-CC-:B------:R-:W-:Y:S01]  /*53c0*/  FFMA.FTZ R160, R160, R177.reuse, R178.reuse ;  /* 0x000000b1a0a07223 */ /* 0x180fe200000100b2 */
[----:B------:R-:W-:Y:S01]  /*53d0*/  FFMA.FTZ R175, R175, R177, R178 ;  /* 0x000000b1afaf7223 */ /* 0x000fe200000100b2 */
[----:B0-----:R-:W-:Y:S01]  /*53e0*/  SHF.L.U32 R40, R39, 0x10, RZ ;  /* 0x0000001027287819 */ /* 0x001fe200000006ff */
[----:B------:R-:W-:Y:S01]  /*53f0*/  FADD.FTZ R165, R165, -R158 ;  /* 0x8000009ea5a57221 */ /* 0x000fe20000010000 */
[----:B------:R-:W-:Y:S01]  /*5400*/  SHF.L.U32 R0, R38, 0x10, RZ ;  /* 0x0000001026007819 */ /* 0x000fe200000006ff */
[----:B------:R-:W-:Y:S01]  /*5410*/  FADD.FTZ R167, R167, -R160 ;  /* 0x800000a0a7a77221 */ /* 0x000fe20000010000 */
[----:B------:R-:W-:Y:S01]  /*5420*/  FADD.FTZ R175, R168, -R175 ;  /* 0x800000afa8af7221 */ /* 0x000fe20000010000 */
[----:B------:R-:W-:Y:S02]  /*5430*/  IMAD.U32 R41, R170, 0x10000, RZ ;  /* 0x00010000aa297824 */ /* 0x000fe400078e00ff */
[C---:B------:R-:W-:Y:S01]  /*5440*/  FFMA.FTZ R43, R150.reuse, R165, R40 ;  /* 0x000000a5962b7223 */ /* 0x040fe20000010028 */
[----:B------:R-:W-:Y:S01]  /*5450*/  FFMA.FTZ R42, R150, R167, R0 ;  /* 0x000000a7962a7223 */ /* 0x000fe20000010000 */
[----:B------:R-:W-:Y:S01]  /*5460*/  ISETP.GE.U32.AND P1, PT, R74, RZ, PT ;  /* 0x000000ff4a00720c */ /* 0x000fe20003f26070 */
[----:B------:R-:W-:Y:S01]  /*5470*/  FFMA.FTZ R48, R150, R175, R41 ;  /* 0x000000af96307223 */ /* 0x000fe20000010029 */
[----:B------:R-:W-:Y:S01]  /*5480*/  FMUL.FTZ R40, R43, UR6 ;  /* 0x000000062b287c20 */ /* 0x000fe20008410000 */
[C---:B------:R-:W-:Y:S01]  /*5490*/  LOP3.LUT P5, RZ, R75.reuse, 0xff0000, RZ, 0xc0, !PT ;  /* 0x00ff00004bff7812 */ /* 0x040fe200078ac0ff */
        /* <DEDUP_REMOVED lines=51> */
.L_x_944:
        /* <DEDUP_REMOVED lines=14> */
[----:B------:R-:W-:Y:S01]  /*58b0*/  LOP3.LUT P5, RZ, R75, 0xff0000, RZ, 0xc0, !PT ;  /* 0x00ff00004bff7812 */ /* 0x000fe200078ac0ff */
        /* <DEDUP_REMOVED lines=28> */
[----:B------:R-:W-:Y:S01]  /*5a80*/  FMUL.FTZ R171, R171, UR6 ;  /* 0x00000006abab7c20 */ /* 0x000fe20008410000 */
[----:B------:R-:W-:Y:S01]  /*5a90*/  LOP3.LUT P6, RZ, R74, 0xff0000, RZ, 0xc0, !PT ;  /* 0x00ff00004aff7812 */ /* 0x000fe200078cc0ff */
        /* <DEDUP_REMOVED lines=17> */
.L_x_943:
        /* <DEDUP_REMOVED lines=9> */
[C---:B0-----:R-:W-:Y:S01]  /*5c40*/  FMUL.FTZ R42, R150.reuse, R167 ;  /* 0x000000a7962a7220 */ /* 0x041fe20000410000 */
[----:B------:R-:W-:Y:S01]  /*5c50*/  FMUL.FTZ R48, R150, R175 ;  /* 0x000000af96307220 */ /* 0x000fe20000410000 */
[--C-:B------:R-:W-:Y:S01]  /*5c60*/  FFMA.FTZ R164, R164, R177, R178.reuse ;  /* 0x000000b1a4a47223 */ /* 0x100fe200000100b2 */
        /* <DEDUP_REMOVED lines=47> */
.L_x_945:
        /* <DEDUP_REMOVED lines=53> */
.L_x_941:
        /* <DEDUP_REMOVED lines=13> */
.L_x_928:
        /* <DEDUP_REMOVED lines=61> */
.L_x_927:
[----:B------:R-:W-:Y:S05]  /*6750*/  BSYNC B0 ;  /* 0x0000000000007941 */ /* 0x000fea0003800000 */
.L_x_926:
[----:B------:R-:W0:Y:S01]  /*6760*/  S2R R61, SR_TID.X ;  /* 0x00000000003d7919 */ /* 0x000e220000002100 */
[----:B------:R-:W-:Y:S01]  /*6770*/  MOV R0, 0x400 ;  /* 0x0000040000007802 */ /* 0x000fe20000000f00 */
[----:B------:R-:W-:Y:S05]  /*6780*/  WARPSYNC.ALL ;  /* 0x0000000000007948 */ /* 0x000fea0003800000 */
[----:B------:R-:W1:Y:S01]  /*6790*/  S2R R3, SR_CgaCtaId ;  /* 0x0000000000037919 */ /* 0x000e620000008800 */
[----:B------:R-:W2:Y:S01]  /*67a0*/  LDCU.128 UR16, c[0x0][0x440] ;  /* 0x00008800ff1077ac */ /* 0x000ea20008000c00 */
[----:B------:R-:W3:Y:S01]  /*67b0*/  LDCU.128 UR20, c[0x0][0x450] ;  /* 0x00008a00ff1477ac */ /* 0x000ee20008000c00 */
[----:B0-----:R-:W-:-:S04]  /*67c0*/  SHF.R.U32.HI R2, RZ, 0x5, R61 ;  /* 0x00000005ff027819 */ /* 0x001fc8000001163d */
[----:B------:R-:W-:Y:S02]  /*67d0*/  LEA R91, R2, R91, 0x6 ;  /* 0x0000005b025b7211 */ /* 0x000fe400078e30ff */
[----:B-1----:R-:W-:-:S04]  /*67e0*/  LEA R0, R3, R0, 0x18 ;  /* 0x0000000003007211 */ /* 0x002fc800078ec0ff */
[----:B------:R-:W-:Y:S01]  /*67f0*/  LEA R2, R91, R0, 0x5 ;  /* 0x000000005b027211 */ /* 0x000fe200078e28ff */
        /* <DEDUP_REMOVED lines=140> */
[----:B------:R-:W-:Y:S02]  /*70c0*/  IADD3.X R10, PT, PT, RZ, RZ, RZ, P0, !PT ;  /* 0x000000ffff0a7210 */ /* 0x000fe400007fe4ff */
[----:B------:R-:W1:Y:S01]  /*70d0*/  LDS R20, [R0+0xe00] ;  /* 0x000e000000147984 */ /* 0x000e620000000800 */
[----:B--2---:R-:W-:Y:S01]  /*70e0*/  FADD.FTZ R12, RZ, R12 ;  /* 0x0000000cff0c7221 */ /* 0x004fe20000010000 */
[----:B------:R-:W-:Y:S02]  /*70f0*/  SHF.L.U64.HI R10, R3, 0x2, R10 ;  /* 0x00000002030a7819 */ /* 0x000fe4000001020a */
        /* <DEDUP_REMOVED lines=39> */
.L_x_929:
[----:B------:R-:W-:Y:S01]  /*7370*/  HFMA2 R182, -RZ, RZ, 0, 1.847743988037109375e-06 ;  /* 0x0000001fffb67431 */ /* 0x000fe200000001ff */
[----:B------:R-:W-:Y:S01]  /*7380*/  BSSY B2, `(.L_x_947) ;  /* 0x0000007000027945 */ /* 0x000fe20003800000 */
[----:B------:R-:W-:Y:S01]  /*7390*/  MOV R180, R53 ;  /* 0x0000003500b47202 */ /* 0x000fe20000000f00 */
[----:B------:R-:W-:Y:S01]  /*73a0*/  IMAD.MOV.U32 R181, RZ, RZ, 0x1 ;  /* 0x00000001ffb57424 */ /* 0x000fe200078e00ff */
[----:B------:R-:W-:-:S07]  /*73b0*/  MOV R177, 0xffffffff ;  /* 0xffffffff00b17802 */ /* 0x000fce0000000f00 */
[----:B-----5:R-:W-:Y:S05]  /*73c0*/  WARPSYNC.COLLECTIVE R177, `(.L_x_948) ;  /* 0x00000000b1087348 */ /* 0x020fea0003c00000 */
[----:B------:R0:W1:Y:S02]  /*73d0*/  SHFL.BFLY P4, R179, R180, R181, R182 ;  /* 0x0c0000b5b4b37389 */ /* 0x00006400000800b6 */
[----:B01---5:R-:W-:Y:S05]  /*73e0*/  ENDCOLLECTIVE ;  /* 0x000000000000791b */ /* 0x023fea0003800000 */
.L_x_948:
[----:B------:R-:W-:Y:S05]  /*73f0*/  BSYNC B2 ;  /* 0x0000000000027941 */ /* 0x000fea0003800000 */
.L_x_947:
[----:B------:R-:W-:Y:S02]  /*7400*/  HFMA2 R181, -RZ, RZ, 0, 5.9604644775390625e-08 ;  /* 0x00000001ffb57431 */ /* 0x000fe400000001ff */
[----:B------:R-:W-:Y:S01]  /*7410*/  IMAD.MOV.U32 R180, RZ, RZ, R56 ;  /* 0x000000ffffb47224 */ /* 0x000fe200078e0038 */
[----:B------:R-:W-:Y:S02]  /*7420*/  MOV R182, 0x1f ;  /* 0x0000001f00b67802 */ /* 0x000fe40000000f00 */
[----:B------:R-:W-:Y:S02]  /*7430*/  MOV R177, 0xffffffff ;  /* 0xffffffff00b17802 */ /* 0x000fe40000000f00 */
[----:B------:R-:W-:-:S07]  /*7440*/  MOV R54, R179 ;  /* 0x000000b300367202 */ /* 0x000fce0000000f00 */
[----:B------:R-:W-:Y:S05]  /*7450*/  WARPSYNC.COLLECTIVE R177, `(.L_x_949) ;  /* 0x00000000b1087348 */ /* 0x000fea0003c00000 */
[----:B------:R0:W1:Y:S02]  /*7460*/  SHFL.BFLY P4, R179, R180, R181, R182 ;  /* 0x0c0000b5b4b37389 */ /* 0x00006400000800b6 */
[----:B01----:R-:W-:Y:S05]  /*7470*/  ENDCOLLECTIVE ;  /* 0x000000000000791b */ /* 0x003fea0003800000 */
.L_x_949:
[----:B------:R-:W-:Y:S01]  /*7480*/  FADD.FTZ R54, R53, R54 ;  /* 0x0000003635367221 */ /* 0x000fe20000010000 */
[----:B------:R-:W-:-:S03]  /*7490*/  HFMA2 R181, -RZ, RZ, 0, 1.1920928955078125e-07 ;  /* 0x00000002ffb57431 */ /* 0x000fc600000001ff */
[----:B------:R-:W-:Y:S01]  /*74a0*/  IMAD.MOV.U32 R180, RZ, RZ, R54 ;  /* 0x000000ffffb47224 */ /* 0x000fe200078e0036 */
[----:B------:R-:W-:-:S07]  /*74b0*/  MOV R55, R179 ;  /* 0x000000b300377202 */ /* 0x000fce0000000f00 */
[----:B------:R-:W-:Y:S05]  /*74c0*/  WARPSYNC.COLLECTIVE R177, `(.L_x_950) ;  /* 0x00000000b1087348 */ /* 0x000fea0003c00000 */
[----:B------:R0:W1:Y:S02]  /*74d0*/  SHFL.BFLY P4, R179, R180, R181, R182 ;  /* 0x0c0000b5b4b37389 */ /* 0x00006400000800b6 */
[----:B01----:R-:W-:Y:S05]  /*74e0*/  ENDCOLLECTIVE ;  /* 0x000000000000791b */ /* 0x003fea0003800000 */
.L_x_950:
[----:B------:R-:W-:-:S05]  /*74f0*/  FADD.FTZ R55, R56, R55 ;  /* 0x0000003738377221 */ /* 0x000fca0000010000 */
[----:B------:R-:W-:Y:S02]  /*7500*/  MOV R180, R55 ;  /* 0x0000003700b47202 */ /* 0x000fe40000000f00 */
[----:B------:R-:W-:-:S07]  /*7510*/  MOV R57, R179 ;  /* 0x000000b300397202 */ /* 0x000fce0000000f00 */
[----:B------:R-:W-:Y:S05]  /*7520*/  WARPSYNC.COLLECTIVE R177, `(.L_x_951) ;  /* 0x00000000b1087348 */ /* 0x000fea0003c00000 */
[----:B------:R0:W1:Y:S02]  /*7530*/  SHFL.BFLY P4, R179, R180, R181, R182 ;  /* 0x0c0000b5b4b37389 */ /* 0x00006400000800b6 */
[----:B01----:R-:W-:Y:S05]  /*7540*/  ENDCOLLECTIVE ;  /* 0x000000000000791b */ /* 0x003fea0003800000 */
.L_x_951:
[----:B------:R-:W-:Y:S01]  /*7550*/  FADD.FTZ R57, R54, R57 ;  /* 0x0000003936397221 */ /* 0x000fe20000010000 */
[----:B------:R-:W-:-:S03]  /*7560*/  HFMA2 R181, -RZ, RZ, 0, 2.384185791015625e-07 ;  /* 0x00000004ffb57431 */ /* 0x000fc600000001ff */
[----:B------:R-:W-:Y:S01]  /*7570*/  IMAD.MOV.U32 R180, RZ, RZ, R57 ;  /* 0x000000ffffb47224 */ /* 0x000fe200078e0039 */
[----:B------:R-:W-:-:S07]  /*7580*/  MOV R58, R179 ;  /* 0x000000b3003a7202 */ /* 0x000fce0000000f00 */
[----:B------:R-:W-:Y:S05]  /*7590*/  WARPSYNC.COLLECTIVE R177, `(.L_x_952) ;  /* 0x00000000b1087348 */ /* 0x000fea0003c00000 */
[----:B------:R0:W1:Y:S02]  /*75a0*/  SHFL.BFLY P4, R179, R180, R181, R182 ;  /* 0x0c0000b5b4b37389 */ /* 0x00006400000800b6 */
[----:B01----:R-:W-:Y:S05]  /*75b0*/  ENDCOLLECTIVE ;  /* 0x000000000000791b */ /* 0x003fea0003800000 */
.L_x_952:
[----:B------:R-:W-:-:S05]  /*75c0*/  FADD.FTZ R58, R55, R58 ;  /* 0x0000003a373a7221 */ /* 0x000fca0000010000 */
[----:B------:R-:W-:Y:S02]  /*75d0*/  MOV R180, R58 ;  /* 0x0000003a00b47202 */ /* 0x000fe40000000f00 */
[----:B------:R-:W-:-:S07]  /*75e0*/  MOV R178, R179 ;  /* 0x000000b300b27202 */ /* 0x000fce0000000f00 */
[----:B------:R-:W-:Y:S05]  /*75f0*/  WARPSYNC.COLLECTIVE R177, `(.L_x_953) ;  /* 0x00000000b1087348 */ /* 0x000fea0003c00000 */
[----:B------:R0:W1:Y:S02]  /*7600*/  SHFL.BFLY P4, R179, R180, R181, R182 ;  /* 0x0c0000b5b4b37389 */ /* 0x00006400000800b6 */
[----:B01----:R-:W-:Y:S05]  /*7610*/  ENDCOLLECTIVE ;  /* 0x000000000000791b */ /* 0x003fea0003800000 */
.L_x_953:
[----:B------:R-:W-:Y:S01]  /*7620*/  FADD.FTZ R178, R57, R178 ;  /* 0x000000b239b27221 */ /* 0x000fe20000010000 */
[----:B------:R-:W-:-:S03]  /*7630*/  HFMA2 R181, -RZ, RZ, 0, 4.76837158203125e-07 ;  /* 0x00000008ffb57431 */ /* 0x000fc600000001ff */
[----:B------:R-:W-:Y:S01]  /*7640*/  IMAD.MOV.U32 R180, RZ, RZ, R178 ;  /* 0x000000ffffb47224 */ /* 0x000fe200078e00b2 */
[----:B------:R-:W-:-:S07]  /*7650*/  MOV R59, R179 ;  /* 0x000000b3003b7202 */ /* 0x000fce0000000f00 */
[----:B------:R-:W-:Y:S05]  /*7660*/  WARPSYNC.COLLECTIVE R177, `(.L_x_954) ;  /* 0x00000000b1087348 */ /* 0x000fea0003c00000 */
[----:B------:R0:W1:Y:S02]  /*7670*/  SHFL.BFLY P4, R179, R180, R181, R182 ;  /* 0x0c0000b5b4b37389 */ /* 0x00006400000800b6 */
[----:B01----:R-:W-:Y:S05]  /*7680*/  ENDCOLLECTIVE ;  /* 0x000000000000791b */ /* 0x003fea0003800000 */
.L_x_954:
[----:B------:R-:W-:-:S05]  /*7690*/  FADD.FTZ R59, R58, R59 ;  /* 0x0000003b3a3b7221 */ /* 0x000fca0000010000 */
[----:B------:R-:W-:Y:S02]  /*76a0*/  MOV R180, R59 ;  /* 0x0000003b00b47202 */ /* 0x000fe40000000f00 */
[----:B------:R-:W-:-:S07]  /*76b0*/  MOV R53, R179 ;  /* 0x000000b300357202 */ /* 0x000fce0000000f00 */
[----:B------:R-:W-:Y:S05]  /*76c0*/  WARPSYNC.COLLECTIVE R177, `(.L_x_955) ;  /* 0x00000000b1087348 */ /* 0x000fea0003c00000 */
[----:B------:R0:W1:Y:S02]  /*76d0*/  SHFL.BFLY P4, R179, R180, R181, R182 ;  /* 0x0c0000b5b4b37389 */ /* 0x00006400000800b6 */
[----:B01----:R-:W-:Y:S05]  /*76e0*/  ENDCOLLECTIVE ;  /* 0x000000000000791b */ /* 0x003fea0003800000 */
.L_x_955:
[----:B------:R-:W-:Y:S01]  /*76f0*/  FADD.FTZ R53, R178, R53 ;  /* 0x00000035b2357221 */ /* 0x000fe20000010000 */
[----:B------:R-:W-:-:S03]  /*7700*/  HFMA2 R181, -RZ, RZ, 0, 9.5367431640625e-07 ;  /* 0x00000010ffb57431 */ /* 0x000fc600000001ff */
[----:B------:R-:W-:Y:S01]  /*7710*/  IMAD.MOV.U32 R180, RZ, RZ, R53 ;  /* 0x000000ffffb47224 */ /* 0x000fe200078e0035 */
[----:B------:R-:W-:-:S07]  /*7720*/  MOV R56, R179 ;  /* 0x000000b300387202 */ /* 0x000fce0000000f00 */
[----:B------:R-:W-:Y:S05]  /*7730*/  WARPSYNC.COLLECTIVE R177, `(.L_x_956) ;  /* 0x00000000b1087348 */ /* 0x000fea0003c00000 */
[----:B------:R0:W1:Y:S02]  /*7740*/  SHFL.BFLY P4, R179, R180, R181, R182 ;  /* 0x0c0000b5b4b37389 */ /* 0x00006400000800b6 */
[----:B01----:R-:W-:Y:S05]  /*7750*/  ENDCOLLECTIVE ;  /* 0x000000000000791b */ /* 0x003fea0003800000 */
.L_x_956:
[----:B------:R-:W-:-:S05]  /*7760*/  FADD.FTZ R56, R59, R56 ;  /* 0x000000383b387221 */ /* 0x000fca0000010000 */
[----:B------:R-:W-:Y:S02]  /*7770*/  MOV R180, R56 ;  /* 0x0000003800b47202 */ /* 0x000fe40000000f00 */
[----:B------:R-:W-:-:S07]  /*7780*/  MOV R54, R179 ;  /* 0x000000b300367202 */ /* 0x000fce0000000f00 */
[----:B------:R-:W-:Y:S05]  /*7790*/  WARPSYNC.COLLECTIVE R177, `(.L_x_957) ;  /* 0x00000000b1087348 */ /* 0x000fea0003c00000 */
[----:B------:R0:W1:Y:S02]  /*77a0*/  SHFL.BFLY P4, R179, R180, R181, R182 ;  /* 0x0c0000b5b4b37389 */ /* 0x00006400000800b6 */
[----:B01----:R-:W-:Y:S05]  /*77b0*/  ENDCOLLECTIVE ;  /* 0x000000000000791b */ /* 0x003fea0003800000 */
.L_x_957:
[----:B------:R-:W-:Y:S01]  /*77c0*/  MOV R55, R179 ;  /* 0x000000b300377202 */ /* 0x000fe20000000f00 */
[----:B------:R-:W-:Y:S06]  /*77d0*/  BRA `(.L_x_958) ;  /* 0xffffffa0006c7947 */ /* 0x000fec000383ffff */
.L_x_959:
        /* <DEDUP_REMOVED lines=10> */
.L_x_3915:


//--------------------- .text._ZN10layer_norm22ln_bwd_finalize_kernelINS_22Kernel_traits_finalizeILj512Ef13__nv_bfloat16S2_S2_fjLb0ELj1024ELj4ENS_18Kernel_traits_baseILj512EfS2_S2_S2_fjLj1024EEEEELb0ELb0EEEvNS_9BwdParamsE --------------------------
	.section	.text._ZN10layer_norm22ln_bwd_finalize_kernelINS_22Kernel_traits_finalizeILj512Ef13__nv_bfloat16S2_S2_fjLb0ELj1024ELj4ENS_18Kernel_traits_baseILj512EfS2_S2_S2_fjLj1024EEEEELb0ELb0EEEvNS_9BwdParamsE,"ax",@progbits
	.align	128
        .global         _ZN10layer_norm22ln_bwd_finalize_kernelINS_22Kernel_traits_finalizeILj512Ef13__nv_bfloat16S2_S2_fjLb0ELj1024ELj4ENS_18Kernel_traits_baseILj512EfS2_S2_S2_fjLj1024EEEEELb0ELb0EEEvNS_9BwdParamsE
        .type           _ZN10layer_norm22ln_bwd_finalize_kernelINS_22Kernel_traits_finalizeILj512Ef13__nv_bfloat16S2_S2_fjLb0ELj1024ELj4ENS_18Kernel_traits_baseILj512EfS2_S2_S2_fjLj1024EEEEELb0ELb0EEEvNS_9BwdParamsE,@function
        .size           _ZN10layer_norm22ln_bwd_finalize_kernelINS_22Kernel_traits_finalizeILj512Ef13__nv_bfloat16S2_S2_fjLb0ELj1024ELj4ENS_18Kernel_traits_baseILj512EfS2_S2_S2_fjLj1024EEEEELb0ELb0EEEvNS_9BwdParamsE,(.L_x_3916 - _ZN10layer_norm22ln_bwd_finalize_kernelINS_22Kernel_traits_finalizeILj512Ef13__nv_bfloat16S2_S2_fjLb0ELj1024ELj4ENS_18Kernel_traits_baseILj512EfS2_S2_S2_fjLj1024EEEEELb0ELb0EEEvNS_9BwdParamsE)
        .other          _ZN10layer_norm22ln_bwd_finalize_kernelINS_22Kernel_traits_finalizeILj512Ef13__nv_bfloat16S2_S2_fjLb0ELj1024ELj4ENS_18Kernel_traits_baseILj512EfS2_S2_S2_fjLj1024EEEEELb0ELb0EEEvNS_9BwdParamsE,@"STO_CUDA_ENTRY STV_DEFAULT"
_ZN10layer_norm22ln_bwd_finalize_kernelINS_22Kernel_traits_finalizeILj512Ef13__nv_bfloat16S2_S2_fjLb0ELj1024ELj4ENS_18Kernel_traits_baseILj512EfS2_S2_S2_fjLj1024EEEEELb0ELb0EEEvNS_9BwdParamsE:
.text._ZN10layer_norm22ln_bwd_finalize_kernelINS_22Kernel_traits_finalizeILj512Ef13__nv_bfloat16S2_S2_fjLb0ELj1024ELj4ENS_18Kernel_traits_baseILj512EfS2_S2_S2_fjLj1024EEEEELb0ELb0EEEvNS_9BwdParamsE:
        /* <DEDUP_REMOVED lines=13> */
[----:B------:R-:W-:Y:S02]  /*00d0*/  LOP3.LUT R57, R0, 0x1f, RZ, 0xc0, !PT ;  /* 0x0000001f00397812 */ /* 0x000fe400078ec0ff */
[----:B------:R-:W-:Y:S02]  /*00e0*/  MOV R2, RZ ;  /* 0x000000ff00027202 */ /* 0x000fe40000000f00 */
[----:B-1----:R-:W-:-:S04]  /*00f0*/  ISETP.GE.U32.AND P0, PT, R3, UR8, PT ;  /* 0x0000000803007c0c */ /* 0x002fc8000bf06070 */
[----:B0-----:R-:W-:-:S13]  /*0100*/  ISETP.GE.U32.OR P0, PT, R7, R54, P0 ;  /* 0x000000360700720c */ /* 0x001fda0000706470 */
        /* <DEDUP_REMOVED lines=12> */
[C---:B------:R-:W-:Y:S01]  /*01d0*/  LOP3.LUT R7, R3.reuse, 0x140, RZ, 0xfc, !PT ;  /* 0x0000014003077812 */ /* 0x040fe200078efcff */
[-CC-:B------:R-:W-:Y:S01]  /*01e0*/  IMAD R32, R32, R54.reuse, R5.reuse ;  /* 0x0000003620207224 */ /* 0x180fe200078e0205 */
[C---:B------:R-:W-:Y:S02]  /*01f0*/  LOP3.LUT R9, R3.reuse, 0x160, RZ, 0xfc, !PT ;  /* 0x0000016003097812 */ /* 0x040fe400078efcff */
[----:B------:R-:W-:Y:S01]  /*0200*/  LOP3.LUT R11, R3, 0x180, RZ, 0xfc, !PT ;  /* 0x00000180030b7812 */ /* 0x000fe200078efcff */
[-CC-:B------:R-:W-:Y:S01]  /*0210*/  IMAD R8, R7, R54.reuse, R5.reuse ;  /* 0x0000003607087224 */ /* 0x180fe200078e0205 */
[----:B------:R-:W-:Y:S01]  /*0220*/  LOP3.LUT R0, R3, 0x100, RZ, 0xfc, !PT ;  /* 0x0000010003007812 */ /* 0x000fe200078efcff */
[-CC-:B------:R-:W-:Y:S01]  /*0230*/  IMAD R10, R9, R54.reuse, R5.reuse ;  /* 0x00000036090a7224 */ /* 0x180fe200078e0205 */
[----:B------:R-:W-:Y:S01]  /*0240*/  LOP3.LUT R13, R3, 0x1a0, RZ, 0xfc, !PT ;  /* 0x000001a0030d7812 */ /* 0x000fe200078efcff */
        /* <DEDUP_REMOVED lines=20> */
[--C-:B------:R-:W-:Y:S01]  /*0390*/  IMAD R28, R27, R54, R5.reuse ;  /* 0x000000361b1c7224 */ /* 0x100fe200078e0205 */
[----:B------:R-:W-:Y:S01]  /*03a0*/  IADD3 R7, PT, PT, R57, R8, RZ ;  /* 0x0000000839077210 */ /* 0x000fe20007ffe0ff */
[----:B------:R-:W-:-:S02]  /*03b0*/  IMAD R30, R29, R54, R5 ;  /* 0x000000361d1e7224 */ /* 0x000fc400078e0205 */
[----:B------:R-:W-:Y:S02]  /*03c0*/  HFMA2 R2, -RZ, RZ, 0, 0 ;  /* 0x00000000ff027431 */ /* 0x000fe400000001ff */
[----:B------:R-:W-:Y:S01]  /*03d0*/  IMAD R0, R3, R54, R5 ;  /* 0x0000003603007224 */ /* 0x000fe200078e0205 */
[C---:B------:R-:W-:Y:S02]  /*03e0*/  IADD3 R8, PT, PT, R57.reuse, R10, RZ ;  /* 0x0000000a39087210 */ /* 0x040fe40007ffe0ff */
[C---:B------:R-:W-:Y:S02]  /*03f0*/  IADD3 R9, PT, PT, R57.reuse, R12, RZ ;  /* 0x0000000c39097210 */ /* 0x040fe40007ffe0ff */
[C---:B------:R-:W-:Y:S02]  /*0400*/  IADD3 R17, PT, PT, R57.reuse, R4, RZ ;  /* 0x0000000439117210 */ /* 0x040fe40007ffe0ff */
[C---:B------:R-:W-:Y:S02]  /*0410*/  IADD3 R10, PT, PT, R57.reuse, R14, RZ ;  /* 0x0000000e390a7210 */ /* 0x040fe40007ffe0ff */
[----:B------:R-:W-:-:S02]  /*0420*/  IADD3 R11, PT, PT, R57, R16, RZ ;  /* 0x00000010390b7210 */ /* 0x000fc40007ffe0ff */
[C---:B------:R-:W-:Y:S02]  /*0430*/  IADD3 R12, PT, PT, R57.reuse, R18, RZ ;  /* 0x00000012390c7210 */ /* 0x040fe40007ffe0ff */
[C---:B------:R-:W-:Y:S02]  /*0440*/  IADD3 R5, PT, PT, R57.reuse, R32, RZ ;  /* 0x0000002039057210 */ /* 0x040fe40007ffe0ff */
[----:B------:R-:W-:Y:S02]  /*0450*/  IADD3 R0, PT, PT, R57, R0, RZ ;  /* 0x0000000039007210 */ /* 0x000fe40007ffe0ff */
[----:B------:R-:W-:Y:S02]  /*0460*/  IADD3 R19, PT, PT, -R19, RZ, RZ ;  /* 0x000000ff13137210 */ /* 0x000fe40007ffe1ff */
[C---:B------:R-:W-:Y:S02]  /*0470*/  IADD3 R6, PT, PT, R57.reuse, R6, RZ ;  /* 0x0000000639067210 */ /* 0x040fe40007ffe0ff */
[----:B------:R-:W-:-:S02]  /*0480*/  IADD3 R13, PT, PT, R57, R20, RZ ;  /* 0x00000014390d7210 */ /* 0x000fc40007ffe0ff */
[C---:B------:R-:W-:Y:S02]  /*0490*/  IADD3 R14, PT, PT, R57.reuse, R22, RZ ;  /* 0x00000016390e7210 */ /* 0x040fe40007ffe0ff */
[C---:B------:R-:W-:Y:S02]  /*04a0*/  IADD3 R15, PT, PT, R57.reuse, R24, RZ ;  /* 0x00000018390f7210 */ /* 0x040fe40007ffe0ff */
[C---:B------:R-:W-:Y:S02]  /*04b0*/  IADD3 R16, PT, PT, R57.reuse, R26, RZ ;  /* 0x0000001a39107210 */ /* 0x040fe40007ffe0ff */
[C---:B------:R-:W-:Y:S02]  /*04c0*/  IADD3 R4, PT, PT, R57.reuse, R28, RZ ;  /* 0x0000001c39047210 */ /* 0x040fe40007ffe0ff */
[----:B------:R-:W-:-:S07]  /*04d0*/  IADD3 R18, PT, PT, R57, R30, RZ ;  /* 0x0000001e39127210 */ /* 0x000fce0007ffe0ff */
.L_x_964:
        /* <DEDUP_REMOVED lines=118> */
.L_x_963:
[----:B------:R-:W-:Y:S05]  /*0c40*/  BSYNC.RECONVERGENT B1 ;  /* 0x0000000000017941 */ /* 0x000fea0003800200 */
.L_x_962:
        /* <DEDUP_REMOVED lines=16> */
[----:B0-----:R-:W-:-:S04]  /*0d50*/  IMAD.WIDE.U32 R14, R9, 0x4, R6 ;  /* 0x00000004090e7825 */ /* 0x001fc800078e0006 */
[----:B------:R-:W-:Y:S01]  /*0d60*/  IMAD.WIDE.U32 R18, R21, 0x4, R6 ;  /* 0x0000000415127825 */ /* 0x000fe200078e0006 */
[----:B------:R0:W2:Y:S03]  /*0d70*/  LDG.E R10, desc[UR6][R14.64] ;  /* 0x000000060e0a7981 */ /* 0x0000a6000c1e1900 */
[--C-:B-1----:R-:W-:Y:S02]  /*0d80*/  IMAD.WIDE.U32 R16, R9, 0x4, R4.reuse ;  /* 0x0000000409107825 */ /* 0x102fe400078e0004 */
[----:B------:R1:W3:Y:S02]  /*0d90*/  LDG.E R9, desc[UR6][R18.64] ;  /* 0x0000000612097981 */ /* 0x0002e4000c1e1900 */
[----:B------:R-:W-:Y:S02]  /*0da0*/  IMAD.WIDE.U32 R20, R21, 0x4, R4 ;  /* 0x0000000415147825 */ /* 0x000fe400078e0004 */
[----:B------:R4:W5:Y:S02]  /*0db0*/  LDG.E R13, desc[UR6][R16.64] ;  /* 0x00000006100d7981 */ /* 0x000964000c1e1900 */
[----:B------:R-:W-:-:S02]  /*0dc0*/  IMAD.WIDE.U32 R22, R25, 0x4, R6 ;  /* 0x0000000419167825 */ /* 0x000fc400078e0006 */
[----:B------:R-:W5:Y:S02]  /*0dd0*/  LDG.E R32, desc[UR6][R20.64] ;  /* 0x0000000614207981 */ /* 0x000f64000c1e1900 */
[----:B------:R-:W-:Y:S01]  /*0de0*/  IMAD.WIDE.U32 R24, R25, 0x4, R4 ;  /* 0x0000000419187825 */ /* 0x000fe200078e0004 */
[CC--:B0-----:R-:W-:Y:S01]  /*0df0*/  LEA R15, R54.reuse, R35.reuse, 0x5 ;  /* 0x00000023360f7211 */ /* 0x0c1fe200078e28ff */
[----:B------:R0:W5:Y:S02]  /*0e00*/  LDG.E R12, desc[UR6][R22.64] ;  /* 0x00000006160c7981 */ /* 0x000164000c1e1900 */
[C---:B------:R-:W-:Y:S02]  /*0e10*/  IMAD.WIDE.U32 R26, R31.reuse, 0x4, R6 ;  /* 0x000000041f1a7825 */ /* 0x040fe400078e0006 */
[----:B------:R-:W5:Y:S02]  /*0e20*/  LDG.E R24, desc[UR6][R24.64] ;  /* 0x0000000618187981 */ /* 0x000f64000c1e1900 */
[--C-:B-1----:R-:W-:Y:S01]  /*0e30*/  IMAD.WIDE.U32 R18, R31, 0x4, R4.reuse ;  /* 0x000000041f127825 */ /* 0x102fe200078e0004 */
[----:B----4-:R-:W-:Y:S01]  /*0e40*/  LEA R17, R54, R35, 0x6 ;  /* 0x0000002336117211 */ /* 0x010fe200078e30ff */
[----:B------:R-:W4:Y:S02]  /*0e50*/  LDG.E R26, desc[UR6][R26.64] ;  /* 0x000000061a1a7981 */ /* 0x000f24000c1e1900 */
[----:B------:R-:W-:-:S02]  /*0e60*/  IMAD.WIDE.U32 R30, R35, 0x4, R4 ;  /* 0x00000004231e7825 */ /* 0x000fc400078e0004 */
[----:B------:R-:W4:Y:S02]  /*0e70*/  LDG.E R18, desc[UR6][R18.64] ;  /* 0x0000000612127981 */ /* 0x000f24000c1e1900 */
[--C-:B------:R-:W-:Y:S02]  /*0e80*/  IMAD.WIDE.U32 R28, R35, 0x4, R6.reuse ;  /* 0x00000004231c7825 */ /* 0x100fe400078e0006 */
[----:B------:R-:W4:Y:S02]  /*0e90*/  LDG.E R30, desc[UR6][R30.64] ;  /* 0x000000061e1e7981 */ /* 0x000f24000c1e1900 */
[C---:B0-----:R-:W-:Y:S02]  /*0ea0*/  IMAD.WIDE.U32 R22, R15.reuse, 0x4, R6 ;  /* 0x000000040f167825 */ /* 0x041fe400078e0006 */
[----:B------:R0:W4:Y:S02]  /*0eb0*/  LDG.E R11, desc[UR6][R28.64] ;  /* 0x000000061c0b7981 */ /* 0x000124000c1e1900 */
[----:B------:R-:W-:-:S02]  /*0ec0*/  IMAD.WIDE.U32 R20, R15, 0x4, R4 ;  /* 0x000000040f147825 */ /* 0x000fc400078e0004 */
[----:B------:R-:W4:Y:S02]  /*0ed0*/  LDG.E R22, desc[UR6][R22.64] ;  /* 0x0000000616167981 */ /* 0x000f24000c1e1900 */
[C---:B------:R-:W-:Y:S02]  /*0ee0*/  IMAD.WIDE.U32 R14, R17.reuse, 0x4, R6 ;  /* 0x00000004110e7825 */ /* 0x040fe400078e0006 */
[----:B------:R-:W4:Y:S01]  /*0ef0*/  LDG.E R20, desc[UR6][R20.64] ;  /* 0x0000000614147981 */ /* 0x000f22000c1e1900 */
[----:B0-----:R-:W-:Y:S01]  /*0f00*/  LEA R29, R54, R17, 0x5 ;  /* 0x00000011361d7211 */ /* 0x001fe200078e28ff */
[----:B------:R-:W-:Y:S02]  /*0f10*/  IMAD.WIDE.U32 R16, R17, 0x4, R4 ;  /* 0x0000000411107825 */ /* 0x000fe400078e0004 */
[----:B------:R-:W4:Y:S02]  /*0f20*/  LDG.E R14, desc[UR6][R14.64] ;  /* 0x000000060e0e7981 */ /* 0x000f24000c1e1900 */
[----:B------:R-:W-:-:S02]  /*0f30*/  IMAD.WIDE.U32 R6, R29, 0x4, R6 ;  /* 0x000000041d067825 */ /* 0x000fc400078e0006 */
[----:B------:R-:W4:Y:S02]  /*0f40*/  LDG.E R16, desc[UR6][R16.64] ;  /* 0x0000000610107981 */ /* 0x000f24000c1e1900 */
[----:B------:R-:W-:Y:S02]  /*0f50*/  IMAD.WIDE.U32 R4, R29, 0x4, R4 ;  /* 0x000000041d047825 */ /* 0x000fe400078e0004 */
[----:B------:R-:W4:Y:S04]  /*0f60*/  LDG.E R6, desc[UR6][R6.64] ;  /* 0x0000000606067981 */ /* 0x000f28000c1e1900 */
[----:B------:R-:W4:Y:S01]  /*0f70*/  LDG.E R4, desc[UR6][R4.64] ;  /* 0x0000000604047981 */ /* 0x000f22000c1e1900 */
[----:B------:R-:W-:Y:S01]  /*0f80*/  IADD3 R3, PT, PT, R3, 0x100, RZ ;  /* 0x0000010003037810 */ /* 0x000fe20007ffe0ff */
[----:B--2---:R-:W-:-:S04]  /*0f90*/  FADD.FTZ R10, R43, R10 ;  /* 0x0000000a2b0a7221 */ /* 0x004fc80000010000 */
[----:B---3--:R-:W-:Y:S01]  /*0fa0*/  FADD.FTZ R9, R10, R9 ;  /* 0x000000090a097221 */ /* 0x008fe20000010000 */
[----:B-----5:R-:W-:-:S04]  /*0fb0*/  FADD.FTZ R13, R2, R13 ;  /* 0x0000000d020d7221 */ /* 0x020fc80000010000 */
[----:B------:R-:W-:Y:S01]  /*0fc0*/  FADD.FTZ R13, R13, R32 ;  /* 0x000000200d0d7221 */ /* 0x000fe20000010000 */
[----:B------:R-:W-:-:S03]  /*0fd0*/  FADD.FTZ R9, R9, R12 ;  /* 0x0000000c09097221 */ /* 0x000fc60000010000 */
[----:B------:R-:W-:Y:S01]  /*0fe0*/  FADD.FTZ R13, R13, R24 ;  /* 0x000000180d0d7221 */ /* 0x000fe20000010000 */
[----:B----4-:R-:W-:-:S03]  /*0ff0*/  FADD.FTZ R26, R9, R26 ;  /* 0x0000001a091a7221 */ /* 0x010fc60000010000 */
[----:B------:R-:W-:-:S04]  /*1000*/  FADD.FTZ R13, R13, R18 ;  /* 0x000000120d0d7221 */ /* 0x000fc80000010000 */
[----:B------:R-:W-:Y:S01]  /*1010*/  FADD.FTZ R13, R13, R30 ;  /* 0x0000001e0d0d7221 */ /* 0x000fe20000010000 */
[----:B------:R-:W-:-:S04]  /*1020*/  FADD.FTZ R11, R26, R11 ;  /* 0x0000000b1a0b7221 */ /* 0x000fc80000010000 */
[----:B------:R-:W-:Y:S01]  /*1030*/  FADD.FTZ R11, R11, R22 ;  /* 0x000000160b0b7221 */ /* 0x000fe20000010000 */
[----:B------:R-:W-:-:S03]  /*1040*/  FADD.FTZ R13, R13, R20 ;  /* 0x000000140d0d7221 */ /* 0x000fc60000010000 */
[----:B------:R-:W-:Y:S01]  /*1050*/  FADD.FTZ R11, R11, R14 ;  /* 0x0000000e0b0b7221 */ /* 0x000fe20000010000 */
[----:B------:R-:W-:-:S03]  /*1060*/  FADD.FTZ R13, R13, R16 ;  /* 0x000000100d0d7221 */ /* 0x000fc60000010000 */
[----:B------:R-:W-:Y:S01]  /*1070*/  FADD.FTZ R43, R11, R6 ;  /* 0x000000060b2b7221 */ /* 0x000fe20000010000 */
[----:B------:R-:W-:-:S07]  /*1080*/  FADD.FTZ R2, R13, R4 ;  /* 0x000000040d027221 */ /* 0x000fce0000010000 */
.L_x_966:
[----:B------:R-:W-:Y:S05]  /*1090*/  BSYNC.RECONVERGENT B1 ;  /* 0x0000000000017941 */ /* 0x000fea0003800200 */
.L_x_965:
        /* <DEDUP_REMOVED lines=37> */
.L_x_968:
[----:B------:R-:W-:Y:S05]  /*12f0*/  BSYNC.RECONVERGENT B1 ;  /* 0x0000000000017941 */ /* 0x000fea0003800200 */
.L_x_967:
[----:B------:R-:W-:Y:S05]  /*1300*/  @!P1 BRA `(.L_x_961) ;  /* 0x00000000003c9947 */ /* 0x000fea0003800000 */
[----:B------:R-:W0:Y:S01]  /*1310*/  LDC.64 R8, c[0x0][0x440] ;  /* 0x00011000ff087b82 */ /* 0x000e220000000a00 */
[----:B------:R-:W-:Y:S01]  /*1320*/  IMAD R0, R3, R54, R0 ;  /* 0x0000003603007224 */ /* 0x000fe200078e0200 */
[----:B------:R-:W-:-:S04]  /*1330*/  IADD3 R12, PT, PT, -R55, RZ, RZ ;  /* 0x000000ff370c7210 */ /* 0x000fc80007ffe1ff */
[----:B------:R-:W-:Y:S02]  /*1340*/  IADD3 R3, PT, PT, R57, R0, RZ ;  /* 0x0000000039037210 */ /* 0x000fe40007ffe0ff */
[----:B------:R-:W1:Y:S05]  /*1350*/  LDC.64 R10, c[0x0][0x448] ;  /* 0x00011200ff0a7b82 */ /* 0x000e6a0000000a00 */
.L_x_969:
        /* <DEDUP_REMOVED lines=10> */
.L_x_961:
[----:B------:R-:W-:Y:S05]  /*1400*/  BSYNC.RECONVERGENT B0 ;  /* 0x0000000000007941 */ /* 0x000fea0003800200 */
.L_x_960:
[----:B------:R-:W0:Y:S01]  /*1410*/  S2R R3, SR_TID.X ;  /* 0x0000000000037919 */ /* 0x000e220000002100 */
[----:B------:R-:W1:Y:S01]  /*1420*/  S2UR UR5, SR_CgaCtaId ;  /* 0x00000000000579c3 */ /* 0x000e620000008800 */
[----:B------:R-:W-:Y:S01]  /*1430*/  UMOV UR4, 0x400 ;  /* 0x0000040000047882 */ /* 0x000fe20000000000 */
[C---:B------:R-:W-:Y:S02]  /*1440*/  SHF.L.U32 R5, R57.reuse, 0x7, RZ ;  /* 0x0000000739057819 */ /* 0x040fe400000006ff */
[----:B------:R-:W-:Y:S02]  /*1450*/  SHF.L.U32 R58, R58, 0x4, RZ ;  /* 0x000000043a3a7819 */ /* 0x000fe400000006ff */
[----:B------:R-:W-:Y:S02]  /*1460*/  ISETP.NE.AND P0, PT, R57, RZ, PT ;  /* 0x000000ff3900720c */ /* 0x000fe40003f05270 */
[----:B------:R-:W-:-:S04]  /*1470*/  LOP3.LUT R58, R58, 0x7ffffff0, RZ, 0xc0, !PT ;  /* 0x7ffffff03a3a7812 */ /* 0x000fc800078ec0ff */
[----:B------:R-:W-:Y:S01]  /*1480*/  IADD3 R11, PT, PT, R57, R58, RZ ;  /* 0x0000003a390b7210 */ /* 0x000fe20007ffe0ff */
[----:B-1----:R-:W-:Y:S01]  /*1490*/  ULEA UR4, UR5, UR4, 0x18 ;  /* 0x0000000405047291 */ /* 0x002fe2000f8ec0ff */
[----:B0-----:R-:W-:-:S04]  /*14a0*/  SHF.R.U32.HI R12, RZ, 0x5, R3 ;  /* 0x00000005ff0c7819 */ /* 0x001fc80000011603 */
[----:B------:R-:W-:-:S04]  /*14b0*/  LOP3.LUT R0, R12, 0x1f, R3, 0x78, !PT ;  /* 0x0000001f0c007812 */ /* 0x000fc800078e7803 */
[C---:B------:R-:W-:Y:S02]  /*14c0*/  LOP3.LUT R3, R0.reuse, 0x3e0, R3, 0xf8, !PT ;  /* 0x000003e000037812 */ /* 0x040fe400078ef803 */
[----:B------:R-:W-:Y:S02]  /*14d0*/  SHF.L.U32 R0, R0, 0x2, RZ ;  /* 0x0000000200007819 */ /* 0x000fe400000006ff */
[----:B------:R-:W-:Y:S02]  /*14e0*/  LEA R3, R3, UR4, 0x2 ;  /* 0x0000000403037c11 */ /* 0x000fe4000f8e10ff */
[----:B------:R-:W-:-:S03]  /*14f0*/  LOP3.LUT R0, R5, R0, RZ, 0xfc, !PT ;  /* 0x0000000005007212 */ /* 0x000fc600078efcff */
[----:B------:R-:W-:Y:S04]  /*1500*/  STS [R3], R2 ;  /* 0x0000000203007388 */ /* 0x000fe80000000800 */
        /* <DEDUP_REMOVED lines=38> */
[----:B------:R-:W3:Y:S01]  /*1770*/  LDC.64 R8, c[0x0][0x480] ;  /* 0x00012000ff087b82 */ /* 0x000ee20000000a00 */
[----:B0-----:R-:W-:-:S04]  /*1780*/  IMAD.WIDE.U32 R6, R11, 0x8, R6 ;  /* 0x000000080b067825 */ /* 0x001fc800078e0006 */
[----:B---3--:R-:W-:Y:S01]  /*1790*/  IMAD.WIDE.U32 R8, R11, 0x8, R8 ;  /* 0x000000080b087825 */ /* 0x008fe200078e0008 */
[----:B-1----:R-:W-:Y:S04]  /*17a0*/  STG.E.64 desc[UR6][R6.64], R4 ;  /* 0x0000000406007986 */ /* 0x002fe8000c101b06 */
[----:B--2---:R-:W-:Y:S01]  /*17b0*/  STG.E.64 desc[UR6][R8.64], R2 ;  /* 0x0000000208007986 */ /* 0x004fe2000c101b06 */
[----:B------:R-:W-:Y:S05]  /*17c0*/  EXIT ;  /* 0x000000000000794d */ /* 0x000fea0003800000 */
.L_x_970:
        /* <DEDUP_REMOVED lines=11> */
.L_x_3916:


//--------------------- .text._ZN10layer_norm40ln_parallel_residual_bwd_finalize_kernelINS_22Kernel_traits_finalizeILj512Ef13__nv_bfloat16S2_S2_fjLb0ELj1024ELj4ENS_18Kernel_traits_baseILj512EfS2_S2_S2_fjLj1024EEEEELb0EEEvNS_9BwdParamsE --------------------------
	.section	.text._ZN10layer_norm40ln_parallel_residual_bwd_finalize_kernelINS_22Kernel_traits_finalizeILj512Ef13__nv_bfloat16S2_S2_fjLb0ELj1024ELj4ENS_18Kernel_traits_baseILj512EfS2_S2_S2_fjLj1024EEEEELb0EEEvNS_9BwdParamsE,"ax",@progbits
	.align	128
        .global         _ZN10layer_norm40ln_parallel_residual_bwd_finalize_kernelINS_22Kernel_traits_finalizeILj512Ef13__nv_bfloat16S2_S2_fjLb0ELj1024ELj4ENS_18Kernel_traits_baseILj512EfS2_S2_S2_fjLj1024EEEEELb0EEEvNS_9BwdParamsE
        .type           _ZN10layer_norm40ln_parallel_residual_bwd_finalize_kernelINS_22Kernel_traits_finalizeILj512Ef13__nv_bfloat16S2_S2_fjLb0ELj1024ELj4ENS_18Kernel_traits_baseILj512EfS2_S2_S2_fjLj1024EEEEELb0EEEvNS_9BwdParamsE,@function
        .size           _ZN10layer_norm40ln_parallel_residual_bwd_finalize_kernelINS_22Kernel_traits_finalizeILj512Ef13__nv_bfloat16S2_S2_fjLb0ELj1024ELj4ENS_18Kernel_traits_baseILj512EfS2_S2_S2_fjLj1024EEEEELb0EEEvNS_9BwdParamsE,(.L_x_3917 - _ZN10layer_norm40ln_parallel_residual_bwd_finalize_kernelINS_22Kernel_traits_finalizeILj512Ef13__nv_bfloat16S2_S2_fjLb0ELj1024ELj4ENS_18Kernel_traits_baseILj512EfS2_S2_S2_fjLj1024EEEEELb0EEEvNS_9BwdParamsE)
        .other          _ZN10layer_norm40ln_parallel_residual_bwd_finalize_kernelINS_22Kernel_traits_finalizeILj512Ef13__nv_bfloat16S2_S2_fjLb0ELj1024ELj4ENS_18Kernel_traits_baseILj512EfS2_S2_S2_fjLj1024EEEEELb0EEEvNS_9BwdParamsE,@"STO_CUDA_ENTRY STV_DEFAULT"
_ZN10layer_norm40ln_parallel_residual_bwd_finalize_kernelINS_22Kernel_traits_finalizeILj512Ef13__nv_bfloat16S2_S2_fjLb0ELj1024ELj4ENS_18Kernel_traits_baseILj512EfS2_S2_S2_fjLj1024EEEEELb0EEEvNS_9BwdParamsE:
.text._ZN10layer_norm40ln_parallel_residual_bwd_finalize_kernelINS_22Kernel_traits_finalizeILj512Ef13__nv_bfloat16S2_S2_fjLb0ELj1024ELj4ENS_18Kernel_traits_baseILj512EfS2_S2_S2_fjLj1024EEEEELb0EEEvNS_9BwdParamsE:
        /* <DEDUP_REMOVED lines=58> */
.L_x_975:
        /* <DEDUP_REMOVED lines=16> */
[----:B------:R0:W3:Y:S02]  /*04a0*/  LDG.E R22, desc[UR6][R16.64] ;  /* 0x0000000610167981 */ /* 0x0000e4000c1e1900 */
[----:B0-----:R-:W-:-:S05]  /*04b0*/  IMAD.WIDE.U32 R16, R21, 0x4, R14 ;  /* 0x0000000415107825 */ /* 0x001fca00078e000e */
[----:B------:R-:W4:Y:S01]  /*04c0*/  LDG.E R24, desc[UR6][R16.64] ;  /* 0x0000000610187981 */ /* 0x000f22000c1e1900 */
[----:B------:R-:W-:-:S05]  /*04d0*/  IMAD.WIDE.U32 R14, R23, 0x4, R14 ;  /* 0x00000004170e7825 */ /* 0x000fca00078e000e */
[----:B------:R0:W5:Y:S02]  /*04e0*/  LDG.E R26, desc[UR6][R14.64] ;  /* 0x000000060e1a7981 */ /* 0x000164000c1e1900 */
[----:B0-----:R-:W0:Y:S02]  /*04f0*/  LDC.64 R14, c[0x0][0x448] ;  /* 0x00011200ff0e7b82 */ /* 0x001e240000000a00 */
[----:B0-----:R-:W-:-:S04]  /*0500*/  IMAD.WIDE.U32 R16, R12, 0x4, R14 ;  /* 0x000000040c107825 */ /* 0x001fc800078e000e */
[----:B--2---:R-:W-:Y:S01]  /*0510*/  FADD.FTZ R8, R29, R8 ;  /* 0x000000081d087221 */ /* 0x004fe20000010000 */
[----:B------:R-:W-:-:S04]  /*0520*/  IMAD.WIDE.U32 R28, R4, 0x4, R14 ;  /* 0x00000004041c7825 */ /* 0x000fc800078e000e */
[----:B---3--:R-:W-:-:S04]  /*0530*/  FADD.FTZ R8, R8, R22 ;  /* 0x0000001608087221 */ /* 0x008fc80000010000 */
[----:B----4-:R-:W-:Y:S02]  /*0540*/  FADD.FTZ R8, R8, R24 ;  /* 0x0000001808087221 */ /* 0x010fe40000010000 */
[----:B------:R0:W2:Y:S02]  /*0550*/  LDG.E R24, desc[UR6][R28.64] ;  /* 0x000000061c187981 */ /* 0x0000a4000c1e1900 */
[----:B0-----:R-:W-:-:S05]  /*0560*/  IMAD.WIDE.U32 R28, R13, 0x4, R14 ;  /* 0x000000040d1c7825 */ /* 0x001fca00078e000e */
[----:B------:R-:W3:Y:S01]  /*0570*/  LDG.E R22, desc[UR6][R28.64] ;  /* 0x000000061c167981 */ /* 0x000ee2000c1e1900 */
[----:B-----5:R-:W-:-:S03]  /*0580*/  FADD.FTZ R8, R8, R26 ;  /* 0x0000001a08087221 */ /* 0x020fc60000010000 */
[----:B------:R0:W4:Y:S02]  /*0590*/  LDG.E R26, desc[UR6][R16.64] ;  /* 0x00000006101a7981 */ /* 0x000124000c1e1900 */
[----:B0-----:R-:W-:-:S04]  /*05a0*/  IMAD.WIDE.U32 R16, R27, 0x4, R14 ;  /* 0x000000041b107825 */ /* 0x001fc800078e000e */
[----:B--2---:R-:W-:Y:S02]  /*05b0*/  FADD.FTZ R24, R24, R20 ;  /* 0x0000001418187221 */ /* 0x004fe40000010000 */
[----:B------:R0:W2:Y:S02]  /*05c0*/  LDG.E R20, desc[UR6][R16.64] ;  /* 0x0000000610147981 */ /* 0x0000a4000c1e1900 */
[----:B0-----:R-:W-:-:S04]  /*05d0*/  IMAD.WIDE.U32 R16, R25, 0x4, R14 ;  /* 0x0000000419107825 */ /* 0x001fc800078e000e */
[----:B---3--:R-:W-:Y:S02]  /*05e0*/  FADD.FTZ R22, R24, R22 ;  /* 0x0000001618167221 */ /* 0x008fe40000010000 */
[----:B------:R0:W3:Y:S02]  /*05f0*/  LDG.E R24, desc[UR6][R16.64] ;  /* 0x0000000610187981 */ /* 0x0000e4000c1e1900 */
        /* <DEDUP_REMOVED lines=74> */
.L_x_974:
[----:B------:R-:W-:Y:S05]  /*0aa0*/  BSYNC.RECONVERGENT B1 ;  /* 0x0000000000017941 */ /* 0x000fea0003800200 */
.L_x_973:
        /* <DEDUP_REMOVED lines=17> */
[----:B--2---:R-:W-:-:S06]  /*0bc0*/  IMAD.WIDE.U32 R26, R19, 0x4, R14 ;  /* 0x00000004131a7825 */ /* 0x004fcc00078e000e */
[----:B------:R-:W2:Y:S01]  /*0bd0*/  LDG.E R26, desc[UR6][R26.64] ;  /* 0x000000061a1a7981 */ /* 0x000ea2000c1e1900 */
[----:B0-----:R-:W-:-:S06]  /*0be0*/  IMAD.WIDE.U32 R24, R19, 0x4, R12 ;  /* 0x0000000413187825 */ /* 0x001fcc00078e000c */
[----:B------:R-:W4:Y:S01]  /*0bf0*/  LDG.E R25, desc[UR6][R24.64] ;  /* 0x0000000618197981 */ /* 0x000f22000c1e1900 */
[----:B---3--:R-:W-:-:S03]  /*0c00*/  FADD.FTZ R8, R8, R21 ;  /* 0x0000001508087221 */ /* 0x008fc60000010000 */
[----:B------:R0:W3:Y:S02]  /*0c10*/  LDG.E R21, desc[UR6][R28.64] ;  /* 0x000000061c157981 */ /* 0x0000e4000c1e1900 */
[----:B0-----:R-:W-:Y:S01]  /*0c20*/  LEA R29, R3, R19, 0x5 ;  /* 0x00000013031d7211 */ /* 0x001fe200078e28ff */
[----:B--2---:R-:W-:-:S04]  /*0c30*/  FADD.FTZ R24, R11, R26 ;  /* 0x0000001a0b187221 */ /* 0x004fc80000010000 */
[----:B------:R-:W-:-:S05]  /*0c40*/  IMAD.WIDE.U32 R26, R29, 0x4, R22 ;  /* 0x000000041d1a7825 */ /* 0x000fca00078e0016 */
[----:B------:R-:W2:Y:S01]  /*0c50*/  LDG.E R11, desc[UR6][R26.64] ;  /* 0x000000061a0b7981 */ /* 0x000ea2000c1e1900 */
[----:B----4-:R-:W-:Y:S01]  /*0c60*/  FADD.FTZ R25, R20, R25 ;  /* 0x0000001914197221 */ /* 0x010fe20000010000 */
[----:B---3--:R-:W-:Y:S01]  /*0c70*/  FADD.FTZ R18, R18, R21 ;  /* 0x0000001512127221 */ /* 0x008fe20000010000 */
[----:B------:R-:W-:-:S06]  /*0c80*/  IMAD.WIDE.U32 R20, R29, 0x4, R12 ;  /* 0x000000041d147825 */ /* 0x000fcc00078e000c */
[----:B------:R-:W3:Y:S01]  /*0c90*/  LDG.E R20, desc[UR6][R20.64] ;  /* 0x0000000614147981 */ /* 0x000ee2000c1e1900 */
[----:B------:R-:W-:Y:S01]  /*0ca0*/  LEA R19, R3, R19, 0x6 ;  /* 0x0000001303137211 */ /* 0x000fe200078e30ff */
[----:B--2---:R-:W-:Y:S01]  /*0cb0*/  FADD.FTZ R11, R8, R11 ;  /* 0x0000000b080b7221 */ /* 0x004fe20000010000 */
[----:B---3--:R-:W-:Y:S01]  /*0cc0*/  FADD.FTZ R25, R25, R20 ;  /* 0x0000001419197221 */ /* 0x008fe20000010000 */
[----:B------:R-:W-:-:S04]  /*0cd0*/  IMAD.WIDE.U32 R20, R29, 0x4, R14 ;  /* 0x000000041d147825 */ /* 0x000fc800078e000e */
[----:B------:R-:W-:Y:S02]  /*0ce0*/  IMAD.WIDE.U32 R28, R29, 0x4, R16 ;  /* 0x000000041d1c7825 */ /* 0x000fe400078e0010 */
[----:B------:R-:W2:Y:S04]  /*0cf0*/  LDG.E R21, desc[UR6][R20.64] ;  /* 0x0000000614157981 */ /* 0x000ea8000c1e1900 */
[----:B------:R0:W3:Y:S02]  /*0d00*/  LDG.E R8, desc[UR6][R28.64] ;  /* 0x000000061c087981 */ /* 0x0000e4000c1e1900 */
[----:B0-----:R-:W-:-:S06]  /*0d10*/  IMAD.WIDE.U32 R28, R19, 0x4, R22 ;  /* 0x00000004131c7825 */ /* 0x001fcc00078e0016 */
[----:B------:R-:W4:Y:S01]  /*0d20*/  LDG.E R28, desc[UR6][R28.64] ;  /* 0x000000061c1c7981 */ /* 0x000f22000c1e1900 */
[----:B------:R-:W-:-:S04]  /*0d30*/  IMAD.WIDE.U32 R26, R19, 0x4, R12 ;  /* 0x00000004131a7825 */ /* 0x000fc800078e000c */
[----:B--2---:R-:W-:Y:S01]  /*0d40*/  FADD.FTZ R24, R24, R21 ;  /* 0x0000001518187221 */ /* 0x004fe20000010000 */
[----:B---3--:R-:W-:Y:S02]  /*0d50*/  FADD.FTZ R21, R18, R8 ;  /* 0x0000000812157221 */ /* 0x008fe40000010000 */
[----:B------:R0:W2:Y:S02]  /*0d60*/  LDG.E R8, desc[UR6][R26.64] ;  /* 0x000000061a087981 */ /* 0x0000a4000c1e1900 */
[----:B0-----:R-:W-:Y:S01]  /*0d70*/  LEA R27, R3, R19, 0x5 ;  /* 0x00000013031b7211 */ /* 0x001fe200078e28ff */
[----:B----4-:R-:W-:Y:S01]  /*0d80*/  FADD.FTZ R20, R11, R28 ;  /* 0x0000001c0b147221 */ /* 0x010fe20000010000 */
[----:B------:R-:W-:-:S04]  /*0d90*/  IMAD.WIDE.U32 R28, R19, 0x4, R14 ;  /* 0x00000004131c7825 */ /* 0x000fc800078e000e */
[----:B------:R-:W-:Y:S01]  /*0da0*/  IMAD.WIDE.U32 R18, R19, 0x4, R16 ;  /* 0x0000000413127825 */ /* 0x000fe200078e0010 */
[----:B------:R-:W3:Y:S03]  /*0db0*/  LDG.E R11, desc[UR6][R28.64] ;  /* 0x000000061c0b7981 */ /* 0x000ee6000c1e1900 */
[C---:B------:R-:W-:Y:S02]  /*0dc0*/  IMAD.WIDE.U32 R22, R27.reuse, 0x4, R22 ;  /* 0x000000041b167825 */ /* 0x040fe400078e0016 */
[----:B------:R-:W4:Y:S02]  /*0dd0*/  LDG.E R18, desc[UR6][R18.64] ;  /* 0x0000000612127981 */ /* 0x000f24000c1e1900 */
[C---:B------:R-:W-:Y:S02]  /*0de0*/  IMAD.WIDE.U32 R12, R27.reuse, 0x4, R12 ;  /* 0x000000041b0c7825 */ /* 0x040fe400078e000c */
[----:B------:R-:W5:Y:S02]  /*0df0*/  LDG.E R23, desc[UR6][R22.64] ;  /* 0x0000000616177981 */ /* 0x000f64000c1e1900 */
[----:B------:R-:W-:-:S02]  /*0e00*/  IMAD.WIDE.U32 R14, R27, 0x4, R14 ;  /* 0x000000041b0e7825 */ /* 0x000fc400078e000e */
[----:B------:R-:W5:Y:S02]  /*0e10*/  LDG.E R12, desc[UR6][R12.64] ;  /* 0x000000060c0c7981 */ /* 0x000f64000c1e1900 */
[----:B------:R-:W-:Y:S02]  /*0e20*/  IMAD.WIDE.U32 R16, R27, 0x4, R16 ;  /* 0x000000041b107825 */ /* 0x000fe400078e0010 */
[----:B------:R-:W5:Y:S04]  /*0e30*/  LDG.E R14, desc[UR6][R14.64] ;  /* 0x000000060e0e7981 */ /* 0x000f68000c1e1900 */
[----:B------:R-:W5:Y:S01]  /*0e40*/  LDG.E R16, desc[UR6][R16.64] ;  /* 0x0000000610107981 */ /* 0x000f62000c1e1900 */
[----:B------:R-:W-:Y:S01]  /*0e50*/  IADD3 R10, PT, PT, R10, 0x80, RZ ;  /* 0x000000800a0a7810 */ /* 0x000fe20007ffe0ff */
[----:B--2---:R-:W-:Y:S01]  /*0e60*/  FADD.FTZ R25, R25, R8 ;  /* 0x0000000819197221 */ /* 0x004fe20000010000 */
[----:B---3--:R-:W-:Y:S01]  /*0e70*/  FADD.FTZ R11, R24, R11 ;  /* 0x0000000b180b7221 */ /* 0x008fe20000010000 */
[----:B----4-:R-:W-:Y:S01]  /*0e80*/  FADD.FTZ R21, R21, R18 ;  /* 0x0000001215157221 */ /* 0x010fe20000010000 */
[----:B-----5:R-:W-:Y:S01]  /*0e90*/  FADD.FTZ R8, R20, R23 ;  /* 0x0000001714087221 */ /* 0x020fe20000010000 */
[----:B------:R-:W-:Y:S01]  /*0ea0*/  FADD.FTZ R20, R25, R12 ;  /* 0x0000000c19147221 */ /* 0x000fe20000010000 */
[----:B------:R-:W-:Y:S01]  /*0eb0*/  FADD.FTZ R11, R11, R14 ;  /* 0x0000000e0b0b7221 */ /* 0x000fe20000010000 */
[----:B------:R-:W-:-:S07]  /*0ec0*/  FADD.FTZ R18, R21, R16 ;  /* 0x0000001015127221 */ /* 0x000fce0000010000 */
.L_x_977:
[----:B------:R-:W-:Y:S05]  /*0ed0*/  BSYNC.RECONVERGENT B1 ;  /* 0x0000000000017941 */ /* 0x000fea0003800200 */
.L_x_976:
        /* <DEDUP_REMOVED lines=36> */
.L_x_979:
[----:B------:R-:W-:Y:S05]  /*1120*/  BSYNC.RECONVERGENT B1 ;  /* 0x0000000000017941 */ /* 0x000fea0003800200 */
.L_x_978:
        /* <DEDUP_REMOVED lines=18> */
.L_x_972:
[----:B------:R-:W-:Y:S05]  /*1250*/  BSYNC.RECONVERGENT B0 ;  /* 0x0000000000007941 */ /* 0x000fea0003800200 */
.L_x_971:
        /* <DEDUP_REMOVED lines=35> */
[----:B------:R-:W-:Y:S01]  /*1490*/  LOP3.LUT R17, R0, 0x7ffffff0, RZ, 0xc0, !PT ;  /* 0x7ffffff000117812 */ /* 0x000fe200078ec0ff */
[----:B--2---:R-:W-:Y:S02]  /*14a0*/  FADD.FTZ R8, R13, R8 ;  /* 0x000000080d087221 */ /* 0x004fe40000010000 */
[----:B------:R-:W1:Y:S01]  /*14b0*/  SHFL.BFLY PT, R19, R16, 0x4, 0x1f ;  /* 0x0c801f0010137f89 */ /* 0x000e6200000e0000 */
[----:B------:R-:W-:Y:S01]  /*14c0*/  IADD3 R0, PT, PT, R6, R17, RZ ;  /* 0x0000001106007210 */ /* 0x000fe20007ffe0ff */
[----:B---3--:R-:W-:Y:S02]  /*14d0*/  FADD.FTZ R10, R11, R4 ;  /* 0x000000040b0a7221 */ /* 0x008fe40000010000 */
        /* <DEDUP_REMOVED lines=11> */
[----:B------:R-:W-:Y:S01]  /*1590*/  SHF.L.U32 R4, R0, 0x1, RZ ;  /* 0x0000000100047819 */ /* 0x000fe200000006ff */
[----:B-1----:R-:W-:-:S03]  /*15a0*/  FADD.FTZ R18, R19, R18 ;  /* 0x0000001213127221 */ /* 0x002fc60000010000 */
[----:B------:R-:W0:Y:S01]  /*15b0*/  SHFL.BFLY PT, R11, R8, 0x10, 0x1f ;  /* 0x0e001f00080b7f89 */ /* 0x000e2200000e0000 */
[----:B------:R-:W-:Y:S01]  /*15c0*/  ISETP.GE.U32.AND P1, PT, R4, R3, PT ;  /* 0x000000030400720c */ /* 0x000fe20003f26070 */
[----:B--2---:R-:W-:Y:S02]  /*15d0*/  FADD.FTZ R2, R7, R2 ;  /* 0x0000000207027221 */ /* 0x004fe40000010000 */
[----:B------:R-:W1:Y:S01]  /*15e0*/  SHFL.BFLY PT, R15, R18, 0x10, 0x1f ;  /* 0x0e001f00120f7f89 */ /* 0x000e6200000e0000 */
[----:B---3--:R-:W-:-:S03]  /*15f0*/  FADD.FTZ R12, R13, R12 ;  /* 0x0000000c0d0c7221 */ /* 0x008fc60000010000 */
[----:B------:R-:W2:Y:S04]  /*1600*/  SHFL.BFLY PT, R9, R2, 0x10, 0x1f ;  /* 0x0e001f0002097f89 */ /* 0x000ea800000e0000 */
[----:B------:R-:W3:Y:S01]  /*1610*/  SHFL.BFLY PT, R7, R12, 0x10, 0x1f ;  /* 0x0e001f000c077f89 */ /* 0x000ee200000e0000 */
[----:B0-----:R-:W-:Y:S01]  /*1620*/  FADD.FTZ R11, R8, R11 ;  /* 0x0000000b080b7221 */ /* 0x001fe20000010000 */
[----:B-1----:R-:W-:Y:S01]  /*1630*/  FADD.FTZ R15, R18, R15 ;  /* 0x0000000f120f7221 */ /* 0x002fe20000010000 */
[----:B--2---:R-:W-:Y:S01]  /*1640*/  FADD.FTZ R9, R2, R9 ;  /* 0x0000000902097221 */ /* 0x004fe20000010000 */
[----:B------:R-:W-:Y:S01]  /*1650*/  @!P0 LEA R2, R5, UR4, 0x2 ;  /* 0x0000000405028c11 */ /* 0x000fe2000f8e10ff */
[----:B---3--:R-:W-:-:S04]  /*1660*/  FADD.FTZ R7, R12, R7 ;  /* 0x000000070c077221 */ /* 0x008fc80000010000 */
[----:B------:R0:W-:Y:S04]  /*1670*/  @!P0 STS [R2+0x4080], R9 ;  /* 0x0040800902008388 */ /* 0x0001e80000000800 */
        /* <DEDUP_REMOVED lines=20> */
[----:B------:R-:W-:Y:S04]  /*17c0*/  STG.E.64 desc[UR6][R10.64], R8 ;  /* 0x000000080a007986 */ /* 0x000fe8000c101b06 */
[----:B--2---:R-:W-:Y:S01]  /*17d0*/  STG.E.64 desc[UR6][R12.64], R6 ;  /* 0x000000060c007986 */ /* 0x004fe2000c101b06 */
[----:B0-----:R-:W-:-:S03]  /*17e0*/  IMAD.WIDE.U32 R16, R0, 0x8, R16 ;  /* 0x0000000800107825 */ /* 0x001fc600078e0010 */
[----:B----4-:R-:W-:Y:S04]  /*17f0*/  STG.E.64 desc[UR6][R14.64], R4 ;  /* 0x000000040e007986 */ /* 0x010fe8000c101b06 */
[----:B-----5:R-:W-:Y:S01]  /*1800*/  STG.E.64 desc[UR6][R16.64], R2 ;  /* 0x0000000210007986 */ /* 0x020fe2000c101b06 */
[----:B------:R-:W-:Y:S05]  /*1810*/  EXIT ;  /* 0x000000000000794d */ /* 0x000fea0003800000 */
.L_x_980:
        /* <DEDUP_REMOVED lines=14> */
.L_x_3917:


//--------------------- .text._ZN10layer_norm31ln_parallel_residual_bwd_kernelINS_13Kernel_traitsIf13__nv_bfloat16S2_S2_fjLj512ELj1ELj4ELj1ELj16ENS_18Kernel_traits_baseILj512EfS2_S2_S2_fjLj128EEEEELb1ELb1ELb0EEEvNS_9BwdParamsE --------------------------
	.section	.text._ZN10layer_norm31ln_parallel_residual_bwd_kernelINS_13Kernel_traitsIf13__nv_bfloat16S2_S2_fjLj512ELj1ELj4ELj1ELj16ENS_18Kernel_traits_baseILj512EfS2_S2_S2_fjLj128EEEEELb1ELb1ELb0EEEvNS_9BwdParamsE,"ax",@progbits
	.align	128
        .global         _ZN10layer_norm31ln_parallel_residual_bwd_kernelINS_13Kernel_traitsIf13__nv_bfloat16S2_S2_fjLj512ELj1ELj4ELj1ELj16ENS_18Kernel_traits_baseILj512EfS2_S2_S2_fjLj128EEEEELb1ELb1ELb0EEEvNS_9BwdParamsE
        .type           _ZN10layer_norm31ln_parallel_residual_bwd_kernelINS_13Kernel_traitsIf13__nv_bfloat16S2_S2_fjLj512ELj1ELj4ELj1ELj16ENS_18Kernel_traits_baseILj512EfS2_S2_S2_fjLj128EEEEELb1ELb1ELb0EEEvNS_9BwdParamsE,@function
        .size           _ZN10layer_norm31ln_parallel_residual_bwd_kernelINS_13Kernel_traitsIf13__nv_bfloat16S2_S2_fjLj512ELj1ELj4ELj1ELj16ENS_18Kernel_traits_baseILj512EfS2_S2_S2_fjLj128EEEEELb1ELb1ELb0EEEvNS_9BwdParamsE,(.L_x_3918 - _ZN10layer_norm31ln_parallel_residual_bwd_kernelINS_13Kernel_traitsIf13__nv_bfloat16S2_S2_fjLj512ELj1ELj4ELj1ELj16ENS_18Kernel_traits_baseILj512EfS2_S2_S2_fjLj128EEEEELb1ELb1ELb0EEEvNS_9BwdParamsE)
        .other          _ZN10layer_norm31ln_parallel_residual_bwd_kernelINS_13Kernel_traitsIf13__nv_bfloat16S2_S2_fjLj512ELj1ELj4ELj1ELj16ENS_18Kernel_traits_baseILj512EfS2_S2_S2_fjLj128EEEEELb1ELb1ELb0EEEvNS_9BwdParamsE,@"STO_CUDA_ENTRY STV_DEFAULT"
_ZN10layer_norm31ln_parallel_residual_bwd_kernelINS_13Kernel_traitsIf13__nv_bfloat16S2_S2_fjLj512ELj1ELj4ELj1ELj16ENS_18Kernel_traits_baseILj512EfS2_S2_S2_fjLj128EEEEELb1ELb1ELb0EEEvNS_9BwdParamsE:
.text._ZN10layer_norm31ln_parallel_residual_bwd_kernelINS_13Kernel_traitsIf13__nv_bfloat16S2_S2_fjLj512ELj1ELj4ELj1ELj16ENS_18Kernel_traits_baseILj512EfS2_S2_S2_fjLj128EEEEELb1ELb1ELb0EEEvNS_9BwdParamsE:
[----:B------:R-:W-:Y:S01]  /*0000*/  LDC R1, c[0x0][0x37c] ;  /* 0x0000df00ff017b82 */ /* 0x000fe20000000800 */
[----:B------:R-:W0:Y:S01]  /*0010*/  S2R R10, SR_TID.X ;  /* 0x00000000000a7919 */ /* 0x000e220000002100 */
[----:B------:R-:W1:Y:S01]  /*0020*/  LDCU UR4, c[0x0][0x388] ;  /* 0x00007100ff0477ac */ /* 0x000e620008000800 */
[----:B------:R-:W2:Y:S05]  /*0030*/  LDCU.64 UR8, c[0x0][0x358] ;  /* 0x00006b00ff0877ac */ /* 0x000eaa0008000a00 */
[----:B------:R-:W3:Y:S01]  /*0040*/  S2UR UR7, SR_CTAID.X ;  /* 0x00000000000779c3 */ /* 0x000ee20000002500 */
        /* <DEDUP_REMOVED lines=14> */
[----:B---3--:R-:W-:Y:S02]  /*0130*/  USHF.L.U32 UR6, UR7, 0x2, URZ ;  /* 0x0000000207067899 */ /* 0x008fe400080006ff */
[----:B------:R-:W-:Y:S01]  /*0140*/  IMAD.MOV.U32 R5, RZ, RZ, R4 ;  /* 0x000000ffff057224 */ /* 0x000fe200078e0004 */
[C---:B------:R-:W-:Y:S02]  /*0150*/  ISETP.GE.U32.AND P3, PT, R2.reuse, 0x20, PT ;  /* 0x000000200200780c */ /* 0x040fe40003f66070 */
[----:B------:R-:W-:-:S11]  /*0160*/  ISETP.GE.U32.AND P0, PT, R2, 0x40, PT ;  /* 0x000000400200780c */ /* 0x000fd60003f06070 */
[----:B------:R-:W3:Y:S01]  /*0170*/  @P3 LDC.64 R6, c[0x0][0x3d0] ;  /* 0x0000f400ff063b82 */ /* 0x000ee20000000a00 */
[----:B------:R-:W-:-:S07]  /*0180*/  @P3 LOP3.LUT R5, R4, 0x20, RZ, 0xfc, !PT ;  /* 0x0000002004053812 */ /* 0x000fce00078efcff */
[----:B------:R-:W4:Y:S01]  /*0190*/  @P0 LDC.64 R8, c[0x0][0x3d0] ;  /* 0x0000f400ff080b82 */ /* 0x000f220000000a00 */
[----:B---3--:R-:W-:-:S05]  /*01a0*/  @P3 IMAD.WIDE.U32 R6, R4, 0x20, R6 ;  /* 0x0000002004063825 */ /* 0x008fca00078e0006 */
[----:B--2---:R2:W5:Y:S01]  /*01b0*/  @P3 LDG.E.128 R56, desc[UR8][R6.64] ;  /* 0x0000000806383981 */ /* 0x004562000c1e1d00 */
[----:B------:R-:W-:Y:S01]  /*01c0*/  SHF.R.U32.HI R0, RZ, 0x5, R10 ;  /* 0x00000005ff007819 */ /* 0x000fe2000001160a */
[----:B----4-:R-:W-:Y:S02]  /*01d0*/  @P0 IMAD.WIDE.U32 R8, R5, 0x20, R8 ;  /* 0x0000002005080825 */ /* 0x010fe400078e0008 */
[----:B------:R2:W5:Y:S01]  /*01e0*/  @P3 LDG.E.128 R52, desc[UR8][R6.64+0x10] ;  /* 0x0000100806343981 */ /* 0x000562000c1e1d00 */
[----:B------:R-:W-:-:S03]  /*01f0*/  LOP3.LUT R0, R0, UR6, RZ, 0xfc, !PT ;  /* 0x0000000600007c12 */ /* 0x000fc6000f8efcff */
[----:B------:R2:W5:Y:S04]  /*0200*/  @P0 LDG.E.128 R64, desc[UR8][R8.64] ;  /* 0x0000000808400981 */ /* 0x000568000c1e1d00 */
[----:B------:R2:W5:Y:S01]  /*0210*/  @P0 LDG.E.128 R60, desc[UR8][R8.64+0x10] ;  /* 0x00001008083c0981 */ /* 0x000562000c1e1d00 */
[----:B------:R-:W-:Y:S02]  /*0220*/  ISETP.GE.AND P0, PT, R0, UR10, PT ;  /* 0x0000000a00007c0c */ /* 0x000fe4000bf06270 */
        /* <DEDUP_REMOVED lines=16> */
[----:B012---:R-:W-:Y:S06]  /*0330*/  @P0 BRA `(.L_x_982) ;  /* 0x0000005c007c0947 */ /* 0x007fec0003800000 */
        /* <DEDUP_REMOVED lines=18> */
.L_x_1008:
[----:B------:R-:W0:Y:S02]  /*0460*/  LDC.64 R80, c[0x0][0x3c0] ;  /* 0x0000f000ff507b82 */ /* 0x000e240000000a00 */
        /* <DEDUP_REMOVED lines=9> */
[----:B------:R-:W-:-:S05]  /*0500*/  IMAD R6, R0, R3, RZ ;  /* 0x0000000300067224 */ /* 0x000fca00078e02ff */
[----:B------:R-:W-:-:S04]  /*0510*/  SHF.R.S32.HI R113, RZ, 0x1f, R6 ;  /* 0x0000001fff717819 */ /* 0x000fc80000011406 */
[----:B------:R-:W-:-:S04]  /*0520*/  LEA.HI R113, R113, R6, RZ, 0x3 ;  /* 0x0000000671717211 */ /* 0x000fc800078f18ff */
[----:B------:R-:W-:Y:S01]  /*0530*/  LEA.HI.SX32 R6, R113, R4, 0x1d ;  /* 0x0000000471067211 */ /* 0x000fe200078feaff */
[----:B------:R-:W-:-:S04]  /*0540*/  IMAD.MOV.U32 R113, RZ, RZ, RZ ;  /* 0x000000ffff717224 */ /* 0x000fc800078e00ff */
[----:B------:R-:W-:Y:S01]  /*0550*/  IMAD.MOV.U32 R119, RZ, RZ, R6 ;  /* 0x000000ffff777224 */ /* 0x000fe200078e0006 */
[----:B--2---:R-:W-:Y:S02]  /*0560*/  FSEL R112, R82, RZ, !P4 ;  /* 0x000000ff52707208 */ /* 0x004fe40006000000 */
[----:B------:R-:W-:Y:S01]  /*0570*/  ISETP.NE.AND P4, PT, R5, RZ, PT ;  /* 0x000000ff0500720c */ /* 0x000fe20003f85270 */
[----:B0-----:R-:W-:-:S12]  /*0580*/  @!P3 BRA `(.L_x_984) ;  /* 0x000000040090b947 */ /* 0x001fd80003800000 */
[----:B------:R-:W0:Y:S08]  /*0590*/  LDC.64 R8, c[0x0][0x3a8] ;  /* 0x0000ea00ff087b82 */ /* 0x000e300000000a00 */
[----:B------:R-:W1:Y:S01]  /*05a0*/  LDC.64 R12, c[0x0][0x428] ;  /* 0x00010a00ff0c7b82 */ /* 0x000e620000000a00 */
[----:B------:R-:W-:Y:S02]  /*05b0*/  ISETP.NE.U32.AND P0, PT, RZ, UR20, PT ;  /* 0x00000014ff007c0c */ /* 0x000fe4000bf05070 */
[----:B------:R-:W-:-:S05]  /*05c0*/  ISETP.NE.U32.AND P1, PT, RZ, UR12, PT ;  /* 0x0000000cff007c0c */ /* 0x000fca000bf25070 */
[----:B------:R-:W2:Y:S01]  /*05d0*/  LDC.64 R82, c[0x0][0x3b0] ;  /* 0x0000ec00ff527b82 */ /* 0x000ea20000000a00 */
[----:B0-----:R-:W-:-:S06]  /*05e0*/  IMAD.WIDE.U32 R8, R6, 0x10, R8 ;  /* 0x0000001006087825 */ /* 0x001fcc00078e0008 */
[----:B------:R-:W3:Y:S01]  /*05f0*/  LDG.E.128 R8, desc[UR8][R8.64] ;  /* 0x0000000808087981 */ /* 0x000ee2000c1e1d00 */
[----:B-1----:R-:W-:-:S06]  /*0600*/  IMAD.WIDE.U32 R12, R6, 0x10, R12 ;  /* 0x00000010060c7825 */ /* 0x002fcc00078e000c */
[----:B------:R-:W4:Y:S01]  /*0610*/  LDG.E.128 R12, desc[UR8][R12.64] ;  /* 0x000000080c0c7981 */ /* 0x000f22000c1e1d00 */
[----:B------:R-:W-:Y:S01]  /*0620*/  ISETP.NE.AND.EX P0, PT, RZ, UR21, PT, P0 ;  /* 0x00000015ff007c0c */ /* 0x000fe2000bf05300 */
[----:B--2---:R-:W-:Y:S01]  /*0630*/  IMAD.WIDE.U32 R82, R6, 0x8, R82 ;  /* 0x0000000806527825 */ /* 0x004fe200078e0052 */
[----:B------:R-:W-:-:S04]  /*0640*/  ISETP.NE.AND.EX P1, PT, RZ, UR13, PT, P1 ;  /* 0x0000000dff007c0c */ /* 0x000fc8000bf25310 */
[----:B------:R-:W5:Y:S07]  /*0650*/  LDG.E.64 R110, desc[UR8][R82.64] ;  /* 0x00000008526e7981 */ /* 0x000f6e000c1e1b00 */
[----:B------:R-:W0:Y:S08]  /*0660*/  @P0 LDC.64 R88, c[0x0][0x438] ;  /* 0x00010e00ff580b82 */ /* 0x000e300000000a00 */
[----:B------:R-:W1:Y:S01]  /*0670*/  @P1 LDC.64 R80, c[0x0][0x3b8] ;  /* 0x0000ee00ff501b82 */ /* 0x000e620000000a00 */
[----:B0-----:R-:W-:-:S05]  /*0680*/  @P0 IMAD.WIDE.U32 R88, R6, 0x10, R88 ;  /* 0x0000001006580825 */ /* 0x001fca00078e0058 */
[----:B------:R0:W5:Y:S01]  /*0690*/  @P0 LDG.E.128 R16, desc[UR8][R88.64] ;  /* 0x0000000858100981 */ /* 0x000162000c1e1d00 */
[----:B-1----:R-:W-:-:S05]  /*06a0*/  @P1 IMAD.WIDE.U32 R80, R6, 0x8, R80 ;  /* 0x0000000806501825 */ /* 0x002fca00078e0050 */
[----:B------:R1:W5:Y:S01]  /*06b0*/  @P1 LDG.E.64 R116, desc[UR8][R80.64] ;  /* 0x0000000850741981 */ /* 0x000362000c1e1b00 */
[----:B---3--:R-:W-:Y:S01]  /*06c0*/  SHF.L.U32 R121, R10, 0x10, RZ ;  /* 0x000000100a797819 */ /* 0x008fe200000006ff */
[C---:B------:R-:W-:Y:S01]  /*06d0*/  IMAD.U32 R119, R9.reuse, 0x10000, RZ ;  /* 0x0001000009777824 */ /* 0x040fe200078e00ff */
[----:B------:R-:W-:Y:S01]  /*06e0*/  PRMT R90, R9, 0x7632, R90 ;  /* 0x00007632095a7816 */ /* 0x000fe2000000005a */
[C---:B------:R-:W-:Y:S01]  /*06f0*/  IMAD.U32 R123, R11.reuse, 0x10000, RZ ;  /* 0x000100000b7b7824 */ /* 0x040fe200078e00ff */
[----:B------:R-:W-:Y:S02]  /*0700*/  PRMT R7, R8, 0x7632, R7 ;  /* 0x0000763208077816 */ /* 0x000fe40000000007 */
[C---:B----4-:R-:W-:Y:S02]  /*0710*/  PRMT R9, R12.reuse, 0x7632, R9 ;  /* 0x000076320c097816 */ /* 0x050fe40000000009 */
[----:B------:R-:W-:Y:S01]  /*0720*/  SHF.L.U32 R113, R12, 0x10, RZ ;  /* 0x000000100c717819 */ /* 0x000fe200000006ff */
[----:B------:R-:W-:Y:S01]  /*0730*/  FADD.FTZ R12, -R112, R121 ;  /* 0x00000079700c7221 */ /* 0x000fe20000010100 */
[----:B------:R-:W-:Y:S01]  /*0740*/  PRMT R92, R10, 0x7632, R92 ;  /* 0x000076320a5c7816 */ /* 0x000fe2000000005c */
[----:B------:R-:W-:Y:S01]  /*0750*/  FADD.FTZ R10, -R112, R119 ;  /* 0x00000077700a7221 */ /* 0x000fe20000010100 */
[----:B------:R-:W-:Y:S01]  /*0760*/  PRMT R106, R11, 0x7632, R106 ;  /* 0x000076320b6a7816 */ /* 0x000fe2000000006a */
[----:B------:R-:W-:Y:S01]  /*0770*/  IMAD.U32 R91, R13, 0x10000, RZ ;  /* 0x000100000d5b7824 */ /* 0x000fe200078e00ff */
[----:B------:R-:W-:-:S02]  /*0780*/  SHF.L.U32 R11, R14, 0x10, RZ ;  /* 0x000000100e0b7819 */ /* 0x000fc400000006ff */
[----:B0-----:R-:W-:Y:S01]  /*0790*/  SHF.L.U32 R88, R9, 0x10, RZ ;  /* 0x0000001009587819 */ /* 0x001fe200000006ff */
[----:B-----5:R-:W-:Y:S01]  /*07a0*/  FMUL.FTZ R9, R93, R12 ;  /* 0x0000000c5d097220 */ /* 0x020fe20000410000 */
[----:B------:R-:W-:Y:S02]  /*07b0*/  SHF.L.U32 R107, R8, 0x10, RZ ;  /* 0x00000010086b7819 */ /* 0x000fe400000006ff */
[----:B-1----:R-:W-:Y:S02]  /*07c0*/  PRMT R80, R13, 0x7632, R80 ;  /* 0x000076320d507816 */ /* 0x002fe40000000050 */
[----:B------:R-:W-:Y:S01]  /*07d0*/  PRMT R82, R14, 0x7632, R82 ;  /* 0x000076320e527816 */ /* 0x000fe20000000052 */
[----:B------:R-:W-:Y:S01]  /*07e0*/  FADD.FTZ R14, -R112, R123 ;  /* 0x0000007b700e7221 */ /* 0x000fe20000010100 */
[----:B------:R-:W-:Y:S01]  /*07f0*/  SHF.L.U32 R13, R7, 0x10, RZ ;  /* 0x00000010070d7819 */ /* 0x000fe200000006ff */
[----:B------:R-:W-:Y:S01]  /*0800*/  FMUL.FTZ R7, R93, R10 ;  /* 0x0000000a5d077220 */ /* 0x000fe20000410000 */
[----:B------:R-:W-:Y:S01]  /*0810*/  FADD.FTZ R28, R28, R11 ;  /* 0x0000000b1c1c7221 */ /* 0x000fe20000010000 */
[-C--:B------:R-:W-:Y:S01]  /*0820*/  FFMA.FTZ R44, R9, R11.reuse, R44 ;  /* 0x0000000b092c7223 */ /* 0x080fe2000001002c */
[----:B------:R-:W-:Y:S01]  /*0830*/  FMUL.FTZ R10, R52, R11 ;  /* 0x0000000b340a7220 */ /* 0x000fe20000410000 */
[C---:B------:R-:W-:Y:S01]  /*0840*/  FADD.FTZ R8, -R112.reuse, R107 ;  /* 0x0000006b70087221 */ /* 0x040fe20000010100 */
[----:B------:R-:W-:Y:S01]  /*0850*/  FMUL.FTZ R11, R93, R14 ;  /* 0x0000000e5d0b7220 */ /* 0x000fe20000410000 */
[----:B------:R-:W-:Y:S01]  /*0860*/  FADD.FTZ R14, -R112, R13 ;  /* 0x0000000d700e7221 */ /* 0x000fe20000010100 */
[----:B------:R-:W-:Y:S01]  /*0870*/  PRMT R118, R15, 0x7632, R118 ;  /* 0x000076320f767816 */ /* 0x000fe20000000076 */
[----:B------:R-:W-:-:S02]  /*0880*/  IMAD.U32 R81, R90, 0x10000, RZ ;  /* 0x000100005a517824 */ /* 0x000fc400078e00ff */
[----:B------:R-:W-:Y:S02]  /*0890*/  IMAD.U32 R89, R106, 0x10000, RZ ;  /* 0x000100006a597824 */ /* 0x000fe400078e00ff */
[----:B------:R-:W-:Y:S01]  /*08a0*/  FMUL.FTZ R106, R56, R113 ;  /* 0x00000071386a7220 */ /* 0x000fe20000410000 */
[----:B------:R-:W-:Y:S02]  /*08b0*/  IMAD.U32 R15, R15, 0x10000, RZ ;  /* 0x000100000f0f7824 */ /* 0x000fe400078e00ff */
[C---:B------:R-:W-:Y:S01]  /*08c0*/  FMUL.FTZ R107, R93.reuse, R8 ;  /* 0x000000085d6b7220 */ /* 0x040fe20000410000 */
[----:B------:R-:W-:Y:S01]  /*08d0*/  FMUL.FTZ R14, R93, R14 ;  /* 0x0000000e5d0e7220 */ /* 0x000fe20000410000 */
[----:B------:R-:W-:Y:S01]  /*08e0*/  FADD.FTZ R120, -R112, R81 ;  /* 0x0000005170787221 */ /* 0x000fe20000010100 */
[----:B------:R-:W-:Y:S01]  /*08f0*/  FADD.FTZ R30, R30, R15 ;  /* 0x0000000f1e1e7221 */ /* 0x000fe20000010000 */
[-C--:B------:R-:W-:Y:S01]  /*0900*/  FFMA.FTZ R46, R11, R15.reuse, R46 ;  /* 0x0000000f0b2e7223 */ /* 0x080fe2000001002e */
[----:B------:R-:W-:Y:S01]  /*0910*/  FMUL.FTZ R12, R54, R15 ;  /* 0x0000000f360c7220 */ /* 0x000fe20000410000 */
[----:B------:R-:W-:Y:S01]  /*0920*/  FMUL.FTZ R13, R57, R88 ;  /* 0x00000058390d7220 */ /* 0x000fe20000410000 */
[----:B------:R-:W-:Y:S01]  /*0930*/  FADD.FTZ R90, RZ, R106 ;  /* 0x0000006aff5a7221 */ /* 0x000fe20000010000 */
[----:B------:R-:W-:Y:S01]  /*0940*/  FFMA.FTZ R15, R107, R106, RZ ;  /* 0x0000006a6b0f7223 */ /* 0x000fe200000100ff */
[----:B------:R-:W-:Y:S01]  /*0950*/  FADD.FTZ R33, R33, R88 ;  /* 0x0000005821217221 */ /* 0x000fe20000010000 */
[----:B------:R-:W-:Y:S01]  /*0960*/  FFMA.FTZ R49, R14, R88, R49 ;  /* 0x000000580e317223 */ /* 0x000fe20000010031 */
[----:B------:R-:W-:Y:S01]  /*0970*/  SHF.L.U32 R83, R92, 0x10, RZ ;  /* 0x000000105c537819 */ /* 0x000fe200000006ff */
[----:B------:R-:W-:-:S02]  /*0980*/  IMAD.U32 R80, R80, 0x10000, RZ ;  /* 0x0001000050507824 */ /* 0x000fc400078e00ff */
[----:B------:R-:W-:Y:S01]  /*0990*/  FMUL.FTZ R88, R93, R120 ;  /* 0x000000785d587220 */ /* 0x000fe20000410000 */
[----:B------:R-:W-:Y:S01]  /*09a0*/  FMUL.FTZ R8, R58, R91 ;  /* 0x0000005b3a087220 */ /* 0x000fe20000410000 */
[----:B------:R-:W-:Y:S01]  /*09b0*/  FADD.FTZ R81, R90, R13 ;  /* 0x0000000d5a517221 */ /* 0x000fe20000010000 */
[----:B------:R-:W-:Y:S01]  /*09c0*/  FFMA.FTZ R90, R14, R13, R15 ;  /* 0x0000000d0e5a7223 */ /* 0x000fe2000001000f */
[----:B------:R-:W-:Y:S01]  /*09d0*/  FADD.FTZ R35, R35, R80 ;  /* 0x0000005023237221 */ /* 0x000fe20000010000 */
[-C--:B------:R-:W-:Y:S01]  /*09e0*/  FFMA.FTZ R51, R88, R80.reuse, R51 ;  /* 0x0000005058337223 */ /* 0x080fe20000010033 */
[----:B------:R-:W-:Y:S01]  /*09f0*/  FMUL.FTZ R15, R59, R80 ;  /* 0x000000503b0f7220 */ /* 0x000fe20000410000 */
[----:B------:R-:W-:Y:S01]  /*0a00*/  FADD.FTZ R122, -R112, R83 ;  /* 0x00000053707a7221 */ /* 0x000fe20000010100 */
[----:B------:R-:W-:Y:S01]  /*0a10*/  FADD.FTZ R80, R81, R8 ;  /* 0x0000000851507221 */ /* 0x000fe20000010000 */
[----:B------:R-:W-:Y:S01]  /*0a20*/  FFMA.FTZ R81, R7, R8, R90 ;  /* 0x0000000807517223 */ /* 0x000fe2000001005a */
[----:B------:R-:W-:Y:S01]  /*0a30*/  SHF.L.U32 R82, R82, 0x10, RZ ;  /* 0x0000001052527819 */ /* 0x000fe200000006ff */
[----:B------:R-:W-:Y:S01]  /*0a40*/  FMUL.FTZ R90, R93, R122 ;  /* 0x0000007a5d5a7220 */ /* 0x000fe20000410000 */
        /* <DEDUP_REMOVED lines=8> */
[----:B------:R-:W-:-:S02]  /*0ad0*/  IMAD.U32 R118, R118, 0x10000, RZ ;  /* 0x0001000076767824 */ /* 0x000fc400078e00ff */
        /* <DEDUP_REMOVED lines=14> */
[----:B------:R-:W-:-:S07]  /*0bc0*/  IADD3 R119, PT, PT, R6, 0x20, RZ ;  /* 0x0000002006777810 */ /* 0x000fce0007ffe0ff */
.L_x_984:
[----:B------:R-:W-:Y:S05]  /*0bd0*/  BSYNC.RECONVERGENT B1 ;  /* 0x0000000000017941 */ /* 0x000fea0003800200 */
.L_x_983:
[----:B------:R-:W-:Y:S01]  /*0be0*/  BSSY.RECONVERGENT B1, `(.L_x_985) ;  /* 0x0000066000017945 */ /* 0x000fe20003800200 */
[----:B------:R-:W-:-:S03]  /*0bf0*/  ISETP.GE.U32.AND P3, PT, R2, 0x20, PT ;  /* 0x000000200200780c */ /* 0x000fc60003f66070 */
[----:B------:R-:W-:Y:S10]  /*0c00*/  @!P2 BRA `(.L_x_986) ;  /* 0x00000004008ca947 */ /* 0x000ff40003800000 */
        /* <DEDUP_REMOVED lines=16> */
[----:B------:R0:W5:Y:S01]  /*0d10*/  @P1 LDG.E.64 R114, desc[UR8][R94.64] ;  /* 0x000000085e721981 */ /* 0x000162000c1e1b00 */
[----:B-1----:R-:W-:-:S05]  /*0d20*/  @P0 IMAD.WIDE.U32 R98, R119, 0x10, R98 ;  /* 0x0000001077620825 */ /* 0x002fca00078e0062 */
[----:B------:R1:W5:Y:S01]  /*0d30*/  @P0 LDG.E.128 R68, desc[UR8][R98.64] ;  /* 0x0000000862440981 */ /* 0x000362000c1e1d00 */
[C---:B---3--:R-:W-:Y:S01]  /*0d40*/  PRMT R100, R80.reuse, 0x7632, R100 ;  /* 0x0000763250647816 */ /* 0x048fe20000000064 */
[----:B------:R-:W-:Y:S01]  /*0d50*/  IMAD.U32 R101, R80, 0x10000, RZ ;  /* 0x0001000050657824 */ /* 0x000fe200078e00ff */
[----:B------:R-:W-:Y:S01]  /*0d60*/  PRMT R80, R81, 0x7632, R80 ;  /* 0x0000763251507816 */ /* 0x000fe20000000050 */
[C---:B------:R-:W-:Y:S01]  /*0d70*/  IMAD.U32 R105, R82.reuse, 0x10000, RZ ;  /* 0x0001000052697824 */ /* 0x040fe200078e00ff */
[----:B------:R-:W-:Y:S02]  /*0d80*/  PRMT R104, R82, 0x7632, R104 ;  /* 0x0000763252687816 */ /* 0x000fe40000000068 */
[C---:B------:R-:W-:Y:S02]  /*0d90*/  PRMT R82, R83.reuse, 0x7632, R82 ;  /* 0x0000763253527816 */ /* 0x040fe40000000052 */
[----:B------:R-:W-:Y:S02]  /*0da0*/  SHF.L.U32 R119, R83, 0x10, RZ ;  /* 0x0000001053777819 */ /* 0x000fe400000006ff */
[----:B------:R-:W-:-:S02]  /*0db0*/  SHF.L.U32 R103, R81, 0x10, RZ ;  /* 0x0000001051677819 */ /* 0x000fc400000006ff */
[----:B------:R-:W-:Y:S01]  /*0dc0*/  SHF.L.U32 R83, R80, 0x10, RZ ;  /* 0x0000001050537819 */ /* 0x000fe200000006ff */
[----:B0-----:R-:W-:Y:S01]  /*0dd0*/  IMAD.U32 R95, R104, 0x10000, RZ ;  /* 0x00010000685f7824 */ /* 0x001fe200078e00ff */
[----:B------:R-:W-:Y:S01]  /*0de0*/  SHF.L.U32 R97, R82, 0x10, RZ ;  /* 0x0000001052617819 */ /* 0x000fe200000006ff */
[----:B------:R-:W-:Y:S02]  /*0df0*/  IMAD.U32 R81, R100, 0x10000, RZ ;  /* 0x0001000064517824 */ /* 0x000fe400078e00ff */
[C---:B------:R-:W-:Y:S01]  /*0e00*/  FADD.FTZ R94, -R112.reuse, R103 ;  /* 0x00000067705e7221 */ /* 0x040fe20000010100 */
[C---:B-1----:R-:W-:Y:S01]  /*0e10*/  FADD.FTZ R98, -R112.reuse, R83 ;  /* 0x0000005370627221 */ /* 0x042fe20000010100 */
[----:B------:R-:W-:Y:S01]  /*0e20*/  FADD.FTZ R100, -R112, R95 ;  /* 0x0000005f70647221 */ /* 0x000fe20000010100 */
[----:B----4-:R-:W-:Y:S01]  /*0e30*/  PRMT R83, R84, 0x7632, R83 ;  /* 0x0000763254537816 */ /* 0x010fe20000000053 */
[C---:B------:R-:W-:Y:S01]  /*0e40*/  FADD.FTZ R96, -R112.reuse, R81 ;  /* 0x0000005170607221 */ /* 0x040fe20000010100 */
[----:B------:R-:W-:Y:S01]  /*0e50*/  FADD.FTZ R104, -R112, R97 ;  /* 0x0000006170687221 */ /* 0x000fe20000010100 */
[----:B------:R-:W-:-:S02]  /*0e60*/  IMAD.U32 R95, R84, 0x10000, RZ ;  /* 0x00010000545f7824 */ /* 0x000fc400078e00ff */
[----:B------:R-:W-:Y:S01]  /*0e70*/  FADD.FTZ R102, -R112, R101 ;  /* 0x0000006570667221 */ /* 0x000fe20000010100 */
[----:B------:R-:W-:Y:S02]  /*0e80*/  SHF.L.U32 R97, R85, 0x10, RZ ;  /* 0x0000001055617819 */ /* 0x000fe400000006ff */
[C---:B------:R-:W-:Y:S02]  /*0e90*/  PRMT R103, R87.reuse, 0x7632, R103 ;  /* 0x0000763257677816 */ /* 0x040fe40000000067 */
[----:B------:R-:W-:Y:S01]  /*0ea0*/  SHF.L.U32 R81, R87, 0x10, RZ ;  /* 0x0000001057517819 */ /* 0x000fe200000006ff */
[----:B-----5:R-:W-:Y:S01]  /*0eb0*/  FMUL.FTZ R87, R93, R94 ;  /* 0x0000005e5d577220 */ /* 0x020fe20000410000 */
[----:B------:R-:W-:Y:S01]  /*0ec0*/  PRMT R99, R86, 0x7632, R99 ;  /* 0x0000763256637816 */ /* 0x000fe20000000063 */
[C---:B------:R-:W-:Y:S01]  /*0ed0*/  FADD.FTZ R80, -R112.reuse, R105 ;  /* 0x0000006970507221 */ /* 0x040fe20000010100 */
[----:B------:R-:W-:Y:S01]  /*0ee0*/  FADD.FTZ R82, -R112, R119 ;  /* 0x0000007770527221 */ /* 0x000fe20000010100 */
[----:B------:R-:W-:Y:S01]  /*0ef0*/  PRMT R112, R85, 0x7632, R112 ;  /* 0x0000763255707816 */ /* 0x000fe20000000070 */
[----:B------:R-:W-:-:S02]  /*0f00*/  IMAD.U32 R120, R83, 0x10000, RZ ;  /* 0x0001000053787824 */ /* 0x000fc400078e00ff */
[----:B------:R-:W-:Y:S01]  /*0f10*/  FMUL.FTZ R84, R64, R95 ;  /* 0x0000005f40547220 */ /* 0x000fe20000410000 */
[----:B------:R-:W-:Y:S02]  /*0f20*/  IMAD.U32 R101, R86, 0x10000, RZ ;  /* 0x0001000056657824 */ /* 0x000fe400078e00ff */
[----:B------:R-:W-:Y:S01]  /*0f30*/  FMUL.FTZ R85, R93, R102 ;  /* 0x000000665d557220 */ /* 0x000fe20000410000 */
[----:B------:R-:W-:Y:S01]  /*0f40*/  FADD.FTZ R26, R26, R97 ;  /* 0x000000611a1a7221 */ /* 0x000fe20000010000 */
[-C--:B------:R-:W-:Y:S01]  /*0f50*/  FFMA.FTZ R42, R87, R97.reuse, R42 ;  /* 0x00000061572a7223 */ /* 0x080fe2000001002a */
[----:B------:R-:W-:Y:S01]  /*0f60*/  FMUL.FTZ R86, R66, R97 ;  /* 0x0000006142567220 */ /* 0x000fe20000410000 */
[----:B------:R-:W-:Y:S02]  /*0f70*/  IMAD.U32 R102, R99, 0x10000, RZ ;  /* 0x0001000063667824 */ /* 0x000fe400078e00ff */
[----:B------:R-:W-:Y:S01]  /*0f80*/  FMUL.FTZ R97, R93, R82 ;  /* 0x000000525d617220 */ /* 0x000fe20000410000 */
[----:B------:R-:W-:Y:S01]  /*0f90*/  FADD.FTZ R82, R113, R84 ;  /* 0x0000005471527221 */ /* 0x000fe20000010000 */
[----:B------:R-:W-:Y:S01]  /*0fa0*/  FMUL.FTZ R99, R65, R120 ;  /* 0x0000007841637220 */ /* 0x000fe20000410000 */
[----:B------:R-:W-:Y:S01]  /*0fb0*/  FADD.FTZ R24, R24, R95 ;  /* 0x0000005f18187221 */ /* 0x000fe20000010000 */
[----:B------:R-:W-:Y:S01]  /*0fc0*/  FFMA.FTZ R40, R85, R95, R40 ;  /* 0x0000005f55287223 */ /* 0x000fe20000010028 */
[----:B------:R-:W-:Y:S01]  /*0fd0*/  FMUL.FTZ R96, R93, R96 ;  /* 0x000000605d607220 */ /* 0x000fe20000410000 */
[----:B------:R-:W-:Y:S01]  /*0fe0*/  FFMA.FTZ R83, R85, R84, R118 ;  /* 0x0000005455537223 */ /* 0x000fe20000010076 */
[C---:B------:R-:W-:Y:S01]  /*0ff0*/  FMUL.FTZ R95, R93.reuse, R80 ;  /* 0x000000505d5f7220 */ /* 0x040fe20000410000 */
[----:B------:R-:W-:Y:S01]  /*1000*/  SHF.L.U32 R112, R112, 0x10, RZ ;  /* 0x0000001070707819 */ /* 0x000fe200000006ff */
[----:B------:R-:W-:Y:S01]  /*1010*/  FMUL.FTZ R98, R93, R98 ;  /* 0x000000625d627220 */ /* 0x000fe20000410000 */
[----:B------:R-:W-:Y:S01]  /*1020*/  SHF.L.U32 R80, R103, 0x10, RZ ;  /* 0x0000001067507819 */ /* 0x000fe200000006ff */
[----:B------:R-:W-:Y:S01]  /*1030*/  FADD.FTZ R103, R82, R99 ;  /* 0x0000006352677221 */ /* 0x000fe20000010000 */
[----:B------:R-:W-:Y:S01]  /*1040*/  FFMA.FTZ R82, R96, R99, R83 ;  /* 0x0000006360527223 */ /* 0x000fe20000010053 */
        /* <DEDUP_REMOVED lines=11> */
[----:B------:R-:W-:Y:S02]  /*1100*/  FMUL.FTZ R103, R61, R102 ;  /* 0x000000663d677220 */ /* 0x000fe40000410000 */
        /* <DEDUP_REMOVED lines=19> */
.L_x_986:
[----:B------:R-:W-:Y:S05]  /*1240*/  BSYNC.RECONVERGENT B1 ;  /* 0x0000000000017941 */ /* 0x000fea0003800200 */
.L_x_985:
        /* <DEDUP_REMOVED lines=20> */
.L_x_1020:
[----:B-1----:R-:W-:Y:S01]  /*1390*/  FADD.FTZ R112, R113, R112 ;  /* 0x0000007071707221 */ /* 0x002fe20000010000 */
[----:B0-2---:R-:W-:Y:S01]  /*13a0*/  FADD.FTZ R118, R118, R83 ;  /* 0x0000005376767221 */ /* 0x005fe20000010000 */
        /* <DEDUP_REMOVED lines=17> */
[----:B------:R-:W-:Y:S01]  /*14c0*/  ISETP.GE.U32.AND P0, PT, R110, RZ, PT ;  /* 0x000000ff6e00720c */ /* 0x000fe20003f06070 */
[----:B------:R-:W-:Y:S01]  /*14d0*/  FADD.FTZ R112, R12, -R81 ;  /* 0x800000510c707221 */ /* 0x000fe20000010000 */
[----:B------:R-:W-:Y:S01]  /*14e0*/  FFMA.FTZ R81, R9, R118, R119 ;  /* 0x0000007609517223 */ /* 0x000fe20000010077 */
[----:B------:R-:W-:Y:S01]  /*14f0*/  FADD.FTZ R120, R91, -R80 ;  /* 0x800000505b787221 */ /* 0x000fe20000010000 */
[----:B------:R-:W-:Y:S01]  /*1500*/  FADD.FTZ R82, R89, -R82 ;  /* 0x8000005259527221 */ /* 0x000fe20000010000 */
[C---:B-----5:R-:W-:Y:S01]  /*1510*/  FMUL.FTZ R112, R93.reuse, R112 ;  /* 0x000000705d707220 */ /* 0x060fe20000410000 */
[----:B------:R-:W-:Y:S01]  /*1520*/  FADD.FTZ R80, R10, -R81 ;  /* 0x800000510a507221 */ /* 0x000fe20000010000 */
[C---:B------:R-:W-:Y:S01]  /*1530*/  FMUL.FTZ R120, R93.reuse, R120 ;  /* 0x000000785d787220 */ /* 0x040fe20000410000 */
[----:B------:R-:W-:Y:S01]  /*1540*/  FMUL.FTZ R82, R93, R82 ;  /* 0x000000525d527220 */ /* 0x000fe20000410000 */
[----:B------:R-:W-:Y:S01]  /*1550*/  LOP3.LUT P1, RZ, R111, 0xff, RZ, 0xc0, !PT ;  /* 0x000000ff6fff7812 */ /* 0x000fe2000782c0ff */
[----:B------:R-:W-:Y:S01]  /*1560*/  FMUL.FTZ R80, R93, R80 ;  /* 0x000000505d507220 */ /* 0x000fe20000410000 */
[C---:B------:R-:W-:Y:S01]  /*1570*/  LOP3.LUT P6, RZ, R111.reuse, 0xff00, RZ, 0xc0, !PT ;  /* 0x0000ff006fff7812 */ /* 0x040fe200078cc0ff */
[----:B------:R-:W-:Y:S01]  /*1580*/  FMUL.FTZ R82, R82, UR14 ;  /* 0x0000000e52527c20 */ /* 0x000fe20008410000 */
[----:B------:R-:W-:Y:S01]  /*1590*/  FMUL.FTZ R112, R112, UR14 ;  /* 0x0000000e70707c20 */ /* 0x000fe20008410000 */
[----:B------:R-:W-:Y:S01]  /*15a0*/  FMUL.FTZ R80, R80, UR14 ;  /* 0x0000000e50507c20 */ /* 0x000fe20008410000 */
[----:B------:R-:W-:Y:S01]  /*15b0*/  FMUL.FTZ R120, R120, UR14 ;  /* 0x0000000e78787c20 */ /* 0x000fe20008410000 */
[----:B------:R-:W-:-:S02]  /*15c0*/  LOP3.LUT P5, RZ, R111, 0xff0000, RZ, 0xc0, !PT ;  /* 0x00ff00006fff7812 */ /* 0x000fc400078ac0ff */
[----:B------:R-:W-:Y:S02]  /*15d0*/  ISETP.GE.U32.AND.EX P0, PT, R111, 0x1000000, PT, P0 ;  /* 0x010000006f00780c */ /* 0x000fe40003f06100 */
[----:B------:R-:W-:Y:S02]  /*15e0*/  FSEL R80, R80, RZ, P1 ;  /* 0x000000ff50507208 */ /* 0x000fe40000800000 */
[----:B------:R-:W-:Y:S02]  /*15f0*/  FSEL R81, R82, RZ, P6 ;  /* 0x000000ff52517208 */ /* 0x000fe40003000000 */
[----:B------:R-:W-:Y:S01]  /*1600*/  FSEL R83, R112, RZ, P5 ;  /* 0x000000ff70537208 */ /* 0x000fe20002800000 */
[--C-:B------:R-:W-:Y:S01]  /*1610*/  FFMA.FTZ R112, R88, R118, R119.reuse ;  /* 0x0000007658707223 */ /* 0x100fe20000010077 */
[----:B------:R-:W-:Y:S02]  /*1620*/  FSEL R120, R120, RZ, P0 ;  /* 0x000000ff78787208 */ /* 0x000fe40000000000 */
[----:B------:R-:W-:Y:S01]  /*1630*/  F2FP.BF16.F32.PACK_AB R82, R81, R80 ;  /* 0x000000505152723e */ /* 0x000fe200000010ff */
[-CC-:B------:R-:W-:Y:S01]  /*1640*/  FFMA.FTZ R81, R7, R118.reuse, R119.reuse ;  /* 0x0000007607517223 */ /* 0x180fe20000010077 */
[----:B------:R-:W-:Y:S01]  /*1650*/  F2FP.BF16.F32.PACK_AB R83, R120, R83 ;  /* 0x000000537853723e */ /* 0x000fe200000010ff */
[-C--:B------:R-:W-:Y:S01]  /*1660*/  FFMA.FTZ R80, R14, R118.reuse, R119 ;  /* 0x000000760e507223 */ /* 0x080fe20000010077 */
[----:B------:R-:W-:Y:S01]  /*1670*/  FADD.FTZ R122, R15, -R112 ;  /* 0x800000700f7a7221 */ /* 0x000fe20000010000 */
[----:B------:R-:W-:Y:S01]  /*1680*/  FADD.FTZ R120, R8, -R81 ;  /* 0x8000005108787221 */ /* 0x000fe20000010000 */
[----:B------:R-:W-:Y:S01]  /*1690*/  FFMA.FTZ R81, R107, R118, R119 ;  /* 0x000000766b517223 */ /* 0x000fe20000010077 */
[----:B------:R-:W-:Y:S01]  /*16a0*/  FADD.FTZ R112, R13, -R80 ;  /* 0x800000500d707221 */ /* 0x000fe20000010000 */
[C---:B------:R-:W-:Y:S01]  /*16b0*/  FMUL.FTZ R122, R93.reuse, R122 ;  /* 0x0000007a5d7a7220 */ /* 0x040fe20000410000 */
[C---:B------:R-:W-:Y:S01]  /*16c0*/  FMUL.FTZ R120, R93.reuse, R120 ;  /* 0x000000785d787220 */ /* 0x040fe20000410000 */
[----:B------:R-:W-:Y:S01]  /*16d0*/  FADD.FTZ R80, R106, -R81 ;  /* 0x800000516a507221 */ /* 0x000fe20000010000 */
[C---:B------:R-:W-:Y:S01]  /*16e0*/  FMUL.FTZ R112, R93.reuse, R112 ;  /* 0x000000705d707220 */ /* 0x040fe20000410000 */
[----:B------:R-:W-:Y:S01]  /*16f0*/  FMUL.FTZ R122, R122, UR14 ;  /* 0x0000000e7a7a7c20 */ /* 0x000fe20008410000 */
[----:B------:R-:W-:Y:S01]  /*1700*/  FMUL.FTZ R120, R120, UR14 ;  /* 0x0000000e78787c20 */ /* 0x000fe20008410000 */
[----:B------:R-:W-:Y:S01]  /*1710*/  FMUL.FTZ R80, R93, R80 ;  /* 0x000000505d507220 */ /* 0x000fe20000410000 */
[----:B------:R-:W-:Y:S01]  /*1720*/  FMUL.FTZ R112, R112, UR14 ;  /* 0x0000000e70707c20 */ /* 0x000fe20008410000 */
[----:B------:R-:W-:-:S02]  /*1730*/  LOP3.LUT P5, RZ, R110, 0xff0000, RZ, 0xc0, !PT ;  /* 0x00ff00006eff7812 */ /* 0x000fc400078ac0ff */
[----:B------:R-:W-:Y:S01]  /*1740*/  FMUL.FTZ R80, R80, UR14 ;  /* 0x0000000e50507c20 */ /* 0x000fe20008410000 */
[C---:B------:R-:W-:Y:S02]  /*1750*/  LOP3.LUT P6, RZ, R110.reuse, 0xff000000, RZ, 0xc0, !PT ;  /* 0xff0000006eff7812 */ /* 0x040fe400078cc0ff */
[C---:B------:R-:W-:Y:S02]  /*1760*/  LOP3.LUT P1, RZ, R110.reuse, 0xff00, RZ, 0xc0, !PT ;  /* 0x0000ff006eff7812 */ /* 0x040fe4000782c0ff */
[----:B------:R-:W-:Y:S02]  /*1770*/  LOP3.LUT P0, RZ, R110, 0xff, RZ, 0xc0, !PT ;  /* 0x000000ff6eff7812 */ /* 0x000fe4000780c0ff */
[----:B------:R-:W-:Y:S02]  /*1780*/  FSEL R81, R120, RZ, P5 ;  /* 0x000000ff78517208 */ /* 0x000fe40002800000 */
[----:B------:R-:W-:Y:S02]  /*1790*/  FSEL R122, R122, RZ, P6 ;  /* 0x000000ff7a7a7208 */ /* 0x000fe40003000000 */
[----:B------:R-:W-:-:S02]  /*17a0*/  FSEL R113, R112, RZ, P1 ;  /* 0x000000ff70717208 */ /* 0x000fc40000800000 */
[----:B------:R-:W-:Y:S02]  /*17b0*/  FSEL R80, R80, RZ, P0 ;  /* 0x000000ff50507208 */ /* 0x000fe40000000000 */
[----:B------:R-:W-:Y:S02]  /*17c0*/  F2FP.BF16.F32.PACK_AB R81, R122, R81 ;  /* 0x000000517a51723e */ /* 0x000fe400000010ff */
[----:B------:R-:W-:Y:S01]  /*17d0*/  F2FP.BF16.F32.PACK_AB R80, R113, R80 ;  /* 0x000000507150723e */ /* 0x000fe200000010ff */
[----:B------:R-:W-:Y:S06]  /*17e0*/  BRA `(.L_x_993) ;  /* 0x0000002000647947 */ /* 0x000fec0003800000 */
.L_x_992:
        /* <DEDUP_REMOVED lines=14> */
[C---:B------:R-:W-:Y:S01]  /*18d0*/  F2FP.BF16.F32.PACK_AB R75, R82.reuse, R75 ;  /* 0x0000004b524b723e */ /* 0x040fe200000010ff */
[----:B------:R-:W-:Y:S01]  /*18e0*/  FMUL.FTZ R82, R82, UR14 ;  /* 0x0000000e52527c20 */ /* 0x000fe20008410000 */
[----:B------:R-:W-:Y:S01]  /*18f0*/  F2FP.BF16.F32.PACK_AB R74, R81, R72 ;  /* 0x00000048514a723e */ /* 0x000fe200000010ff */
[----:B------:R-:W-:Y:S01]  /*1900*/  FMUL.FTZ R73, R72, UR14 ;  /* 0x0000000e48497c20 */ /* 0x000fe20008410000 */
[----:B------:R-:W-:Y:S01]  /*1910*/  ISETP.GE.U32.AND.EX P0, PT, R111, 0x1000000, PT, P0 ;  /* 0x010000006f00780c */ /* 0x000fe20003f06100 */
[----:B------:R-:W-:Y:S01]  /*1920*/  FMUL.FTZ R81, R81, UR14 ;  /* 0x0000000e51517c20 */ /* 0x000fe20008410000 */
[C---:B------:R-:W-:Y:S01]  /*1930*/  LOP3.LUT P1, RZ, R111.reuse, 0xff, RZ, 0xc0, !PT ;  /* 0x000000ff6fff7812 */ /* 0x040fe2000782c0ff */
[----:B------:R-:W-:Y:S01]  /*1940*/  FFMA.FTZ R72, R88, R118, R119 ;  /* 0x0000007658487223 */ /* 0x000fe20000010077 */
[----:B------:R-:W-:-:S02]  /*1950*/  LOP3.LUT P6, RZ, R111, 0xff00, RZ, 0xc0, !PT ;  /* 0x0000ff006fff7812 */ /* 0x000fc400078cc0ff */
[----:B------:R-:W-:Y:S01]  /*1960*/  FSEL R83, R82, RZ, P0 ;  /* 0x000000ff52537208 */ /* 0x000fe20000000000 */
[----:B------:R-:W-:Y:S01]  /*1970*/  FADD.FTZ R120, R15, -R72 ;  /* 0x800000480f787221 */ /* 0x000fe20000010000 */
[----:B------:R-:W-:Y:S02]  /*1980*/  FSEL R73, R73, RZ, P1 ;  /* 0x000000ff49497208 */ /* 0x000fe40000800000 */
[----:B------:R-:W-:Y:S01]  /*1990*/  FSEL R82, R81, RZ, P6 ;  /* 0x000000ff51527208 */ /* 0x000fe20003000000 */
[----:B------:R-:W-:Y:S01]  /*19a0*/  FMUL.FTZ R120, R93, R120 ;  /* 0x000000785d787220 */ /* 0x000fe20000410000 */
[----:B------:R-:W-:Y:S02]  /*19b0*/  LOP3.LUT P5, RZ, R111, 0xff0000, RZ, 0xc0, !PT ;  /* 0x00ff00006fff7812 */ /* 0x000fe400078ac0ff */
[----:B------:R-:W-:Y:S01]  /*19c0*/  F2FP.BF16.F32.PACK_AB R82, R82, R73 ;  /* 0x000000495252723e */ /* 0x000fe200000010ff */
[----:B------:R-:W-:Y:S01]  /*19d0*/  FFMA.FTZ R73, R7, R118, R119 ;  /* 0x0000007607497223 */ /* 0x000fe20000010077 */
[----:B------:R-:W-:-:S02]  /*19e0*/  FSEL R80, R80, RZ, P5 ;  /* 0x000000ff50507208 */ /* 0x000fc40002800000 */
[----:B------:R-:W-:Y:S01]  /*19f0*/  LOP3.LUT P5, RZ, R110, 0xff0000, RZ, 0xc0, !PT ;  /* 0x00ff00006eff7812 */ /* 0x000fe200078ac0ff */
[----:B------:R-:W-:Y:S01]  /*1a00*/  FADD.FTZ R112, R8, -R73 ;  /* 0x8000004908707221 */ /* 0x000fe20000010000 */
[----:B------:R-:W-:Y:S01]  /*1a10*/  F2FP.BF16.F32.PACK_AB R83, R83, R80 ;  /* 0x000000505353723e */ /* 0x000fe200000010ff */
[-CC-:B------:R-:W-:Y:S01]  /*1a20*/  FFMA.FTZ R73, R107, R118.reuse, R119.reuse ;  /* 0x000000766b497223 */ /* 0x180fe20000010077 */
[----:B------:R-:W-:Y:S01]  /*1a30*/  FFMA.FTZ R80, R14, R118, R119 ;  /* 0x000000760e507223 */ /* 0x000fe20000010077 */
[----:B------:R-:W-:Y:S02]  /*1a40*/  LOP3.LUT P6, RZ, R110, 0xff000000, RZ, 0xc0, !PT ;  /* 0xff0000006eff7812 */ /* 0x000fe400078cc0ff */
[----:B------:R-:W-:Y:S01]  /*1a50*/  FADD.FTZ R72, R106, -R73 ;  /* 0x800000496a487221 */ /* 0x000fe20000010000 */
[----:B------:R-:W-:Y:S01]  /*1a60*/  FADD.FTZ R80, R13, -R80 ;  /* 0x800000500d507221 */ /* 0x000fe20000010000 */
[C---:B------:R-:W-:Y:S01]  /*1a70*/  FMUL.FTZ R73, R93.reuse, R112 ;  /* 0x000000705d497220 */ /* 0x040fe20000410000 */
[----:B------:R-:W-:Y:S01]  /*1a80*/  LOP3.LUT P0, RZ, R110, 0xff, RZ, 0xc0, !PT ;  /* 0x000000ff6eff7812 */ /* 0x000fe2000780c0ff */
[C---:B------:R-:W-:Y:S01]  /*1a90*/  FMUL.FTZ R72, R93.reuse, R72 ;  /* 0x000000485d487220 */ /* 0x040fe20000410000 */
[----:B------:R-:W-:Y:S01]  /*1aa0*/  FMUL.FTZ R81, R93, R80 ;  /* 0x000000505d517220 */ /* 0x000fe20000410000 */
[----:B------:R-:W-:Y:S01]  /*1ab0*/  FMUL.FTZ R112, R73, UR14 ;  /* 0x0000000e49707c20 */ /* 0x000fe20008410000 */
[----:B------:R-:W-:Y:S01]  /*1ac0*/  F2FP.BF16.F32.PACK_AB R73, R120, R73 ;  /* 0x000000497849723e */ /* 0x000fe200000010ff */
[----:B------:R-:W-:Y:S01]  /*1ad0*/  FMUL.FTZ R80, R72, UR14 ;  /* 0x0000000e48507c20 */ /* 0x000fe20008410000 */
[----:B------:R-:W-:Y:S01]  /*1ae0*/  FMUL.FTZ R120, R120, UR14 ;  /* 0x0000000e78787c20 */ /* 0x000fe20008410000 */
[C---:B------:R-:W-:Y:S01]  /*1af0*/  F2FP.BF16.F32.PACK_AB R72, R81.reuse, R72 ;  /* 0x000000485148723e */ /* 0x040fe200000010ff */
[----:B------:R-:W-:Y:S01]  /*1b00*/  FMUL.FTZ R81, R81, UR14 ;  /* 0x0000000e51517c20 */ /* 0x000fe20008410000 */
[----:B------:R-:W-:-:S02]  /*1b10*/  LOP3.LUT P1, RZ, R110, 0xff00, RZ, 0xc0, !PT ;  /* 0x0000ff006eff7812 */ /* 0x000fc4000782c0ff */
[----:B------:R-:W-:Y:S02]  /*1b20*/  FSEL R112, R112, RZ, P5 ;  /* 0x000000ff70707208 */ /* 0x000fe40002800000 */
[----:B------:R-:W-:Y:S02]  /*1b30*/  FSEL R121, R120, RZ, P6 ;  /* 0x000000ff78797208 */ /* 0x000fe40003000000 */
[----:B------:R-:W-:Y:S02]  /*1b40*/  FSEL R80, R80, RZ, P0 ;  /* 0x000000ff50507208 */ /* 0x000fe40000000000 */
[----:B------:R-:W-:Y:S02]  /*1b50*/  FSEL R113, R81, RZ, P1 ;  /* 0x000000ff51717208 */ /* 0x000fe40000800000 */
[----:B------:R-:W-:Y:S02]  /*1b60*/  F2FP.BF16.F32.PACK_AB R81, R121, R112 ;  /* 0x000000707951723e */ /* 0x000fe400000010ff */
[----:B------:R-:W-:Y:S01]  /*1b70*/  F2FP.BF16.F32.PACK_AB R80, R113, R80 ;  /* 0x000000507150723e */ /* 0x000fe200000010ff */
[----:B------:R-:W-:Y:S06]  /*1b80*/  BRA `(.L_x_993) ;  /* 0x0000001c007c7947 */ /* 0x000fec0003800000 */
.L_x_991:
[----:B------:R-:W-:-:S04]  /*1b90*/  UISETP.NE.U32.AND UP0, UPT, UR4, URZ, UPT ;  /* 0x000000ff0400728c */ /* 0x000fc8000bf05070 */
[----:B------:R-:W-:-:S09]  /*1ba0*/  UISETP.NE.AND.EX UP0, UPT, UR5, URZ, UPT, UP0 ;  /* 0x000000ff0500728c */ /* 0x000fd2000bf05300 */
[----:B------:R-:W-:Y:S05]  /*1bb0*/  BRA.U UP0, `(.L_x_994) ;  /* 0x0000000500087547 */ /* 0x000fea000b800000 */
[-C--:B------:R-:W-:Y:S01]  /*1bc0*/  FFMA.FTZ R80, R92, R118.reuse, R119 ;  /* 0x000000765c507223 */ /* 0x080fe20000010077 */
[----:B------:R-:W-:Y:S01]  /*1bd0*/  PRMT R81, R19, 0x7632, R81 ;  /* 0x0000763213517816 */ /* 0x000fe20000000051 */
[-CC-:B------:R-:W-:Y:S01]  /*1be0*/  FFMA.FTZ R112, R90, R118.reuse, R119.reuse ;  /* 0x000000765a707223 */ /* 0x180fe20000010077 */
[----:B------:R-:W-:Y:S01]  /*1bf0*/  FFMA.FTZ R120, R14, R118, R119 ;  /* 0x000000760e787223 */ /* 0x000fe20000010077 */
[--C-:B------:R-:W-:Y:S01]  /*1c00*/  FADD.FTZ R83, R91, -R80.reuse ;  /* 0x800000505b537221 */ /* 0x100fe20000010000 */
[----:B------:R-:W-:Y:S01]  /*1c10*/  PRMT R80, R18, 0x7632, R80 ;  /* 0x0000763212507816 */ /* 0x000fe20000000050 */
[----:B------:R-:W-:Y:S02]  /*1c20*/  IMAD.U32 R82, R81, 0x10000, RZ ;  /* 0x0001000051527824 */ /* 0x000fe400078e00ff */
[----:B------:R-:W-:Y:S01]  /*1c30*/  FADD.FTZ R81, R89, -R112 ;  /* 0x8000007059517221 */ /* 0x000fe20000010000 */
[----:B------:R-:W-:Y:S01]  /*1c40*/  FADD.FTZ R113, R13, -R120 ;  /* 0x800000780d717221 */ /* 0x000fe20000010000 */
[----:B------:R-:W-:Y:S01]  /*1c50*/  SHF.L.U32 R80, R80, 0x10, RZ ;  /* 0x0000001050507819 */ /* 0x000fe200000006ff */
[----:B-----5:R-:W-:Y:S01]  /*1c60*/  FFMA.FTZ R83, R93, R83, R82 ;  /* 0x000000535d537223 */ /* 0x020fe20000010052 */
[----:B------:R-:W-:Y:S01]  /*1c70*/  IMAD.U32 R120, R19, 0x10000, RZ ;  /* 0x0001000013787824 */ /* 0x000fe200078e00ff */
[----:B------:R-:W-:-:S02]  /*1c80*/  ISETP.GE.U32.AND P0, PT, R110, RZ, PT ;  /* 0x000000ff6e00720c */ /* 0x000fc40003f06070 */
[----:B------:R-:W-:Y:S01]  /*1c90*/  FFMA.FTZ R82, R93, R81, R80 ;  /* 0x000000515d527223 */ /* 0x000fe20000010050 */
[-C--:B------:R-:W-:Y:S01]  /*1ca0*/  FFMA.FTZ R80, R88, R118.reuse, R119 ;  /* 0x0000007658507223 */ /* 0x080fe20000010077 */
[----:B------:R-:W-:Y:S02]  /*1cb0*/  PRMT R81, R17, 0x7632, R81 ;  /* 0x0000763211517816 */ /* 0x000fe40000000051 */
[----:B------:R-:W-:Y:S01]  /*1cc0*/  LOP3.LUT P5, RZ, R111, 0xff0000, RZ, 0xc0, !PT ;  /* 0x00ff00006fff7812 */ /* 0x000fe200078ac0ff */
[--C-:B------:R-:W-:Y:S01]  /*1cd0*/  FADD.FTZ R121, R15, -R80.reuse ;  /* 0x800000500f797221 */ /* 0x100fe20000010000 */
[----:B------:R-:W-:Y:S01]  /*1ce0*/  PRMT R80, R16, 0x7632, R80 ;  /* 0x0000763210507816 */ /* 0x000fe20000000050 */
[----:B------:R-:W-:Y:S01]  /*1cf0*/  IMAD.U32 R112, R81, 0x10000, RZ ;  /* 0x0001000051707824 */ /* 0x000fe200078e00ff */
[----:B------:R-:W-:Y:S02]  /*1d00*/  ISETP.GE.U32.AND.EX P0, PT, R111, 0x1000000, PT, P0 ;  /* 0x010000006f00780c */ /* 0x000fe40003f06100 */
[----:B------:R-:W-:Y:S01]  /*1d10*/  SHF.L.U32 R80, R80, 0x10, RZ ;  /* 0x0000001050507819 */ /* 0x000fe200000006ff */
[----:B------:R-:W-:Y:S01]  /*1d20*/  FFMA.FTZ R81, R93, R121, R112 ;  /* 0x000000795d517223 */ /* 0x000fe20000010070 */
[----:B------:R-:W-:Y:S01]  /*1d30*/  FFMA.FTZ R121, R11, R118, R119 ;  /* 0x000000760b797223 */ /* 0x000fe20000010077 */
[----:B------:R-:W-:-:S02]  /*1d40*/  SHF.L.U32 R112, R18, 0x10, RZ ;  /* 0x0000001012707819 */ /* 0x000fc400000006ff */
[----:B------:R-:W-:Y:S01]  /*1d50*/  FFMA.FTZ R80, R93, R113, R80 ;  /* 0x000000715d507223 */ /* 0x000fe20000010050 */
[----:B------:R-:W-:Y:S01]  /*1d60*/  FFMA.FTZ R113, R9, R118, R119 ;  /* 0x0000007609717223 */ /* 0x000fe20000010077 */
[----:B------:R-:W-:Y:S01]  /*1d70*/  FADD.FTZ R121, R12, -R121 ;  /* 0x800000790c797221 */ /* 0x000fe20000010000 */
[----:B------:R-:W-:Y:S01]  /*1d80*/  LOP3.LUT P1, RZ, R111, 0xff, RZ, 0xc0, !PT ;  /* 0x000000ff6fff7812 */ /* 0x000fe2000782c0ff */
[----:B------:R-:W-:Y:S01]  /*1d90*/  FMUL.FTZ R80, R80, UR14 ;  /* 0x0000000e50507c20 */ /* 0x000fe20008410000 */
[----:B------:R-:W-:Y:S01]  /*1da0*/  FADD.FTZ R113, R10, -R113 ;  /* 0x800000710a717221 */ /* 0x000fe20000010000 */
[----:B------:R-:W-:Y:S01]  /*1db0*/  FFMA.FTZ R120, R93, R121, R120 ;  /* 0x000000795d787223 */ /* 0x000fe20000010078 */
[----:B------:R-:W-:Y:S02]  /*1dc0*/  LOP3.LUT P6, RZ, R111, 0xff00, RZ, 0xc0, !PT ;  /* 0x0000ff006fff7812 */ /* 0x000fe400078cc0ff */
[----:B------:R-:W-:Y:S01]  /*1dd0*/  FFMA.FTZ R112, R93, R113, R112 ;  /* 0x000000715d707223 */ /* 0x000fe20000010070 */
[----:B------:R-:W-:Y:S01]  /*1de0*/  FMUL.FTZ R120, R120, UR14 ;  /* 0x0000000e78787c20 */ /* 0x000fe20008410000 */
[----:B------:R-:W-:Y:S01]  /*1df0*/  FMUL.FTZ R113, R83, UR14 ;  /* 0x0000000e53717c20 */ /* 0x000fe20008410000 */
[----:B------:R-:W-:Y:S01]  /*1e00*/  FMUL.FTZ R83, R82, UR14 ;  /* 0x0000000e52537c20 */ /* 0x000fe20008410000 */
[----:B------:R-:W-:-:S02]  /*1e10*/  FMUL.FTZ R112, R112, UR14 ;  /* 0x0000000e70707c20 */ /* 0x000fc40008410000 */
[----:B------:R-:W-:Y:S02]  /*1e20*/  FSEL R120, R120, RZ, P5 ;  /* 0x000000ff78787208 */ /* 0x000fe40002800000 */
[----:B------:R-:W-:Y:S02]  /*1e30*/  FSEL R121, R113, RZ, P0 ;  /* 0x000000ff71797208 */ /* 0x000fe40000000000 */
[----:B------:R-:W-:Y:S02]  /*1e40*/  FSEL R82, R112, RZ, P1 ;  /* 0x000000ff70527208 */ /* 0x000fe40000800000 */
[----:B------:R-:W-:Y:S02]  /*1e50*/  FSEL R113, R83, RZ, P6 ;  /* 0x000000ff53717208 */ /* 0x000fe40003000000 */
[----:B------:R-:W-:Y:S01]  /*1e60*/  F2FP.BF16.F32.PACK_AB R83, R121, R120 ;  /* 0x000000787953723e */ /* 0x000fe200000010ff */
[--C-:B------:R-:W-:Y:S01]  /*1e70*/  FFMA.FTZ R121, R7, R118, R119.reuse ;  /* 0x0000007607797223 */ /* 0x100fe20000010077 */
[----:B------:R-:W-:Y:S01]  /*1e80*/  F2FP.BF16.F32.PACK_AB R82, R113, R82 ;  /* 0x000000527152723e */ /* 0x000fe200000010ff */
[----:B------:R-:W-:Y:S01]  /*1e90*/  FFMA.FTZ R113, R107, R118, R119 ;  /* 0x000000766b717223 */ /* 0x000fe20000010077 */
[----:B------:R-:W-:-:S02]  /*1ea0*/  IMAD.U32 R120, R17, 0x10000, RZ ;  /* 0x0001000011787824 */ /* 0x000fc400078e00ff */
[----:B------:R-:W-:Y:S01]  /*1eb0*/  FADD.FTZ R121, R8, -R121 ;  /* 0x8000007908797221 */ /* 0x000fe20000010000 */
[----:B------:R-:W-:Y:S01]  /*1ec0*/  SHF.L.U32 R112, R16, 0x10, RZ ;  /* 0x0000001010707819 */ /* 0x000fe200000006ff */
[----:B------:R-:W-:Y:S01]  /*1ed0*/  FADD.FTZ R113, R106, -R113 ;  /* 0x800000716a717221 */ /* 0x000fe20000010000 */
[C---:B------:R-:W-:Y:S01]  /*1ee0*/  LOP3.LUT P5, RZ, R110.reuse, 0xff0000, RZ, 0xc0, !PT ;  /* 0x00ff00006eff7812 */ /* 0x040fe200078ac0ff */
[C---:B------:R-:W-:Y:S01]  /*1ef0*/  FFMA.FTZ R120, R93.reuse, R121, R120 ;  /* 0x000000795d787223 */ /* 0x040fe20000010078 */
[----:B------:R-:W-:Y:S01]  /*1f00*/  LOP3.LUT P6, RZ, R110, 0xff000000, RZ, 0xc0, !PT ;  /* 0xff0000006eff7812 */ /* 0x000fe200078cc0ff */
[----:B------:R-:W-:Y:S01]  /*1f10*/  FFMA.FTZ R112, R93, R113, R112 ;  /* 0x000000715d707223 */ /* 0x000fe20000010070 */
[----:B------:R-:W-:Y:S01]  /*1f20*/  FMUL.FTZ R113, R81, UR14 ;  /* 0x0000000e51717c20 */ /* 0x000fe20008410000 */
[----:B------:R-:W-:Y:S01]  /*1f30*/  FMUL.FTZ R120, R120, UR14 ;  /* 0x0000000e78787c20 */ /* 0x000fe20008410000 */
[----:B------:R-:W-:Y:S01]  /*1f40*/  LOP3.LUT P1, RZ, R110, 0xff00, RZ, 0xc0, !PT ;  /* 0x0000ff006eff7812 */ /* 0x000fe2000782c0ff */
        /* <DEDUP_REMOVED lines=9> */
.L_x_994:
[----:B------:R-:W-:Y:S01]  /*1fe0*/  PRMT R73, R19, 0x7632, R73 ;  /* 0x0000763213497816 */ /* 0x000fe20000000049 */
[-CC-:B------:R-:W-:Y:S01]  /*1ff0*/  FFMA.FTZ R80, R92, R118.reuse, R119.reuse ;  /* 0x000000765c507223 */ /* 0x180fe20000010077 */
[----:B------:R-:W-:Y:S01]  /*2000*/  PRMT R72, R18, 0x7632, R72 ;  /* 0x0000763212487816 */ /* 0x000fe20000000048 */
[-CC-:B------:R-:W-:Y:S01]  /*2010*/  FFMA.FTZ R74, R90, R118.reuse, R119.reuse ;  /* 0x000000765a4a7223 */ /* 0x180fe20000010077 */
[-CC-:B------:R-:W-:Y:S01]  /*2020*/  FFMA.FTZ R83, R11, R118.reuse, R119.reuse ;  /* 0x000000760b537223 */ /* 0x180fe20000010077 */
[----:B------:R-:W-:Y:S02]  /*2030*/  IMAD.U32 R82, R73, 0x10000, RZ ;  /* 0x0001000049527824 */ /* 0x000fe400078e00ff */
[----:B------:R-:W-:Y:S01]  /*2040*/  FADD.FTZ R80, R91, -R80 ;  /* 0x800000505b507221 */ /* 0x000fe20000010000 */
[----:B------:R-:W-:Y:S01]  /*2050*/  SHF.L.U32 R73, R72, 0x10, RZ ;  /* 0x0000001048497819 */ /* 0x000fe200000006ff */
[----:B------:R-:W-:Y:S01]  /*2060*/  FFMA.FTZ R72, R88, R118, R119 ;  /* 0x0000007658487223 */ /* 0x000fe20000010077 */
[----:B------:R-:W-:Y:S01]  /*2070*/  FADD.FTZ R74, R89, -R74 ;  /* 0x8000004a594a7221 */ /* 0x000fe20000010000 */
[----:B-----5:R-:W-:Y:S01]  /*2080*/  FFMA.FTZ R75, R93, R80, R82 ;  /* 0x000000505d4b7223 */ /* 0x020fe20000010052 */
[----:B------:R-:W-:Y:S01]  /*2090*/  PRMT R80, R17, 0x7632, R80 ;  /* 0x0000763211507816 */ /* 0x000fe20000000050 */
[--C-:B------:R-:W-:Y:S01]  /*20a0*/  FADD.FTZ R82, R15, -R72.reuse ;  /* 0x800000480f527221 */ /* 0x100fe20000010000 */
[----:B------:R-:W-:Y:S01]  /*20b0*/  FFMA.FTZ R73, R93, R74, R73 ;  /* 0x0000004a5d497223 */ /* 0x000fe20000010049 */
[----:B------:R-:W-:Y:S01]  /*20c0*/  PRMT R72, R16, 0x7632, R72 ;  /* 0x0000763210487816 */ /* 0x000fe20000000048 */
[----:B------:R-:W-:Y:S01]  /*20d0*/  FFMA.FTZ R74, R14, R118, R119 ;  /* 0x000000760e4a7223 */ /* 0x000fe20000010077 */
[----:B------:R-:W-:Y:S01]  /*20e0*/  IMAD.U32 R80, R80, 0x10000, RZ ;  /* 0x0001000050507824 */ /* 0x000fe200078e00ff */
[----:B------:R-:W-:Y:S01]  /*20f0*/  ISETP.GE.U32.AND P0, PT, R110, RZ, PT ;  /* 0x000000ff6e00720c */ /* 0x000fe20003f06070 */
[----:B------:R-:W-:Y:S01]  /*2100*/  IMAD.U32 R112, R19, 0x10000, RZ ;  /* 0x0001000013707824 */ /* 0x000fe200078e00ff */
[----:B------:R-:W-:Y:S01]  /*2110*/  SHF.L.U32 R81, R72, 0x10, RZ ;  /* 0x0000001048517819 */ /* 0x000fe200000006ff */
[----:B------:R-:W-:Y:S01]  /*2120*/  FADD.FTZ R74, R13, -R74 ;  /* 0x8000004a0d4a7221 */ /* 0x000fe20000010000 */
[----:B------:R-:W-:Y:S01]  /*2130*/  FFMA.FTZ R72, R93, R82, R80 ;  /* 0x000000525d487223 */ /* 0x000fe20000010050 */
[----:B------:R-:W-:Y:S01]  /*2140*/  FADD.FTZ R82, R12, -R83 ;  /* 0x800000530c527221 */ /* 0x000fe20000010000 */
[----:B------:R-:W-:Y:S01]  /*2150*/  FMUL.FTZ R83, R75, UR14 ;  /* 0x0000000e4b537c20 */ /* 0x000fe20008410000 */
[----:B------:R-:W-:Y:S01]  /*2160*/  FFMA.FTZ R80, R93, R74, R81 ;  /* 0x0000004a5d507223 */ /* 0x000fe20000010051 */
[----:B------:R-:W-:Y:S01]  /*2170*/  FFMA.FTZ R81, R9, R118, R119 ;  /* 0x0000007609517223 */ /* 0x000fe20000010077 */
[----:B------:R-:W-:Y:S01]  /*2180*/  FFMA.FTZ R82, R93, R82, R112 ;  /* 0x000000525d527223 */ /* 0x000fe20000010070 */
[----:B------:R-:W-:Y:S01]  /*2190*/  ISETP.GE.U32.AND.EX P0, PT, R111, 0x1000000, PT, P0 ;  /* 0x010000006f00780c */ /* 0x000fe20003f06100 */
[----:B------:R-:W-:-:S02]  /*21a0*/  IMAD.U32 R122, R17, 0x10000, RZ ;  /* 0x00010000117a7824 */ /* 0x000fc400078e00ff */
[----:B------:R-:W-:Y:S01]  /*21b0*/  FADD.FTZ R74, R10, -R81 ;  /* 0x800000510a4a7221 */ /* 0x000fe20000010000 */
[----:B------:R-:W-:Y:S02]  /*21c0*/  SHF.L.U32 R81, R18, 0x10, RZ ;  /* 0x0000001012517819 */ /* 0x000fe400000006ff */
[----:B------:R-:W-:Y:S01]  /*21d0*/  F2FP.BF16.F32.PACK_AB R75, R75, R82 ;  /* 0x000000524b4b723e */ /* 0x000fe200000010ff */
[----:B------:R-:W-:Y:S01]  /*21e0*/  FMUL.FTZ R82, R82, UR14 ;  /* 0x0000000e52527c20 */ /* 0x000fe20008410000 */
[----:B------:R-:W-:Y:S01]  /*21f0*/  LOP3.LUT P5, RZ, R111, 0xff0000, RZ, 0xc0, !PT ;  /* 0x00ff00006fff7812 */ /* 0x000fe200078ac0ff */
[----:B------:R-:W-:Y:S01]  /*2200*/  FFMA.FTZ R74, R93, R74, R81 ;  /* 0x0000004a5d4a7223 */ /* 0x000fe20000010051 */
[C---:B------:R-:W-:Y:S02]  /*2210*/  LOP3.LUT P1, RZ, R111.reuse, 0xff, RZ, 0xc0, !PT ;  /* 0x000000ff6fff7812 */ /* 0x040fe4000782c0ff */
[----:B------:R-:W-:Y:S01]  /*2220*/  LOP3.LUT P6, RZ, R111, 0xff00, RZ, 0xc0, !PT ;  /* 0x0000ff006fff7812 */ /* 0x000fe200078cc0ff */
[----:B------:R-:W-:Y:S01]  /*2230*/  FMUL.FTZ R81, R74, UR14 ;  /* 0x0000000e4a517c20 */ /* 0x000fe20008410000 */
[C---:B------:R-:W-:Y:S01]  /*2240*/  F2FP.BF16.F32.PACK_AB R74, R73.reuse, R74 ;  /* 0x0000004a494a723e */ /* 0x040fe200000010ff */
[----:B------:R-:W-:Y:S01]  /*2250*/  FMUL.FTZ R73, R73, UR14 ;  /* 0x0000000e49497c20 */ /* 0x000fe20008410000 */
[----:B------:R-:W-:-:S02]  /*2260*/  FSEL R112, R83, RZ, P0 ;  /* 0x000000ff53707208 */ /* 0x000fc40000000000 */
[----:B------:R-:W-:Y:S02]  /*2270*/  FSEL R83, R82, RZ, P5 ;  /* 0x000000ff52537208 */ /* 0x000fe40002800000 */
[----:B------:R-:W-:Y:S02]  /*2280*/  FSEL R81, R81, RZ, P1 ;  /* 0x000000ff51517208 */ /* 0x000fe40000800000 */
[----:B------:R-:W-:Y:S01]  /*2290*/  FSEL R82, R73, RZ, P6 ;  /* 0x000000ff49527208 */ /* 0x000fe20003000000 */
[-CC-:B------:R-:W-:Y:S01]  /*22a0*/  FFMA.FTZ R73, R107, R118.reuse, R119.reuse ;  /* 0x000000766b497223 */ /* 0x180fe20000010077 */
[----:B------:R-:W-:Y:S02]  /*22b0*/  F2FP.BF16.F32.PACK_AB R83, R112, R83 ;  /* 0x000000537053723e */ /* 0x000fe400000010ff */
[----:B------:R-:W-:Y:S01]  /*22c0*/  F2FP.BF16.F32.PACK_AB R82, R82, R81 ;  /* 0x000000515252723e */ /* 0x000fe200000010ff */
[----:B------:R-:W-:Y:S01]  /*22d0*/  FFMA.FTZ R81, R7, R118, R119 ;  /* 0x0000007607517223 */ /* 0x000fe20000010077 */
[----:B------:R-:W-:Y:S01]  /*22e0*/  FADD.FTZ R112, R106, -R73 ;  /* 0x800000496a707221 */ /* 0x000fe20000010000 */
[----:B------:R-:W-:-:S02]  /*22f0*/  SHF.L.U32 R73, R16, 0x10, RZ ;  /* 0x0000001010497819 */ /* 0x000fc400000006ff */
[----:B------:R-:W-:Y:S01]  /*2300*/  FADD.FTZ R120, R8, -R81 ;  /* 0x8000005108787221 */ /* 0x000fe20000010000 */
[C---:B------:R-:W-:Y:S02]  /*2310*/  LOP3.LUT P6, RZ, R110.reuse, 0xff000000, RZ, 0xc0, !PT ;  /* 0xff0000006eff7812 */ /* 0x040fe400078cc0ff */
[C---:B------:R-:W-:Y:S01]  /*2320*/  FFMA.FTZ R81, R93.reuse, R112, R73 ;  /* 0x000000705d517223 */ /* 0x040fe20000010049 */
[----:B------:R-:W-:Y:S01]  /*2330*/  FFMA.FTZ R113, R93, R120, R122 ;  /* 0x000000785d717223 */ /* 0x000fe2000001007a */
[----:B------:R-:W-:Y:S02]  /*2340*/  LOP3.LUT P5, RZ, R110, 0xff0000, RZ, 0xc0, !PT ;  /* 0x00ff00006eff7812 */ /* 0x000fe400078ac0ff */
[----:B------:R-:W-:Y:S01]  /*2350*/  FMUL.FTZ R112, R81, UR14 ;  /* 0x0000000e51707c20 */ /* 0x000fe20008410000 */
[----:B------:R-:W-:Y:S01]  /*2360*/  FMUL.FTZ R120, R113, UR14 ;  /* 0x0000000e71787c20 */ /* 0x000fe20008410000 */
[C---:B------:R-:W-:Y:S01]  /*2370*/  F2FP.BF16.F32.PACK_AB R73, R72.reuse, R113 ;  /* 0x000000714849723e */ /* 0x040fe200000010ff */
[----:B------:R-:W-:Y:S01]  /*2380*/  FMUL.FTZ R113, R72, UR14 ;  /* 0x0000000e48717c20 */ /* 0x000fe20008410000 */
[C---:B------:R-:W-:Y:S01]  /*2390*/  F2FP.BF16.F32.PACK_AB R72, R80.reuse, R81 ;  /* 0x000000515048723e */ /* 0x040fe200000010ff */
[----:B------:R-:W-:Y:S01]  /*23a0*/  FMUL.FTZ R81, R80, UR14 ;  /* 0x0000000e50517c20 */ /* 0x000fe20008410000 */
[----:B------:R-:W-:-:S02]  /*23b0*/  LOP3.LUT P0, RZ, R110, 0xff, RZ, 0xc0, !PT ;  /* 0x000000ff6eff7812 */ /* 0x000fc4000780c0ff */
[----:B------:R-:W-:Y:S02]  /*23c0*/  LOP3.LUT P1, RZ, R110, 0xff00, RZ, 0xc0, !PT ;  /* 0x0000ff006eff7812 */ /* 0x000fe4000782c0ff */
[----:B------:R-:W-:Y:S02]  /*23d0*/  FSEL R121, R113, RZ, P6 ;  /* 0x000000ff71797208 */ /* 0x000fe40003000000 */
[----:B------:R-:W-:Y:S02]  /*23e0*/  FSEL R120, R120, RZ, P5 ;  /* 0x000000ff78787208 */ /* 0x000fe40002800000 */
[----:B------:R-:W-:Y:S02]  /*23f0*/  FSEL R80, R112, RZ, P0 ;  /* 0x000000ff70507208 */ /* 0x000fe40000000000 */
[----:B------:R-:W-:Y:S02]  /*2400*/  FSEL R113, R81, RZ, P1 ;  /* 0x000000ff51717208 */ /* 0x000fe40000800000 */
[----:B------:R-:W-:-:S02]  /*2410*/  F2FP.BF16.F32.PACK_AB R81, R121, R120 ;  /* 0x000000787951723e */ /* 0x000fc400000010ff */
[----:B------:R-:W-:Y:S01]  /*2420*/  F2FP.BF16.F32.PACK_AB R80, R113, R80 ;  /* 0x000000507150723e */ /* 0x000fe200000010ff */
[----:B------:R-:W-:Y:S06]  /*2430*/  BRA `(.L_x_993) ;  /* 0x0000001400507947 */ /* 0x000fec0003800000 */
.L_x_990:
        /* <DEDUP_REMOVED lines=9> */
[----:B------:R-:W-:Y:S01]  /*24d0*/  FFMA.FTZ R113, R107, R118, R119 ;  /* 0x000000766b717223 */ /* 0x000fe20000010077 */
[----:B------:R-:W-:Y:S01]  /*24e0*/  FADD.FTZ R78, R91, -R78 ;  /* 0x8000004e5b4e7221 */ /* 0x000fe20000010000 */
[----:B------:R-:W-:Y:S01]  /*24f0*/  FADD.FTZ R76, R12, -R77 ;  /* 0x8000004d0c4c7221 */ /* 0x000fe20000010000 */
[----:B------:R-:W-:Y:S02]  /*2500*/  ISETP.GE.U32.AND P0, PT, R110, RZ, PT ;  /* 0x000000ff6e00720c */ /* 0x000fe40003f06070 */
        /* <DEDUP_REMOVED lines=11> */
[----:B------:R-:W-:Y:S01]  /*25c0*/  FSEL R79, R77, RZ, P5 ;  /* 0x000000ff4d4f7208 */ /* 0x000fe20002800000 */
[-CC-:B------:R-:W-:Y:S01]  /*25d0*/  FFMA.FTZ R77, R9, R118.reuse, R119.reuse ;  /* 0x00000076094d7223 */ /* 0x180fe20000010077 */
[----:B------:R-:W-:Y:S01]  /*25e0*/  F2FP.BF16.F32.PACK_AB R83, R78, R83 ;  /* 0x000000534e53723e */ /* 0x000fe200000010ff */
[----:B------:R-:W-:Y:S01]  /*25f0*/  FFMA.FTZ R78, R90, R118, R119 ;  /* 0x000000765a4e7223 */ /* 0x000fe20000010077 */
[----:B------:R-:W-:Y:S01]  /*2600*/  F2FP.BF16.F32.PACK_AB R79, R76, R79 ;  /* 0x0000004f4c4f723e */ /* 0x000fe200000010ff */
[----:B------:R-:W-:Y:S01]  /*2610*/  FADD.FTZ R76, R10, -R77 ;  /* 0x8000004d0a4c7221 */ /* 0x000fe20000010000 */
[----:B------:R-:W-:Y:S01]  /*2620*/  LOP3.LUT P0, RZ, R117, 0xff, RZ, 0xc0, !PT ;  /* 0x000000ff75ff7812 */ /* 0x000fe2000780c0ff */
[----:B------:R-:W-:Y:S01]  /*2630*/  FADD.FTZ R78, R89, -R78 ;  /* 0x8000004e594e7221 */ /* 0x000fe20000010000 */
[----:B------:R-:W-:Y:S01]  /*2640*/  LOP3.LUT P1, RZ, R117, 0xff00, RZ, 0xc0, !PT ;  /* 0x0000ff0075ff7812 */ /* 0x000fe2000782c0ff */
[----:B------:R-:W-:Y:S01]  /*2650*/  FMUL.FTZ R76, R93, R76 ;  /* 0x0000004c5d4c7220 */ /* 0x000fe20000410000 */
[----:B------:R-:W-:Y:S01]  /*2660*/  LOP3.LUT P6, RZ, R111, 0xff00, RZ, 0xc0, !PT ;  /* 0x0000ff006fff7812 */ /* 0x000fe200078cc0ff */
[----:B------:R-:W-:Y:S01]  /*2670*/  FMUL.FTZ R78, R93, R78 ;  /* 0x0000004e5d4e7220 */ /* 0x000fe20000410000 */
[----:B------:R-:W-:Y:S01]  /*2680*/  LOP3.LUT P5, RZ, R111, 0xff, RZ, 0xc0, !PT ;  /* 0x000000ff6fff7812 */ /* 0x000fe200078ac0ff */
[----:B------:R-:W-:-:S02]  /*2690*/  FMUL.FTZ R76, R76, UR14 ;  /* 0x0000000e4c4c7c20 */ /* 0x000fc40008410000 */
[----:B------:R-:W-:-:S03]  /*26a0*/  FMUL.FTZ R80, R78, UR14 ;  /* 0x0000000e4e507c20 */ /* 0x000fc60008410000 */
[----:B------:R-:W-:Y:S02]  /*26b0*/  FSEL R78, R76, RZ, P0 ;  /* 0x000000ff4c4e7208 */ /* 0x000fe40000000000 */
[C---:B------:R-:W-:Y:S02]  /*26c0*/  FSEL R77, R80.reuse, RZ, P1 ;  /* 0x000000ff504d7208 */ /* 0x040fe40000800000 */
[----:B------:R-:W-:Y:S01]  /*26d0*/  FSEL R81, R80, RZ, P6 ;  /* 0x000000ff50517208 */ /* 0x000fe20003000000 */
[--C-:B------:R-:W-:Y:S01]  /*26e0*/  FFMA.FTZ R80, R88, R118, R119.reuse ;  /* 0x0000007658507223 */ /* 0x100fe20000010077 */
[----:B------:R-:W-:Y:S01]  /*26f0*/  F2FP.BF16.F32.PACK_AB R78, R77, R78 ;  /* 0x0000004e4d4e723e */ /* 0x000fe200000010ff */
[----:B------:R-:W-:Y:S01]  /*2700*/  FFMA.FTZ R77, R7, R118, R119 ;  /* 0x00000076074d7223 */ /* 0x000fe20000010077 */
[----:B------:R-:W-:Y:S01]  /*2710*/  FSEL R82, R76, RZ, P5 ;  /* 0x000000ff4c527208 */ /* 0x000fe20002800000 */
[----:B------:R-:W-:Y:S01]  /*2720*/  FADD.FTZ R80, R15, -R80 ;  /* 0x800000500f507221 */ /* 0x000fe20000010000 */
[----:B------:R-:W-:Y:S01]  /*2730*/  LOP3.LUT P5, RZ, R110, 0xff0000, RZ, 0xc0, !PT ;  /* 0x00ff00006eff7812 */ /* 0x000fe200078ac0ff */
[----:B------:R-:W-:Y:S01]  /*2740*/  FADD.FTZ R76, R8, -R77 ;  /* 0x8000004d084c7221 */ /* 0x000fe20000010000 */
[C---:B------:R-:W-:Y:S01]  /*2750*/  LOP3.LUT P0, RZ, R116.reuse, 0xff0000, RZ, 0xc0, !PT ;  /* 0x00ff000074ff7812 */ /* 0x040fe2000780c0ff */
[C---:B------:R-:W-:Y:S01]  /*2760*/  FMUL.FTZ R80, R93.reuse, R80 ;  /* 0x000000505d507220 */ /* 0x040fe20000410000 */
[----:B------:R-:W-:Y:S01]  /*2770*/  LOP3.LUT P1, RZ, R116, 0xff000000, RZ, 0xc0, !PT ;  /* 0xff00000074ff7812 */ /* 0x000fe2000782c0ff */
[----:B------:R-:W-:Y:S01]  /*2780*/  FMUL.FTZ R76, R93, R76 ;  /* 0x0000004c5d4c7220 */ /* 0x000fe20000410000 */
[----:B------:R-:W-:Y:S01]  /*2790*/  F2FP.BF16.F32.PACK_AB R82, R81, R82 ;  /* 0x000000525152723e */ /* 0x000fe200000010ff */
[----:B------:R-:W-:Y:S01]  /*27a0*/  FMUL.FTZ R80, R80, UR14 ;  /* 0x0000000e50507c20 */ /* 0x000fe20008410000 */
[----:B------:R-:W-:Y:S01]  /*27b0*/  LOP3.LUT P6, RZ, R110, 0xff000000, RZ, 0xc0, !PT ;  /* 0xff0000006eff7812 */ /* 0x000fe200078cc0ff */
[----:B------:R-:W-:-:S05]  /*27c0*/  FMUL.FTZ R76, R76, UR14 ;  /* 0x0000000e4c4c7c20 */ /* 0x000fca0008410000 */
[C---:B------:R-:W-:Y:S02]  /*27d0*/  FSEL R81, R76.reuse, RZ, P5 ;  /* 0x000000ff4c517208 */ /* 0x040fe40002800000 */
[----:B------:R-:W-:Y:S02]  /*27e0*/  FSEL R77, R76, RZ, P0 ;  /* 0x000000ff4c4d7208 */ /* 0x000fe40000000000 */
[C---:B------:R-:W-:Y:S02]  /*27f0*/  FSEL R76, R80.reuse, RZ, P1 ;  /* 0x000000ff504c7208 */ /* 0x040fe40000800000 */
[----:B------:R-:W-:Y:S02]  /*2800*/  FSEL R80, R80, RZ, P6 ;  /* 0x000000ff50507208 */ /* 0x000fe40003000000 */
[----:B------:R-:W-:Y:S01]  /*2810*/  F2FP.BF16.F32.PACK_AB R77, R76, R77 ;  /* 0x0000004d4c4d723e */ /* 0x000fe200000010ff */
[----:B------:R-:W-:Y:S01]  /*2820*/  FFMA.FTZ R76, R14, R118, R119 ;  /* 0x000000760e4c7223 */ /* 0x000fe20000010077 */
[----:B------:R-:W-:-:S02]  /*2830*/  F2FP.BF16.F32.PACK_AB R81, R80, R81 ;  /* 0x000000515051723e */ /* 0x000fc400000010ff */
[----:B------:R-:W-:Y:S01]  /*2840*/  LOP3.LUT P6, RZ, R110, 0xff00, RZ, 0xc0, !PT ;  /* 0x0000ff006eff7812 */ /* 0x000fe200078cc0ff */
[----:B------:R-:W-:Y:S01]  /*2850*/  FADD.FTZ R80, R13, -R76 ;  /* 0x8000004c0d507221 */ /* 0x000fe20000010000 */
[----:B------:R-:W-:Y:S01]  /*2860*/  FADD.FTZ R76, R106, -R113 ;  /* 0x800000716a4c7221 */ /* 0x000fe20000010000 */
[C---:B------:R-:W-:Y:S02]  /*2870*/  LOP3.LUT P0, RZ, R116.reuse, 0xff, RZ, 0xc0, !PT ;  /* 0x000000ff74ff7812 */ /* 0x040fe4000780c0ff */
[C---:B------:R-:W-:Y:S01]  /*2880*/  FMUL.FTZ R80, R93.reuse, R80 ;  /* 0x000000505d507220 */ /* 0x040fe20000410000 */
[----:B------:R-:W-:Y:S01]  /*2890*/  FMUL.FTZ R76, R93, R76 ;  /* 0x0000004c5d4c7220 */ /* 0x000fe20000410000 */
[----:B------:R-:W-:Y:S02]  /*28a0*/  LOP3.LUT P1, RZ, R116, 0xff00, RZ, 0xc0, !PT ;  /* 0x0000ff0074ff7812 */ /* 0x000fe4000782c0ff */
[----:B------:R-:W-:Y:S01]  /*28b0*/  FMUL.FTZ R113, R80, UR14 ;  /* 0x0000000e50717c20 */ /* 0x000fe20008410000 */
[----:B------:R-:W-:Y:S01]  /*28c0*/  FMUL.FTZ R80, R76, UR14 ;  /* 0x0000000e4c507c20 */ /* 0x000fe20008410000 */
[----:B------:R-:W-:-:S03]  /*28d0*/  LOP3.LUT P5, RZ, R110, 0xff, RZ, 0xc0, !PT ;  /* 0x000000ff6eff7812 */ /* 0x000fc600078ac0ff */
[C---:B------:R-:W-:Y:S02]  /*28e0*/  FSEL R121, R113.reuse, RZ, P6 ;  /* 0x000000ff71797208 */ /* 0x040fe40003000000 */
[C---:B------:R-:W-:Y:S02]  /*28f0*/  FSEL R76, R80.reuse, RZ, P0 ;  /* 0x000000ff504c7208 */ /* 0x040fe40000000000 */
[----:B------:R-:W-:Y:S02]  /*2900*/  FSEL R113, R113, RZ, P1 ;  /* 0x000000ff71717208 */ /* 0x000fe40000800000 */
[----:B------:R-:W-:Y:S02]  /*2910*/  FSEL R80, R80, RZ, P5 ;  /* 0x000000ff50507208 */ /* 0x000fe40002800000 */
[----:B------:R-:W-:Y:S02]  /*2920*/  F2FP.BF16.F32.PACK_AB R76, R113, R76 ;  /* 0x0000004c714c723e */ /* 0x000fe400000010ff */
[----:B------:R-:W-:Y:S01]  /*2930*/  F2FP.BF16.F32.PACK_AB R80, R121, R80 ;  /* 0x000000507950723e */ /* 0x000fe200000010ff */
[----:B------:R-:W-:Y:S06]  /*2940*/  BRA `(.L_x_993) ;  /* 0x00000010000c7947 */ /* 0x000fec0003800000 */
.L_x_996:
[-CC-:B------:R-:W-:Y:S01]  /*2950*/  FFMA.FTZ R73, R11, R118.reuse, R119.reuse ;  /* 0x000000760b497223 */ /* 0x180fe20000010077 */
[-CC-:B------:R-:W-:Y:S01]  /*2960*/  FFMA.FTZ R74, R92, R118.reuse, R119.reuse ;  /* 0x000000765c4a7223 */ /* 0x180fe20000010077 */
[----:B------:R-:W-:Y:S01]  /*2970*/  ISETP.GE.U32.AND P0, PT, R116, RZ, PT ;  /* 0x000000ff7400720c */ /* 0x000fe20003f06070 */
[-C--:B------:R-:W-:Y:S01]  /*2980*/  FFMA.FTZ R113, R107, R118.reuse, R119 ;  /* 0x000000766b717223 */ /* 0x080fe20000010077 */
[----:B------:R-:W-:Y:S01]  /*2990*/  FADD.FTZ R72, R12, -R73 ;  /* 0x800000490c487221 */ /* 0x000fe20000010000 */
[----:B------:R-:W-:Y:S01]  /*29a0*/  FADD.FTZ R74, R91, -R74 ;  /* 0x8000004a5b4a7221 */ /* 0x000fe20000010000 */
[--C-:B------:R-:W-:Y:S01]  /*29b0*/  FFMA.FTZ R73, R9, R118, R119.reuse ;  /* 0x0000007609497223 */ /* 0x100fe20000010077 */
[----:B------:R-:W-:Y:S01]  /*29c0*/  ISETP.GE.U32.AND.EX P0, PT, R117, 0x1000000, PT, P0 ;  /* 0x010000007500780c */ /* 0x000fe20003f06100 */
[C---:B-----5:R-:W-:Y:S01]  /*29d0*/  FMUL.FTZ R72, R93.reuse, R72 ;  /* 0x000000485d487220 */ /* 0x060fe20000410000 */
[----:B------:R-:W-:Y:S01]  /*29e0*/  FMUL.FTZ R75, R93, R74 ;  /* 0x0000004a5d4b7220 */ /* 0x000fe20000410000 */
[----:B------:R-:W-:Y:S01]  /*29f0*/  FFMA.FTZ R74, R90, R118, R119 ;  /* 0x000000765a4a7223 */ /* 0x000fe20000010077 */
[----:B------:R-:W-:Y:S01]  /*2a00*/  LOP3.LUT P1, RZ, R117, 0xff0000, RZ, 0xc0, !PT ;  /* 0x00ff000075ff7812 */ /* 0x000fe2000782c0ff */
[----:B------:R-:W-:Y:S01]  /*2a10*/  FMUL.FTZ R76, R72, UR14 ;  /* 0x0000000e484c7c20 */ /* 0x000fe20008410000 */
[C---:B------:R-:W-:Y:S01]  /*2a20*/  FMUL.FTZ R78, R75.reuse, UR14 ;  /* 0x0000000e4b4e7c20 */ /* 0x040fe20008410000 */
[----:B------:R-:W-:Y:S01]  /*2a30*/  F2FP.BF16.F32.PACK_AB R75, R75, R72 ;  /* 0x000000484b4b723e */ /* 0x000fe200000010ff */
[----:B------:R-:W-:Y:S01]  /*2a40*/  FADD.FTZ R72, R10, -R73 ;  /* 0x800000490a487221 */ /* 0x000fe20000010000 */
[----:B------:R-:W-:Y:S01]  /*2a50*/  FADD.FTZ R74, R89, -R74 ;  /* 0x8000004a594a7221 */ /* 0x000fe20000010000 */
[----:B------:R-:W-:-:S02]  /*2a60*/  LOP3.LUT P5, RZ, R111, 0xff0000, RZ, 0xc0, !PT ;  /* 0x00ff00006fff7812 */ /* 0x000fc400078ac0ff */
[C---:B------:R-:W-:Y:S01]  /*2a70*/  FMUL.FTZ R72, R93.reuse, R72 ;  /* 0x000000485d487220 */ /* 0x040fe20000410000 */
[----:B------:R-:W-:Y:S01]  /*2a80*/  FMUL.FTZ R73, R93, R74 ;  /* 0x0000004a5d497220 */ /* 0x000fe20000410000 */
[----:B------:R-:W-:Y:S02]  /*2a90*/  FSEL R80, R78, RZ, P0 ;  /* 0x000000ff4e507208 */ /* 0x000fe40000000000 */
[----:B------:R-:W-:Y:S01]  /*2aa0*/  ISETP.GE.U32.AND P0, PT, R110, RZ, PT ;  /* 0x000000ff6e00720c */ /* 0x000fe20003f06070 */
[----:B------:R-:W-:Y:S01]  /*2ab0*/  FMUL.FTZ R77, R72, UR14 ;  /* 0x0000000e484d7c20 */ /* 0x000fe20008410000 */
[C---:B------:R-:W-:Y:S01]  /*2ac0*/  F2FP.BF16.F32.PACK_AB R74, R73.reuse, R72 ;  /* 0x00000048494a723e */ /* 0x040fe200000010ff */
[----:B------:R-:W-:Y:S01]  /*2ad0*/  FMUL.FTZ R72, R73, UR14 ;  /* 0x0000000e49487c20 */ /* 0x000fe20008410000 */
[----:B------:R-:W-:Y:S02]  /*2ae0*/  FSEL R79, R76, RZ, P1 ;  /* 0x000000ff4c4f7208 */ /* 0x000fe40000800000 */
[----:B------:R-:W-:-:S02]  /*2af0*/  ISETP.GE.U32.AND.EX P0, PT, R111, 0x1000000, PT, P0 ;  /* 0x010000006f00780c */ /* 0x000fc40003f06100 */
[C---:B------:R-:W-:Y:S02]  /*2b00*/  LOP3.LUT P1, RZ, R117.reuse, 0xff, RZ, 0xc0, !PT ;  /* 0x000000ff75ff7812 */ /* 0x040fe4000782c0ff */
[----:B------:R-:W-:Y:S02]  /*2b10*/  LOP3.LUT P6, RZ, R117, 0xff00, RZ, 0xc0, !PT ;  /* 0x0000ff0075ff7812 */ /* 0x000fe400078cc0ff */
[----:B------:R-:W-:Y:S02]  /*2b20*/  FSEL R83, R76, RZ, P5 ;  /* 0x000000ff4c537208 */ /* 0x000fe40002800000 */
[----:B------:R-:W-:Y:S02]  /*2b30*/  FSEL R76, R78, RZ, P0 ;  /* 0x000000ff4e4c7208 */ /* 0x000fe40000000000 */
[----:B------:R-:W-:Y:S02]  /*2b40*/  FSEL R78, R77, RZ, P1 ;  /* 0x000000ff4d4e7208 */ /* 0x000fe40000800000 */
[----:B------:R-:W-:-:S02]  /*2b50*/  FSEL R73, R72, RZ, P6 ;  /* 0x000000ff48497208 */ /* 0x000fc40003000000 */
[----:B------:R-:W-:Y:S02]  /*2b60*/  LOP3.LUT P0, RZ, R111, 0xff, RZ, 0xc0, !PT ;  /* 0x000000ff6fff7812 */ /* 0x000fe4000780c0ff */
[----:B------:R-:W-:Y:S01]  /*2b70*/  F2FP.BF16.F32.PACK_AB R83, R76, R83 ;  /* 0x000000534c53723e */ /* 0x000fe200000010ff */
[--C-:B------:R-:W-:Y:S01]  /*2b80*/  FFMA.FTZ R76, R88, R118, R119.reuse ;  /* 0x00000076584c7223 */ /* 0x100fe20000010077 */
[----:B------:R-:W-:Y:S01]  /*2b90*/  F2FP.BF16.F32.PACK_AB R78, R73, R78 ;  /* 0x0000004e494e723e */ /* 0x000fe200000010ff */
[----:B------:R-:W-:Y:S01]  /*2ba0*/  FFMA.FTZ R73, R7, R118, R119 ;  /* 0x0000007607497223 */ /* 0x000fe20000010077 */
[----:B------:R-:W-:Y:S01]  /*2bb0*/  LOP3.LUT P1, RZ, R111, 0xff00, RZ, 0xc0, !PT ;  /* 0x0000ff006fff7812 */ /* 0x000fe2000782c0ff */
[----:B------:R-:W-:Y:S01]  /*2bc0*/  FADD.FTZ R76, R15, -R76 ;  /* 0x8000004c0f4c7221 */ /* 0x000fe20000010000 */
[----:B------:R-:W-:Y:S02]  /*2bd0*/  FSEL R82, R77, RZ, P0 ;  /* 0x000000ff4d527208 */ /* 0x000fe40000000000 */
[----:B------:R-:W-:Y:S01]  /*2be0*/  FSEL R77, R72, RZ, P1 ;  /* 0x000000ff484d7208 */ /* 0x000fe20000800000 */
[----:B------:R-:W-:Y:S01]  /*2bf0*/  FADD.FTZ R72, R8, -R73 ;  /* 0x8000004908487221 */ /* 0x000fe20000010000 */
[----:B------:R-:W-:-:S02]  /*2c00*/  LOP3.LUT P0, RZ, R110, 0xff0000, RZ, 0xc0, !PT ;  /* 0x00ff00006eff7812 */ /* 0x000fc4000780c0ff */
[----:B------:R-:W-:Y:S01]  /*2c10*/  F2FP.BF16.F32.PACK_AB R82, R77, R82 ;  /* 0x000000524d52723e */ /* 0x000fe200000010ff */
[C---:B------:R-:W-:Y:S01]  /*2c20*/  FMUL.FTZ R72, R93.reuse, R72 ;  /* 0x000000485d487220 */ /* 0x040fe20000410000 */
[----:B------:R-:W-:Y:S01]  /*2c30*/  FMUL.FTZ R77, R93, R76 ;  /* 0x0000004c5d4d7220 */ /* 0x000fe20000410000 */
[----:B------:R-:W-:Y:S02]  /*2c40*/  LOP3.LUT P1, RZ, R116, 0xff0000, RZ, 0xc0, !PT ;  /* 0x00ff000074ff7812 */ /* 0x000fe4000782c0ff */
[----:B------:R-:W-:Y:S01]  /*2c50*/  FMUL.FTZ R76, R72, UR14 ;  /* 0x0000000e484c7c20 */ /* 0x000fe20008410000 */
[----:B------:R-:W-:Y:S02]  /*2c60*/  LOP3.LUT P6, RZ, R116, 0xff000000, RZ, 0xc0, !PT ;  /* 0xff00000074ff7812 */ /* 0x000fe400078cc0ff */
[C---:B------:R-:W-:Y:S01]  /*2c70*/  F2FP.BF16.F32.PACK_AB R73, R77.reuse, R72 ;  /* 0x000000484d49723e */ /* 0x040fe200000010ff */
[----:B------:R-:W-:Y:S01]  /*2c80*/  FMUL.FTZ R72, R77, UR14 ;  /* 0x0000000e4d487c20 */ /* 0x000fe20008410000 */
[----:B------:R-:W-:-:S02]  /*2c90*/  LOP3.LUT P5, RZ, R110, 0xff000000, RZ, 0xc0, !PT ;  /* 0xff0000006eff7812 */ /* 0x000fc400078ac0ff */
[C---:B------:R-:W-:Y:S02]  /*2ca0*/  FSEL R81, R76.reuse, RZ, P0 ;  /* 0x000000ff4c517208 */ /* 0x040fe40000000000 */
[----:B------:R-:W-:Y:S02]  /*2cb0*/  FSEL R77, R76, RZ, P1 ;  /* 0x000000ff4c4d7208 */ /* 0x000fe40000800000 */
[C---:B------:R-:W-:Y:S02]  /*2cc0*/  FSEL R76, R72.reuse, RZ, P6 ;  /* 0x000000ff484c7208 */ /* 0x040fe40003000000 */
[----:B------:R-:W-:Y:S02]  /*2cd0*/  FSEL R72, R72, RZ, P5 ;  /* 0x000000ff48487208 */ /* 0x000fe40002800000 */
[----:B------:R-:W-:Y:S02]  /*2ce0*/  F2FP.BF16.F32.PACK_AB R77, R76, R77 ;  /* 0x0000004d4c4d723e */ /* 0x000fe400000010ff */
        /* <DEDUP_REMOVED lines=11> */
[----:B------:R-:W-:-:S02]  /*2da0*/  LOP3.LUT P0, RZ, R110, 0xff, RZ, 0xc0, !PT ;  /* 0x000000ff6eff7812 */ /* 0x000fc4000780c0ff */
[----:B------:R-:W-:Y:S01]  /*2db0*/  F2FP.BF16.F32.PACK_AB R72, R113, R76 ;  /* 0x0000004c7148723e */ /* 0x000fe200000010ff */
[----:B------:R-:W-:Y:S01]  /*2dc0*/  FMUL.FTZ R76, R76, UR14 ;  /* 0x0000000e4c4c7c20 */ /* 0x000fe20008410000 */
[C---:B------:R-:W-:Y:S02]  /*2dd0*/  FSEL R113, R80.reuse, RZ, P5 ;  /* 0x000000ff50717208 */ /* 0x040fe40002800000 */
[----:B------:R-:W-:Y:S02]  /*2de0*/  FSEL R121, R80, RZ, P6 ;  /* 0x000000ff50797208 */ /* 0x000fe40003000000 */
[C---:B------:R-:W-:Y:S02]  /*2df0*/  FSEL R112, R76.reuse, RZ, P1 ;  /* 0x000000ff4c707208 */ /* 0x040fe40000800000 */
[----:B------:R-:W-:Y:S02]  /*2e00*/  FSEL R80, R76, RZ, P0 ;  /* 0x000000ff4c507208 */ /* 0x000fe40000000000 */
[----:B------:R-:W-:-:S02]  /*2e10*/  F2FP.BF16.F32.PACK_AB R76, R121, R112 ;  /* 0x00000070794c723e */ /* 0x000fc400000010ff */
[----:B------:R-:W-:Y:S01]  /*2e20*/  F2FP.BF16.F32.PACK_AB R80, R113, R80 ;  /* 0x000000507150723e */ /* 0x000fe200000010ff */
[----:B------:R-:W-:Y:S06]  /*2e30*/  BRA `(.L_x_993) ;  /* 0x0000000800d07947 */ /* 0x000fec0003800000 */
.L_x_995:
[----:B------:R-:W-:-:S04]  /*2e40*/  UISETP.NE.U32.AND UP0, UPT, UR4, URZ, UPT ;  /* 0x000000ff0400728c */ /* 0x000fc8000bf05070 */
[----:B------:R-:W-:-:S09]  /*2e50*/  UISETP.NE.AND.EX UP0, UPT, UR5, URZ, UPT, UP0 ;  /* 0x000000ff0500728c */ /* 0x000fd2000bf05300 */
[----:B------:R-:W-:Y:S05]  /*2e60*/  BRA.U UP0, `(.L_x_997) ;  /* 0x00000005005c7547 */ /* 0x000fea000b800000 */
[----:B------:R-:W-:Y:S01]  /*2e70*/  PRMT R76, R19, 0x7632, R76 ;  /* 0x00007632134c7816 */ /* 0x000fe2000000004c */
[-C--:B------:R-:W-:Y:S01]  /*2e80*/  FFMA.FTZ R78, R92, R118.reuse, R119 ;  /* 0x000000765c4e7223 */ /* 0x080fe20000010077 */
[----:B------:R-:W-:Y:S01]  /*2e90*/  PRMT R77, R18, 0x7632, R77 ;  /* 0x00007632124d7816 */ /* 0x000fe2000000004d */
[-CC-:B------:R-:W-:Y:S01]  /*2ea0*/  FFMA.FTZ R80, R90, R118.reuse, R119.reuse ;  /* 0x000000765a507223 */ /* 0x180fe20000010077 */
[--C-:B------:R-:W-:Y:S01]  /*2eb0*/  FFMA.FTZ R81, R11, R118, R119.reuse ;  /* 0x000000760b517223 */ /* 0x100fe20000010077 */
[----:B------:R-:W-:Y:S02]  /*2ec0*/  IMAD.U32 R76, R76, 0x10000, RZ ;  /* 0x000100004c4c7824 */ /* 0x000fe400078e00ff */
[----:B------:R-:W-:Y:S01]  /*2ed0*/  FADD.FTZ R78, R91, -R78 ;  /* 0x8000004e5b4e7221 */ /* 0x000fe20000010000 */
[----:B------:R-:W-:Y:S01]  /*2ee0*/  SHF.L.U32 R82, R77, 0x10, RZ ;  /* 0x000000104d527819 */ /* 0x000fe200000006ff */
[----:B------:R-:W-:Y:S01]  /*2ef0*/  FADD.FTZ R80, R89, -R80 ;  /* 0x8000005059507221 */ /* 0x000fe20000010000 */
[----:B------:R-:W-:Y:S01]  /*2f00*/  ISETP.GE.U32.AND P0, PT, R116, RZ, PT ;  /* 0x000000ff7400720c */ /* 0x000fe20003f06070 */
[--C-:B-----5:R-:W-:Y:S01]  /*2f10*/  FFMA.FTZ R79, R93, R78, R76.reuse ;  /* 0x0000004e5d4f7223 */ /* 0x120fe2000001004c */
[----:B------:R-:W-:Y:S01]  /*2f20*/  PRMT R76, R17, 0x7632, R76 ;  /* 0x00007632114c7816 */ /* 0x000fe2000000004c */
[----:B------:R-:W-:Y:S01]  /*2f30*/  FFMA.FTZ R78, R88, R118, R119 ;  /* 0x00000076584e7223 */ /* 0x000fe20000010077 */
[----:B------:R-:W-:Y:S01]  /*2f40*/  LOP3.LUT P1, RZ, R117, 0xff0000, RZ, 0xc0, !PT ;  /* 0x00ff000075ff7812 */ /* 0x000fe2000782c0ff */
[----:B------:R-:W-:Y:S01]  /*2f50*/  FMUL.FTZ R112, R79, UR14 ;  /* 0x0000000e4f707c20 */ /* 0x000fe20008410000 */
[----:B------:R-:W-:Y:S01]  /*2f60*/  ISETP.GE.U32.AND.EX P0, PT, R117, 0x1000000, PT, P0 ;  /* 0x010000007500780c */ /* 0x000fe20003f06100 */
[----:B------:R-:W-:-:S02]  /*2f70*/  IMAD.U32 R77, R76, 0x10000, RZ ;  /* 0x000100004c4d7824 */ /* 0x000fc400078e00ff */
[----:B------:R-:W-:Y:S01]  /*2f80*/  FADD.FTZ R76, R15, -R78 ;  /* 0x8000004e0f4c7221 */ /* 0x000fe20000010000 */
[----:B------:R-:W-:Y:S01]  /*2f90*/  FFMA.FTZ R78, R93, R80, R82 ;  /* 0x000000505d4e7223 */ /* 0x000fe20000010052 */
[----:B------:R-:W-:Y:S01]  /*2fa0*/  FADD.FTZ R80, R12, -R81 ;  /* 0x800000510c507221 */ /* 0x000fe20000010000 */
[----:B------:R-:W-:Y:S02]  /*2fb0*/  IMAD.U32 R82, R19, 0x10000, RZ ;  /* 0x0001000013527824 */ /* 0x000fe400078e00ff */
[C---:B------:R-:W-:Y:S01]  /*2fc0*/  FFMA.FTZ R77, R93.reuse, R76, R77 ;  /* 0x0000004c5d4d7223 */ /* 0x040fe2000001004d */
[----:B------:R-:W-:Y:S01]  /*2fd0*/  PRMT R76, R16, 0x7632, R76 ;  /* 0x00007632104c7816 */ /* 0x000fe2000000004c */
[----:B------:R-:W-:Y:S01]  /*2fe0*/  FMUL.FTZ R113, R78, UR14 ;  /* 0x0000000e4e717c20 */ /* 0x000fe20008410000 */
[----:B------:R-:W-:Y:S01]  /*2ff0*/  FFMA.FTZ R80, R93, R80, R82 ;  /* 0x000000505d507223 */ /* 0x000fe20000010052 */
[----:B------:R-:W-:Y:S02]  /*3000*/  LOP3.LUT P6, RZ, R117, 0xff00, RZ, 0xc0, !PT ;  /* 0x0000ff0075ff7812 */ /* 0x000fe400078cc0ff */
[----:B------:R-:W-:Y:S01]  /*3010*/  SHF.L.U32 R81, R76, 0x10, RZ ;  /* 0x000000104c517819 */ /* 0x000fe200000006ff */
[----:B------:R-:W-:Y:S01]  /*3020*/  FFMA.FTZ R76, R14, R118, R119 ;  /* 0x000000760e4c7223 */ /* 0x000fe20000010077 */
[----:B------:R-:W-:Y:S01]  /*3030*/  FMUL.FTZ R82, R80, UR14 ;  /* 0x0000000e50527c20 */ /* 0x000fe20008410000 */
[----:B------:R-:W-:-:S02]  /*3040*/  FSEL R80, R112, RZ, P0 ;  /* 0x000000ff70507208 */ /* 0x000fc40000000000 */
[----:B------:R-:W-:Y:S01]  /*3050*/  FADD.FTZ R76, R13, -R76 ;  /* 0x8000004c0d4c7221 */ /* 0x000fe20000010000 */
[----:B------:R-:W-:Y:S02]  /*3060*/  ISETP.GE.U32.AND P0, PT, R110, RZ, PT ;  /* 0x000000ff6e00720c */ /* 0x000fe40003f06070 */
[----:B------:R-:W-:Y:S01]  /*3070*/  FSEL R79, R82, RZ, P1 ;  /* 0x000000ff524f7208 */ /* 0x000fe20000800000 */
[----:B------:R-:W-:Y:S01]  /*3080*/  FFMA.FTZ R76, R93, R76, R81 ;  /* 0x0000004c5d4c7223 */ /* 0x000fe20000010051 */
[----:B------:R-:W-:Y:S01]  /*3090*/  LOP3.LUT P1, RZ, R111, 0xff0000, RZ, 0xc0, !PT ;  /* 0x00ff00006fff7812 */ /* 0x000fe2000782c0ff */
[-C--:B------:R-:W-:Y:S01]  /*30a0*/  FFMA.FTZ R81, R9, R118.reuse, R119 ;  /* 0x0000007609517223 */ /* 0x080fe20000010077 */
[----:B------:R-:W-:Y:S01]  /*30b0*/  F2FP.BF16.F32.PACK_AB R79, R80, R79 ;  /* 0x0000004f504f723e */ /* 0x000fe200000010ff */
[----:B------:R-:W-:Y:S01]  /*30c0*/  FMUL.FTZ R76, R76, UR14 ;  /* 0x0000000e4c4c7c20 */ /* 0x000fe20008410000 */
[----:B------:R-:W-:Y:S01]  /*30d0*/  FSEL R83, R82, RZ, P1 ;  /* 0x000000ff52537208 */ /* 0x000fe20000800000 */
[----:B------:R-:W-:Y:S01]  /*30e0*/  FADD.FTZ R80, R10, -R81 ;  /* 0x800000510a507221 */ /* 0x000fe20000010000 */
[----:B------:R-:W-:Y:S01]  /*30f0*/  SHF.L.U32 R82, R18, 0x10, RZ ;  /* 0x0000001012527819 */ /* 0x000fe200000006ff */
[----:B------:R-:W-:Y:S01]  /*3100*/  FFMA.FTZ R81, R7, R118, R119 ;  /* 0x0000007607517223 */ /* 0x000fe20000010077 */
[----:B------:R-:W-:-:S02]  /*3110*/  ISETP.GE.U32.AND.EX P0, PT, R111, 0x1000000, PT, P0 ;  /* 0x010000006f00780c */ /* 0x000fc40003f06100 */
[----:B------:R-:W-:Y:S01]  /*3120*/  LOP3.LUT P1, RZ, R117, 0xff, RZ, 0xc0, !PT ;  /* 0x000000ff75ff7812 */ /* 0x000fe2000782c0ff */
[----:B------:R-:W-:Y:S01]  /*3130*/  FFMA.FTZ R80, R93, R80, R82 ;  /* 0x000000505d507223 */ /* 0x000fe20000010052 */
[----:B------:R-:W-:Y:S02]  /*3140*/  FSEL R112, R112, RZ, P0 ;  /* 0x000000ff70707208 */ /* 0x000fe40000000000 */
[C---:B------:R-:W-:Y:S01]  /*3150*/  LOP3.LUT P0, RZ, R111.reuse, 0xff, RZ, 0xc0, !PT ;  /* 0x000000ff6fff7812 */ /* 0x040fe2000780c0ff */
[----:B------:R-:W-:Y:S01]  /*3160*/  FMUL.FTZ R82, R80, UR14 ;  /* 0x0000000e50527c20 */ /* 0x000fe20008410000 */
[----:B------:R-:W-:Y:S01]  /*3170*/  F2FP.BF16.F32.PACK_AB R83, R112, R83 ;  /* 0x000000537053723e */ /* 0x000fe200000010ff */
[----:B------:R-:W-:Y:S01]  /*3180*/  FADD.FTZ R80, R8, -R81 ;  /* 0x8000005108507221 */ /* 0x000fe20000010000 */
[----:B------:R-:W-:Y:S02]  /*3190*/  LOP3.LUT P5, RZ, R111, 0xff00, RZ, 0xc0, !PT ;  /* 0x0000ff006fff7812 */ /* 0x000fe400078ac0ff */
[----:B------:R-:W-:-:S02]  /*31a0*/  FSEL R112, R82, RZ, P0 ;  /* 0x000000ff52707208 */ /* 0x000fc40000000000 */
[----:B------:R-:W-:Y:S01]  /*31b0*/  FSEL R78, R82, RZ, P1 ;  /* 0x000000ff524e7208 */ /* 0x000fe20000800000 */
[----:B------:R-:W-:Y:S01]  /*31c0*/  IMAD.U32 R82, R17, 0x10000, RZ ;  /* 0x0001000011527824 */ /* 0x000fe200078e00ff */
[C---:B------:R-:W-:Y:S02]  /*31d0*/  FSEL R81, R113.reuse, RZ, P6 ;  /* 0x000000ff71517208 */ /* 0x040fe40003000000 */
[----:B------:R-:W-:Y:S01]  /*31e0*/  FSEL R113, R113, RZ, P5 ;  /* 0x000000ff71717208 */ /* 0x000fe20002800000 */
[----:B------:R-:W-:Y:S01]  /*31f0*/  FFMA.FTZ R80, R93, R80, R82 ;  /* 0x000000505d507223 */ /* 0x000fe20000010052 */
[----:B------:R-:W-:Y:S02]  /*3200*/  LOP3.LUT P0, RZ, R110, 0xff0000, RZ, 0xc0, !PT ;  /* 0x00ff00006eff7812 */ /* 0x000fe4000780c0ff */
[----:B------:R-:W-:Y:S01]  /*3210*/  F2FP.BF16.F32.PACK_AB R82, R113, R112 ;  /* 0x000000707152723e */ /* 0x000fe200000010ff */
[----:B------:R-:W-:Y:S01]  /*3220*/  FMUL.FTZ R80, R80, UR14 ;  /* 0x0000000e50507c20 */ /* 0x000fe20008410000 */
[C---:B------:R-:W-:Y:S01]  /*3230*/  LOP3.LUT P1, RZ, R116.reuse, 0xff0000, RZ, 0xc0, !PT ;  /* 0x00ff000074ff7812 */ /* 0x040fe2000782c0ff */
[----:B------:R-:W-:Y:S01]  /*3240*/  FMUL.FTZ R112, R77, UR14 ;  /* 0x0000000e4d707c20 */ /* 0x000fe20008410000 */
[----:B------:R-:W-:Y:S01]  /*3250*/  LOP3.LUT P6, RZ, R116, 0xff000000, RZ, 0xc0, !PT ;  /* 0xff00000074ff7812 */ /* 0x000fe200078cc0ff */
[----:B------:R-:W-:Y:S01]  /*3260*/  FFMA.FTZ R113, R107, R118, R119 ;  /* 0x000000766b717223 */ /* 0x000fe20000010077 */
[----:B------:R-:W-:-:S02]  /*3270*/  LOP3.LUT P5, RZ, R110, 0xff000000, RZ, 0xc0, !PT ;  /* 0xff0000006eff7812 */ /* 0x000fc400078ac0ff */
[----:B------:R-:W-:Y:S02]  /*3280*/  F2FP.BF16.F32.PACK_AB R78, R81, R78 ;  /* 0x0000004e514e723e */ /* 0x000fe400000010ff */
[C---:B------:R-:W-:Y:S02]  /*3290*/  FSEL R81, R80.reuse, RZ, P0 ;  /* 0x000000ff50517208 */ /* 0x040fe40000000000 */
[----:B------:R-:W-:Y:S02]  /*32a0*/  FSEL R77, R80, RZ, P1 ;  /* 0x000000ff504d7208 */ /* 0x000fe40000800000 */
[C---:B------:R-:W-:Y:S02]  /*32b0*/  FSEL R80, R112.reuse, RZ, P6 ;  /* 0x000000ff70507208 */ /* 0x040fe40003000000 */
[----:B------:R-:W-:Y:S02]  /*32c0*/  FSEL R112, R112, RZ, P5 ;  /* 0x000000ff70707208 */ /* 0x000fe40002800000 */
[----:B------:R-:W-:Y:S01]  /*32d0*/  F2FP.BF16.F32.PACK_AB R77, R80, R77 ;  /* 0x0000004d504d723e */ /* 0x000fe200000010ff */
[----:B------:R-:W-:Y:S01]  /*32e0*/  FADD.FTZ R80, R106, -R113 ;  /* 0x800000716a507221 */ /* 0x000fe20000010000 */
[----:B------:R-:W-:-:S02]  /*32f0*/  F2FP.BF16.F32.PACK_AB R81, R112, R81 ;  /* 0x000000517051723e */ /* 0x000fc400000010ff */
[----:B------:R-:W-:Y:S02]  /*3300*/  SHF.L.U32 R112, R16, 0x10, RZ ;  /* 0x0000001010707819 */ /* 0x000fe400000006ff */
[----:B------:R-:W-:Y:S02]  /*3310*/  LOP3.LUT P5, RZ, R110, 0xff00, RZ, 0xc0, !PT ;  /* 0x0000ff006eff7812 */ /* 0x000fe400078ac0ff */
[C---:B------:R-:W-:Y:S01]  /*3320*/  LOP3.LUT P6, RZ, R116.reuse, 0xff00, RZ, 0xc0, !PT ;  /* 0x0000ff0074ff7812 */ /* 0x040fe200078cc0ff */
[----:B------:R-:W-:Y:S01]  /*3330*/  FFMA.FTZ R80, R93, R80, R112 ;  /* 0x000000505d507223 */ /* 0x000fe20000010070 */
[----:B------:R-:W-:Y:S02]  /*3340*/  LOP3.LUT P1, RZ, R116, 0xff, RZ, 0xc0, !PT ;  /* 0x000000ff74ff7812 */ /* 0x000fe4000782c0ff */
[----:B------:R-:W-:Y:S01]  /*3350*/  LOP3.LUT P0, RZ, R110, 0xff, RZ, 0xc0, !PT ;  /* 0x000000ff6eff7812 */ /* 0x000fe2000780c0ff */
[----:B------:R-:W-:Y:S01]  /*3360*/  FMUL.FTZ R80, R80, UR14 ;  /* 0x0000000e50507c20 */ /* 0x000fe20008410000 */
[----:B------:R-:W-:-:S02]  /*3370*/  FSEL R121, R76, RZ, P5 ;  /* 0x000000ff4c797208 */ /* 0x000fc40002800000 */
[----:B------:R-:W-:Y:S02]  /*3380*/  FSEL R113, R76, RZ, P6 ;  /* 0x000000ff4c717208 */ /* 0x000fe40003000000 */
[C---:B------:R-:W-:Y:S02]  /*3390*/  FSEL R76, R80.reuse, RZ, P1 ;  /* 0x000000ff504c7208 */ /* 0x040fe40000800000 */
[----:B------:R-:W-:Y:S02]  /*33a0*/  FSEL R80, R80, RZ, P0 ;  /* 0x000000ff50507208 */ /* 0x000fe40000000000 */
[----:B------:R-:W-:Y:S02]  /*33b0*/  F2FP.BF16.F32.PACK_AB R76, R113, R76 ;  /* 0x0000004c714c723e */ /* 0x000fe400000010ff */
[----:B------:R-:W-:Y:S01]  /*33c0*/  F2FP.BF16.F32.PACK_AB R80, R121, R80 ;  /* 0x000000507950723e */ /* 0x000fe200000010ff */
[----:B------:R-:W-:Y:S06]  /*33d0*/  BRA `(.L_x_993) ;  /* 0x0000000400687947 */ /* 0x000fec0003800000 */
.L_x_997:
[----:B------:R-:W-:Y:S01]  /*33e0*/  PRMT R77, R19, 0x7632, R77 ;  /* 0x00007632134d7816 */ /* 0x000fe2000000004d */
[-CC-:B------:R-:W-:Y:S01]  /*33f0*/  FFMA.FTZ R75, R11, R118.reuse, R119.reuse ;  /* 0x000000760b4b7223 */ /* 0x180fe20000010077 */
[-C--:B------:R-:W-:Y:S01]  /*3400*/  FFMA.FTZ R82, R92, R118.reuse, R119 ;  /* 0x000000765c527223 */ /* 0x080fe20000010077 */
[----:B------:R-:W-:Y:S01]  /*3410*/  PRMT R73, R18, 0x7632, R73 ;  /* 0x0000763212497816 */ /* 0x000fe20000000049 */
[-CC-:B------:R-:W-:Y:S01]  /*3420*/  FFMA.FTZ R76, R90, R118.reuse, R119.reuse ;  /* 0x000000765a4c7223 */ /* 0x180fe20000010077 */
[----:B------:R-:W-:Y:S01]  /*3430*/  PRMT R72, R17, 0x7632, R72 ;  /* 0x0000763211487816 */ /* 0x000fe20000000048 */
[----:B------:R-:W-:Y:S01]  /*3440*/  FFMA.FTZ R74, R88, R118, R119 ;  /* 0x00000076584a7223 */ /* 0x000fe20000010077 */
[----:B------:R-:W-:Y:S01]  /*3450*/  SHF.L.U32 R77, R77, 0x10, RZ ;  /* 0x000000104d4d7819 */ /* 0x000fe200000006ff */
[----:B------:R-:W-:Y:S02]  /*3460*/  IMAD.U32 R80, R19, 0x10000, RZ ;  /* 0x0001000013507824 */ /* 0x000fe400078e00ff */
[----:B------:R-:W-:Y:S01]  /*3470*/  FADD.FTZ R78, R12, -R75 ;  /* 0x8000004b0c4e7221 */ /* 0x000fe20000010000 */
[----:B------:R-:W-:Y:S01]  /*3480*/  FADD.FTZ R82, R91, -R82 ;  /* 0x800000525b527221 */ /* 0x000fe20000010000 */
[----:B------:R-:W-:Y:S01]  /*3490*/  FADD.FTZ R76, R89, -R76 ;  /* 0x8000004c594c7221 */ /* 0x000fe20000010000 */
[----:B------:R-:W-:Y:S01]  /*34a0*/  IMAD.U32 R73, R73, 0x10000, RZ ;  /* 0x0001000049497824 */ /* 0x000fe200078e00ff */
[----:B------:R-:W-:Y:S01]  /*34b0*/  SHF.L.U32 R75, R72, 0x10, RZ ;  /* 0x00000010484b7819 */ /* 0x000fe200000006ff */
[----:B------:R-:W-:Y:S01]  /*34c0*/  FADD.FTZ R74, R15, -R74 ;  /* 0x8000004a0f4a7221 */ /* 0x000fe20000010000 */
[C---:B-----5:R-:W-:Y:S01]  /*34d0*/  FFMA.FTZ R80, R93.reuse, R78, R80 ;  /* 0x0000004e5d507223 */ /* 0x060fe20000010050 */
[C---:B------:R-:W-:Y:S01]  /*34e0*/  FFMA.FTZ R77, R93.reuse, R82, R77 ;  /* 0x000000525d4d7223 */ /* 0x040fe2000001004d */
[----:B------:R-:W-:Y:S01]  /*34f0*/  ISETP.GE.U32.AND P0, PT, R116, RZ, PT ;  /* 0x000000ff7400720c */ /* 0x000fe20003f06070 */
[C---:B------:R-:W-:Y:S01]  /*3500*/  FFMA.FTZ R73, R93.reuse, R76, R73 ;  /* 0x0000004c5d497223 */ /* 0x040fe20000010049 */
[----:B------:R-:W-:Y:S01]  /*3510*/  PRMT R72, R16, 0x7632, R72 ;  /* 0x0000763210487816 */ /* 0x000fe20000000048 */
[----:B------:R-:W-:Y:S01]  /*3520*/  FFMA.FTZ R76, R93, R74, R75 ;  /* 0x0000004a5d4c7223 */ /* 0x000fe2000001004b */
[--C-:B------:R-:W-:Y:S01]  /*3530*/  FFMA.FTZ R74, R14, R118, R119.reuse ;  /* 0x000000760e4a7223 */ /* 0x100fe20000010077 */
[----:B------:R-:W-:Y:S01]  /*3540*/  FMUL.FTZ R81, R80, UR14 ;  /* 0x0000000e50517c20 */ /* 0x000fe20008410000 */
[----:B------:R-:W-:Y:S01]  /*3550*/  FMUL.FTZ R82, R77, UR14 ;  /* 0x0000000e4d527c20 */ /* 0x000fe20008410000 */
[C---:B------:R-:W-:Y:S01]  /*3560*/  LOP3.LUT P1, RZ, R117.reuse, 0xff0000, RZ, 0xc0, !PT ;  /* 0x00ff000075ff7812 */ /* 0x040fe2000782c0ff */
[----:B------:R-:W-:Y:S01]  /*3570*/  IMAD.U32 R78, R72, 0x10000, RZ ;  /* 0x00010000484e7824 */ /* 0x000fe200078e00ff */
[----:B------:R-:W-:Y:S01]  /*3580*/  ISETP.GE.U32.AND.EX P0, PT, R117, 0x1000000, PT, P0 ;  /* 0x010000007500780c */ /* 0x000fe20003f06100 */
[----:B------:R-:W-:Y:S01]  /*3590*/  FADD.FTZ R72, R13, -R74 ;  /* 0x8000004a0d487221 */ /* 0x000fe20000010000 */
[----:B------:R-:W-:Y:S01]  /*35a0*/  F2FP.BF16.F32.PACK_AB R75, R77, R80 ;  /* 0x000000504d4b723e */ /* 0x000fe200000010ff */
[----:B------:R-:W-:Y:S01]  /*35b0*/  FFMA.FTZ R77, R9, R118, R119 ;  /* 0x00000076094d7223 */ /* 0x000fe20000010077 */
[----:B------:R-:W-:Y:S01]  /*35c0*/  FSEL R79, R81, RZ, P1 ;  /* 0x000000ff514f7208 */ /* 0x000fe20000800000 */
[----:B------:R-:W-:Y:S01]  /*35d0*/  FFMA.FTZ R72, R93, R72, R78 ;  /* 0x000000485d487223 */ /* 0x000fe2000001004e */
[----:B------:R-:W-:-:S02]  /*35e0*/  FSEL R74, R82, RZ, P0 ;  /* 0x000000ff524a7208 */ /* 0x000fc40000000000 */
[----:B------:R-:W-:Y:S02]  /*35f0*/  SHF.L.U32 R78, R18, 0x10, RZ ;  /* 0x00000010124e7819 */ /* 0x000fe400000006ff */
[----:B------:R-:W-:Y:S01]  /*3600*/  F2FP.BF16.F32.PACK_AB R79, R74, R79 ;  /* 0x0000004f4a4f723e */ /* 0x000fe200000010ff */
[----:B------:R-:W-:Y:S01]  /*3610*/  FADD.FTZ R74, R10, -R77 ;  /* 0x8000004d0a4a7221 */ /* 0x000fe20000010000 */
[----:B------:R-:W-:Y:S01]  /*3620*/  ISETP.GE.U32.AND P0, PT, R110, RZ, PT ;  /* 0x000000ff6e00720c */ /* 0x000fe20003f06070 */
[----:B------:R-:W-:Y:S01]  /*3630*/  FFMA.FTZ R77, R7, R118, R119 ;  /* 0x00000076074d7223 */ /* 0x000fe20000010077 */
[----:B------:R-:W-:Y:S01]  /*3640*/  LOP3.LUT P1, RZ, R111, 0xff0000, RZ, 0xc0, !PT ;  /* 0x00ff00006fff7812 */ /* 0x000fe2000782c0ff */
[----:B------:R-:W-:Y:S01]  /*3650*/  FFMA.FTZ R74, R93, R74, R78 ;  /* 0x0000004a5d4a7223 */ /* 0x000fe2000001004e */
[----:B------:R-:W-:Y:S01]  /*3660*/  ISETP.GE.U32.AND.EX P0, PT, R111, 0x1000000, PT, P0 ;  /* 0x010000006f00780c */ /* 0x000fe20003f06100 */
[----:B------:R-:W-:Y:S01]  /*3670*/  FADD.FTZ R78, R8, -R77 ;  /* 0x8000004d084e7221 */ /* 0x000fe20000010000 */
[----:B------:R-:W-:Y:S01]  /*3680*/  FSEL R83, R81, RZ, P1 ;  /* 0x000000ff51537208 */ /* 0x000fe20000800000 */
[----:B------:R-:W-:Y:S01]  /*3690*/  FMUL.FTZ R80, R74, UR14 ;  /* 0x0000000e4a507c20 */ /* 0x000fe20008410000 */
[----:B------:R-:W-:-:S02]  /*36a0*/  FSEL R82, R82, RZ, P0 ;  /* 0x000000ff52527208 */ /* 0x000fc40000000000 */
[----:B------:R-:W-:Y:S02]  /*36b0*/  LOP3.LUT P0, RZ, R111, 0xff, RZ, 0xc0, !PT ;  /* 0x000000ff6fff7812 */ /* 0x000fe4000780c0ff */
[----:B------:R-:W-:Y:S02]  /*36c0*/  LOP3.LUT P1, RZ, R117, 0xff, RZ, 0xc0, !PT ;  /* 0x000000ff75ff7812 */ /* 0x000fe4000782c0ff */
[C---:B------:R-:W-:Y:S01]  /*36d0*/  F2FP.BF16.F32.PACK_AB R74, R73.reuse, R74 ;  /* 0x0000004a494a723e */ /* 0x040fe200000010ff */
[----:B------:R-:W-:Y:S01]  /*36e0*/  FMUL.FTZ R73, R73, UR14 ;  /* 0x0000000e49497c20 */ /* 0x000fe20008410000 */
[----:B------:R-:W-:Y:S02]  /*36f0*/  F2FP.BF16.F32.PACK_AB R83, R82, R83 ;  /* 0x000000535253723e */ /* 0x000fe400000010ff */
[----:B------:R-:W-:Y:S02]  /*3700*/  LOP3.LUT P5, RZ, R111, 0xff00, RZ, 0xc0, !PT ;  /* 0x0000ff006fff7812 */ /* 0x000fe400078ac0ff */
[----:B------:R-:W-:-:S02]  /*3710*/  LOP3.LUT P6, RZ, R117, 0xff00, RZ, 0xc0, !PT ;  /* 0x0000ff0075ff7812 */ /* 0x000fc400078cc0ff */
[C---:B------:R-:W-:Y:S02]  /*3720*/  FSEL R82, R80.reuse, RZ, P0 ;  /* 0x000000ff50527208 */ /* 0x040fe40000000000 */
[----:B------:R-:W-:Y:S01]  /*3730*/  FSEL R77, R80, RZ, P1 ;  /* 0x000000ff504d7208 */ /* 0x000fe20000800000 */
[----:B------:R-:W-:Y:S01]  /*3740*/  IMAD.U32 R80, R17, 0x10000, RZ ;  /* 0x0001000011507824 */ /* 0x000fe200078e00ff */
[C---:B------:R-:W-:Y:S02]  /*3750*/  FSEL R112, R73.reuse, RZ, P6 ;  /* 0x000000ff49707208 */ /* 0x040fe40003000000 */
[----:B------:R-:W-:Y:S01]  /*3760*/  FSEL R81, R73, RZ, P5 ;  /* 0x000000ff49517208 */ /* 0x000fe20002800000 */
[----:B------:R-:W-:Y:S01]  /*3770*/  FFMA.FTZ R73, R93, R78, R80 ;  /* 0x0000004e5d497223 */ /* 0x000fe20000010050 */
[----:B------:R-:W-:Y:S01]  /*3780*/  F2FP.BF16.F32.PACK_AB R78, R112, R77 ;  /* 0x0000004d704e723e */ /* 0x000fe200000010ff */
[----:B------:R-:W-:Y:S01]  /*3790*/  FMUL.FTZ R112, R76, UR14 ;  /* 0x0000000e4c707c20 */ /* 0x000fe20008410000 */
[C---:B------:R-:W-:Y:S01]  /*37a0*/  LOP3.LUT P0, RZ, R116.reuse, 0xff0000, RZ, 0xc0, !PT ;  /* 0x00ff000074ff7812 */ /* 0x040fe2000780c0ff */
[----:B------:R-:W-:Y:S01]  /*37b0*/  FMUL.FTZ R80, R73, UR14 ;  /* 0x0000000e49507c20 */ /* 0x000fe20008410000 */
[----:B------:R-:W-:-:S02]  /*37c0*/  LOP3.LUT P1, RZ, R116, 0xff000000, RZ, 0xc0, !PT ;  /* 0xff00000074ff7812 */ /* 0x000fc4000782c0ff */
[----:B------:R-:W-:Y:S02]  /*37d0*/  F2FP.BF16.F32.PACK_AB R73, R76, R73 ;  /* 0x000000494c49723e */ /* 0x000fe400000010ff */
[----:B------:R-:W-:Y:S01]  /*37e0*/  F2FP.BF16.F32.PACK_AB R82, R81, R82 ;  /* 0x000000525152723e */ /* 0x000fe200000010ff */
[----:B------:R-:W-:Y:S01]  /*37f0*/  FFMA.FTZ R81, R107, R118, R119 ;  /* 0x000000766b517223 */ /* 0x000fe20000010077 */
[----:B------:R-:W-:Y:S02]  /*3800*/  FSEL R77, R80, RZ, P0 ;  /* 0x000000ff504d7208 */ /* 0x000fe40000000000 */
[----:B------:R-:W-:Y:S02]  /*3810*/  FSEL R76, R112, RZ, P1 ;  /* 0x000000ff704c7208 */ /* 0x000fe40000800000 */
[----:B------:R-:W-:Y:S02]  /*3820*/  LOP3.LUT P0, RZ, R110, 0xff0000, RZ, 0xc0, !PT ;  /* 0x00ff00006eff7812 */ /* 0x000fe4000780c0ff */
[----:B------:R-:W-:Y:S01]  /*3830*/  F2FP.BF16.F32.PACK_AB R77, R76, R77 ;  /* 0x0000004d4c4d723e */ /* 0x000fe200000010ff */
[----:B------:R-:W-:Y:S01]  /*3840*/  FADD.FTZ R76, R106, -R81 ;  /* 0x800000516a4c7221 */ /* 0x000fe20000010000 */
[----:B------:R-:W-:-:S02]  /*3850*/  FSEL R81, R80, RZ, P0 ;  /* 0x000000ff50517208 */ /* 0x000fc40000000000 */
[----:B------:R-:W-:Y:S02]  /*3860*/  SHF.L.U32 R80, R16, 0x10, RZ ;  /* 0x0000001010507819 */ /* 0x000fe400000006ff */
[C---:B------:R-:W-:Y:S02]  /*3870*/  LOP3.LUT P1, RZ, R110.reuse, 0xff000000, RZ, 0xc0, !PT ;  /* 0xff0000006eff7812 */ /* 0x040fe4000782c0ff */
[----:B------:R-:W-:Y:S01]  /*3880*/  LOP3.LUT P5, RZ, R110, 0xff00, RZ, 0xc0, !PT ;  /* 0x0000ff006eff7812 */ /* 0x000fe200078ac0ff */
[----:B------:R-:W-:Y:S01]  /*3890*/  FFMA.FTZ R113, R93, R76, R80 ;  /* 0x0000004c5d717223 */ /* 0x000fe20000010050 */
[----:B------:R-:W-:Y:S01]  /*38a0*/  FMUL.FTZ R76, R72, UR14 ;  /* 0x0000000e484c7c20 */ /* 0x000fe20008410000 */
[----:B------:R-:W-:Y:S02]  /*38b0*/  FSEL R112, R112, RZ, P1 ;  /* 0x000000ff70707208 */ /* 0x000fe40000800000 */
[----:B------:R-:W-:Y:S02]  /*38c0*/  LOP3.LUT P6, RZ, R116, 0xff00, RZ, 0xc0, !PT ;  /* 0x0000ff0074ff7812 */ /* 0x000fe400078cc0ff */
[----:B------:R-:W-:Y:S01]  /*38d0*/  F2FP.BF16.F32.PACK_AB R72, R72, R113 ;  /* 0x000000714848723e */ /* 0x000fe200000010ff */
[----:B------:R-:W-:Y:S01]  /*38e0*/  FMUL.FTZ R113, R113, UR14 ;  /* 0x0000000e71717c20 */ /* 0x000fe20008410000 */
        /* <DEDUP_REMOVED lines=8> */
[----:B------:R-:W-:-:S07]  /*3970*/  F2FP.BF16.F32.PACK_AB R80, R121, R80 ;  /* 0x000000507950723e */ /* 0x000fce00000010ff */
.L_x_993:
[----:B------:R-:W-:Y:S01]  /*3980*/  ISETP.NE.U32.AND P0, PT, RZ, UR4, PT ;  /* 0x00000004ff007c0c */ /* 0x000fe2000bf05070 */
[----:B------:R-:W0:Y:S01]  /*3990*/  LDC.64 R120, c[0x0][0x468] ;  /* 0x00011a00ff787b82 */ /* 0x000e220000000a00 */
[----:B------:R-:W-:Y:S02]  /*39a0*/  ISETP.NE.U32.AND P1, PT, RZ, UR12, PT ;  /* 0x0000000cff007c0c */ /* 0x000fe4000bf25070 */
[----:B------:R-:W-:Y:S02]  /*39b0*/  ISETP.NE.AND.EX P0, PT, RZ, UR5, PT, P0 ;  /* 0x00000005ff007c0c */ /* 0x000fe4000bf05300 */
[----:B------:R-:W-:-:S11]  /*39c0*/  ISETP.NE.AND.EX P1, PT, RZ, UR13, PT, P1 ;  /* 0x0000000dff007c0c */ /* 0x000fd6000bf25310 */
[----:B------:R-:W1:Y:S01]  /*39d0*/  @P0 LDC.64 R112, c[0x0][0x478] ;  /* 0x00011e00ff700b82 */ /* 0x000e620000000a00 */
[----:B0-----:R-:W-:-:S04]  /*39e0*/  IMAD.WIDE.U32 R120, R6, 0x10, R120 ;  /* 0x0000001006787825 */ /* 0x001fc800078e0078 */
[----:B-1----:R-:W-:-:S03]  /*39f0*/  @P0 IMAD.WIDE.U32 R122, R6, 0x10, R112 ;  /* 0x00000010067a0825 */ /* 0x002fc600078e0070 */
[----:B------:R-:W0:Y:S02]  /*3a00*/  @P1 LDC.64 R112, c[0x0][0x470] ;  /* 0x00011c00ff701b82 */ /* 0x000e240000000a00 */
[----:B------:R1:W-:Y:S04]  /*3a10*/  @P0 STG.E.128 desc[UR8][R122.64], R72 ;  /* 0x000000487a000986 */ /* 0x0003e8000c101d08 */
[----:B------:R1:W-:Y:S01]  /*3a20*/  STG.E.128 desc[UR8][R120.64], R80 ;  /* 0x0000005078007986 */ /* 0x0003e2000c101d08 */
[----:B0-----:R-:W-:-:S04]  /*3a30*/  @P1 IMAD.WIDE.U32 R112, R6, 0x10, R112 ;  /* 0x0000001006701825 */ /* 0x001fc800078e0070 */
[----:B------:R-:W-:Y:S01]  /*3a40*/  VIADD R6, R6, 0x20 ;  /* 0x0000002006067836 */ /* 0x000fe20000000000 */
[----:B------:R1:W-:Y:S06]  /*3a50*/  @P1 STG.E.128 desc[UR8][R112.64], R76 ;  /* 0x0000004c70001986 */ /* 0x0003ec000c101d08 */
.L_x_989:
[----:B------:R-:W-:Y:S05]  /*3a60*/  BSYNC.RECONVERGENT B1 ;  /* 0x0000000000017941 */ /* 0x000fea0003800200 */
.L_x_988:
        /* <DEDUP_REMOVED lines=20> */
[----:B------:R-:W-:Y:S01]  /*3bb0*/  FFMA.FTZ R81, R95, R118, R119 ;  /* 0x000000765f517223 */ /* 0x000fe20000010077 */
[----:B------:R-:W-:Y:S01]  /*3bc0*/  FADD.FTZ R82, R103, -R80 ;  /* 0x8000005067527221 */ /* 0x000fe20000010000 */
[C---:B-----5:R-:W-:Y:S01]  /*3bd0*/  FFMA.FTZ R75, R93.reuse, R76, R74 ;  /* 0x0000004c5d4b7223 */ /* 0x060fe2000001004a */
[----:B------:R-:W-:Y:S01]  /*3be0*/  PRMT R76, R70, 0x7632, R76 ;  /* 0x00007632464c7816 */ /* 0x000fe2000000004c */
[----:B------:R-:W-:Y:S01]  /*3bf0*/  FFMA.FTZ R78, R93, R78, R83 ;  /* 0x0000004e5d4e7223 */ /* 0x000fe20000010053 */
[----:B------:R-:W-:Y:S01]  /*3c00*/  PRMT R73, R69, 0x7632, R73 ;  /* 0x0000763245497816 */ /* 0x000fe20000000049 */
[----:B------:R-:W-:Y:S01]  /*3c10*/  FFMA.FTZ R72, R98, R118, R119 ;  /* 0x0000007662487223 */ /* 0x000fe20000010077 */
[----:B------:R-:W-:Y:S01]  /*3c20*/  SHF.L.U32 R80, R70, 0x10, RZ ;  /* 0x0000001046507819 */ /* 0x000fe200000006ff */
[----:B------:R-:W-:Y:S01]  /*3c30*/  FADD.FTZ R74, R94, -R81 ;  /* 0x800000515e4a7221 */ /* 0x000fe20000010000 */
[----:B------:R-:W-:-:S02]  /*3c40*/  IMAD.U32 R83, R76, 0x10000, RZ ;  /* 0x000100004c537824 */ /* 0x000fc400078e00ff */
[-CC-:B------:R-:W-:Y:S01]  /*3c50*/  FFMA.FTZ R79, R87, R118.reuse, R119.reuse ;  /* 0x00000076574f7223 */ /* 0x180fe20000010077 */
[----:B------:R-:W-:Y:S01]  /*3c60*/  SHF.L.U32 R81, R73, 0x10, RZ ;  /* 0x0000001049517819 */ /* 0x000fe200000006ff */
[----:B------:R-:W-:Y:S01]  /*3c70*/  FFMA.FTZ R77, R85, R118, R119 ;  /* 0x00000076554d7223 */ /* 0x000fe20000010077 */
[----:B------:R-:W-:Y:S01]  /*3c80*/  FADD.FTZ R72, R101, -R72 ;  /* 0x8000004865487221 */ /* 0x000fe20000010000 */
[C---:B------:R-:W-:Y:S01]  /*3c90*/  FFMA.FTZ R74, R93.reuse, R74, R80 ;  /* 0x0000004a5d4a7223 */ /* 0x040fe20000010050 */
[----:B------:R-:W-:Y:S01]  /*3ca0*/  FFMA.FTZ R73, R93, R82, R83 ;  /* 0x000000525d497223 */ /* 0x000fe20000010053 */
[----:B------:R-:W-:Y:S02]  /*3cb0*/  IMAD.U32 R82, R69, 0x10000, RZ ;  /* 0x0001000045527824 */ /* 0x000fe400078e00ff */
[----:B------:R-:W-:Y:S01]  /*3cc0*/  FADD.FTZ R80, R86, -R79 ;  /* 0x8000004f56507221 */ /* 0x000fe20000010000 */
[C---:B------:R-:W-:Y:S01]  /*3cd0*/  FFMA.FTZ R72, R93.reuse, R72, R81 ;  /* 0x000000485d487223 */ /* 0x040fe20000010051 */
[----:B------:R-:W-:Y:S01]  /*3ce0*/  FADD.FTZ R76, R84, -R77 ;  /* 0x8000004d544c7221 */ /* 0x000fe20000010000 */
[C---:B------:R-:W-:Y:S01]  /*3cf0*/  SHF.L.U32 R81, R68.reuse, 0x10, RZ ;  /* 0x0000001044517819 */ /* 0x040fe200000006ff */
[----:B------:R-:W-:Y:S01]  /*3d00*/  FFMA.FTZ R77, R93, R80, R82 ;  /* 0x000000505d4d7223 */ /* 0x000fe20000010052 */
[----:B------:R-:W-:Y:S01]  /*3d10*/  PRMT R79, R68, 0x7632, R79 ;  /* 0x00007632444f7816 */ /* 0x000fe2000000004f */
[----:B------:R-:W-:Y:S01]  /*3d20*/  FMUL.FTZ R80, R78, UR14 ;  /* 0x0000000e4e507c20 */ /* 0x000fe20008410000 */
[----:B------:R-:W-:Y:S01]  /*3d30*/  FFMA.FTZ R118, R96, R118, R119 ;  /* 0x0000007660767223 */ /* 0x000fe20000010077 */
[----:B------:R-:W-:Y:S01]  /*3d40*/  LOP3.LUT P6, RZ, R109, 0xff0000, RZ, 0xc0, !PT ;  /* 0x00ff00006dff7812 */ /* 0x000fe200078cc0ff */
[----:B------:R-:W-:Y:S01]  /*3d50*/  FFMA.FTZ R76, R93, R76, R81 ;  /* 0x0000004c5d4c7223 */ /* 0x000fe20000010051 */
[----:B------:R-:W-:Y:S01]  /*3d60*/  ISETP.GE.U32.AND P5, PT, R114, RZ, PT ;  /* 0x000000ff7200720c */ /* 0x000fe20003fa6070 */
[----:B------:R-:W-:-:S02]  /*3d70*/  IMAD.U32 R79, R79, 0x10000, RZ ;  /* 0x000100004f4f7824 */ /* 0x000fc400078e00ff */
[----:B------:R-:W-:Y:S01]  /*3d80*/  FADD.FTZ R118, R99, -R118 ;  /* 0x8000007663767221 */ /* 0x000fe20000010000 */
[----:B------:R-:W-:Y:S01]  /*3d90*/  FSEL R83, R80, RZ, P6 ;  /* 0x000000ff50537208 */ /* 0x000fe20003000000 */
[----:B------:R-:W-:Y:S01]  /*3da0*/  FMUL.FTZ R81, R75, UR14 ;  /* 0x0000000e4b517c20 */ /* 0x000fe20008410000 */
[----:B------:R-:W-:Y:S01]  /*3db0*/  ISETP.GE.U32.AND P2, PT, R108, RZ, PT ;  /* 0x000000ff6c00720c */ /* 0x000fe20003f46070 */
[----:B------:R-:W-:Y:S01]  /*3dc0*/  FFMA.FTZ R93, R93, R118, R79 ;  /* 0x000000765d5d7223 */ /* 0x000fe2000001004f */
[C---:B------:R-:W-:Y:S02]  /*3dd0*/  LOP3.LUT P6, RZ, R115.reuse, 0xff0000, RZ, 0xc0, !PT ;  /* 0x00ff000073ff7812 */ /* 0x040fe400078cc0ff */
[----:B------:R-:W-:Y:S02]  /*3de0*/  ISETP.GE.U32.AND.EX P5, PT, R115, 0x1000000, PT, P5 ;  /* 0x010000007300780c */ /* 0x000fe40003fa6150 */
[----:B------:R-:W-:Y:S01]  /*3df0*/  F2FP.BF16.F32.PACK_AB R75, R75, R78 ;  /* 0x0000004e4b4b723e */ /* 0x000fe200000010ff */
[----:B------:R-:W-:Y:S01]  /*3e00*/  FMUL.FTZ R78, R74, UR14 ;  /* 0x0000000e4a4e7c20 */ /* 0x000fe20008410000 */
[----:B------:R-:W-:-:S02]  /*3e10*/  ISETP.GE.U32.AND.EX P2, PT, R109, 0x1000000, PT, P2 ;  /* 0x010000006d00780c */ /* 0x000fc40003f46120 */
[----:B------:R-:W-:Y:S02]  /*3e20*/  FSEL R79, R80, RZ, P6 ;  /* 0x000000ff504f7208 */ /* 0x000fe40003000000 */
[----:B------:R-:W-:Y:S02]  /*3e30*/  FSEL R82, R81, RZ, P5 ;  /* 0x000000ff51527208 */ /* 0x000fe40002800000 */
[----:B------:R-:W-:Y:S02]  /*3e40*/  LOP3.LUT P6, RZ, R109, 0xff, RZ, 0xc0, !PT ;  /* 0x000000ff6dff7812 */ /* 0x000fe400078cc0ff */
[C---:B------:R-:W-:Y:S01]  /*3e50*/  F2FP.BF16.F32.PACK_AB R74, R73.reuse, R74 ;  /* 0x0000004a494a723e */ /* 0x040fe200000010ff */
[----:B------:R-:W-:Y:S01]  /*3e60*/  FMUL.FTZ R73, R73, UR14 ;  /* 0x0000000e49497c20 */ /* 0x000fe20008410000 */
[----:B------:R-:W-:Y:S02]  /*3e70*/  FSEL R80, R81, RZ, P2 ;  /* 0x000000ff51507208 */ /* 0x000fe40001000000 */
[----:B------:R-:W-:-:S02]  /*3e80*/  F2FP.BF16.F32.PACK_AB R79, R82, R79 ;  /* 0x0000004f524f723e */ /* 0x000fc400000010ff */
[----:B------:R-:W-:Y:S02]  /*3e90*/  LOP3.LUT P2, RZ, R115, 0xff00, RZ, 0xc0, !PT ;  /* 0x0000ff0073ff7812 */ /* 0x000fe4000784c0ff */
[----:B------:R-:W-:Y:S02]  /*3ea0*/  FSEL R82, R78, RZ, P6 ;  /* 0x000000ff4e527208 */ /* 0x000fe40003000000 */
[----:B------:R-:W-:Y:S02]  /*3eb0*/  LOP3.LUT P6, RZ, R109, 0xff00, RZ, 0xc0, !PT ;  /* 0x0000ff006dff7812 */ /* 0x000fe400078cc0ff */
[C---:B------:R-:W-:Y:S02]  /*3ec0*/  FSEL R81, R73.reuse, RZ, P2 ;  /* 0x000000ff49517208 */ /* 0x040fe40001000000 */
[----:B------:R-:W-:Y:S02]  /*3ed0*/  FSEL R73, R73, RZ, P6 ;  /* 0x000000ff49497208 */ /* 0x000fe40003000000 */
[----:B------:R-:W-:-:S02]  /*3ee0*/  LOP3.LUT P5, RZ, R115, 0xff, RZ, 0xc0, !PT ;  /* 0x000000ff73ff7812 */ /* 0x000fc400078ac0ff */
[----:B------:R-:W-:Y:S01]  /*3ef0*/  F2FP.BF16.F32.PACK_AB R83, R80, R83 ;  /* 0x000000535053723e */ /* 0x000fe200000010ff */
[----:B------:R-:W-:Y:S01]  /*3f00*/  FMUL.FTZ R80, R77, UR14 ;  /* 0x0000000e4d507c20 */ /* 0x000fe20008410000 */
[----:B------:R-:W-:Y:S02]  /*3f10*/  F2FP.BF16.F32.PACK_AB R82, R73, R82 ;  /* 0x000000524952723e */ /* 0x000fe400000010ff */
[----:B------:R-:W-:Y:S02]  /*3f20*/  FSEL R78, R78, RZ, P5 ;  /* 0x000000ff4e4e7208 */ /* 0x000fe40002800000 */
[C---:B------:R-:W-:Y:S01]  /*3f30*/  F2FP.BF16.F32.PACK_AB R73, R72.reuse, R77 ;  /* 0x0000004d4849723e */ /* 0x040fe200000010ff */
[----:B------:R-:W-:Y:S01]  /*3f40*/  FMUL.FTZ R72, R72, UR14 ;  /* 0x0000000e48487c20 */ /* 0x000fe20008410000 */
[----:B------:R-:W-:Y:S02]  /*3f50*/  LOP3.LUT P6, RZ, R108, 0xff0000, RZ, 0xc0, !PT ;  /* 0x00ff00006cff7812 */ /* 0x000fe400078cc0ff */
[----:B------:R-:W-:-:S02]  /*3f60*/  LOP3.LUT P5, RZ, R114, 0xff0000, RZ, 0xc0, !PT ;  /* 0x00ff000072ff7812 */ /* 0x000fc400078ac0ff */
[----:B------:R-:W-:Y:S02]  /*3f70*/  LOP3.LUT P2, RZ, R114, 0xff000000, RZ, 0xc0, !PT ;  /* 0xff00000072ff7812 */ /* 0x000fe4000784c0ff */
[----:B------:R-:W-:Y:S02]  /*3f80*/  F2FP.BF16.F32.PACK_AB R78, R81, R78 ;  /* 0x0000004e514e723e */ /* 0x000fe400000010ff */
[C---:B------:R-:W-:Y:S02]  /*3f90*/  FSEL R81, R80.reuse, RZ, P6 ;  /* 0x000000ff50517208 */ /* 0x040fe40003000000 */
[----:B------:R-:W-:Y:S02]  /*3fa0*/  FSEL R77, R80, RZ, P5 ;  /* 0x000000ff504d7208 */ /* 0x000fe40002800000 */
[----:B------:R-:W-:Y:S02]  /*3fb0*/  LOP3.LUT P6, RZ, R108, 0xff000000, RZ, 0xc0, !PT ;  /* 0xff0000006cff7812 */ /* 0x000fe400078cc0ff */
[----:B------:R-:W-:-:S02]  /*3fc0*/  FSEL R80, R72, RZ, P2 ;  /* 0x000000ff48507208 */ /* 0x000fc40001000000 */
[----:B------:R-:W-:Y:S02]  /*3fd0*/  FSEL R72, R72, RZ, P6 ;  /* 0x000000ff48487208 */ /* 0x000fe40003000000 */
[----:B------:R-:W-:Y:S01]  /*3fe0*/  F2FP.BF16.F32.PACK_AB R77, R80, R77 ;  /* 0x0000004d504d723e */ /* 0x000fe200000010ff */
[C---:B------:R-:W-:Y:S01]  /*3ff0*/  FMUL.FTZ R80, R93.reuse, UR14 ;  /* 0x0000000e5d507c20 */ /* 0x040fe20008410000 */
[----:B------:R-:W-:Y:S02]  /*4000*/  LOP3.LUT P6, RZ, R108, 0xff00, RZ, 0xc0, !PT ;  /* 0x0000ff006cff7812 */ /* 0x000fe400078cc0ff */
[----:B------:R-:W-:Y:S02]  /*4010*/  F2FP.BF16.F32.PACK_AB R81, R72, R81 ;  /* 0x000000514851723e */ /* 0x000fe400000010ff */
[----:B------:R-:W-:Y:S01]  /*4020*/  F2FP.BF16.F32.PACK_AB R72, R93, R76 ;  /* 0x0000004c5d48723e */ /* 0x000fe200000010ff */
[----:B------:R-:W-:Y:S01]  /*4030*/  FMUL.FTZ R76, R76, UR14 ;  /* 0x0000000e4c4c7c20 */ /* 0x000fe20008410000 */
[----:B------:R-:W-:-:S02]  /*4040*/  LOP3.LUT P2, RZ, R114, 0xff00, RZ, 0xc0, !PT ;  /* 0x0000ff0072ff7812 */ /* 0x000fc4000784c0ff */
[----:B------:R-:W-:Y:S02]  /*4050*/  FSEL R113, R80, RZ, P6 ;  /* 0x000000ff50717208 */ /* 0x000fe40003000000 */
[----:B------:R-:W-:Y:S02]  /*4060*/  LOP3.LUT P5, RZ, R114, 0xff, RZ, 0xc0, !PT ;  /* 0x000000ff72ff7812 */ /* 0x000fe400078ac0ff */
[----:B------:R-:W-:Y:S02]  /*4070*/  LOP3.LUT P6, RZ, R108, 0xff, RZ, 0xc0, !PT ;  /* 0x000000ff6cff7812 */ /* 0x000fe400078cc0ff */
[----:B------:R-:W-:Y:S02]  /*4080*/  FSEL R112, R80, RZ, P2 ;  /* 0x000000ff50707208 */ /* 0x000fe40001000000 */
[C---:B------:R-:W-:Y:S02]  /*4090*/  FSEL R93, R76.reuse, RZ, P5 ;  /* 0x000000ff4c5d7208 */ /* 0x040fe40002800000 */
[----:B------:R-:W-:-:S02]  /*40a0*/  FSEL R80, R76, RZ, P6 ;  /* 0x000000ff4c507208 */ /* 0x000fc40003000000 */
[----:B------:R-:W-:Y:S02]  /*40b0*/  F2FP.BF16.F32.PACK_AB R76, R112, R93 ;  /* 0x0000005d704c723e */ /* 0x000fe400000010ff */
[----:B------:R-:W-:Y:S01]  /*40c0*/  F2FP.BF16.F32.PACK_AB R80, R113, R80 ;  /* 0x000000507150723e */ /* 0x000fe200000010ff */
[----:B------:R-:W-:Y:S06]  /*40d0*/  BRA `(.L_x_1003) ;  /* 0x0000001c00dc7947 */ /* 0x000fec0003800000 */
.L_x_1002:
[----:B-1----:R-:W-:Y:S01]  /*40e0*/  PRMT R76, R71, 0x7632, R76 ;  /* 0x00007632474c7816 */ /* 0x002fe2000000004c */
[-C--:B------:R-:W-:Y:S01]  /*40f0*/  FFMA.FTZ R78, R104, R118.reuse, R119 ;  /* 0x00000076684e7223 */ /* 0x080fe20000010077 */
[----:B------:R-:W-:Y:S01]  /*4100*/  PRMT R77, R70, 0x7632, R77 ;  /* 0x00007632464d7816 */ /* 0x000fe2000000004d */
[-CC-:B------:R-:W-:Y:S01]  /*4110*/  FFMA.FTZ R82, R100, R118.reuse, R119.reuse ;  /* 0x0000007664527223 */ /* 0x180fe20000010077 */
[----:B------:R-:W-:Y:S01]  /*4120*/  SHF.L.U32 R76, R76, 0x10, RZ ;  /* 0x000000104c4c7819 */ /* 0x000fe200000006ff */
[----:B------:R-:W-:Y:S01]  /*4130*/  FADD.FTZ R78, R105, -R78 ;  /* 0x8000004e694e7221 */ /* 0x000fe20000010000 */
[--C-:B------:R-:W-:Y:S01]  /*4140*/  FFMA.FTZ R113, R97, R118, R119.reuse ;  /* 0x0000007661717223 */ /* 0x100fe20000010077 */
[----:B------:R-:W-:Y:S01]  /*4150*/  FADD.FTZ R82, R103, -R82 ;  /* 0x8000005267527221 */ /* 0x000fe20000010000 */
[----:B------:R-:W-:Y:S02]  /*4160*/  IMAD.U32 R112, R77, 0x10000, RZ ;  /* 0x000100004d707824 */ /* 0x000fe400078e00ff */
[--C-:B-----5:R-:W-:Y:S01]  /*4170*/  FFMA.FTZ R78, R93, R78, R76.reuse ;  /* 0x0000004e5d4e7223 */ /* 0x120fe2000001004c */
[----:B------:R-:W-:Y:S01]  /*4180*/  PRMT R76, R69, 0x7632, R76 ;  /* 0x00007632454c7816 */ /* 0x000fe2000000004c */
[-CC-:B------:R-:W-:Y:S01]  /*4190*/  FFMA.FTZ R80, R98, R118.reuse, R119.reuse ;  /* 0x0000007662507223 */ /* 0x180fe20000010077 */
[-CC-:B------:R-:W-:Y:S01]  /*41a0*/  FFMA.FTZ R81, R95, R118.reuse, R119.reuse ;  /* 0x000000765f517223 */ /* 0x180fe20000010077 */
[-CC-:B------:R-:W-:Y:S01]  /*41b0*/  FFMA.FTZ R83, R87, R118.reuse, R119.reuse ;  /* 0x0000007657537223 */ /* 0x180fe20000010077 */
[--C-:B------:R-:W-:Y:S01]  /*41c0*/  FFMA.FTZ R79, R85, R118, R119.reuse ;  /* 0x00000076554f7223 */ /* 0x100fe20000010077 */
[----:B------:R-:W-:Y:S01]  /*41d0*/  FFMA.FTZ R77, R93, R82, R112 ;  /* 0x000000525d4d7223 */ /* 0x000fe20000010070 */
[----:B------:R-:W-:Y:S01]  /*41e0*/  FFMA.FTZ R118, R96, R118, R119 ;  /* 0x0000007660767223 */ /* 0x000fe20000010077 */
[----:B------:R-:W-:Y:S01]  /*41f0*/  FADD.FTZ R82, R102, -R113 ;  /* 0x8000007166527221 */ /* 0x000fe20000010000 */
[----:B------:R-:W-:Y:S01]  /*4200*/  IMAD.U32 R112, R71, 0x10000, RZ ;  /* 0x0001000047707824 */ /* 0x000fe200078e00ff */
[----:B------:R-:W-:Y:S01]  /*4210*/  SHF.L.U32 R119, R76, 0x10, RZ ;  /* 0x000000104c777819 */ /* 0x000fe200000006ff */
[----:B------:R-:W-:Y:S01]  /*4220*/  FADD.FTZ R76, R101, -R80 ;  /* 0x80000050654c7221 */ /* 0x000fe20000010000 */
[----:B------:R-:W-:Y:S01]  /*4230*/  FADD.FTZ R80, R94, -R81 ;  /* 0x800000515e507221 */ /* 0x000fe20000010000 */
[----:B------:R-:W-:Y:S01]  /*4240*/  FFMA.FTZ R81, R93, R82, R112 ;  /* 0x000000525d517223 */ /* 0x000fe20000010070 */
[----:B------:R-:W-:Y:S01]  /*4250*/  PRMT R82, R68, 0x7632, R82 ;  /* 0x0000763244527816 */ /* 0x000fe20000000052 */
[----:B------:R-:W-:Y:S01]  /*4260*/  FADD.FTZ R120, R86, -R83 ;  /* 0x8000005356787221 */ /* 0x000fe20000010000 */
[----:B------:R-:W-:Y:S01]  /*4270*/  SHF.L.U32 R113, R70, 0x10, RZ ;  /* 0x0000001046717819 */ /* 0x000fe200000006ff */
[----:B------:R-:W-:Y:S01]  /*4280*/  FADD.FTZ R112, R84, -R79 ;  /* 0x8000004f54707221 */ /* 0x000fe20000010000 */
[----:B------:R-:W-:-:S02]  /*4290*/  IMAD.U32 R79, R68, 0x10000, RZ ;  /* 0x00010000444f7824 */ /* 0x000fc400078e00ff */
[----:B------:R-:W-:Y:S01]  /*42a0*/  FADD.FTZ R118, R99, -R118 ;  /* 0x8000007663767221 */ /* 0x000fe20000010000 */
[----:B------:R-:W-:Y:S01]  /*42b0*/  IMAD.U32 R83, R82, 0x10000, RZ ;  /* 0x0001000052537824 */ /* 0x000fe200078e00ff */
[----:B------:R-:W-:Y:S01]  /*42c0*/  SHF.L.U32 R82, R69, 0x10, RZ ;  /* 0x0000001045527819 */ /* 0x000fe200000006ff */
[----:B------:R-:W-:Y:S01]  /*42d0*/  FMUL.FTZ R81, R81, UR14 ;  /* 0x0000000e51517c20 */ /* 0x000fe20008410000 */
[----:B------:R-:W-:Y:S01]  /*42e0*/  LOP3.LUT P6, RZ, R109, 0xff0000, RZ, 0xc0, !PT ;  /* 0x00ff00006dff7812 */ /* 0x000fe200078cc0ff */
[C---:B------:R-:W-:Y:S01]  /*42f0*/  FFMA.FTZ R80, R93.reuse, R80, R113 ;  /* 0x000000505d507223 */ /* 0x040fe20000010071 */
[----:B------:R-:W-:Y:S01]  /*4300*/  ISETP.GE.U32.AND P5, PT, R114, RZ, PT ;  /* 0x000000ff7200720c */ /* 0x000fe20003fa6070 */
[C---:B------:R-:W-:Y:S01]  /*4310*/  FFMA.FTZ R76, R93.reuse, R76, R119 ;  /* 0x0000004c5d4c7223 */ /* 0x040fe20000010077 */
[C---:B------:R-:W-:Y:S01]  /*4320*/  FFMA.FTZ R113, R93.reuse, R120, R82 ;  /* 0x000000785d717223 */ /* 0x040fe20000010052 */
[C---:B------:R-:W-:Y:S01]  /*4330*/  FFMA.FTZ R112, R93.reuse, R112, R79 ;  /* 0x000000705d707223 */ /* 0x040fe2000001004f */
[----:B------:R-:W-:Y:S01]  /*4340*/  FFMA.FTZ R93, R93, R118, R83 ;  /* 0x000000765d5d7223 */ /* 0x000fe20000010053 */
[----:B------:R-:W-:Y:S01]  /*4350*/  FSEL R83, R81, RZ, P6 ;  /* 0x000000ff51537208 */ /* 0x000fe20003000000 */
[----:B------:R-:W-:Y:S01]  /*4360*/  FMUL.FTZ R78, R78, UR14 ;  /* 0x0000000e4e4e7c20 */ /* 0x000fe20008410000 */
[----:B------:R-:W-:Y:S01]  /*4370*/  ISETP.GE.U32.AND P2, PT, R108, RZ, PT ;  /* 0x000000ff6c00720c */ /* 0x000fe20003f46070 */
[----:B------:R-:W-:Y:S01]  /*4380*/  FMUL.FTZ R80, R80, UR14 ;  /* 0x0000000e50507c20 */ /* 0x000fe20008410000 */
[----:B------:R-:W-:Y:S01]  /*4390*/  LOP3.LUT P6, RZ, R115, 0xff0000, RZ, 0xc0, !PT ;  /* 0x00ff000073ff7812 */ /* 0x000fe200078cc0ff */
[----:B------:R-:W-:Y:S01]  /*43a0*/  FMUL.FTZ R77, R77, UR14 ;  /* 0x0000000e4d4d7c20 */ /* 0x000fe20008410000 */
[----:B------:R-:W-:Y:S01]  /*43b0*/  ISETP.GE.U32.AND.EX P5, PT, R115, 0x1000000, PT, P5 ;  /* 0x010000007300780c */ /* 0x000fe20003fa6150 */
[----:B------:R-:W-:Y:S01]  /*43c0*/  FMUL.FTZ R113, R113, UR14 ;  /* 0x0000000e71717c20 */ /* 0x000fe20008410000 */
[----:B------:R-:W-:Y:S01]  /*43d0*/  ISETP.GE.U32.AND.EX P2, PT, R109, 0x1000000, PT, P2 ;  /* 0x010000006d00780c */ /* 0x000fe20003f46120 */
[----:B------:R-:W-:Y:S01]  /*43e0*/  FMUL.FTZ R76, R76, UR14 ;  /* 0x0000000e4c4c7c20 */ /* 0x000fe20008410000 */
[----:B------:R-:W-:Y:S01]  /*43f0*/  FSEL R79, R81, RZ, P6 ;  /* 0x000000ff514f7208 */ /* 0x000fe20003000000 */
[----:B------:R-:W-:Y:S01]  /*4400*/  FMUL.FTZ R93, R93, UR14 ;  /* 0x0000000e5d5d7c20 */ /* 0x000fe20008410000 */
[----:B------:R-:W-:Y:S01]  /*4410*/  FSEL R82, R78, RZ, P5 ;  /* 0x000000ff4e527208 */ /* 0x000fe20002800000 */
[----:B------:R-:W-:Y:S01]  /*4420*/  FMUL.FTZ R112, R112, UR14 ;  /* 0x0000000e70707c20 */ /* 0x000fe20008410000 */
[----:B------:R-:W-:-:S02]  /*4430*/  LOP3.LUT P6, RZ, R109, 0xff, RZ, 0xc0, !PT ;  /* 0x000000ff6dff7812 */ /* 0x000fc400078cc0ff */
[----:B------:R-:W-:Y:S02]  /*4440*/  FSEL R78, R78, RZ, P2 ;  /* 0x000000ff4e4e7208 */ /* 0x000fe40001000000 */
[----:B------:R-:W-:Y:S02]  /*4450*/  F2FP.BF16.F32.PACK_AB R79, R82, R79 ;  /* 0x0000004f524f723e */ /* 0x000fe400000010ff */
[C---:B------:R-:W-:Y:S02]  /*4460*/  LOP3.LUT P2, RZ, R115.reuse, 0xff00, RZ, 0xc0, !PT ;  /* 0x0000ff0073ff7812 */ /* 0x040fe4000784c0ff */
[----:B------:R-:W-:Y:S02]  /*4470*/  FSEL R82, R80, RZ, P6 ;  /* 0x000000ff50527208 */ /* 0x000fe40003000000 */
[----:B------:R-:W-:Y:S02]  /*4480*/  LOP3.LUT P5, RZ, R115, 0xff, RZ, 0xc0, !PT ;  /* 0x000000ff73ff7812 */ /* 0x000fe400078ac0ff */
[----:B------:R-:W-:-:S02]  /*4490*/  LOP3.LUT P6, RZ, R109, 0xff00, RZ, 0xc0, !PT ;  /* 0x0000ff006dff7812 */ /* 0x000fc400078cc0ff */
[----:B------:R-:W-:Y:S02]  /*44a0*/  F2FP.BF16.F32.PACK_AB R83, R78, R83 ;  /* 0x000000534e53723e */ /* 0x000fe400000010ff */
[C---:B------:R-:W-:Y:S02]  /*44b0*/  FSEL R81, R77.reuse, RZ, P2 ;  /* 0x000000ff4d517208 */ /* 0x040fe40001000000 */
[----:B------:R-:W-:Y:S02]  /*44c0*/  FSEL R78, R80, RZ, P5 ;  /* 0x000000ff504e7208 */ /* 0x000fe40002800000 */
[----:B------:R-:W-:Y:S02]  /*44d0*/  FSEL R77, R77, RZ, P6 ;  /* 0x000000ff4d4d7208 */ /* 0x000fe40003000000 */
[----:B------:R-:W-:Y:S02]  /*44e0*/  LOP3.LUT P6, RZ, R108, 0xff0000, RZ, 0xc0, !PT ;  /* 0x00ff00006cff7812 */ /* 0x000fe400078cc0ff */
[----:B------:R-:W-:-:S02]  /*44f0*/  F2FP.BF16.F32.PACK_AB R78, R81, R78 ;  /* 0x0000004e514e723e */ /* 0x000fc400000010ff */
[----:B------:R-:W-:Y:S02]  /*4500*/  LOP3.LUT P2, RZ, R114, 0xff000000, RZ, 0xc0, !PT ;  /* 0xff00000072ff7812 */ /* 0x000fe4000784c0ff */
[----:B------:R-:W-:Y:S02]  /*4510*/  FSEL R81, R113, RZ, P6 ;  /* 0x000000ff71517208 */ /* 0x000fe40003000000 */
[----:B------:R-:W-:Y:S02]  /*4520*/  LOP3.LUT P6, RZ, R108, 0xff000000, RZ, 0xc0, !PT ;  /* 0xff0000006cff7812 */ /* 0x000fe400078cc0ff */
[----:B------:R-:W-:Y:S02]  /*4530*/  FSEL R80, R76, RZ, P2 ;  /* 0x000000ff4c507208 */ /* 0x000fe40001000000 */
[----:B------:R-:W-:Y:S02]  /*4540*/  LOP3.LUT P5, RZ, R114, 0xff0000, RZ, 0xc0, !PT ;  /* 0x00ff000072ff7812 */ /* 0x000fe400078ac0ff */
[----:B------:R-:W-:-:S02]  /*4550*/  FSEL R76, R76, RZ, P6 ;  /* 0x000000ff4c4c7208 */ /* 0x000fc40003000000 */
[----:B------:R-:W-:Y:S02]  /*4560*/  LOP3.LUT P6, RZ, R108, 0xff00, RZ, 0xc0, !PT ;  /* 0x0000ff006cff7812 */ /* 0x000fe400078cc0ff */
[----:B------:R-:W-:Y:S02]  /*4570*/  F2FP.BF16.F32.PACK_AB R82, R77, R82 ;  /* 0x000000524d52723e */ /* 0x000fe400000010ff */
[----:B------:R-:W-:Y:S02]  /*4580*/  FSEL R77, R113, RZ, P5 ;  /* 0x000000ff714d7208 */ /* 0x000fe40002800000 */
[----:B------:R-:W-:Y:S02]  /*4590*/  FSEL R113, R93, RZ, P6 ;  /* 0x000000ff5d717208 */ /* 0x000fe40003000000 */
[C---:B------:R-:W-:Y:S02]  /*45a0*/  LOP3.LUT P2, RZ, R114.reuse, 0xff00, RZ, 0xc0, !PT ;  /* 0x0000ff0072ff7812 */ /* 0x040fe4000784c0ff */
[----:B------:R-:W-:-:S02]  /*45b0*/  LOP3.LUT P5, RZ, R114, 0xff, RZ, 0xc0, !PT ;  /* 0x000000ff72ff7812 */ /* 0x000fc400078ac0ff */
[----:B------:R-:W-:Y:S02]  /*45c0*/  LOP3.LUT P6, RZ, R108, 0xff, RZ, 0xc0, !PT ;  /* 0x000000ff6cff7812 */ /* 0x000fe400078cc0ff */
[----:B------:R-:W-:Y:S02]  /*45d0*/  F2FP.BF16.F32.PACK_AB R77, R80, R77 ;  /* 0x0000004d504d723e */ /* 0x000fe400000010ff */
[----:B------:R-:W-:Y:S02]  /*45e0*/  F2FP.BF16.F32.PACK_AB R81, R76, R81 ;  /* 0x000000514c51723e */ /* 0x000fe400000010ff */
[----:B------:R-:W-:Y:S02]  /*45f0*/  FSEL R93, R93, RZ, P2 ;  /* 0x000000ff5d5d7208 */ /* 0x000fe40001000000 */
[C---:B------:R-:W-:Y:S02]  /*4600*/  FSEL R76, R112.reuse, RZ, P5 ;  /* 0x000000ff704c7208 */ /* 0x040fe40002800000 */
[----:B------:R-:W-:-:S02]  /*4610*/  FSEL R80, R112, RZ, P6 ;  /* 0x000000ff70507208 */ /* 0x000fc40003000000 */
[----:B------:R-:W-:Y:S02]  /*4620*/  F2FP.BF16.F32.PACK_AB R76, R93, R76 ;  /* 0x0000004c5d4c723e */ /* 0x000fe400000010ff */
[----:B------:R-:W-:Y:S01]  /*4630*/  F2FP.BF16.F32.PACK_AB R80, R113, R80 ;  /* 0x000000507150723e */ /* 0x000fe200000010ff */
[----:B------:R-:W-:Y:S06]  /*4640*/  BRA `(.L_x_1003) ;  /* 0x0000001800807947 */ /* 0x000fec0003800000 */
.L_x_1001:
[----:B-1----:R-:W0:Y:S02]  /*4650*/  LDC.64 R76, c[0x0][0x478] ;  /* 0x00011e00ff4c7b82 */ /* 0x002e240000000a00 */
        /* <DEDUP_REMOVED lines=10> */
[-CC-:B------:R-:W-:Y:S01]  /*4700*/  FFMA.FTZ R72, R96, R118.reuse, R119.reuse ;  /* 0x0000007660487223 */ /* 0x180fe20000010077 */
[----:B------:R-:W-:Y:S01]  /*4710*/  FFMA.FTZ R119, R85, R118, R119 ;  /* 0x0000007655777223 */ /* 0x000fe20000010077 */
[----:B-----5:R-:W-:Y:S01]  /*4720*/  FMUL.FTZ R80, R93, R80 ;  /* 0x000000505d507220 */ /* 0x020fe20000410000 */
[----:B------:R-:W-:Y:S01]  /*4730*/  ISETP.GE.U32.AND P2, PT, R108, RZ, PT ;  /* 0x000000ff6c00720c */ /* 0x000fe20003f46070 */
[----:B------:R-:W-:Y:S01]  /*4740*/  FADD.FTZ R120, R102, -R77 ;  /* 0x8000004d66787221 */ /* 0x000fe20000010000 */
[----:B------:R-:W-:Y:S01]  /*4750*/  FADD.FTZ R118, R103, -R76 ;  /* 0x8000004c67767221 */ /* 0x000fe20000010000 */
[----:B------:R-:W-:Y:S01]  /*4760*/  FADD.FTZ R76, R86, -R73 ;  /* 0x80000049564c7221 */ /* 0x000fe20000010000 */
[----:B------:R-:W-:Y:S01]  /*4770*/  FADD.FTZ R112, R94, -R75 ;  /* 0x8000004b5e707221 */ /* 0x000fe20000010000 */
[----:B------:R-:W-:Y:S01]  /*4780*/  FADD.FTZ R82, R101, -R74 ;  /* 0x8000004a65527221 */ /* 0x000fe20000010000 */
[----:B------:R-:W-:Y:S01]  /*4790*/  FADD.FTZ R72, R99, -R72 ;  /* 0x8000004863487221 */ /* 0x000fe20000010000 */
[----:B------:R-:W-:Y:S01]  /*47a0*/  FADD.FTZ R78, R84, -R119 ;  /* 0x80000077544e7221 */ /* 0x000fe20000010000 */
[----:B------:R-:W-:Y:S01]  /*47b0*/  FMUL.FTZ R79, R80, UR14 ;  /* 0x0000000e504f7c20 */ /* 0x000fe20008410000 */
[C---:B------:R-:W-:Y:S01]  /*47c0*/  FMUL.FTZ R75, R93.reuse, R120 ;  /* 0x000000785d4b7220 */ /* 0x040fe20000410000 */
[----:B------:R-:W-:Y:S01]  /*47d0*/  ISETP.GE.U32.AND P5, PT, R114, RZ, PT ;  /* 0x000000ff7200720c */ /* 0x000fe20003fa6070 */
[----:B------:R-:W-:Y:S01]  /*47e0*/  FMUL.FTZ R73, R93, R76 ;  /* 0x0000004c5d497220 */ /* 0x000fe20000410000 */
[----:B------:R-:W-:Y:S01]  /*47f0*/  ISETP.GE.U32.AND.EX P2, PT, R109, 0x1000000, PT, P2 ;  /* 0x010000006d00780c */ /* 0x000fe20003f46120 */
[C---:B------:R-:W-:Y:S01]  /*4800*/  FMUL.FTZ R74, R93.reuse, R112 ;  /* 0x000000705d4a7220 */ /* 0x040fe20000410000 */
[C---:B------:R-:W-:Y:S01]  /*4810*/  FMUL.FTZ R77, R93.reuse, R118 ;  /* 0x000000765d4d7220 */ /* 0x040fe20000410000 */
[C---:B------:R-:W-:Y:S01]  /*4820*/  FMUL.FTZ R76, R93.reuse, R82 ;  /* 0x000000525d4c7220 */ /* 0x040fe20000410000 */
[C---:B------:R-:W-:Y:S01]  /*4830*/  FMUL.FTZ R72, R93.reuse, R72 ;  /* 0x000000485d487220 */ /* 0x040fe20000410000 */
[----:B------:R-:W-:Y:S01]  /*4840*/  FMUL.FTZ R93, R93, R78 ;  /* 0x0000004e5d5d7220 */ /* 0x000fe20000410000 */
[----:B------:R-:W-:Y:S01]  /*4850*/  ISETP.GE.U32.AND.EX P5, PT, R115, 0x1000000, PT, P5 ;  /* 0x010000007300780c */ /* 0x000fe20003fa6150 */
[----:B------:R-:W-:Y:S01]  /*4860*/  FMUL.FTZ R78, R75, UR14 ;  /* 0x0000000e4b4e7c20 */ /* 0x000fe20008410000 */
[----:B------:R-:W-:-:S02]  /*4870*/  FSEL R82, R79, RZ, P2 ;  /* 0x000000ff4f527208 */ /* 0x000fc40001000000 */
[----:B------:R-:W-:Y:S02]  /*4880*/  LOP3.LUT P6, RZ, R115, 0xff0000, RZ, 0xc0, !PT ;  /* 0x00ff000073ff7812 */ /* 0x000fe400078cc0ff */
[----:B------:R-:W-:Y:S02]  /*4890*/  LOP3.LUT P2, RZ, R109, 0xff0000, RZ, 0xc0, !PT ;  /* 0x00ff00006dff7812 */ /* 0x000fe4000784c0ff */
[----:B------:R-:W-:Y:S02]  /*48a0*/  FSEL R112, R79, RZ, P5 ;  /* 0x000000ff4f707208 */ /* 0x000fe40002800000 */
[C---:B------:R-:W-:Y:S02]  /*48b0*/  FSEL R79, R78.reuse, RZ, P6 ;  /* 0x000000ff4e4f7208 */ /* 0x040fe40003000000 */
[----:B------:R-:W-:Y:S01]  /*48c0*/  FSEL R83, R78, RZ, P2 ;  /* 0x000000ff4e537208 */ /* 0x000fe20001000000 */
[----:B------:R-:W-:Y:S01]  /*48d0*/  FMUL.FTZ R78, R74, UR14 ;  /* 0x0000000e4a4e7c20 */ /* 0x000fe20008410000 */
[----:B------:R-:W-:-:S02]  /*48e0*/  LOP3.LUT P6, RZ, R109, 0xff, RZ, 0xc0, !PT ;  /* 0x000000ff6dff7812 */ /* 0x000fc400078cc0ff */
[C---:B------:R-:W-:Y:S01]  /*48f0*/  F2FP.BF16.F32.PACK_AB R74, R77.reuse, R74 ;  /* 0x0000004a4d4a723e */ /* 0x040fe200000010ff */
[----:B------:R-:W-:Y:S01]  /*4900*/  FMUL.FTZ R77, R77, UR14 ;  /* 0x0000000e4d4d7c20 */ /* 0x000fe20008410000 */
[----:B------:R-:W-:Y:S02]  /*4910*/  F2FP.BF16.F32.PACK_AB R83, R82, R83 ;  /* 0x000000535253723e */ /* 0x000fe400000010ff */
[----:B------:R-:W-:Y:S02]  /*4920*/  LOP3.LUT P2, RZ, R115, 0xff00, RZ, 0xc0, !PT ;  /* 0x0000ff0073ff7812 */ /* 0x000fe4000784c0ff */
[----:B------:R-:W-:Y:S02]  /*4930*/  FSEL R82, R78, RZ, P6 ;  /* 0x000000ff4e527208 */ /* 0x000fe40003000000 */
[----:B------:R-:W-:Y:S02]  /*4940*/  LOP3.LUT P6, RZ, R109, 0xff00, RZ, 0xc0, !PT ;  /* 0x0000ff006dff7812 */ /* 0x000fe400078cc0ff */
[----:B------:R-:W-:-:S02]  /*4950*/  FSEL R81, R77, RZ, P2 ;  /* 0x000000ff4d517208 */ /* 0x000fc40001000000 */
[----:B------:R-:W-:Y:S02]  /*4960*/  FSEL R77, R77, RZ, P6 ;  /* 0x000000ff4d4d7208 */ /* 0x000fe40003000000 */
[----:B------:R-:W-:Y:S02]  /*4970*/  LOP3.LUT P5, RZ, R115, 0xff, RZ, 0xc0, !PT ;  /* 0x000000ff73ff7812 */ /* 0x000fe400078ac0ff */
[----:B------:R-:W-:Y:S01]  /*4980*/  F2FP.BF16.F32.PACK_AB R82, R77, R82 ;  /* 0x000000524d52723e */ /* 0x000fe200000010ff */
[----:B------:R-:W-:Y:S01]  /*4990*/  FMUL.FTZ R77, R73, UR14 ;  /* 0x0000000e494d7c20 */ /* 0x000fe20008410000 */
[----:B------:R-:W-:Y:S02]  /*49a0*/  FSEL R78, R78, RZ, P5 ;  /* 0x000000ff4e4e7208 */ /* 0x000fe40002800000 */
[----:B------:R-:W-:Y:S02]  /*49b0*/  LOP3.LUT P6, RZ, R108, 0xff0000, RZ, 0xc0, !PT ;  /* 0x00ff00006cff7812 */ /* 0x000fe400078cc0ff */
[C---:B------:R-:W-:Y:S01]  /*49c0*/  F2FP.BF16.F32.PACK_AB R73, R76.reuse, R73 ;  /* 0x000000494c49723e */ /* 0x040fe200000010ff */
[----:B------:R-:W-:Y:S01]  /*49d0*/  FMUL.FTZ R76, R76, UR14 ;  /* 0x0000000e4c4c7c20 */ /* 0x000fe20008410000 */
[----:B------:R-:W-:-:S02]  /*49e0*/  F2FP.BF16.F32.PACK_AB R78, R81, R78 ;  /* 0x0000004e514e723e */ /* 0x000fc400000010ff */
[----:B------:R-:W-:Y:S02]  /*49f0*/  LOP3.LUT P2, RZ, R114, 0xff000000, RZ, 0xc0, !PT ;  /* 0xff00000072ff7812 */ /* 0x000fe4000784c0ff */
[----:B------:R-:W-:Y:S02]  /*4a00*/  FSEL R81, R77, RZ, P6 ;  /* 0x000000ff4d517208 */ /* 0x000fe40003000000 */
[----:B------:R-:W-:Y:S02]  /*4a10*/  LOP3.LUT P6, RZ, R108, 0xff000000, RZ, 0xc0, !PT ;  /* 0xff0000006cff7812 */ /* 0x000fe400078cc0ff */
[----:B------:R-:W-:Y:S02]  /*4a20*/  F2FP.BF16.F32.PACK_AB R75, R80, R75 ;  /* 0x0000004b504b723e */ /* 0x000fe400000010ff */
[C---:B------:R-:W-:Y:S02]  /*4a30*/  FSEL R80, R76.reuse, RZ, P2 ;  /* 0x000000ff4c507208 */ /* 0x040fe40001000000 */
[----:B------:R-:W-:-:S02]  /*4a40*/  FSEL R76, R76, RZ, P6 ;  /* 0x000000ff4c4c7208 */ /* 0x000fc40003000000 */
[----:B------:R-:W-:Y:S02]  /*4a50*/  LOP3.LUT P5, RZ, R114, 0xff0000, RZ, 0xc0, !PT ;  /* 0x00ff000072ff7812 */ /* 0x000fe400078ac0ff */
[----:B------:R-:W-:Y:S01]  /*4a60*/  F2FP.BF16.F32.PACK_AB R81, R76, R81 ;  /* 0x000000514c51723e */ /* 0x000fe200000010ff */
[----:B------:R-:W-:Y:S01]  /*4a70*/  FMUL.FTZ R76, R72, UR14 ;  /* 0x0000000e484c7c20 */ /* 0x000fe20008410000 */
[----:B------:R-:W-:Y:S02]  /*4a80*/  LOP3.LUT P6, RZ, R108, 0xff00, RZ, 0xc0, !PT ;  /* 0x0000ff006cff7812 */ /* 0x000fe400078cc0ff */
[----:B------:R-:W-:Y:S01]  /*4a90*/  F2FP.BF16.F32.PACK_AB R72, R72, R93 ;  /* 0x0000005d4848723e */ /* 0x000fe200000010ff */
[----:B------:R-:W-:Y:S01]  /*4aa0*/  FMUL.FTZ R93, R93, UR14 ;  /* 0x0000000e5d5d7c20 */ /* 0x000fe20008410000 */
[----:B------:R-:W-:Y:S02]  /*4ab0*/  FSEL R77, R77, RZ, P5 ;  /* 0x000000ff4d4d7208 */ /* 0x000fe40002800000 */
        /* <DEDUP_REMOVED lines=10> */
[----:B------:R-:W-:Y:S01]  /*4b60*/  F2FP.BF16.F32.PACK_AB R80, R113, R80 ;  /* 0x000000507150723e */ /* 0x000fe200000010ff */
[----:B------:R-:W-:Y:S06]  /*4b70*/  BRA `(.L_x_1003) ;  /* 0x0000001400347947 */ /* 0x000fec0003800000 */
.L_x_1004:
        /* <DEDUP_REMOVED lines=8> */
[----:B-----5:R-:W-:Y:S01]  /*4c00*/  FMUL.FTZ R122, R93, R122 ;  /* 0x0000007a5d7a7220 */ /* 0x020fe20000410000 */
[-CC-:B------:R-:W-:Y:S01]  /*4c10*/  FFMA.FTZ R76, R96, R118.reuse, R119.reuse ;  /* 0x00000076604c7223 */ /* 0x180fe20000010077 */
[----:B------:R-:W-:Y:S01]  /*4c20*/  FFMA.FTZ R119, R85, R118, R119 ;  /* 0x0000007655777223 */ /* 0x000fe20000010077 */
[----:B------:R-:W-:Y:S01]  /*4c30*/  FMUL.FTZ R124, R93, R124 ;  /* 0x0000007c5d7c7220 */ /* 0x000fe20000410000 */
[----:B------:R-:W-:Y:S01]  /*4c40*/  FMUL.FTZ R122, R122, UR14 ;  /* 0x0000000e7a7a7c20 */ /* 0x000fe20008410000 */
[----:B------:R-:W-:Y:S01]  /*4c50*/  LOP3.LUT P6, RZ, R109, 0xff0000, RZ, 0xc0, !PT ;  /* 0x00ff00006dff7812 */ /* 0x000fe200078cc0ff */
[----:B------:R-:W-:Y:S01]  /*4c60*/  FADD.FTZ R118, R94, -R79 ;  /* 0x8000004f5e767221 */ /* 0x000fe20000010000 */
[----:B------:R-:W-:Y:S01]  /*4c70*/  ISETP.GE.U32.AND P5, PT, R114, RZ, PT ;  /* 0x000000ff7200720c */ /* 0x000fe20003fa6070 */
[----:B------:R-:W-:Y:S01]  /*4c80*/  FADD.FTZ R120, R103, -R80 ;  /* 0x8000005067787221 */ /* 0x000fe20000010000 */
[----:B------:R-:W-:Y:S01]  /*4c90*/  FADD.FTZ R80, R86, -R77 ;  /* 0x8000004d56507221 */ /* 0x000fe20000010000 */
[----:B------:R-:W-:Y:S01]  /*4ca0*/  FADD.FTZ R112, R101, -R78 ;  /* 0x8000004e65707221 */ /* 0x000fe20000010000 */
[----:B------:R-:W-:Y:S01]  /*4cb0*/  FADD.FTZ R76, R99, -R76 ;  /* 0x8000004c634c7221 */ /* 0x000fe20000010000 */
[----:B------:R-:W-:Y:S01]  /*4cc0*/  FADD.FTZ R82, R84, -R119 ;  /* 0x8000007754527221 */ /* 0x000fe20000010000 */
[----:B------:R-:W-:Y:S01]  /*4cd0*/  FSEL R83, R122, RZ, P6 ;  /* 0x000000ff7a537208 */ /* 0x000fe20003000000 */
[----:B------:R-:W-:Y:S01]  /*4ce0*/  FMUL.FTZ R124, R124, UR14 ;  /* 0x0000000e7c7c7c20 */ /* 0x000fe20008410000 */
[----:B------:R-:W-:Y:S01]  /*4cf0*/  FMUL.FTZ R81, R93, R118 ;  /* 0x000000765d517220 */ /* 0x000fe20000410000 */
[----:B------:R-:W-:Y:S01]  /*4d00*/  LOP3.LUT P6, RZ, R115, 0xff0000, RZ, 0xc0, !PT ;  /* 0x00ff000073ff7812 */ /* 0x000fe200078cc0ff */
[----:B------:R-:W-:Y:S01]  /*4d10*/  FMUL.FTZ R78, R93, R120 ;  /* 0x000000785d4e7220 */ /* 0x000fe20000410000 */
[----:B------:R-:W-:Y:S01]  /*4d20*/  ISETP.GE.U32.AND.EX P5, PT, R115, 0x1000000, PT, P5 ;  /* 0x010000007300780c */ /* 0x000fe20003fa6150 */
[C---:B------:R-:W-:Y:S01]  /*4d30*/  FMUL.FTZ R80, R93.reuse, R80 ;  /* 0x000000505d507220 */ /* 0x040fe20000410000 */
[C---:B------:R-:W-:Y:S01]  /*4d40*/  FMUL.FTZ R77, R93.reuse, R112 ;  /* 0x000000705d4d7220 */ /* 0x040fe20000410000 */
[C---:B------:R-:W-:Y:S01]  /*4d50*/  FMUL.FTZ R76, R93.reuse, R76 ;  /* 0x0000004c5d4c7220 */ /* 0x040fe20000410000 */
[----:B------:R-:W-:Y:S01]  /*4d60*/  FMUL.FTZ R93, R93, R82 ;  /* 0x000000525d5d7220 */ /* 0x000fe20000410000 */
[----:B------:R-:W-:Y:S01]  /*4d70*/  ISETP.GE.U32.AND P2, PT, R108, RZ, PT ;  /* 0x000000ff6c00720c */ /* 0x000fe20003f46070 */
[----:B------:R-:W-:Y:S01]  /*4d80*/  FMUL.FTZ R81, R81, UR14 ;  /* 0x0000000e51517c20 */ /* 0x000fe20008410000 */
[----:B------:R-:W-:Y:S01]  /*4d90*/  FSEL R79, R122, RZ, P6 ;  /* 0x000000ff7a4f7208 */ /* 0x000fe20003000000 */
[----:B------:R-:W-:Y:S01]  /*4da0*/  FMUL.FTZ R112, R78, UR14 ;  /* 0x0000000e4e707c20 */ /* 0x000fe20008410000 */
[----:B------:R-:W-:Y:S01]  /*4db0*/  FSEL R82, R124, RZ, P5 ;  /* 0x000000ff7c527208 */ /* 0x000fe20002800000 */
[----:B------:R-:W-:Y:S01]  /*4dc0*/  FMUL.FTZ R80, R80, UR14 ;  /* 0x0000000e50507c20 */ /* 0x000fe20008410000 */
[C---:B------:R-:W-:Y:S01]  /*4dd0*/  LOP3.LUT P6, RZ, R109.reuse, 0xff, RZ, 0xc0, !PT ;  /* 0x000000ff6dff7812 */ /* 0x040fe200078cc0ff */
[----:B------:R-:W-:Y:S01]  /*4de0*/  FMUL.FTZ R76, R76, UR14 ;  /* 0x0000000e4c4c7c20 */ /* 0x000fe20008410000 */
[----:B------:R-:W-:Y:S01]  /*4df0*/  ISETP.GE.U32.AND.EX P2, PT, R109, 0x1000000, PT, P2 ;  /* 0x010000006d00780c */ /* 0x000fe20003f46120 */
[----:B------:R-:W-:Y:S01]  /*4e00*/  FMUL.FTZ R93, R93, UR14 ;  /* 0x0000000e5d5d7c20 */ /* 0x000fe20008410000 */
[----:B------:R-:W-:-:S02]  /*4e10*/  F2FP.BF16.F32.PACK_AB R79, R82, R79 ;  /* 0x0000004f524f723e */ /* 0x000fc400000010ff */
[----:B------:R-:W-:Y:S02]  /*4e20*/  LOP3.LUT P5, RZ, R115, 0xff, RZ, 0xc0, !PT ;  /* 0x000000ff73ff7812 */ /* 0x000fe400078ac0ff */
[----:B------:R-:W-:Y:S02]  /*4e30*/  FSEL R82, R81, RZ, P6 ;  /* 0x000000ff51527208 */ /* 0x000fe40003000000 */
[----:B------:R-:W-:Y:S02]  /*4e40*/  LOP3.LUT P6, RZ, R109, 0xff00, RZ, 0xc0, !PT ;  /* 0x0000ff006dff7812 */ /* 0x000fe400078cc0ff */
[----:B------:R-:W-:Y:S02]  /*4e50*/  FSEL R124, R124, RZ, P2 ;  /* 0x000000ff7c7c7208 */ /* 0x000fe40001000000 */
[----:B------:R-:W-:Y:S02]  /*4e60*/  LOP3.LUT P2, RZ, R115, 0xff00, RZ, 0xc0, !PT ;  /* 0x0000ff0073ff7812 */ /* 0x000fe4000784c0ff */
[----:B------:R-:W-:-:S02]  /*4e70*/  FSEL R78, R81, RZ, P5 ;  /* 0x000000ff514e7208 */ /* 0x000fc40002800000 */
[----:B------:R-:W-:Y:S02]  /*4e80*/  FSEL R81, R112, RZ, P6 ;  /* 0x000000ff70517208 */ /* 0x000fe40003000000 */
[----:B------:R-:W-:Y:S02]  /*4e90*/  LOP3.LUT P6, RZ, R108, 0xff0000, RZ, 0xc0, !PT ;  /* 0x00ff00006cff7812 */ /* 0x000fe400078cc0ff */
[----:B------:R-:W-:Y:S01]  /*4ea0*/  FSEL R113, R112, RZ, P2 ;  /* 0x000000ff70717208 */ /* 0x000fe20001000000 */
[----:B------:R-:W-:Y:S01]  /*4eb0*/  FMUL.FTZ R112, R77, UR14 ;  /* 0x0000000e4d707c20 */ /* 0x000fe20008410000 */
[----:B------:R-:W-:Y:S02]  /*4ec0*/  F2FP.BF16.F32.PACK_AB R82, R81, R82 ;  /* 0x000000525152723e */ /* 0x000fe400000010ff */
[C---:B------:R-:W-:Y:S02]  /*4ed0*/  LOP3.LUT P5, RZ, R114.reuse, 0xff0000, RZ, 0xc0, !PT ;  /* 0x00ff000072ff7812 */ /* 0x040fe400078ac0ff */
[----:B------:R-:W-:-:S02]  /*4ee0*/  LOP3.LUT P2, RZ, R114, 0xff000000, RZ, 0xc0, !PT ;  /* 0xff00000072ff7812 */ /* 0x000fc4000784c0ff */
[----:B------:R-:W-:Y:S02]  /*4ef0*/  FSEL R81, R80, RZ, P6 ;  /* 0x000000ff50517208 */ /* 0x000fe40003000000 */
[----:B------:R-:W-:Y:S02]  /*4f00*/  LOP3.LUT P6, RZ, R108, 0xff000000, RZ, 0xc0, !PT ;  /* 0xff0000006cff7812 */ /* 0x000fe400078cc0ff */
[----:B------:R-:W-:Y:S02]  /*4f10*/  FSEL R77, R80, RZ, P5 ;  /* 0x000000ff504d7208 */ /* 0x000fe40002800000 */
[C---:B------:R-:W-:Y:S02]  /*4f20*/  FSEL R80, R112.reuse, RZ, P2 ;  /* 0x000000ff70507208 */ /* 0x040fe40001000000 */
[----:B------:R-:W-:Y:S02]  /*4f30*/  FSEL R112, R112, RZ, P6 ;  /* 0x000000ff70707208 */ /* 0x000fe40003000000 */
[----:B------:R-:W-:-:S02]  /*4f40*/  LOP3.LUT P6, RZ, R108, 0xff00, RZ, 0xc0, !PT ;  /* 0x0000ff006cff7812 */ /* 0x000fc400078cc0ff */
[----:B------:R-:W-:Y:S02]  /*4f50*/  F2FP.BF16.F32.PACK_AB R78, R113, R78 ;  /* 0x0000004e714e723e */ /* 0x000fe400000010ff */
        /* <DEDUP_REMOVED lines=13> */
.L_x_1000:
[----:B------:R-:W-:-:S04]  /*5030*/  UISETP.NE.U32.AND UP0, UPT, UR20, URZ, UPT ;  /* 0x000000ff1400728c */ /* 0x000fc8000bf05070 */
[----:B------:R-:W-:-:S09]  /*5040*/  UISETP.NE.AND.EX UP0, UPT, UR21, URZ, UPT, UP0 ;  /* 0x000000ff1500728c */ /* 0x000fd2000bf05300 */
[----:B------:R-:W-:Y:S05]  /*5050*/  BRA.U !UP0, `(.L_x_1005) ;  /* 0x0000000908307547 */ /* 0x000fea000b800000 */
[----:B-1----:R-:W0:Y:S02]  /*5060*/  LDC.64 R80, c[0x0][0x478] ;  /* 0x00011e00ff507b82 */ /* 0x002e240000000a00 */
[----:B0-----:R-:W-:-:S04]  /*5070*/  ISETP.NE.U32.AND P1, PT, R80, RZ, PT ;  /* 0x000000ff5000720c */ /* 0x001fc80003f25070 */
[----:B------:R-:W-:-:S13]  /*5080*/  ISETP.NE.AND.EX P1, PT, R81, RZ, PT, P1 ;  /* 0x000000ff5100720c */ /* 0x000fda0003f25310 */
[----:B------:R-:W-:Y:S05]  /*5090*/  @!P1 BRA `(.L_x_1006) ;  /* 0x0000000400189947 */ /* 0x000fea0003800000 */
[----:B------:R-:W-:Y:S01]  /*50a0*/  PRMT R72, R71, 0x7632, R72 ;  /* 0x0000763247487816 */ /* 0x000fe20000000048 */
[-C--:B------:R-:W-:Y:S01]  /*50b0*/  FFMA.FTZ R74, R104, R118.reuse, R119 ;  /* 0x00000076684a7223 */ /* 0x080fe20000010077 */
[----:B------:R-:W-:Y:S01]  /*50c0*/  PRMT R73, R70, 0x7632, R73 ;  /* 0x0000763246497816 */ /* 0x000fe20000000049 */
[-CC-:B------:R-:W-:Y:S01]  /*50d0*/  FFMA.FTZ R80, R100, R118.reuse, R119.reuse ;  /* 0x0000007664507223 */ /* 0x180fe20000010077 */
[----:B------:R-:W-:Y:S01]  /*50e0*/  SHF.L.U32 R72, R72, 0x10, RZ ;  /* 0x0000001048487819 */ /* 0x000fe200000006ff */
[----:B------:R-:W-:Y:S01]  /*50f0*/  FADD.FTZ R82, R105, -R74 ;  /* 0x8000004a69527221 */ /* 0x000fe20000010000 */
[-CC-:B------:R-:W-:Y:S01]  /*5100*/  FFMA.FTZ R74, R98, R118.reuse, R119.reuse ;  /* 0x00000076624a7223 */ /* 0x180fe20000010077 */
[----:B------:R-:W-:Y:S01]  /*5110*/  FADD.FTZ R80, R103, -R80 ;  /* 0x8000005067507221 */ /* 0x000fe20000010000 */
[----:B------:R-:W-:Y:S01]  /*5120*/  FFMA.FTZ R121, R97, R118, R119 ;  /* 0x0000007661797223 */ /* 0x000fe20000010077 */
[--C-:B-----5:R-:W-:Y:S01]  /*5130*/  FFMA.FTZ R75, R93, R82, R72.reuse ;  /* 0x000000525d4b7223 */ /* 0x120fe20000010048 */
[----:B------:R-:W-:Y:S01]  /*5140*/  PRMT R72, R69, 0x7632, R72 ;  /* 0x0000763245487816 */ /* 0x000fe20000000048 */
[----:B------:R-:W-:-:S02]  /*5150*/  IMAD.U32 R82, R73, 0x10000, RZ ;  /* 0x0001000049527824 */ /* 0x000fc400078e00ff */
[-CC-:B------:R-:W-:Y:S01]  /*5160*/  FFMA.FTZ R113, R95, R118.reuse, R119.reuse ;  /* 0x000000765f717223 */ /* 0x180fe20000010077 */
[-CC-:B------:R-:W-:Y:S01]  /*5170*/  FFMA.FTZ R83, R87, R118.reuse, R119.reuse ;  /* 0x0000007657537223 */ /* 0x180fe20000010077 */
[-CC-:B------:R-:W-:Y:S01]  /*5180*/  FFMA.FTZ R81, R85, R118.reuse, R119.reuse ;  /* 0x0000007655517223 */ /* 0x180fe20000010077 */
[----:B------:R-:W-:Y:S01]  /*5190*/  FFMA.FTZ R118, R96, R118, R119 ;  /* 0x0000007660767223 */ /* 0x000fe20000010077 */
[----:B------:R-:W-:Y:S01]  /*51a0*/  SHF.L.U32 R119, R72, 0x10, RZ ;  /* 0x0000001048777819 */ /* 0x000fe200000006ff */
[----:B------:R-:W-:Y:S01]  /*51b0*/  FADD.FTZ R72, R101, -R74 ;  /* 0x8000004a65487221 */ /* 0x000fe20000010000 */
[----:B------:R-:W-:Y:S01]  /*51c0*/  FFMA.FTZ R73, R93, R80, R82 ;  /* 0x000000505d497223 */ /* 0x000fe20000010052 */
[----:B------:R-:W-:Y:S01]  /*51d0*/  FADD.FTZ R74, R102, -R121 ;  /* 0x80000079664a7221 */ /* 0x000fe20000010000 */
[----:B------:R-:W-:Y:S01]  /*51e0*/  IMAD.U32 R82, R71, 0x10000, RZ ;  /* 0x0001000047527824 */ /* 0x000fe200078e00ff */
[----:B------:R-:W-:Y:S01]  /*51f0*/  PRMT R112, R68, 0x7632, R112 ;  /* 0x0000763244707816 */ /* 0x000fe20000000070 */
[----:B------:R-:W-:Y:S01]  /*5200*/  FADD.FTZ R80, R94, -R113 ;  /* 0x800000715e507221 */ /* 0x000fe20000010000 */
[----:B------:R-:W-:Y:S01]  /*5210*/  SHF.L.U32 R113, R70, 0x10, RZ ;  /* 0x0000001046717819 */ /* 0x000fe200000006ff */
[----:B------:R-:W-:Y:S01]  /*5220*/  FFMA.FTZ R74, R93, R74, R82 ;  /* 0x0000004a5d4a7223 */ /* 0x000fe20000010052 */
[----:B------:R-:W-:Y:S01]  /*5230*/  FADD.FTZ R120, R86, -R83 ;  /* 0x8000005356787221 */ /* 0x000fe20000010000 */
[----:B------:R-:W-:Y:S01]  /*5240*/  FADD.FTZ R82, R84, -R81 ;  /* 0x8000005154527221 */ /* 0x000fe20000010000 */
[----:B------:R-:W-:Y:S01]  /*5250*/  IMAD.U32 R83, R112, 0x10000, RZ ;  /* 0x0001000070537824 */ /* 0x000fe200078e00ff */
[----:B------:R-:W-:Y:S01]  /*5260*/  SHF.L.U32 R122, R69, 0x10, RZ ;  /* 0x00000010457a7819 */ /* 0x000fe200000006ff */
[----:B------:R-:W-:-:S02]  /*5270*/  IMAD.U32 R81, R68, 0x10000, RZ ;  /* 0x0001000044517824 */ /* 0x000fc400078e00ff */
[----:B------:R-:W-:Y:S01]  /*5280*/  FADD.FTZ R112, R99, -R118 ;  /* 0x8000007663707221 */ /* 0x000fe20000010000 */
[----:B------:R-:W-:Y:S01]  /*5290*/  ISETP.GE.U32.AND P2, PT, R108, RZ, PT ;  /* 0x000000ff6c00720c */ /* 0x000fe20003f46070 */
[C---:B------:R-:W-:Y:S01]  /*52a0*/  FFMA.FTZ R80, R93.reuse, R80, R113 ;  /* 0x000000505d507223 */ /* 0x040fe20000010071 */
[C---:B------:R-:W-:Y:S01]  /*52b0*/  FFMA.FTZ R72, R93.reuse, R72, R119 ;  /* 0x000000485d487223 */ /* 0x040fe20000010077 */
[C---:B------:R-:W-:Y:S01]  /*52c0*/  FFMA.FTZ R113, R93.reuse, R120, R122 ;  /* 0x000000785d717223 */ /* 0x040fe2000001007a */
[C---:B------:R-:W-:Y:S01]  /*52d0*/  FFMA.FTZ R81, R93.reuse, R82, R81 ;  /* 0x000000525d517223 */ /* 0x040fe20000010051 */
[----:B------:R-:W-:Y:S01]  /*52e0*/  FFMA.FTZ R112, R93, R112, R83 ;  /* 0x000000705d707223 */ /* 0x000fe20000010053 */
[----:B------:R-:W-:Y:S01]  /*52f0*/  FMUL.FTZ R93, R75, UR14 ;  /* 0x0000000e4b5d7c20 */ /* 0x000fe20008410000 */
[----:B------:R-:W-:Y:S01]  /*5300*/  ISETP.GE.U32.AND.EX P2, PT, R109, 0x1000000, PT, P2 ;  /* 0x010000006d00780c */ /* 0x000fe20003f46120 */
[----:B------:R-:W-:Y:S01]  /*5310*/  FMUL.FTZ R83, R74, UR14 ;  /* 0x0000000e4a537c20 */ /* 0x000fe20008410000 */
[----:B------:R-:W-:Y:S01]  /*5320*/  F2FP.BF16.F32.PACK_AB R75, R75, R74 ;  /* 0x0000004a4b4b723e */ /* 0x000fe200000010ff */
[----:B------:R-:W-:Y:S01]  /*5330*/  FMUL.FTZ R82, R80, UR14 ;  /* 0x0000000e50527c20 */ /* 0x000fe20008410000 */
[C---:B------:R-:W-:Y:S01]  /*5340*/  F2FP.BF16.F32.PACK_AB R74, R73.reuse, R80 ;  /* 0x00000050494a723e */ /* 0x040fe200000010ff */
[----:B------:R-:W-:Y:S01]  /*5350*/  FMUL.FTZ R73, R73, UR14 ;  /* 0x0000000e49497c20 */ /* 0x000fe20008410000 */
[----:B------:R-:W-:Y:S01]  /*5360*/  FSEL R80, R93, RZ, P2 ;  /* 0x000000ff5d507208 */ /* 0x000fe20001000000 */
        /* <DEDUP_REMOVED lines=8> */
[----:B------:R-:W-:Y:S02]  /*53f0*/  LOP3.LUT P6, RZ, R108, 0xff0000, RZ, 0xc0, !PT ;  /* 0x00ff00006cff7812 */ /* 0x000fe400078cc0ff */
[C---:B------:R-:W-:Y:S01]  /*5400*/  F2FP.BF16.F32.PACK_AB R73, R72.reuse, R113 ;  /* 0x000000714849723e */ /* 0x040fe200000010ff */
[----:B------:R-:W-:Y:S01]  /*5410*/  FMUL.FTZ R113, R72, UR14 ;  /* 0x0000000e48717c20 */ /* 0x000fe20008410000 */
[----:B------:R-:W-:Y:S01]  /*5420*/  F2FP.BF16.F32.PACK_AB R83, R80, R83 ;  /* 0x000000535053723e */ /* 0x000fe200000010ff */
        /* <DEDUP_REMOVED lines=11> */
[----:B------:R-:W-:Y:S01]  /*54e0*/  F2FP.BF16.F32.PACK_AB R80, R93, R80 ;  /* 0x000000505d50723e */ /* 0x000fe200000010ff */
[----:B------:R-:W-:Y:S06]  /*54f0*/  BRA `(.L_x_1003) ;  /* 0x0000000800d47947 */ /* 0x000fec0003800000 */
.L_x_1006:
[----:B------:R-:W-:Y:S01]  /*5500*/  PRMT R80, R71, 0x7632, R80 ;  /* 0x0000763247507816 */ /* 0x000fe20000000050 */
[-CC-:B------:R-:W-:Y:S01]  /*5510*/  FFMA.FTZ R82, R104, R118.reuse, R119.reuse ;  /* 0x0000007668527223 */ /* 0x180fe20000010077 */
[-CC-:B------:R-:W-:Y:S01]  /*5520*/  FFMA.FTZ R120, R100, R118.reuse, R119.reuse ;  /* 0x0000007664787223 */ /* 0x180fe20000010077 */
[-CC-:B------:R-:W-:Y:S01]  /*5530*/  FFMA.FTZ R113, R97, R118.reuse, R119.reuse ;  /* 0x0000007661717223 */ /* 0x180fe20000010077 */
[----:B------:R-:W-:Y:S01]  /*5540*/  SHF.L.U32 R112, R80, 0x10, RZ ;  /* 0x0000001050707819 */ /* 0x000fe200000006ff */
[----:B------:R-:W-:Y:S01]  /*5550*/  FADD.FTZ R82, R105, -R82 ;  /* 0x8000005269527221 */ /* 0x000fe20000010000 */
[----:B------:R-:W-:Y:S01]  /*5560*/  FADD.FTZ R120, R103, -R120 ;  /* 0x8000007867787221 */ /* 0x000fe20000010000 */
[-CC-:B------:R-:W-:Y:S01]  /*5570*/  FFMA.FTZ R121, R95, R118.reuse, R119.reuse ;  /* 0x000000765f797223 */ /* 0x180fe20000010077 */
[--C-:B------:R-:W-:Y:S01]  /*5580*/  FFMA.FTZ R123, R87, R118, R119.reuse ;  /* 0x00000076577b7223 */ /* 0x100fe20000010077 */
[--C-:B-----5:R-:W-:Y:S01]  /*5590*/  FFMA.FTZ R81, R93, R82, R112.reuse ;  /* 0x000000525d517223 */ /* 0x120fe20000010070 */
[----:B------:R-:W-:Y:S01]  /*55a0*/  PRMT R112, R70, 0x7632, R112 ;  /* 0x0000763246707816 */ /* 0x000fe20000000070 */
[-CC-:B------:R-:W-:Y:S01]  /*55b0*/  FFMA.FTZ R80, R98, R118.reuse, R119.reuse ;  /* 0x0000007662507223 */ /* 0x180fe20000010077 */
[----:B------:R-:W-:Y:S01]  /*55c0*/  PRMT R82, R69, 0x7632, R82 ;  /* 0x0000763245527816 */ /* 0x000fe20000000052 */
[-CC-:B------:R-:W-:Y:S01]  /*55d0*/  FFMA.FTZ R83, R85, R118.reuse, R119.reuse ;  /* 0x0000007655537223 */ /* 0x180fe20000010077 */
[----:B------:R-:W-:Y:S01]  /*55e0*/  FFMA.FTZ R118, R96, R118, R119 ;  /* 0x0000007660767223 */ /* 0x000fe20000010077 */
[----:B------:R-:W-:Y:S01]  /*55f0*/  IMAD.U32 R112, R112, 0x10000, RZ ;  /* 0x0001000070707824 */ /* 0x000fe200078e00ff */
[----:B------:R-:W-:Y:S01]  /*5600*/  SHF.L.U32 R119, R82, 0x10, RZ ;  /* 0x0000001052777819 */ /* 0x000fe200000006ff */
[----:B------:R-:W-:Y:S01]  /*5610*/  FADD.FTZ R80, R101, -R80 ;  /* 0x8000005065507221 */ /* 0x000fe20000010000 */
[----:B------:R-:W-:Y:S01]  /*5620*/  SHF.L.U32 R122, R70, 0x10, RZ ;  /* 0x00000010467a7819 */ /* 0x000fe200000006ff */
[----:B------:R-:W-:Y:S01]  /*5630*/  FFMA.FTZ R82, R93, R120, R112 ;  /* 0x000000785d527223 */ /* 0x000fe20000010070 */
[----:B------:R-:W-:Y:S01]  /*5640*/  FADD.FTZ R112, R102, -R113 ;  /* 0x8000007166707221 */ /* 0x000fe20000010000 */
[----:B------:R-:W-:-:S02]  /*5650*/  IMAD.U32 R113, R71, 0x10000, RZ ;  /* 0x0001000047717824 */ /* 0x000fc400078e00ff */
[----:B------:R-:W-:Y:S01]  /*5660*/  FADD.FTZ R120, R94, -R121 ;  /* 0x800000795e787221 */ /* 0x000fe20000010000 */
[----:B------:R-:W-:Y:S01]  /*5670*/  FFMA.FTZ R80, R93, R80, R119 ;  /* 0x000000505d507223 */ /* 0x000fe20000010077 */
[----:B------:R-:W-:Y:S02]  /*5680*/  IMAD.U32 R121, R69, 0x10000, RZ ;  /* 0x0001000045797824 */ /* 0x000fe400078e00ff */
[C---:B------:R-:W-:Y:S01]  /*5690*/  FFMA.FTZ R113, R93.reuse, R112, R113 ;  /* 0x000000705d717223 */ /* 0x040fe20000010071 */
[----:B------:R-:W-:Y:S01]  /*56a0*/  FADD.FTZ R112, R86, -R123 ;  /* 0x8000007b56707221 */ /* 0x000fe20000010000 */
[----:B------:R-:W-:Y:S01]  /*56b0*/  FFMA.FTZ R119, R93, R120, R122 ;  /* 0x000000785d777223 */ /* 0x000fe2000001007a */
[----:B------:R-:W-:Y:S01]  /*56c0*/  FADD.FTZ R120, R84, -R83 ;  /* 0x8000005354787221 */ /* 0x000fe20000010000 */
[C---:B------:R-:W-:Y:S02]  /*56d0*/  IMAD.U32 R122, R68.reuse, 0x10000, RZ ;  /* 0x00010000447a7824 */ /* 0x040fe400078e00ff */
[----:B------:R-:W-:Y:S01]  /*56e0*/  FMUL.FTZ R113, R113, UR14 ;  /* 0x0000000e71717c20 */ /* 0x000fe20008410000 */
[--C-:B------:R-:W-:Y:S01]  /*56f0*/  FFMA.FTZ R112, R93, R112, R121.reuse ;  /* 0x000000705d707223 */ /* 0x100fe20000010079 */
[----:B------:R-:W-:Y:S01]  /*5700*/  LOP3.LUT P5, RZ, R109, 0xff0000, RZ, 0xc0, !PT ;  /* 0x00ff00006dff7812 */ /* 0x000fe200078ac0ff */
[----:B------:R-:W-:Y:S01]  /*5710*/  FADD.FTZ R124, R99, -R118 ;  /* 0x80000076637c7221 */ /* 0x000fe20000010000 */
[----:B------:R-:W-:Y:S01]  /*5720*/  PRMT R121, R68, 0x7632, R121 ;  /* 0x0000763244797816 */ /* 0x000fe20000000079 */
[----:B------:R-:W-:Y:S01]  /*5730*/  FFMA.FTZ R118, R93, R120, R122 ;  /* 0x000000785d767223 */ /* 0x000fe2000001007a */
[----:B------:R-:W-:Y:S01]  /*5740*/  FMUL.FTZ R120, R81, UR14 ;  /* 0x0000000e51787c20 */ /* 0x000fe20008410000 */
[----:B------:R-:W-:Y:S01]  /*5750*/  FMUL.FTZ R119, R119, UR14 ;  /* 0x0000000e77777c20 */ /* 0x000fe20008410000 */
[----:B------:R-:W-:Y:S01]  /*5760*/  FMUL.FTZ R81, R82, UR14 ;  /* 0x0000000e52517c20 */ /* 0x000fe20008410000 */
[----:B------:R-:W-:Y:S01]  /*5770*/  FSEL R83, R113, RZ, P5 ;  /* 0x000000ff71537208 */ /* 0x000fe20002800000 */
[----:B------:R-:W-:Y:S01]  /*5780*/  FMUL.FTZ R112, R112, UR14 ;  /* 0x0000000e70707c20 */ /* 0x000fe20008410000 */
[----:B------:R-:W-:Y:S01]  /*5790*/  SHF.L.U32 R121, R121, 0x10, RZ ;  /* 0x0000001079797819 */ /* 0x000fe200000006ff */
[----:B------:R-:W-:Y:S01]  /*57a0*/  FMUL.FTZ R80, R80, UR14 ;  /* 0x0000000e50507c20 */ /* 0x000fe20008410000 */
[----:B------:R-:W-:Y:S01]  /*57b0*/  ISETP.GE.U32.AND P2, PT, R108, RZ, PT ;  /* 0x000000ff6c00720c */ /* 0x000fe20003f46070 */
[----:B------:R-:W-:Y:S01]  /*57c0*/  FMUL.FTZ R118, R118, UR14 ;  /* 0x0000000e76767c20 */ /* 0x000fe20008410000 */
[----:B------:R-:W-:Y:S01]  /*57d0*/  LOP3.LUT P6, RZ, R109, 0xff, RZ, 0xc0, !PT ;  /* 0x000000ff6dff7812 */ /* 0x000fe200078cc0ff */
[----:B------:R-:W-:Y:S01]  /*57e0*/  FFMA.FTZ R93, R93, R124, R121 ;  /* 0x0000007c5d5d7223 */ /* 0x000fe20000010079 */
[----:B------:R-:W-:-:S02]  /*57f0*/  LOP3.LUT P5, RZ, R109, 0xff00, RZ, 0xc0, !PT ;  /* 0x0000ff006dff7812 */ /* 0x000fc400078ac0ff */
[----:B------:R-:W-:Y:S01]  /*5800*/  ISETP.GE.U32.AND.EX P2, PT, R109, 0x1000000, PT, P2 ;  /* 0x010000006d00780c */ /* 0x000fe20003f46120 */
[----:B------:R-:W-:Y:S01]  /*5810*/  FMUL.FTZ R93, R93, UR14 ;  /* 0x0000000e5d5d7c20 */ /* 0x000fe20008410000 */
[----:B------:R-:W-:Y:S02]  /*5820*/  FSEL R82, R119, RZ, P6 ;  /* 0x000000ff77527208 */ /* 0x000fe40003000000 */
[----:B------:R-:W-:Y:S02]  /*5830*/  FSEL R81, R81, RZ, P5 ;  /* 0x000000ff51517208 */ /* 0x000fe40002800000 */
[----:B------:R-:W-:Y:S02]  /*5840*/  LOP3.LUT P6, RZ, R108, 0xff0000, RZ, 0xc0, !PT ;  /* 0x00ff00006cff7812 */ /* 0x000fe400078cc0ff */
[----:B------:R-:W-:Y:S02]  /*5850*/  FSEL R120, R120, RZ, P2 ;  /* 0x000000ff78787208 */ /* 0x000fe40001000000 */
[----:B------:R-:W-:-:S02]  /*5860*/  F2FP.BF16.F32.PACK_AB R82, R81, R82 ;  /* 0x000000525152723e */ /* 0x000fc400000010ff */
[----:B------:R-:W-:Y:S02]  /*5870*/  LOP3.LUT P2, RZ, R108, 0xff000000, RZ, 0xc0, !PT ;  /* 0xff0000006cff7812 */ /* 0x000fe4000784c0ff */
        /* <DEDUP_REMOVED lines=8> */
[----:B------:R-:W-:Y:S01]  /*5900*/  F2FP.BF16.F32.PACK_AB R80, R93, R80 ;  /* 0x000000505d50723e */ /* 0x000fe200000010ff */
[----:B------:R-:W-:Y:S06]  /*5910*/  BRA `(.L_x_1003) ;  /* 0x0000000400cc7947 */ /* 0x000fec0003800000 */
.L_x_1005:
        /* <DEDUP_REMOVED lines=9> */
[----:B------:R-:W-:Y:S01]  /*59b0*/  FFMA.FTZ R83, R97, R118, R119 ;  /* 0x0000007661537223 */ /* 0x000fe20000010077 */
[----:B------:R-:W-:Y:S01]  /*59c0*/  FADD.FTZ R112, R103, -R74 ;  /* 0x8000004a67707221 */ /* 0x000fe20000010000 */
[----:B------:R-:W-:Y:S01]  /*59d0*/  FADD.FTZ R82, R94, -R81 ;  /* 0x800000515e527221 */ /* 0x000fe20000010000 */
[----:B------:R-:W-:Y:S01]  /*59e0*/  FADD.FTZ R74, R86, -R75 ;  /* 0x8000004b564a7221 */ /* 0x000fe20000010000 */
[----:B-----5:R-:W-:Y:S01]  /*59f0*/  FMUL.FTZ R75, R93, R122 ;  /* 0x0000007a5d4b7220 */ /* 0x020fe20000410000 */
[-CC-:B------:R-:W-:Y:S01]  /*5a00*/  FFMA.FTZ R72, R98, R118.reuse, R119.reuse ;  /* 0x0000007662487223 */ /* 0x180fe20000010077 */
[----:B------:R-:W-:Y:S01]  /*5a10*/  ISETP.GE.U32.AND P2, PT, R108, RZ, PT ;  /* 0x000000ff6c00720c */ /* 0x000fe20003f46070 */
[----:B------:R-:W-:Y:S01]  /*5a20*/  FFMA.FTZ R73, R85, R118, R119 ;  /* 0x0000007655497223 */ /* 0x000fe20000010077 */
[----:B------:R-:W-:Y:S01]  /*5a30*/  FADD.FTZ R120, R102, -R83 ;  /* 0x8000005366787221 */ /* 0x000fe20000010000 */
[C---:B------:R-:W-:Y:S01]  /*5a40*/  FMUL.FTZ R82, R93.reuse, R82 ;  /* 0x000000525d527220 */ /* 0x040fe20000410000 */
[----:B------:R-:W-:Y:S01]  /*5a50*/  FMUL.FTZ R83, R93, R112 ;  /* 0x000000705d537220 */ /* 0x000fe20000410000 */
[----:B------:R-:W-:Y:S01]  /*5a60*/  FMUL.FTZ R112, R75, UR14 ;  /* 0x0000000e4b707c20 */ /* 0x000fe20008410000 */
[----:B------:R-:W-:Y:S01]  /*5a70*/  FADD.FTZ R80, R101, -R72 ;  /* 0x8000004865507221 */ /* 0x000fe20000010000 */
[----:B------:R-:W-:Y:S01]  /*5a80*/  ISETP.GE.U32.AND.EX P2, PT, R109, 0x1000000, PT, P2 ;  /* 0x010000006d00780c */ /* 0x000fe20003f46120 */
[----:B------:R-:W-:Y:S01]  /*5a90*/  FADD.FTZ R72, R84, -R73 ;  /* 0x8000004954487221 */ /* 0x000fe20000010000 */
[----:B------:R-:W-:Y:S01]  /*5aa0*/  FMUL.FTZ R73, R93, R74 ;  /* 0x0000004a5d497220 */ /* 0x000fe20000410000 */
[C---:B------:R-:W-:Y:S01]  /*5ab0*/  F2FP.BF16.F32.PACK_AB R74, R83.reuse, R82 ;  /* 0x00000052534a723e */ /* 0x040fe200000010ff */
[----:B------:R-:W-:Y:S01]  /*5ac0*/  FMUL.FTZ R81, R82, UR14 ;  /* 0x0000000e52517c20 */ /* 0x000fe20008410000 */
[----:B------:R-:W-:Y:S01]  /*5ad0*/  FMUL.FTZ R83, R83, UR14 ;  /* 0x0000000e53537c20 */ /* 0x000fe20008410000 */
[----:B------:R-:W-:Y:S01]  /*5ae0*/  FSEL R113, R112, RZ, P2 ;  /* 0x000000ff70717208 */ /* 0x000fe20001000000 */
[----:B------:R-:W-:Y:S01]  /*5af0*/  FFMA.FTZ R118, R96, R118, R119 ;  /* 0x0000007660767223 */ /* 0x000fe20000010077 */
[----:B------:R-:W-:Y:S01]  /*5b00*/  LOP3.LUT P6, RZ, R109, 0xff, RZ, 0xc0, !PT ;  /* 0x000000ff6dff7812 */ /* 0x000fe200078cc0ff */
[----:B------:R-:W-:Y:S01]  /*5b10*/  FMUL.FTZ R120, R93, R120 ;  /* 0x000000785d787220 */ /* 0x000fe20000410000 */
[----:B------:R-:W-:Y:S01]  /*5b20*/  LOP3.LUT P2, RZ, R109, 0xff00, RZ, 0xc0, !PT ;  /* 0x0000ff006dff7812 */ /* 0x000fe2000784c0ff */
[----:B------:R-:W-:Y:S01]  /*5b30*/  FADD.FTZ R118, R99, -R118 ;  /* 0x8000007663767221 */ /* 0x000fe20000010000 */
[----:B------:R-:W-:Y:S01]  /*5b40*/  FSEL R81, R81, RZ, P6 ;  /* 0x000000ff51517208 */ /* 0x000fe20003000000 */
[----:B------:R-:W-:Y:S01]  /*5b50*/  FMUL.FTZ R80, R93, R80 ;  /* 0x000000505d507220 */ /* 0x000fe20000410000 */
[----:B------:R-:W-:Y:S01]  /*5b60*/  FSEL R82, R83, RZ, P2 ;  /* 0x000000ff53527208 */ /* 0x000fe20001000000 */
[C---:B------:R-:W-:Y:S01]  /*5b70*/  FMUL.FTZ R72, R93.reuse, R72 ;  /* 0x000000485d487220 */ /* 0x040fe20000410000 */
[----:B------:R-:W-:Y:S01]  /*5b80*/  FMUL.FTZ R93, R93, R118 ;  /* 0x000000765d5d7220 */ /* 0x000fe20000410000 */
[----:B------:R-:W-:Y:S01]  /*5b90*/  F2FP.BF16.F32.PACK_AB R75, R75, R120 ;  /* 0x000000784b4b723e */ /* 0x000fe200000010ff */
[----:B------:R-:W-:Y:S01]  /*5ba0*/  FMUL.FTZ R120, R120, UR14 ;  /* 0x0000000e78787c20 */ /* 0x000fe20008410000 */
[----:B------:R-:W-:Y:S01]  /*5bb0*/  F2FP.BF16.F32.PACK_AB R82, R82, R81 ;  /* 0x000000515252723e */ /* 0x000fe200000010ff */
[----:B------:R-:W-:Y:S01]  /*5bc0*/  FMUL.FTZ R81, R73, UR14 ;  /* 0x0000000e49517c20 */ /* 0x000fe20008410000 */
[----:B------:R-:W-:Y:S01]  /*5bd0*/  LOP3.LUT P5, RZ, R109, 0xff0000, RZ, 0xc0, !PT ;  /* 0x00ff00006dff7812 */ /* 0x000fe200078ac0ff */
[----:B------:R-:W-:Y:S01]  /*5be0*/  FMUL.FTZ R112, R80, UR14 ;  /* 0x0000000e50707c20 */ /* 0x000fe20008410000 */
[----:B------:R-:W-:-:S02]  /*5bf0*/  LOP3.LUT P6, RZ, R108, 0xff0000, RZ, 0xc0, !PT ;  /* 0x00ff00006cff7812 */ /* 0x000fc400078cc0ff */
[----:B------:R-:W-:Y:S01]  /*5c00*/  F2FP.BF16.F32.PACK_AB R73, R80, R73 ;  /* 0x000000495049723e */ /* 0x000fe200000010ff */
[----:B------:R-:W-:Y:S01]  /*5c10*/  FMUL.FTZ R80, R72, UR14 ;  /* 0x0000000e48507c20 */ /* 0x000fe20008410000 */
[C---:B------:R-:W-:Y:S01]  /*5c20*/  F2FP.BF16.F32.PACK_AB R72, R93.reuse, R72 ;  /* 0x000000485d48723e */ /* 0x040fe200000010ff */
        /* <DEDUP_REMOVED lines=11> */
[----:B------:R-:W-:Y:S01]  /*5ce0*/  F2FP.BF16.F32.PACK_AB R80, R93, R80 ;  /* 0x000000505d50723e */ /* 0x000fe200000010ff */
[----:B------:R-:W-:Y:S06]  /*5cf0*/  BRA `(.L_x_1003) ;  /* 0x0000000000d47947 */ /* 0x000fec0003800000 */
.L_x_1007:
        /* <DEDUP_REMOVED lines=13> */
[----:B------:R-:W-:Y:S01]  /*5dd0*/  FADD.FTZ R124, R103, -R124 ;  /* 0x8000007c677c7221 */ /* 0x000fe20000010000 */
[----:B------:R-:W-:Y:S01]  /*5de0*/  FADD.FTZ R118, R86, -R83 ;  /* 0x8000005356767221 */ /* 0x000fe20000010000 */
[----:B------:R-:W-:Y:S01]  /*5df0*/  FADD.FTZ R82, R99, -R82 ;  /* 0x8000005263527221 */ /* 0x000fe20000010000 */
[C---:B------:R-:W-:Y:S01]  /*5e00*/  FMUL.FTZ R83, R93.reuse, R112 ;  /* 0x000000705d537220 */ /* 0x040fe20000410000 */
[----:B------:R-:W-:Y:S01]  /*5e10*/  FMUL.FTZ R113, R93, R81 ;  /* 0x000000515d717220 */ /* 0x000fe20000410000 */
[----:B------:R-:W-:Y:S01]  /*5e20*/  ISETP.GE.U32.AND P2, PT, R108, RZ, PT ;  /* 0x000000ff6c00720c */ /* 0x000fe20003f46070 */
[----:B------:R-:W-:Y:S01]  /*5e30*/  FMUL.FTZ R119, R119, UR14 ;  /* 0x0000000e77777c20 */ /* 0x000fe20008410000 */
[----:B------:R-:W-:Y:S01]  /*5e40*/  FMUL.FTZ R124, R93, R124 ;  /* 0x0000007c5d7c7220 */ /* 0x000fe20000410000 */
[----:B------:R-:W-:Y:S01]  /*5e50*/  LOP3.LUT P5, RZ, R109, 0xff0000, RZ, 0xc0, !PT ;  /* 0x00ff00006dff7812 */ /* 0x000fe200078ac0ff */
[----:B------:R-:W-:Y:S01]  /*5e60*/  FMUL.FTZ R112, R93, R82 ;  /* 0x000000525d707220 */ /* 0x000fe20000410000 */
[----:B------:R-:W-:Y:S01]  /*5e70*/  FMUL.FTZ R82, R83, UR14 ;  /* 0x0000000e53527c20 */ /* 0x000fe20008410000 */
[----:B------:R-:W-:Y:S01]  /*5e80*/  ISETP.GE.U32.AND.EX P2, PT, R109, 0x1000000, PT, P2 ;  /* 0x010000006d00780c */ /* 0x000fe20003f46120 */
[----:B------:R-:W-:Y:S01]  /*5e90*/  FMUL.FTZ R113, R113, UR14 ;  /* 0x0000000e71717c20 */ /* 0x000fe20008410000 */
[----:B------:R-:W-:Y:S01]  /*5ea0*/  LOP3.LUT P6, RZ, R109, 0xff, RZ, 0xc0, !PT ;  /* 0x000000ff6dff7812 */ /* 0x000fe200078cc0ff */
[----:B------:R-:W-:Y:S01]  /*5eb0*/  FMUL.FTZ R124, R124, UR14 ;  /* 0x0000000e7c7c7c20 */ /* 0x000fe20008410000 */
[----:B------:R-:W-:Y:S01]  /*5ec0*/  FSEL R83, R119, RZ, P5 ;  /* 0x000000ff77537208 */ /* 0x000fe20002800000 */
[----:B------:R-:W-:Y:S01]  /*5ed0*/  FADD.FTZ R120, R101, -R120 ;  /* 0x8000007865787221 */ /* 0x000fe20000010000 */
[----:B------:R-:W-:Y:S01]  /*5ee0*/  LOP3.LUT P5, RZ, R109, 0xff00, RZ, 0xc0, !PT ;  /* 0x0000ff006dff7812 */ /* 0x000fe200078ac0ff */
[C---:B------:R-:W-:Y:S01]  /*5ef0*/  FMUL.FTZ R80, R93.reuse, R118 ;  /* 0x000000765d507220 */ /* 0x040fe20000410000 */
[----:B------:R-:W-:Y:S01]  /*5f00*/  FSEL R118, R82, RZ, P2 ;  /* 0x000000ff52767208 */ /* 0x000fe20001000000 */
[----:B------:R-:W-:Y:S01]  /*5f10*/  FMUL.FTZ R81, R93, R120 ;  /* 0x000000785d517220 */ /* 0x000fe20000410000 */
[----:B------:R-:W-:Y:S01]  /*5f20*/  FSEL R82, R113, RZ, P6 ;  /* 0x000000ff71527208 */ /* 0x000fe20003000000 */
[----:B------:R-:W-:Y:S01]  /*5f30*/  FMUL.FTZ R80, R80, UR14 ;  /* 0x0000000e50507c20 */ /* 0x000fe20008410000 */
[----:B------:R-:W-:Y:S01]  /*5f40*/  FSEL R113, R124, RZ, P5 ;  /* 0x000000ff7c717208 */ /* 0x000fe20002800000 */
[----:B------:R-:W-:Y:S01]  /*5f50*/  FMUL.FTZ R93, R93, R122 ;  /* 0x0000007a5d5d7220 */ /* 0x000fe20000410000 */
[----:B------:R-:W-:Y:S01]  /*5f60*/  LOP3.LUT P6, RZ, R108, 0xff0000, RZ, 0xc0, !PT ;  /* 0x00ff00006cff7812 */ /* 0x000fe200078cc0ff */
[----:B------:R-:W-:Y:S01]  /*5f70*/  FMUL.FTZ R112, R112, UR14 ;  /* 0x0000000e70707c20 */ /* 0x000fe20008410000 */
[----:B------:R-:W-:Y:S01]  /*5f80*/  F2FP.BF16.F32.PACK_AB R82, R113, R82 ;  /* 0x000000527152723e */ /* 0x000fe200000010ff */
[----:B------:R-:W-:Y:S01]  /*5f90*/  FMUL.FTZ R113, R81, UR14 ;  /* 0x0000000e51717c20 */ /* 0x000fe20008410000 */
[----:B------:R-:W-:Y:S01]  /*5fa0*/  LOP3.LUT P2, RZ, R108, 0xff000000, RZ, 0xc0, !PT ;  /* 0xff0000006cff7812 */ /* 0x000fe2000784c0ff */
[----:B------:R-:W-:Y:S01]  /*5fb0*/  FMUL.FTZ R93, R93, UR14 ;  /* 0x0000000e5d5d7c20 */ /* 0x000fe20008410000 */
[----:B------:R-:W-:-:S02]  /*5fc0*/  FSEL R81, R80, RZ, P6 ;  /* 0x000000ff50517208 */ /* 0x000fc40003000000 */
[C---:B------:R-:W-:Y:S02]  /*5fd0*/  LOP3.LUT P5, RZ, R108.reuse, 0xff00, RZ, 0xc0, !PT ;  /* 0x0000ff006cff7812 */ /* 0x040fe400078ac0ff */
[----:B------:R-:W-:Y:S02]  /*5fe0*/  LOP3.LUT P6, RZ, R108, 0xff, RZ, 0xc0, !PT ;  /* 0x000000ff6cff7812 */ /* 0x000fe400078cc0ff */
[----:B------:R-:W-:Y:S02]  /*5ff0*/  F2FP.BF16.F32.PACK_AB R83, R118, R83 ;  /* 0x000000537653723e */ /* 0x000fe400000010ff */
[----:B------:R-:W-:Y:S02]  /*6000*/  FSEL R118, R113, RZ, P2 ;  /* 0x000000ff71767208 */ /* 0x000fe40001000000 */
[----:B------:R-:W-:Y:S02]  /*6010*/  FSEL R113, R112, RZ, P5 ;  /* 0x000000ff70717208 */ /* 0x000fe40002800000 */
[----:B------:R-:W-:-:S02]  /*6020*/  FSEL R80, R93, RZ, P6 ;  /* 0x000000ff5d507208 */ /* 0x000fc40003000000 */
[----:B------:R-:W-:Y:S02]  /*6030*/  F2FP.BF16.F32.PACK_AB R81, R118, R81 ;  /* 0x000000517651723e */ /* 0x000fe400000010ff */
[----:B------:R-:W-:-:S07]  /*6040*/  F2FP.BF16.F32.PACK_AB R80, R113, R80 ;  /* 0x000000507150723e */ /* 0x000fce00000010ff */
.L_x_1003:
        /* <DEDUP_REMOVED lines=9> */
.L_x_999:
[----:B------:R-:W-:Y:S05]  /*60e0*/  BSYNC.RECONVERGENT B1 ;  /* 0x0000000000017941 */ /* 0x000fea0003800200 */
.L_x_998:
[----:B01----:R-:W0:Y:S02]  /*60f0*/  LDC.64 R80, c[0x0][0x380] ;  /* 0x0000e000ff507b82 */ /* 0x003e240000000a00 */
[----:B0-----:R-:W-:-:S04]  /*6100*/  LEA R0, R80, R0, 0x2 ;  /* 0x0000000050007211 */ /* 0x001fc800078e10ff */
[----:B------:R-:W-:-:S13]  /*6110*/  ISETP.GE.AND P0, PT, R0, R81, PT ;  /* 0x000000510000720c */ /* 0x000fda0003f06270 */
[----:B------:R-:W-:Y:S05]  /*6120*/  @!P0 BRA `(.L_x_1008) ;  /* 0xffffffa000cc8947 */ /* 0x000fea000383ffff */
.L_x_982:
[----:B------:R-:W-:Y:S05]  /*6130*/  BSYNC B0 ;  /* 0x0000000000007941 */ /* 0x000fea0003800000 */
.L_x_981:
[----:B-----5:R-:W0:Y:S01]  /*6140*/  S2R R53, SR_TID.X ;  /* 0x0000000000357919 */ /* 0x020e220000002100 */
[----:B------:R-:W-:Y:S01]  /*6150*/  MOV R2, 0x400 ;  /* 0x0000040000027802 */ /* 0x000fe20000000f00 */
[----:B------:R-:W-:Y:S05]  /*6160*/  WARPSYNC.ALL ;  /* 0x0000000000007948 */ /* 0x000fea0003800000 */
[----:B------:R-:W1:Y:S01]  /*6170*/  S2R R7, SR_CgaCtaId ;  /* 0x0000000000077919 */ /* 0x000e620000008800 */
[----:B------:R-:W-:Y:S01]  /*6180*/  IMAD R18, R3, UR7, RZ ;  /* 0x0000000703127c24 */ /* 0x000fe2000f8e02ff */
[----:B------:R-:W2:Y:S01]  /*6190*/  LDCU.128 UR16, c[0x0][0x440] ;  /* 0x00008800ff1077ac */ /* 0x000ea20008000c00 */
[----:B0-----:R-:W-:-:S03]  /*61a0*/  IMAD.SHL.U32 R0, R53, 0x40, RZ ;  /* 0x0000004035007824 */ /* 0x001fc600078e00ff */
[----:B------:R-:W-:Y:S02]  /*61b0*/  IADD3 R18, P0, PT, R18, R53, RZ ;  /* 0x0000003512127210 */ /* 0x000fe40007f1e0ff */
[----:B------:R-:W-:Y:S02]  /*61c0*/  LOP3.LUT R16, R53, 0x7f, RZ, 0x3c, !PT ;  /* 0x0000007f35107812 */ /* 0x000fe400078e3cff */
[----:B------:R-:W-:Y:S02]  /*61d0*/  LOP3.LUT R5, R0, 0x1800, RZ, 0xc0, !PT ;  /* 0x0000180000057812 */ /* 0x000fe400078ec0ff */
[----:B-1----:R-:W-:Y:S02]  /*61e0*/  LEA R2, R7, R2, 0x18 ;  /* 0x0000000207027211 */ /* 0x002fe400078ec0ff */
[----:B------:R-:W-:Y:S02]  /*61f0*/  LEA R5, R4, R5, 0x5 ;  /* 0x0000000504057211 */ /* 0x000fe400078e28ff */
[----:B------:R-:W-:-:S03]  /*6200*/  IADD3 R16, PT, PT, R16, R3, RZ ;  /* 0x0000000310107210 */ /* 0x000fc60007ffe0ff */
[----:B------:R-:W-:Y:S01]  /*6210*/  IMAD.IADD R5, R5, 0x1, R2 ;  /* 0x0000000105057824 */ /* 0x000fe200078e0202 */
[----:B------:R-:W-:Y:S02]  /*6220*/  LEA R2, R53, R2, 0x2 ;  /* 0x0000000235027211 */ /* 0x000fe400078e10ff */
[C---:B------:R-:W-:Y:S02]  /*6230*/  ISETP.GE.U32.AND P3, PT, R16.reuse, 0x80, PT ;  /* 0x000000801000780c */ /* 0x040fe40003f66070 */
[----:B------:R-:W-:Y:S01]  /*6240*/  STS.128 [R5], R32 ;  /* 0x0000002005007388 */ /* 0x000fe20000000c00 */
[C---:B------:R-:W-:Y:S02]  /*6250*/  ISETP.GE.U32.AND P2, PT, R16.reuse, 0x100, PT ;  /* 0x000001001000780c */ /* 0x040fe40003f46070 */
[----:B------:R-:W-:Y:S01]  /*6260*/  ISETP.GE.U32.AND P1, PT, R16, 0x180, PT ;  /* 0x000001801000780c */ /* 0x000fe20003f26070 */
[----:B------:R0:W-:Y:S04]  /*6270*/  STS.128 [R5+0x10], R28 ;  /* 0x0000101c05007388 */ /* 0x0001e80000000c00 */
[----:B------:R1:W-:Y:S04]  /*6280*/  STS.128 [R5+0x400], R24 ;  /* 0x0004001805007388 */ /* 0x0003e80000000c00 */
[----:B------:R-:W-:Y:S01]  /*6290*/  STS.128 [R5+0x410], R20 ;  /* 0x0004101405007388 */ /* 0x000fe20000000c00 */
[----:B------:R-:W-:Y:S01]  /*62a0*/  BAR.SYNC.DEFER_BLOCKING 0x0 ;  /* 0x0000000000007b1d */ /* 0x000fe20000010000 */
[----:B0-----:R-:W-:-:S02]  /*62b0*/  IADD3.X R29, PT, PT, RZ, RZ, RZ, P0, !PT ;  /* 0x000000ffff1d7210 */ /* 0x001fc400007fe4ff */
[----:B------:R-:W-:Y:S01]  /*62c0*/  ISETP.GE.U32.AND P0, PT, R16, 0x200, PT ;  /* 0x000002001000780c */ /* 0x000fe20003f06070 */
[----:B-1----:R-:W-:-:S05]  /*62d0*/  IMAD.SHL.U32 R26, R18, 0x4, RZ ;  /* 0x00000004121a7824 */ /* 0x002fca00078e00ff */
[C---:B--2---:R-:W-:Y:S02]  /*62e0*/  IADD3 R28, P4, PT, R26.reuse, UR18, RZ ;  /* 0x000000121a1c7c10 */ /* 0x044fe4000ff9e0ff */
[----:B------:R-:W-:Y:S01]  /*62f0*/  IADD3 R26, P5, PT, R26, UR16, RZ ;  /* 0x000000101a1a7c10 */ /* 0x000fe2000ffbe0ff */
        /* <DEDUP_REMOVED lines=38> */
[----:B0-----:R-:W-:-:S04]  /*6560*/  SHF.L.U64.HI R37, R18, 0x2, R29 ;  /* 0x0000000212257819 */ /* 0x001fc8000001021d */
[C---:B------:R-:W-:Y:S02]  /*6570*/  IADD3.X R39, PT, PT, R37.reuse, UR19, RZ, P4, !PT ;  /* 0x0000001325277c10 */ /* 0x040fe4000a7fe4ff */
[----:B------:R-:W-:-:S03]  /*6580*/  IADD3.X R37, PT, PT, R37, UR17, RZ, P5, !PT ;  /* 0x0000001125257c10 */ /* 0x000fc6000affe4ff */
[----:B------:R-:W-:Y:S01]  /*6590*/  @P3 IMAD.MOV.U32 R3, RZ, RZ, R39 ;  /* 0x000000ffff033224 */ /* 0x000fe200078e0027 */
        /* <DEDUP_REMOVED lines=20> */
[----:B------:R4:W3:Y:S01]  /*66e0*/  LDS R15, [R2+0x1e00] ;  /* 0x001e0000020f7984 */ /* 0x0008e20000000800 */
[----:B------:R-:W-:Y:S01]  /*66f0*/  FADD.FTZ R5, R5, R18 ;  /* 0x0000001205057221 */ /* 0x000fe20000010000 */
[----:B------:R-:W-:Y:S01]  /*6700*/  FADD.FTZ R16, RZ, R16 ;  /* 0x00000010ff107221 */ /* 0x000fe20000010000 */
[----:B----4-:R-:W-:Y:S02]  /*6710*/  @P3 MOV R2, R28 ;  /* 0x0000001c00023202 */ /* 0x010fe40000000f00 */
[----:B------:R-:W-:Y:S01]  /*6720*/  FADD.FTZ R5, R5, R22 ;  /* 0x0000001605057221 */ /* 0x000fe20000010000 */
[----:B------:R-:W-:Y:S01]  /*6730*/  @P3 IADD3 R28, P4, PT, R28, 0x200, RZ ;  /* 0x000002001c1c3810 */ /* 0x000fe20007f9e0ff */
[----:B------:R-:W-:Y:S01]  /*6740*/  FADD.FTZ R16, R16, R29 ;  /* 0x0000001d10107221 */ /* 0x000fe20000010000 */
[----:B------:R4:W-:Y:S03]  /*6750*/  @P3 STG.E desc[UR8][R2.64], R35 ;  /* 0x0000002302003986 */ /* 0x0009e6000c101908 */
[----:B------:R-:W-:-:S02]  /*6760*/  @P3 IMAD.X R39, RZ, RZ, R39, P4 ;  /* 0x000000ffff273224 */ /* 0x000fc400020e0627 */
        /* <DEDUP_REMOVED lines=16> */
[----:B------:R-:W-:Y:S01]  /*6870*/  @P1 MOV R6, R26 ;  /* 0x0000001a00061202 */ /* 0x000fe20000000f00 */
[----:B0-----:R-:W-:Y:S01]  /*6880*/  @P2 IMAD.MOV.U32 R3, RZ, RZ, R39 ;  /* 0x000000ffff032224 */ /* 0x001fe200078e0027 */
[----:B------:R-:W-:-:S02]  /*6890*/  @P2 MOV R2, R28 ;  /* 0x0000001c00022202 */ /* 0x000fc40000000f00 */
[----:B------:R-:W-:Y:S02]  /*68a0*/  @P2 IADD3 R28, P3, PT, R28, 0x200, RZ ;  /* 0x000002001c1c2810 */ /* 0x000fe40007f7e0ff */
[----:B------:R-:W-:Y:S01]  /*68b0*/  @P1 IADD3 R26, P4, PT, R26, 0x200, RZ ;  /* 0x000002001a1a1810 */ /* 0x000fe20007f9e0ff */
[----:B------:R0:W-:Y:S02]  /*68c0*/  @P2 STG.E desc[UR8][R2.64], R7 ;  /* 0x0000000702002986 */ /* 0x0001e4000c101908 */
[----:B------:R-:W-:Y:S02]  /*68d0*/  @P2 IMAD.X R39, RZ, RZ, R39, P3 ;  /* 0x000000ffff272224 */ /* 0x000fe400018e0627 */
[----:B------:R1:W-:Y:S01]  /*68e0*/  @P2 STG.E desc[UR8][R4.64], R23 ;  /* 0x0000001704002986 */ /* 0x0003e2000c101908 */
[----:B0-----:R-:W-:Y:S01]  /*68f0*/  @P1 MOV R2, R28 ;  /* 0x0000001c00021202 */ /* 0x001fe20000000f00 */
[----:B------:R-:W-:Y:S01]  /*6900*/  @P1 IMAD.MOV.U32 R3, RZ, RZ, R39 ;  /* 0x000000ffff031224 */ /* 0x000fe200078e0027 */
[----:B------:R-:W-:-:S02]  /*6910*/  @P1 IADD3 R28, P3, PT, R28, 0x200, RZ ;  /* 0x000002001c1c1810 */ /* 0x000fc40007f7e0ff */
[-C--:B------:R-:W-:Y:S02]  /*6920*/  @P1 MOV R7, R37.reuse ;  /* 0x0000002500071202 */ /* 0x080fe40000000f00 */
[----:B------:R-:W-:Y:S01]  /*6930*/  @P1 IADD3.X R37, PT, PT, RZ, R37, RZ, P4, !PT ;  /* 0x00000025ff251210 */ /* 0x000fe200027fe4ff */
[----:B------:R-:W-:Y:S01]  /*6940*/  @P1 IMAD.X R39, RZ, RZ, R39, P3 ;  /* 0x000000ffff271224 */ /* 0x000fe200018e0627 */
[----:B------:R0:W-:Y:S01]  /*6950*/  @P1 STG.E desc[UR8][R2.64], R13 ;  /* 0x0000000d02001986 */ /* 0x0001e2000c101908 */
[----:B-1----:R-:W-:Y:S02]  /*6960*/  MOV R4, R26 ;  /* 0x0000001a00047202 */ /* 0x002fe40000000f00 */
[----:B------:R-:W-:Y:S01]  /*6970*/  MOV R5, R37 ;  /* 0x0000002500057202 */ /* 0x000fe20000000f00 */
[----:B------:R1:W-:Y:S01]  /*6980*/  @P1 STG.E desc[UR8][R6.64], R25 ;  /* 0x0000001906001986 */ /* 0x0003e2000c101908 */
[----:B0-----:R-:W-:Y:S01]  /*6990*/  MOV R2, R28 ;  /* 0x0000001c00027202 */ /* 0x001fe20000000f00 */
[----:B------:R-:W-:Y:S01]  /*69a0*/  IMAD.MOV.U32 R3, RZ, RZ, R39 ;  /* 0x000000ffff037224 */ /* 0x000fe200078e0027 */
[----:B------:R-:W-:Y:S06]  /*69b0*/  @!P0 EXIT ;  /* 0x000000000000894d */ /* 0x000fec0003800000 */
[----:B------:R-:W-:Y:S04]  /*69c0*/  STG.E desc[UR8][R2.64], R15 ;  /* 0x0000000f02007986 */ /* 0x000fe8000c101908 */
[----:B------:R-:W-:Y:S01]  /*69d0*/  STG.E desc[UR8][R4.64], R9 ;  /* 0x0000000904007986 */ /* 0x000fe2000c101908 */
[----:B------:R-:W-:Y:S05]  /*69e0*/  EXIT ;  /* 0x000000000000794d */ /* 0x000fea0003800000 */
.L_x_987:
        /* <DEDUP_REMOVED lines=8> */
.L_x_1010:
[----:B------:R-:W-:Y:S05]  /*6a70*/  BSYNC B1 ;  /* 0x0000000000017941 */ /* 0x000fea0003800000 */
.L_x_1009:
[----:B------:R-:W-:Y:S01]  /*6a80*/  MOV R80, R123 ;  /* 0x0000007b00507202 */ /* 0x000fe20000000f00 */
[----:B------:R-:W-:Y:S01]  /*6a90*/  HFMA2 R81, -RZ, RZ, 0, 1.847743988037109375e-06 ;  /* 0x0000001fff517431 */ /* 0x000fe200000001ff */
[----:B------:R-:W-:Y:S02]  /*6aa0*/  MOV R125, R118 ;  /* 0x00000076007d7202 */ /* 0x000fe40000000f00 */
[----:B------:R-:W-:Y:S01]  /*6ab0*/  MOV R82, 0xffffffff ;  /* 0xffffffff00527802 */ /* 0x000fe20000000f00 */
[----:B------:R-:W-:Y:S01]  /*6ac0*/  FADD.FTZ R112, R80, R113 ;  /* 0x0000007150707221 */ /* 0x000fe20000010000 */
[----:B------:R-:W-:-:S07]  /*6ad0*/  IMAD.MOV.U32 R80, RZ, RZ, 0x1 ;  /* 0x00000001ff507424 */ /* 0x000fce00078e00ff */
[----:B------:R-:W-:Y:S05]  /*6ae0*/  WARPSYNC.COLLECTIVE R82, `(.L_x_1011) ;  /* 0x0000000052087348 */ /* 0x000fea0003c00000 */
[----:B------:R0:W1:Y:S02]  /*6af0*/  SHFL.BFLY P0, R123, R125, R80, R81 ;  /* 0x0c0000507d7b7389 */ /* 0x0000640000000051 */
[----:B01----:R-:W-:Y:S05]  /*6b00*/  ENDCOLLECTIVE ;  /* 0x000000000000791b */ /* 0x003fea0003800000 */
.L_x_1011:
[----:B------:R-:W-:Y:S01]  /*6b10*/  HFMA2 R80, -RZ, RZ, 0, 1.1920928955078125e-07 ;  /* 0x00000002ff507431 */ /* 0x000fe200000001ff */
[----:B------:R-:W-:Y:S01]  /*6b20*/  MOV R125, R112 ;  /* 0x00000070007d7202 */ /* 0x000fe20000000f00 */
[----:B------:R-:W-:-:S07]  /*6b30*/  IMAD.MOV.U32 R83, RZ, RZ, R123 ;  /* 0x000000ffff537224 */ /* 0x000fce00078e007b */
[----:B------:R-:W-:Y:S05]  /*6b40*/  WARPSYNC.COLLECTIVE R82, `(.L_x_1012) ;  /* 0x0000000052087348 */ /* 0x000fea0003c00000 */
[----:B------:R0:W1:Y:S02]  /*6b50*/  SHFL.BFLY P0, R123, R125, R80, R81 ;  /* 0x0c0000507d7b7389 */ /* 0x0000640000000051 */
[----:B01----:R-:W-:Y:S05]  /*6b60*/  ENDCOLLECTIVE ;  /* 0x000000000000791b */ /* 0x003fea0003800000 */
.L_x_1012:
[----:B------:R-:W-:-:S05]  /*6b70*/  FADD.FTZ R83, R83, R118 ;  /* 0x0000007653537221 */ /* 0x000fca0000010000 */
[----:B------:R-:W-:Y:S01]  /*6b80*/  MOV R125, R83 ;  /* 0x00000053007d7202 */ /* 0x000fe20000000f00 */
[----:B------:R-:W-:-:S07]  /*6b90*/  IMAD.MOV.U32 R119, RZ, RZ, R123 ;  /* 0x000000ffff777224 */ /* 0x000fce00078e007b */
[----:B------:R-:W-:Y:S05]  /*6ba0*/  WARPSYNC.COLLECTIVE R82, `(.L_x_1013) ;  /* 0x0000000052087348 */ /* 0x000fea0003c00000 */
[----:B------:R0:W1:Y:S02]  /*6bb0*/  SHFL.BFLY P0, R123, R125, R80, R81 ;  /* 0x0c0000507d7b7389 */ /* 0x0000640000000051 */
[----:B01----:R-:W-:Y:S05]  /*6bc0*/  ENDCOLLECTIVE ;  /* 0x000000000000791b */ /* 0x003fea0003800000 */
.L_x_1013:
[----:B------:R-:W-:Y:S01]  /*6bd0*/  FADD.FTZ R119, R112, R119 ;  /* 0x0000007770777221 */ /* 0x000fe20000010000 */
[----:B------:R-:W-:-:S03]  /*6be0*/  HFMA2 R80, -RZ, RZ, 0, 2.384185791015625e-07 ;  /* 0x00000004ff507431 */ /* 0x000fc600000001ff */
[----:B------:R-:W-:Y:S01]  /*6bf0*/  IMAD.MOV.U32 R125, RZ, RZ, R119 ;  /* 0x000000ffff7d7224 */ /* 0x000fe200078e0077 */
[----:B------:R-:W-:-:S07]  /*6c00*/  MOV R120, R123 ;  /* 0x0000007b00787202 */ /* 0x000fce0000000f00 */
[----:B------:R-:W-:Y:S05]  /*6c10*/  WARPSYNC.COLLECTIVE R82, `(.L_x_1014) ;  /* 0x0000000052087348 */ /* 0x000fea0003c00000 */
[----:B------:R0:W1:Y:S02]  /*6c20*/  SHFL.BFLY P0, R123, R125, R80, R81 ;  /* 0x0c0000507d7b7389 */ /* 0x0000640000000051 */
[----:B01----:R-:W-:Y:S05]  /*6c30*/  ENDCOLLECTIVE ;  /* 0x000000000000791b */ /* 0x003fea0003800000 */
.L_x_1014:
[----:B------:R-:W-:-:S04]  /*6c40*/  FADD.FTZ R120, R83, R120 ;  /* 0x0000007853787221 */ /* 0x000fc80000010000 */
[----:B------:R-:W-:Y:S01]  /*6c50*/  IMAD.MOV.U32 R125, RZ, RZ, R120 ;  /* 0x000000ffff7d7224 */ /* 0x000fe200078e0078 */
[----:B------:R-:W-:-:S07]  /*6c60*/  MOV R122, R123 ;  /* 0x0000007b007a7202 */ /* 0x000fce0000000f00 */
[----:B------:R-:W-:Y:S05]  /*6c70*/  WARPSYNC.COLLECTIVE R82, `(.L_x_1015) ;  /* 0x0000000052087348 */ /* 0x000fea0003c00000 */
[----:B------:R0:W1:Y:S02]  /*6c80*/  SHFL.BFLY P0, R123, R125, R80, R81 ;  /* 0x0c0000507d7b7389 */ /* 0x0000640000000051 */
[----:B01----:R-:W-:Y:S05]  /*6c90*/  ENDCOLLECTIVE ;  /* 0x000000000000791b */ /* 0x003fea0003800000 */
.L_x_1015:
[----:B------:R-:W-:-:S05]  /*6ca0*/  FADD.FTZ R122, R119, R122 ;  /* 0x0000007a777a7221 */ /* 0x000fca0000010000 */
[----:B------:R-:W-:Y:S01]  /*6cb0*/  MOV R125, R122 ;  /* 0x0000007a007d7202 */ /* 0x000fe20000000f00 */
[----:B------:R-:W-:Y:S01]  /*6cc0*/  IMAD.MOV.U32 R80, RZ, RZ, 0x8 ;  /* 0x00000008ff507424 */ /* 0x000fe200078e00ff */
[----:B------:R-:W-:-:S07]  /*6cd0*/  MOV R121, R123 ;  /* 0x0000007b00797202 */ /* 0x000fce0000000f00 */
[----:B------:R-:W-:Y:S05]  /*6ce0*/  WARPSYNC.COLLECTIVE R82, `(.L_x_1016) ;  /* 0x0000000052087348 */ /* 0x000fea0003c00000 */
[----:B------:R0:W1:Y:S02]  /*6cf0*/  SHFL.BFLY P0, R123, R125, R80, R81 ;  /* 0x0c0000507d7b7389 */ /* 0x0000640000000051 */
[----:B01----:R-:W-:Y:S05]  /*6d00*/  ENDCOLLECTIVE ;  /* 0x000000000000791b */ /* 0x003fea0003800000 */
.L_x_1016:
[----:B------:R-:W-:-:S05]  /*6d10*/  FADD.FTZ R121, R120, R121 ;  /* 0x0000007978797221 */ /* 0x000fca0000010000 */
[----:B------:R-:W-:Y:S02]  /*6d20*/  MOV R125, R121 ;  /* 0x00000079007d7202 */ /* 0x000fe40000000f00 */
[----:B------:R-:W-:-:S07]  /*6d30*/  MOV R113, R123 ;  /* 0x0000007b00717202 */ /* 0x000fce0000000f00 */
[----:B------:R-:W-:Y:S05]  /*6d40*/  WARPSYNC.COLLECTIVE R82, `(.L_x_1017) ;  /* 0x0000000052087348 */ /* 0x000fea0003c00000 */
[----:B------:R0:W1:Y:S02]  /*6d50*/  SHFL.BFLY P0, R123, R125, R80, R81 ;  /* 0x0c0000507d7b7389 */ /* 0x0000640000000051 */
[----:B01----:R-:W-:Y:S05]  /*6d60*/  ENDCOLLECTIVE ;  /* 0x000000000000791b */ /* 0x003fea0003800000 */
.L_x_1017:
[----:B------:R-:W-:Y:S01]  /*6d70*/  FADD.FTZ R113, R122, R113 ;  /* 0x000000717a717221 */ /* 0x000fe20000010000 */
[----:B------:R-:W-:-:S04]  /*6d80*/  HFMA2 R80, -RZ, RZ, 0, 9.5367431640625e-07 ;  /* 0x00000010ff507431 */ /* 0x000fc800000001ff */
[----:B------:R-:W-:Y:S01]  /*6d90*/  MOV R125, R113 ;  /* 0x00000071007d7202 */ /* 0x000fe20000000f00 */
[----:B------:R-:W-:-:S07]  /*6da0*/  IMAD.MOV.U32 R118, RZ, RZ, R123 ;  /* 0x000000ffff767224 */ /* 0x000fce00078e007b */
[----:B------:R-:W-:Y:S05]  /*6db0*/  WARPSYNC.COLLECTIVE R82, `(.L_x_1018) ;  /* 0x0000000052087348 */ /* 0x000fea0003c00000 */
[----:B------:R0:W1:Y:S02]  /*6dc0*/  SHFL.BFLY P0, R123, R125, R80, R81 ;  /* 0x0c0000507d7b7389 */ /* 0x0000640000000051 */
[----:B01----:R-:W-:Y:S05]  /*6dd0*/  ENDCOLLECTIVE ;  /* 0x000000000000791b */ /* 0x003fea0003800000 */
.L_x_1018:
[----:B------:R-:W-:-:S05]  /*6de0*/  FADD.FTZ R118, R121, R118 ;  /* 0x0000007679767221 */ /* 0x000fca0000010000 */
[----:B------:R-:W-:Y:S01]  /*6df0*/  MOV R125, R118 ;  /* 0x00000076007d7202 */ /* 0x000fe20000000f00 */
[----:B------:R-:W-:-:S07]  /*6e00*/  IMAD.MOV.U32 R112, RZ, RZ, R123 ;  /* 0x000000ffff707224 */ /* 0x000fce00078e007b */
[----:B------:R-:W-:Y:S05]  /*6e10*/  WARPSYNC.COLLECTIVE R82, `(.L_x_1019) ;  /* 0x0000000052087348 */ /* 0x000fea0003c00000 */
[----:B------:R0:W1:Y:S02]  /*6e20*/  SHFL.BFLY P0, R123, R125, R80, R81 ;  /* 0x0c0000507d7b7389 */ /* 0x0000640000000051 */
[----:B01----:R-:W-:Y:S05]  /*6e30*/  ENDCOLLECTIVE ;  /* 0x000000000000791b */ /* 0x003fea0003800000 */
.L_x_1019:
[----:B------:R-:W-:Y:S01]  /*6e40*/  MOV R83, R123 ;  /* 0x0000007b00537202 */ /* 0x000fe20000000f00 */
[----:B------:R-:W-:Y:S06]  /*6e50*/  BRA `(.L_x_1020) ;  /* 0xffffffa4004c7947 */ /* 0x000fec000383ffff */
.L_x_1021:
        /* <DEDUP_REMOVED lines=10> */
.L_x_3918:


//--------------------- .text._ZN10layer_norm22ln_bwd_finalize_kernelINS_22Kernel_traits_finalizeILj512Ef13__nv_bfloat16S2_S2_fjLb0ELj1024ELj4ENS_18Kernel_traits_baseILj512EfS2_S2_S2_fjLj1024EEEEELb0ELb1EEEvNS_9BwdParamsE --------------------------
	.section	.text._ZN10layer_norm22ln_bwd_finalize_kernelINS_22Kernel_traits_finalizeILj512Ef13__nv_bfloat16S2_S2_fjLb0ELj1024ELj4ENS_18Kernel_traits_baseILj512EfS2_S2_S2_fjLj1024EEEEELb0ELb1EEEvNS_9BwdParamsE,"ax",@progbits
	.align	128
        .global         _ZN10layer_norm22ln_bwd_finalize_kernelINS_22Kernel_traits_finalizeILj512Ef13__nv_bfloat16S2_S2_fjLb0ELj1024ELj4ENS_18Kernel_traits_baseILj512EfS2_S2_S2_fjLj1024EEEEELb0ELb1EEEvNS_9BwdParamsE
        .type           _ZN10layer_norm22ln_bwd_finalize_kernelINS_22Kernel_traits_finalizeILj512Ef13__nv_bfloat16S2_S2_fjLb0ELj1024ELj4ENS_18Kernel_traits_baseILj512EfS2_S2_S2_fjLj1024EEEEELb0ELb1EEEvNS_9BwdParamsE,@function
        .size           _ZN10layer_norm22ln_bwd_finalize_kernelINS_22Kernel_traits_finalizeILj512Ef13__nv_bfloat16S2_S2_fjLb0ELj1024ELj4ENS_18Kernel_traits_baseILj512EfS2_S2_S2_fjLj1024EEEEELb0ELb1EEEvNS_9BwdParamsE,(.L_x_3919 - _ZN10layer_norm22ln_bwd_finalize_kernelINS_22Kernel_traits_finalizeILj512Ef13__nv_bfloat16S2_S2_fjLb0ELj1024ELj4ENS_18Kernel_traits_baseILj512EfS2_S2_S2_fjLj1024EEEEELb0ELb1EEEvNS_9BwdParamsE)
        .other          _ZN10layer_norm22ln_bwd_finalize_kernelINS_22Kernel_traits_finalizeILj512Ef13__nv_bfloat16S2_S2_fjLb0ELj1024ELj4ENS_18Kernel_traits_baseILj512EfS2_S2_S2_fjLj1024EEEEELb0ELb1EEEvNS_9BwdParamsE,@"STO_CUDA_ENTRY STV_DEFAULT"
_ZN10layer_norm22ln_bwd_finalize_kernelINS_22Kernel_traits_finalizeILj512Ef13__nv_bfloat16S2_S2_fjLb0ELj1024ELj4ENS_18Kernel_traits_baseILj512EfS2_S2_S2_fjLj1024EEEEELb0ELb1EEEvNS_9BwdParamsE:
.text._ZN10layer_norm22ln_bwd_finalize_kernelINS_22Kernel_traits_finalizeILj512Ef13__nv_bfloat16S2_S2_fjLb0ELj1024ELj4ENS_18Kernel_traits_baseILj512EfS2_S2_S2_fjLj1024EEEEELb0ELb1EEEvNS_9BwdParamsE:
        /* <DEDUP_REMOVED lines=28> */
[C---:B------:R-:W-:Y:S02]  /*01c0*/  LOP3.LUT R7, R3.reuse, 0x160, RZ, 0xfc, !PT ;  /* 0x0000016003077812 */ /* 0x040fe400078efcff */
        /* <DEDUP_REMOVED lines=10> */
[----:B------:R-:W-:Y:S01]  /*0270*/  LOP3.LUT R21, R3, 0xe0, RZ, 0xfc, !PT ;  /* 0x000000e003157812 */ /* 0x000fe200078efcff */
[-CC-:B0-----:R-:W-:Y:S01]  /*0280*/  IMAD R8, R7, R55.reuse, R0.reuse ;  /* 0x0000003707087224 */ /* 0x181fe200078e0200 */
[----:B------:R-:W-:Y:S01]  /*0290*/  LOP3.LUT R23, R3, 0x40, RZ, 0xfc, !PT ;  /* 0x0000004003177812 */ /* 0x000fe200078efcff */
[-CC-:B------:R-:W-:Y:S01]  /*02a0*/  IMAD R10, R9, R55.reuse, R0.reuse ;  /* 0x00000037090a7224 */ /* 0x180fe200078e0200 */
[----:B------:R-:W-:Y:S01]  /*02b0*/  LOP3.LUT R25, R3, 0x60, RZ, 0xfc, !PT ;  /* 0x0000006003197812 */ /* 0x000fe200078efcff */
[-CC-:B------:R-:W-:Y:S01]  /*02c0*/  IMAD R34, R34, R55.reuse, R0.reuse ;  /* 0x0000003722227224 */ /* 0x180fe200078e0200 */
[----:B------:R-:W-:Y:S01]  /*02d0*/  LOP3.LUT R27, R54, 0xffffff0, RZ, 0xc0, !PT ;  /* 0x0ffffff0361b7812 */ /* 0x000fe200078ec0ff */
[-CC-:B------:R-:W-:Y:S01]  /*02e0*/  IMAD R16, R2, R55.reuse, R0.reuse ;  /* 0x0000003702107224 */ /* 0x180fe200078e0200 */
[----:B------:R-:W-:Y:S01]  /*02f0*/  IADD3 R7, PT, PT, R57, R8, RZ ;  /* 0x0000000839077210 */ /* 0x000fe20007ffe0ff */
[----:B------:R-:W-:-:S02]  /*0300*/  IMAD R4, R4, R55, R0 ;  /* 0x0000003704047224 */ /* 0x000fc400078e0200 */
[----:B------:R-:W-:Y:S02]  /*0310*/  HFMA2 R2, -RZ, RZ, 0, 0 ;  /* 0x00000000ff027431 */ /* 0x000fe400000001ff */
        /* <DEDUP_REMOVED lines=19> */
[----:B------:R-:W-:Y:S01]  /*0450*/  IADD3 R18, PT, PT, R57, R22, RZ ;  /* 0x0000001639127210 */ /* 0x000fe20007ffe0ff */
[----:B------:R-:W-:Y:S01]  /*0460*/  IMAD R0, R3, R55, R0 ;  /* 0x0000003703007224 */ /* 0x000fe200078e0200 */
[----:B------:R-:W-:-:S02]  /*0470*/  IADD3 R13, PT, PT, R57, R24, RZ ;  /* 0x00000018390d7210 */ /* 0x000fc40007ffe0ff */
[C---:B------:R-:W-:Y:S02]  /*0480*/  IADD3 R14, PT, PT, R57.reuse, R26, RZ ;  /* 0x0000001a390e7210 */ /* 0x040fe40007ffe0ff */
[C---:B------:R-:W-:Y:S02]  /*0490*/  IADD3 R15, PT, PT, R57.reuse, R28, RZ ;  /* 0x0000001c390f7210 */ /* 0x040fe40007ffe0ff */
[C---:B------:R-:W-:Y:S02]  /*04a0*/  IADD3 R4, PT, PT, R57.reuse, R30, RZ ;  /* 0x0000001e39047210 */ /* 0x040fe40007ffe0ff */
[C---:B------:R-:W-:Y:S02]  /*04b0*/  IADD3 R17, PT, PT, R57.reuse, R32, RZ ;  /* 0x0000002039117210 */ /* 0x040fe40007ffe0ff */
[----:B------:R-:W-:-:S07]  /*04c0*/  IADD3 R0, PT, PT, R57, R0, RZ ;  /* 0x0000000039007210 */ /* 0x000fce0007ffe0ff */
.L_x_1026:
        /* <DEDUP_REMOVED lines=118> */
.L_x_1025:
[----:B------:R-:W-:Y:S05]  /*0c30*/  BSYNC.RECONVERGENT B1 ;  /* 0x0000000000017941 */ /* 0x000fea0003800200 */
.L_x_1024:
        /* <DEDUP_REMOVED lines=17> */
[----:B------:R-:W-:Y:S01]  /*0d50*/  IMAD.WIDE.U32 R18, R21, 0x4, R6 ;  /* 0x0000000415127825 */ /* 0x000fe200078e0006 */
[----:B------:R0:W3:Y:S03]  /*0d60*/  LDG.E R10, desc[UR6][R14.64] ;  /* 0x000000060e0a7981 */ /* 0x0000e6000c1e1900 */
[--C-:B--2---:R-:W-:Y:S01]  /*0d70*/  IMAD.WIDE.U32 R16, R9, 0x4, R4.reuse ;  /* 0x0000000409107825 */ /* 0x104fe200078e0004 */
[----:B------:R-:W-:Y:S01]  /*0d80*/  LEA R31, R32, R25, 0x5 ;  /* 0x00000019201f7211 */ /* 0x000fe200078e28ff */
[----:B------:R1:W2:Y:S02]  /*0d90*/  LDG.E R9, desc[UR6][R18.64] ;  /* 0x0000000612097981 */ /* 0x0002a4000c1e1900 */
[----:B------:R-:W-:Y:S02]  /*0da0*/  IMAD.WIDE.U32 R20, R21, 0x4, R4 ;  /* 0x0000000415147825 */ /* 0x000fe400078e0004 */
[----:B------:R4:W5:Y:S02]  /*0db0*/  LDG.E R13, desc[UR6][R16.64] ;  /* 0x00000006100d7981 */ /* 0x000964000c1e1900 */
[----:B------:R-:W-:-:S02]  /*0dc0*/  IMAD.WIDE.U32 R22, R25, 0x4, R6 ;  /* 0x0000000419167825 */ /* 0x000fc400078e0006 */
[----:B------:R-:W5:Y:S02]  /*0dd0*/  LDG.E R28, desc[UR6][R20.64] ;  /* 0x00000006141c7981 */ /* 0x000f64000c1e1900 */
[----:B------:R-:W-:Y:S02]  /*0de0*/  IMAD.WIDE.U32 R24, R25, 0x4, R4 ;  /* 0x0000000419187825 */ /* 0x000fe400078e0004 */
[----:B------:R4:W5:Y:S02]  /*0df0*/  LDG.E R12, desc[UR6][R22.64] ;  /* 0x00000006160c7981 */ /* 0x000964000c1e1900 */
[C---:B0-----:R-:W-:Y:S02]  /*0e00*/  IMAD.WIDE.U32 R14, R31.reuse, 0x4, R6 ;  /* 0x000000041f0e7825 */ /* 0x041fe400078e0006 */
[----:B------:R0:W5:Y:S02]  /*0e10*/  LDG.E R30, desc[UR6][R24.64] ;  /* 0x00000006181e7981 */ /* 0x000164000c1e1900 */
[--C-:B-1----:R-:W-:Y:S01]  /*0e20*/  IMAD.WIDE.U32 R18, R31, 0x4, R4.reuse ;  /* 0x000000041f127825 */ /* 0x102fe200078e0004 */
[----:B------:R-:W-:Y:S01]  /*0e30*/  LEA R31, R32, R33, 0x5 ;  /* 0x00000021201f7211 */ /* 0x000fe200078e28ff */
[----:B------:R-:W5:Y:S02]  /*0e40*/  LDG.E R14, desc[UR6][R14.64] ;  /* 0x000000060e0e7981 */ /* 0x000f64000c1e1900 */
[----:B----4-:R-:W-:-:S02]  /*0e50*/  IMAD.WIDE.U32 R16, R33, 0x4, R4 ;  /* 0x0000000421107825 */ /* 0x010fc400078e0004 */
[----:B------:R-:W4:Y:S02]  /*0e60*/  LDG.E R18, desc[UR6][R18.64] ;  /* 0x0000000612127981 */ /* 0x000f24000c1e1900 */
[--C-:B------:R-:W-:Y:S01]  /*0e70*/  IMAD.WIDE.U32 R26, R33, 0x4, R6.reuse ;  /* 0x00000004211a7825 */ /* 0x100fe200078e0006 */
[C---:B------:R-:W-:Y:S01]  /*0e80*/  LEA R33, R32.reuse, R33, 0x6 ;  /* 0x0000002120217211 */ /* 0x040fe200078e30ff */
[----:B------:R-:W4:Y:S02]  /*0e90*/  LDG.E R16, desc[UR6][R16.64] ;  /* 0x0000000610107981 */ /* 0x000f24000c1e1900 */
[C---:B------:R-:W-:Y:S02]  /*0ea0*/  IMAD.WIDE.U32 R22, R31.reuse, 0x4, R6 ;  /* 0x000000041f167825 */ /* 0x040fe400078e0006 */
[----:B------:R1:W4:Y:S02]  /*0eb0*/  LDG.E R11, desc[UR6][R26.64] ;  /* 0x000000061a0b7981 */ /* 0x000324000c1e1900 */
[--C-:B------:R-:W-:Y:S01]  /*0ec0*/  IMAD.WIDE.U32 R20, R31, 0x4, R4.reuse ;  /* 0x000000041f147825 */ /* 0x100fe200078e0004 */
[----:B------:R-:W-:Y:S01]  /*0ed0*/  LEA R31, R32, R33, 0x5 ;  /* 0x00000021201f7211 */ /* 0x000fe200078e28ff */
[----:B------:R-:W4:Y:S02]  /*0ee0*/  LDG.E R22, desc[UR6][R22.64] ;  /* 0x0000000616167981 */ /* 0x000f24000c1e1900 */
[----:B0-----:R-:W-:-:S02]  /*0ef0*/  IMAD.WIDE.U32 R24, R33, 0x4, R4 ;  /* 0x0000000421187825 */ /* 0x001fc400078e0004 */
[----:B------:R-:W4:Y:S02]  /*0f00*/  LDG.E R20, desc[UR6][R20.64] ;  /* 0x0000000614147981 */ /* 0x000f24000c1e1900 */
[--C-:B-1----:R-:W-:Y:S02]  /*0f10*/  IMAD.WIDE.U32 R26, R33, 0x4, R6.reuse ;  /* 0x00000004211a7825 */ /* 0x102fe400078e0006 */
[----:B------:R-:W4:Y:S02]  /*0f20*/  LDG.E R24, desc[UR6][R24.64] ;  /* 0x0000000618187981 */ /* 0x000f24000c1e1900 */
[C---:B------:R-:W-:Y:S02]  /*0f30*/  IMAD.WIDE.U32 R6, R31.reuse, 0x4, R6 ;  /* 0x000000041f067825 */ /* 0x040fe400078e0006 */
[----:B------:R-:W4:Y:S02]  /*0f40*/  LDG.E R26, desc[UR6][R26.64] ;  /* 0x000000061a1a7981 */ /* 0x000f24000c1e1900 */
[----:B------:R-:W-:-:S02]  /*0f50*/  IMAD.WIDE.U32 R4, R31, 0x4, R4 ;  /* 0x000000041f047825 */ /* 0x000fc400078e0004 */
[----:B------:R-:W4:Y:S04]  /*0f60*/  LDG.E R6, desc[UR6][R6.64] ;  /* 0x0000000606067981 */ /* 0x000f28000c1e1900 */
[----:B------:R-:W4:Y:S01]  /*0f70*/  LDG.E R4, desc[UR6][R4.64] ;  /* 0x0000000604047981 */ /* 0x000f22000c1e1900 */
[----:B------:R-:W-:Y:S01]  /*0f80*/  IADD3 R3, PT, PT, R3, 0x100, RZ ;  /* 0x0000010003037810 */ /* 0x000fe20007ffe0ff */
[----:B---3--:R-:W-:-:S04]  /*0f90*/  FADD.FTZ R10, R43, R10 ;  /* 0x0000000a2b0a7221 */ /* 0x008fc80000010000 */
[----:B--2---:R-:W-:Y:S01]  /*0fa0*/  FADD.FTZ R9, R10, R9 ;  /* 0x000000090a097221 */ /* 0x004fe20000010000 */
[----:B-----5:R-:W-:-:S04]  /*0fb0*/  FADD.FTZ R13, R2, R13 ;  /* 0x0000000d020d7221 */ /* 0x020fc80000010000 */
[----:B------:R-:W-:Y:S01]  /*0fc0*/  FADD.FTZ R13, R13, R28 ;  /* 0x0000001c0d0d7221 */ /* 0x000fe20000010000 */
[----:B------:R-:W-:-:S03]  /*0fd0*/  FADD.FTZ R9, R9, R12 ;  /* 0x0000000c09097221 */ /* 0x000fc60000010000 */
[----:B------:R-:W-:Y:S01]  /*0fe0*/  FADD.FTZ R13, R13, R30 ;  /* 0x0000001e0d0d7221 */ /* 0x000fe20000010000 */
[----:B------:R-:W-:-:S03]  /*0ff0*/  FADD.FTZ R14, R9, R14 ;  /* 0x0000000e090e7221 */ /* 0x000fc60000010000 */
[----:B----4-:R-:W-:-:S04]  /*1000*/  FADD.FTZ R13, R13, R18 ;  /* 0x000000120d0d7221 */ /* 0x010fc80000010000 */
        /* <DEDUP_REMOVED lines=8> */
.L_x_1028:
[----:B------:R-:W-:Y:S05]  /*1090*/  BSYNC.RECONVERGENT B1 ;  /* 0x0000000000017941 */ /* 0x000fea0003800200 */
.L_x_1027:
        /* <DEDUP_REMOVED lines=38> */
.L_x_1030:
[----:B------:R-:W-:Y:S05]  /*1300*/  BSYNC.RECONVERGENT B1 ;  /* 0x0000000000017941 */ /* 0x000fea0003800200 */
.L_x_1029:
[----:B------:R-:W-:Y:S05]  /*1310*/  @!P1 BRA `(.L_x_1023) ;  /* 0x0000000000409947 */ /* 0x000fea0003800000 */
[----:B------:R-:W0:Y:S01]  /*1320*/  LDC R14, c[0x0][0x388] ;  /* 0x0000e200ff0e7b82 */ /* 0x000e220000000800 */
[----:B------:R-:W-:-:S07]  /*1330*/  IADD3 R12, PT, PT, -R54, RZ, RZ ;  /* 0x000000ff360c7210 */ /* 0x000fce0007ffe1ff */
[----:B------:R-:W1:Y:S08]  /*1340*/  LDC.64 R8, c[0x0][0x440] ;  /* 0x00011000ff087b82 */ /* 0x000e700000000a00 */
[----:B------:R-:W2:Y:S01]  /*1350*/  LDC.64 R10, c[0x0][0x448] ;  /* 0x00011200ff0a7b82 */ /* 0x000ea20000000a00 */
[----:B0-----:R-:W-:-:S05]  /*1360*/  IMAD R0, R3, R14, R0 ;  /* 0x0000000e03007224 */ /* 0x001fca00078e0200 */
[----:B------:R-:W-:-:S07]  /*1370*/  IADD3 R3, PT, PT, R57, R0, RZ ;  /* 0x0000000039037210 */ /* 0x000fce0007ffe0ff */
.L_x_1031:
        /* <DEDUP_REMOVED lines=10> */
.L_x_1023:
[----:B------:R-:W-:Y:S05]  /*1420*/  BSYNC.RECONVERGENT B0 ;  /* 0x0000000000007941 */ /* 0x000fea0003800200 */
.L_x_1022:
[----:B------:R-:W0:Y:S01]  /*1430*/  S2R R3, SR_TID.X ;  /* 0x0000000000037919 */ /* 0x000e220000002100 */
[----:B------:R-:W1:Y:S01]  /*1440*/  S2UR UR5, SR_CgaCtaId ;  /* 0x00000000000579c3 */ /* 0x000e620000008800 */
[----:B------:R-:W-:Y:S01]  /*1450*/  UMOV UR4, 0x400 ;  /* 0x0000040000047882 */ /* 0x000fe20000000000 */
[C---:B------:R-:W-:Y:S02]  /*1460*/  SHF.L.U32 R5, R57.reuse, 0x7, RZ ;  /* 0x0000000739057819 */ /* 0x040fe400000006ff */
[C---:B------:R-:W-:Y:S02]  /*1470*/  ISETP.NE.AND P1, PT, R57.reuse, RZ, PT ;  /* 0x000000ff3900720c */ /* 0x040fe40003f25270 */
[----:B------:R-:W-:Y:S01]  /*1480*/  ISETP.GT.U32.AND P0, PT, R57, 0xf, PT ;  /* 0x0000000f3900780c */ /* 0x000fe20003f04070 */
[----:B-1----:R-:W-:Y:S01]  /*1490*/  ULEA UR4, UR5, UR4, 0x18 ;  /* 0x0000000405047291 */ /* 0x002fe2000f8ec0ff */
[----:B0-----:R-:W-:-:S04]  /*14a0*/  SHF.R.U32.HI R12, RZ, 0x5, R3 ;  /* 0x00000005ff0c7819 */ /* 0x001fc80000011603 */
[C-C-:B------:R-:W-:Y:S02]  /*14b0*/  LOP3.LUT R0, R12.reuse, 0x1f, R3.reuse, 0x78, !PT ;  /* 0x0000001f0c007812 */ /* 0x140fe400078e7803 */
[----:B------:R-:W-:Y:S02]  /*14c0*/  ISETP.NE.OR P0, PT, R12, 0x1f, P0 ;  /* 0x0000001f0c00780c */ /* 0x000fe40000705670 */
        /* <DEDUP_REMOVED lines=44> */
[----:B-1----:R-:W-:Y:S04]  /*1790*/  STG.E.64 desc[UR6][R6.64], R4 ;  /* 0x0000000406007986 */ /* 0x002fe8000c101b06 */
[----:B--2---:R-:W-:Y:S01]  /*17a0*/  STG.E.64 desc[UR6][R8.64], R2 ;  /* 0x0000000208007986 */ /* 0x004fe2000c101b06 */
[----:B------:R-:W-:Y:S05]  /*17b0*/  EXIT ;  /* 0x000000000000794d */ /* 0x000fea0003800000 */
.L_x_1032:
        /* <DEDUP_REMOVED lines=12> */
.L_x_3919:


//--------------------- .text._ZN10layer_norm40ln_parallel_residual_bwd_finalize_kernelINS_22Kernel_traits_finalizeILj512Ef13__nv_bfloat16S2_S2_fjLb0ELj1024ELj4ENS_18Kernel_traits_baseILj512EfS2_S2_S2_fjLj1024EEEEELb1EEEvNS_9BwdParamsE --------------------------
	.section	.text._ZN10layer_norm40ln_parallel_residual_bwd_finalize_kernelINS_22Kernel_traits_finalizeILj512Ef13__nv_bfloat16S2_S2_fjLb0ELj1024ELj4ENS_18Kernel_traits_baseILj512EfS2_S2_S2_fjLj1024EEEEELb1EEEvNS_9BwdParamsE,"ax",@progbits
	.align	128
        .global         _ZN10layer_norm40ln_parallel_residual_bwd_finalize_kernelINS_22Kernel_traits_finalizeILj512Ef13__nv_bfloat16S2_S2_fjLb0ELj1024ELj4ENS_18Kernel_traits_baseILj512EfS2_S2_S2_fjLj1024EEEEELb1EEEvNS_9BwdParamsE
        .type           _ZN10layer_norm40ln_parallel_residual_bwd_finalize_kernelINS_22Kernel_traits_finalizeILj512Ef13__nv_bfloat16S2_S2_fjLb0ELj1024ELj4ENS_18Kernel_traits_baseILj512EfS2_S2_S2_fjLj1024EEEEELb1EEEvNS_9BwdParamsE,@function
        .size           _ZN10layer_norm40ln_parallel_residual_bwd_finalize_kernelINS_22Kernel_traits_finalizeILj512Ef13__nv_bfloat16S2_S2_fjLb0ELj1024ELj4ENS_18Kernel_traits_baseILj512EfS2_S2_S2_fjLj1024EEEEELb1EEEvNS_9BwdParamsE,(.L_x_3920 - _ZN10layer_norm40ln_parallel_residual_bwd_finalize_kernelINS_22Kernel_traits_finalizeILj512Ef13__nv_bfloat16S2_S2_fjLb0ELj1024ELj4ENS_18Kernel_traits_baseILj512EfS2_S2_S2_fjLj1024EEEEELb1EEEvNS_9BwdParamsE)
        .other          _ZN10layer_norm40ln_parallel_residual_bwd_finalize_kernelINS_22Kernel_traits_finalizeILj512Ef13__nv_bfloat16S2_S2_fjLb0ELj1024ELj4ENS_18Kernel_traits_baseILj512EfS2_S2_S2_fjLj1024EEEEELb1EEEvNS_9BwdParamsE,@"STO_CUDA_ENTRY STV_DEFAULT"
_ZN10layer_norm40ln_parallel_residual_bwd_finalize_kernelINS_22Kernel_traits_finalizeILj512Ef13__nv_bfloat16S2_S2_fjLb0ELj1024ELj4ENS_18Kernel_traits_baseILj512EfS2_S2_S2_fjLj1024EEEEELb1EEEvNS_9BwdParamsE:
.text._ZN10layer_norm40ln_parallel_residual_bwd_finalize_kernelINS_22Kernel_traits_finalizeILj512Ef13__nv_bfloat16S2_S2_fjLb0ELj1024ELj4ENS_18Kernel_traits_baseILj512EfS2_S2_S2_fjLj1024EEEEELb1EEEvNS_9BwdParamsE:
        /* <DEDUP_REMOVED lines=57> */
.L_x_1037:
        /* <DEDUP_REMOVED lines=112> */
.L_x_1036:
[----:B------:R-:W-:Y:S05]  /*0a90*/  BSYNC.RECONVERGENT B1 ;  /* 0x0000000000017941 */ /* 0x000fea0003800200 */
.L_x_1035:
        /* <DEDUP_REMOVED lines=16> */
[----:B-1----:R-:W1:Y:S01]  /*0ba0*/  LDC.64 R14, c[0x0][0x448] ;  /* 0x00011200ff0e7b82 */ /* 0x002e620000000a00 */
[----:B--2---:R-:W-:-:S06]  /*0bb0*/  IMAD.WIDE.U32 R24, R21, 0x4, R16 ;  /* 0x0000000415187825 */ /* 0x004fcc00078e0010 */
[----:B------:R-:W2:Y:S01]  /*0bc0*/  LDG.E R25, desc[UR6][R24.64] ;  /* 0x0000000618197981 */ /* 0x000ea2000c1e1900 */
[----:B-1----:R-:W-:-:S05]  /*0bd0*/  IMAD.WIDE.U32 R28, R21, 0x4, R14 ;  /* 0x00000004151c7825 */ /* 0x002fca00078e000e */
[----:B------:R-:W4:Y:S01]  /*0be0*/  LDG.E R23, desc[UR6][R28.64] ;  /* 0x000000061c177981 */ /* 0x000f22000c1e1900 */
[----:B---3--:R-:W-:Y:S01]  /*0bf0*/  FADD.FTZ R7, R7, R26 ;  /* 0x0000001a07077221 */ /* 0x008fe20000010000 */
[----:B0-----:R-:W-:-:S06]  /*0c00*/  IMAD.WIDE.U32 R26, R21, 0x4, R18 ;  /* 0x00000004151a7825 */ /* 0x001fcc00078e0012 */
[----:B------:R0:W3:Y:S02]  /*0c10*/  LDG.E R26, desc[UR6][R26.64] ;  /* 0x000000061a1a7981 */ /* 0x0000e4000c1e1900 */
[----:B0-----:R-:W-:-:S05]  /*0c20*/  LEA R27, R6, R21, 0x5 ;  /* 0x00000015061b7211 */ /* 0x001fca00078e28ff */
[----:B------:R-:W-:-:S06]  /*0c30*/  IMAD.WIDE.U32 R28, R27, 0x4, R14 ;  /* 0x000000041b1c7825 */ /* 0x000fcc00078e000e */
[----:B------:R-:W5:Y:S01]  /*0c40*/  LDG.E R28, desc[UR6][R28.64] ;  /* 0x000000061c1c7981 */ /* 0x000f62000c1e1900 */
[----:B--2---:R-:W-:Y:S01]  /*0c50*/  FADD.FTZ R10, R10, R25 ;  /* 0x000000190a0a7221 */ /* 0x004fe20000010000 */
[----:B------:R-:W-:-:S04]  /*0c60*/  IMAD.WIDE.U32 R24, R27, 0x4, R12 ;  /* 0x000000041b187825 */ /* 0x000fc800078e000c */
[----:B----4-:R-:W-:Y:S01]  /*0c70*/  FADD.FTZ R23, R22, R23 ;  /* 0x0000001716177221 */ /* 0x010fe20000010000 */
[----:B---3--:R-:W-:Y:S02]  /*0c80*/  FADD.FTZ R22, R20, R26 ;  /* 0x0000001a14167221 */ /* 0x008fe40000010000 */
[----:B------:R-:W2:Y:S01]  /*0c90*/  LDG.E R20, desc[UR6][R24.64] ;  /* 0x0000000618147981 */ /* 0x000ea2000c1e1900 */
[----:B------:R-:W-:Y:S01]  /*0ca0*/  LEA R21, R6, R21, 0x6 ;  /* 0x0000001506157211 */ /* 0x000fe200078e30ff */
[----:B-----5:R-:W-:Y:S01]  /*0cb0*/  FADD.FTZ R23, R23, R28 ;  /* 0x0000001c17177221 */ /* 0x020fe20000010000 */
[----:B------:R-:W-:-:S04]  /*0cc0*/  IMAD.WIDE.U32 R28, R27, 0x4, R16 ;  /* 0x000000041b1c7825 */ /* 0x000fc800078e0010 */
[----:B------:R-:W-:-:S05]  /*0cd0*/  IMAD.WIDE.U32 R26, R27, 0x4, R18 ;  /* 0x000000041b1a7825 */ /* 0x000fca00078e0012 */
[----:B------:R0:W3:Y:S02]  /*0ce0*/  LDG.E R25, desc[UR6][R26.64] ;  /* 0x000000061a197981 */ /* 0x0000e4000c1e1900 */
[----:B0-----:R-:W-:-:S06]  /*0cf0*/  IMAD.WIDE.U32 R26, R21, 0x4, R12 ;  /* 0x00000004151a7825 */ /* 0x001fcc00078e000c */
[----:B------:R-:W4:Y:S01]  /*0d00*/  LDG.E R26, desc[UR6][R26.64] ;  /* 0x000000061a1a7981 */ /* 0x000f22000c1e1900 */
[----:B--2---:R-:W-:-:S03]  /*0d10*/  FADD.FTZ R7, R7, R20 ;  /* 0x0000001407077221 */ /* 0x004fc60000010000 */
[----:B------:R0:W2:Y:S02]  /*0d20*/  LDG.E R20, desc[UR6][R28.64] ;  /* 0x000000061c147981 */ /* 0x0000a4000c1e1900 */
[----:B0-----:R-:W-:-:S04]  /*0d30*/  IMAD.WIDE.U32 R28, R21, 0x4, R14 ;  /* 0x00000004151c7825 */ /* 0x001fc800078e000e */
[----:B---3--:R-:W-:Y:S01]  /*0d40*/  FADD.FTZ R22, R22, R25 ;  /* 0x0000001916167221 */ /* 0x008fe20000010000 */
[----:B------:R-:W-:Y:S02]  /*0d50*/  LEA R25, R6, R21, 0x5 ;  /* 0x0000001506197211 */ /* 0x000fe400078e28ff */
[----:B------:R-:W3:Y:S03]  /*0d60*/  LDG.E R6, desc[UR6][R28.64] ;  /* 0x000000061c067981 */ /* 0x000ee6000c1e1900 */
[----:B------:R-:W-:-:S04]  /*0d70*/  IMAD.WIDE.U32 R12, R25, 0x4, R12 ;  /* 0x00000004190c7825 */ /* 0x000fc800078e000c */
[----:B------:R-:W-:Y:S02]  /*0d80*/  IMAD.WIDE.U32 R14, R25, 0x4, R14 ;  /* 0x00000004190e7825 */ /* 0x000fe400078e000e */
[----:B------:R-:W5:Y:S04]  /*0d90*/  LDG.E R13, desc[UR6][R12.64] ;  /* 0x000000060c0d7981 */ /* 0x000f68000c1e1900 */
[----:B------:R-:W5:Y:S01]  /*0da0*/  LDG.E R15, desc[UR6][R14.64] ;  /* 0x000000060e0f7981 */ /* 0x000f62000c1e1900 */
[----:B--2---:R-:W-:Y:S01]  /*0db0*/  FADD.FTZ R24, R10, R20 ;  /* 0x000000140a187221 */ /* 0x004fe20000010000 */
[----:B----4-:R-:W-:Y:S01]  /*0dc0*/  FADD.FTZ R10, R7, R26 ;  /* 0x0000001a070a7221 */ /* 0x010fe20000010000 */
[----:B------:R-:W-:-:S04]  /*0dd0*/  IMAD.WIDE.U32 R26, R21, 0x4, R16 ;  /* 0x00000004151a7825 */ /* 0x000fc800078e0010 */
[----:B------:R-:W-:Y:S01]  /*0de0*/  IMAD.WIDE.U32 R20, R21, 0x4, R18 ;  /* 0x0000000415147825 */ /* 0x000fe200078e0012 */
[----:B------:R-:W2:Y:S03]  /*0df0*/  LDG.E R7, desc[UR6][R26.64] ;  /* 0x000000061a077981 */ /* 0x000ea6000c1e1900 */
[C---:B------:R-:W-:Y:S02]  /*0e00*/  IMAD.WIDE.U32 R16, R25.reuse, 0x4, R16 ;  /* 0x0000000419107825 */ /* 0x040fe400078e0010 */
[----:B------:R-:W4:Y:S02]  /*0e10*/  LDG.E R21, desc[UR6][R20.64] ;  /* 0x0000000614157981 */ /* 0x000f24000c1e1900 */
[----:B------:R-:W-:Y:S02]  /*0e20*/  IMAD.WIDE.U32 R18, R25, 0x4, R18 ;  /* 0x0000000419127825 */ /* 0x000fe400078e0012 */
[----:B------:R-:W4:Y:S04]  /*0e30*/  LDG.E R17, desc[UR6][R16.64] ;  /* 0x0000000610117981 */ /* 0x000f28000c1e1900 */
[----:B------:R-:W4:Y:S01]  /*0e40*/  LDG.E R18, desc[UR6][R18.64] ;  /* 0x0000000612127981 */ /* 0x000f22000c1e1900 */
[----:B------:R-:W-:Y:S01]  /*0e50*/  IADD3 R8, PT, PT, R8, 0x80, RZ ;  /* 0x0000008008087810 */ /* 0x000fe20007ffe0ff */
[----:B---3--:R-:W-:Y:S01]  /*0e60*/  FADD.FTZ R6, R23, R6 ;  /* 0x0000000617067221 */ /* 0x008fe20000010000 */
[----:B--2---:R-:W-:Y:S01]  /*0e70*/  FADD.FTZ R24, R24, R7 ;  /* 0x0000000718187221 */ /* 0x004fe20000010000 */
[----:B-----5:R-:W-:Y:S01]  /*0e80*/  FADD.FTZ R7, R10, R13 ;  /* 0x0000000d0a077221 */ /* 0x020fe20000010000 */
[----:B----4-:R-:W-:Y:S01]  /*0e90*/  FADD.FTZ R23, R22, R21 ;  /* 0x0000001516177221 */ /* 0x010fe20000010000 */
[----:B------:R-:W-:Y:S01]  /*0ea0*/  FADD.FTZ R22, R6, R15 ;  /* 0x0000000f06167221 */ /* 0x000fe20000010000 */
[----:B------:R-:W-:-:S02]  /*0eb0*/  FADD.FTZ R10, R24, R17 ;  /* 0x00000011180a7221 */ /* 0x000fc40000010000 */
[----:B------:R-:W-:-:S07]  /*0ec0*/  FADD.FTZ R20, R23, R18 ;  /* 0x0000001217147221 */ /* 0x000fce0000010000 */
.L_x_1039:
[----:B------:R-:W-:Y:S05]  /*0ed0*/  BSYNC.RECONVERGENT B1 ;  /* 0x0000000000017941 */ /* 0x000fea0003800200 */
.L_x_1038:
        /* <DEDUP_REMOVED lines=13> */
[----:B------:R2:W4:Y:S01]  /*0fb0*/  LDG.E R4, desc[UR6][R12.64] ;  /* 0x000000060c047981 */ /* 0x000522000c1e1900 */
[----:B------:R-:W-:-:S06]  /*0fc0*/  IMAD.WIDE.U32 R14, R9, 0x4, R14 ;  /* 0x00000004090e7825 */ /* 0x000fcc00078e000e */
[----:B------:R-:W5:Y:S01]  /*0fd0*/  LDG.E R15, desc[UR6][R14.64] ;  /* 0x000000060e0f7981 */ /* 0x000f62000c1e1900 */
[----:B--2---:R-:W-:-:S04]  /*0fe0*/  IMAD.WIDE.U32 R12, R6, 0x4, R24 ;  /* 0x00000004060c7825 */ /* 0x004fc800078e0018 */
[C---:B---3--:R-:W-:Y:S02]  /*0ff0*/  IMAD.WIDE.U32 R28, R6.reuse, 0x4, R16 ;  /* 0x00000004061c7825 */ /* 0x048fe400078e0010 */
[----:B------:R-:W2:Y:S02]  /*1000*/  LDG.E R13, desc[UR6][R12.64] ;  /* 0x000000060c0d7981 */ /* 0x000ea4000c1e1900 */
[----:B0-----:R-:W-:Y:S02]  /*1010*/  IMAD.WIDE.U32 R26, R6, 0x4, R18 ;  /* 0x00000004061a7825 */ /* 0x001fe400078e0012 */
[----:B------:R-:W3:Y:S02]  /*1020*/  LDG.E R21, desc[UR6][R28.64] ;  /* 0x000000061c157981 */ /* 0x000ee4000c1e1900 */
[C---:B------:R-:W-:Y:S02]  /*1030*/  IMAD.WIDE.U32 R16, R9.reuse, 0x4, R16 ;  /* 0x0000000409107825 */ /* 0x040fe400078e0010 */
[----:B------:R-:W3:Y:S02]  /*1040*/  LDG.E R23, desc[UR6][R26.64] ;  /* 0x000000061a177981 */ /* 0x000ee4000c1e1900 */
[----:B------:R-:W-:-:S02]  /*1050*/  IMAD.WIDE.U32 R18, R9, 0x4, R18 ;  /* 0x0000000409127825 */ /* 0x000fc400078e0012 */
[----:B------:R-:W3:Y:S02]  /*1060*/  LDG.E R16, desc[UR6][R16.64] ;  /* 0x0000000610107981 */ /* 0x000ee4000c1e1900 */
[----:B------:R-:W-:Y:S02]  /*1070*/  IMAD.WIDE.U32 R24, R9, 0x4, R24 ;  /* 0x0000000409187825 */ /* 0x000fe400078e0018 */
[----:B------:R-:W3:Y:S04]  /*1080*/  LDG.E R19, desc[UR6][R18.64] ;  /* 0x0000000612137981 */ /* 0x000ee8000c1e1900 */
[----:B------:R-:W3:Y:S01]  /*1090*/  LDG.E R25, desc[UR6][R24.64] ;  /* 0x0000000618197981 */ /* 0x000ee2000c1e1900 */
[----:B------:R-:W-:Y:S01]  /*10a0*/  IADD3 R8, PT, PT, R8, 0x40, RZ ;  /* 0x0000004008087810 */ /* 0x000fe20007ffe0ff */
[----:B----4-:R-:W-:-:S04]  /*10b0*/  FADD.FTZ R4, R7, R4 ;  /* 0x0000000407047221 */ /* 0x010fc80000010000 */
[----:B-----5:R-:W-:Y:S01]  /*10c0*/  FADD.FTZ R7, R4, R15 ;  /* 0x0000000f04077221 */ /* 0x020fe20000010000 */
[----:B--2---:R-:W-:Y:S01]  /*10d0*/  FADD.FTZ R20, R20, R13 ;  /* 0x0000000d14147221 */ /* 0x004fe20000010000 */
[----:B---3--:R-:W-:Y:S01]  /*10e0*/  FADD.FTZ R21, R22, R21 ;  /* 0x0000001516157221 */ /* 0x008fe20000010000 */
[----:B------:R-:W-:-:S03]  /*10f0*/  FADD.FTZ R10, R10, R23 ;  /* 0x000000170a0a7221 */ /* 0x000fc60000010000 */
[----:B------:R-:W-:Y:S01]  /*1100*/  FADD.FTZ R22, R21, R16 ;  /* 0x0000001015167221 */ /* 0x000fe20000010000 */
[----:B------:R-:W-:Y:S01]  /*1110*/  FADD.FTZ R10, R10, R19 ;  /* 0x000000130a0a7221 */ /* 0x000fe20000010000 */
[----:B------:R-:W-:-:S07]  /*1120*/  FADD.FTZ R20, R20, R25 ;  /* 0x0000001914147221 */ /* 0x000fce0000010000 */
.L_x_1041:
[----:B------:R-:W-:Y:S05]  /*1130*/  BSYNC.RECONVERGENT B1 ;  /* 0x0000000000017941 */ /* 0x000fea0003800200 */
.L_x_1040:
        /* <DEDUP_REMOVED lines=19> */
.L_x_1034:
[----:B------:R-:W-:Y:S05]  /*1270*/  BSYNC.RECONVERGENT B0 ;  /* 0x0000000000007941 */ /* 0x000fea0003800200 */
.L_x_1033:
        /* <DEDUP_REMOVED lines=68> */
[----:B------:R-:W-:Y:S01]  /*16c0*/  LEA R20, R5, UR4, 0x3 ;  /* 0x0000000405147c11 */ /* 0x000fe2000f8e18ff */
[----:B------:R-:W1:Y:S01]  /*16d0*/  LDC.64 R16, c[0x0][0x488] ;  /* 0x00012200ff107b82 */ /* 0x000e620000000a00 */
[----:B------:R-:W-:-:S03]  /*16e0*/  SHF.L.U32 R0, R0, 0x4, RZ ;  /* 0x0000000400007819 */ /* 0x000fc600000006ff */
[----:B------:R-:W2:Y:S01]  /*16f0*/  LDS.64 R10, [R20+0x4000] ;  /* 0x00400000140a7984 */ /* 0x000ea20000000a00 */
[----:B------:R-:W-:-:S03]  /*1700*/  LOP3.LUT R0, R0, 0x7ffffff0, RZ, 0xc0, !PT ;  /* 0x7ffffff000007812 */ /* 0x000fc600078ec0ff */
[----:B0-----:R-:W0:Y:S01]  /*1710*/  LDS.64 R8, [R20+0x4080] ;  /* 0x0040800014087984 */ /* 0x001e220000000a00 */
[----:B------:R-:W3:Y:S01]  /*1720*/  LDC.64 R18, c[0x0][0x480] ;  /* 0x00012000ff127b82 */ /* 0x000ee20000000a00 */
[----:B------:R-:W-:Y:S02]  /*1730*/  IADD3 R21, PT, PT, R5, R0, RZ ;  /* 0x0000000005157210 */ /* 0x000fe40007ffe0ff */
[----:B------:R-:W4:Y:S04]  /*1740*/  LDS.64 R6, [R20+0x4100] ;  /* 0x0041000014067984 */ /* 0x000f280000000a00 */
[----:B------:R-:W5:Y:S01]  /*1750*/  LDS.64 R2, [R20+0x4180] ;  /* 0x0041800014027984 */ /* 0x000f620000000a00 */
[----:B------:R-:W2:Y:S01]  /*1760*/  LDC.64 R14, c[0x0][0x498] ;  /* 0x00012600ff0e7b82 */ /* 0x000ea20000000a00 */
[----:B-1----:R-:W-:-:S07]  /*1770*/  IMAD.WIDE.U32 R4, R21, 0x8, R16 ;  /* 0x0000000815047825 */ /* 0x002fce00078e0010 */
[----:B------:R-:W1:Y:S01]  /*1780*/  LDC.64 R12, c[0x0][0x490] ;  /* 0x00012400ff0c7b82 */ /* 0x000e620000000a00 */
[----:B---3--:R-:W-:-:S04]  /*1790*/  IMAD.WIDE.U32 R16, R21, 0x8, R18 ;  /* 0x0000000815107825 */ /* 0x008fc800078e0012 */
[C---:B--2---:R-:W-:Y:S01]  /*17a0*/  IMAD.WIDE.U32 R14, R21.reuse, 0x8, R14 ;  /* 0x00000008150e7825 */ /* 0x044fe200078e000e */
[----:B------:R-:W-:Y:S04]  /*17b0*/  STG.E.64 desc[UR6][R4.64], R10 ;  /* 0x0000000a04007986 */ /* 0x000fe8000c101b06 */
[----:B0-----:R-:W-:Y:S01]  /*17c0*/  STG.E.64 desc[UR6][R16.64], R8 ;  /* 0x0000000810007986 */ /* 0x001fe2000c101b06 */
[----:B-1----:R-:W-:-:S03]  /*17d0*/  IMAD.WIDE.U32 R12, R21, 0x8, R12 ;  /* 0x00000008150c7825 */ /* 0x002fc600078e000c */
[----:B----4-:R-:W-:Y:S04]  /*17e0*/  STG.E.64 desc[UR6][R14.64], R6 ;  /* 0x000000060e007986 */ /* 0x010fe8000c101b06 */
[----:B-----5:R-:W-:Y:S01]  /*17f0*/  STG.E.64 desc[UR6][R12.64], R2 ;  /* 0x000000020c007986 */ /* 0x020fe2000c101b06 */
[----:B------:R-:W-:Y:S05]  /*1800*/  EXIT ;  /* 0x000000000000794d */ /* 0x000fea0003800000 */
.L_x_1042:
        /* <DEDUP_REMOVED lines=15> */
.L_x_3920:


//--------------------- .text._ZN10layer_norm31ln_parallel_residual_bwd_kernelINS_13Kernel_traitsIf13__nv_bfloat16S2_S2_fjLj512ELj1ELj4ELj1ELj16ENS_18Kernel_traits_baseILj512EfS2_S2_S2_fjLj128EEEEELb1ELb1ELb1EEEvNS_9BwdParamsE --------------------------
	.section	.text._ZN10layer_norm31ln_parallel_residual_bwd_kernelINS_13Kernel_traitsIf13__nv_bfloat16S2_S2_fjLj512ELj1ELj4ELj1ELj16ENS_18Kernel_traits_baseILj512EfS2_S2_S2_fjLj128EEEEELb1ELb1ELb1EEEvNS_9BwdParamsE,"ax",@progbits
	.align	128
        .global         _ZN10layer_norm31ln_parallel_residual_bwd_kernelINS_13Kernel_traitsIf13__nv_bfloat16S2_S2_fjLj512ELj1ELj4ELj1ELj16ENS_18Kernel_traits_baseILj512EfS2_S2_S2_fjLj128EEEEELb1ELb1ELb1EEEvNS_9BwdParamsE
        .type           _ZN10layer_norm31ln_parallel_residual_bwd_kernelINS_13Kernel_traitsIf13__nv_bfloat16S2_S2_fjLj512ELj1ELj4ELj1ELj16ENS_18Kernel_traits_baseILj512EfS2_S2_S2_fjLj128EEEEELb1ELb1ELb1EEEvNS_9BwdParamsE,@function
        .size           _ZN10layer_norm31ln_parallel_residual_bwd_kernelINS_13Kernel_traitsIf13__nv_bfloat16S2_S2_fjLj512ELj1ELj4ELj1ELj16ENS_18Kernel_traits_baseILj512EfS2_S2_S2_fjLj128EEEEELb1ELb1ELb1EEEvNS_9BwdParamsE,(.L_x_3921 - _ZN10layer_norm31ln_parallel_residual_bwd_kernelINS_13Kernel_traitsIf13__nv_bfloat16S2_S2_fjLj512ELj1ELj4ELj1ELj16ENS_18Kernel_traits_baseILj512EfS2_S2_S2_fjLj128EEEEELb1ELb1ELb1EEEvNS_9BwdParamsE)
        .other          _ZN10layer_norm31ln_parallel_residual_bwd_kernelINS_13Kernel_traitsIf13__nv_bfloat16S2_S2_fjLj512ELj1ELj4ELj1ELj16ENS_18Kernel_traits_baseILj512EfS2_S2_S2_fjLj128EEEEELb1ELb1ELb1EEEvNS_9BwdParamsE,@"STO_CUDA_ENTRY STV_DEFAULT"
_ZN10layer_norm31ln_parallel_residual_bwd_kernelINS_13Kernel_traitsIf13__nv_bfloat16S2_S2_fjLj512ELj1ELj4ELj1ELj16ENS_18Kernel_traits_baseILj512EfS2_S2_S2_fjLj128EEEEELb1ELb1ELb1EEEvNS_9BwdParamsE:
.text._ZN10layer_norm31ln_parallel_residual_bwd_kernelINS_13Kernel_traitsIf13__nv_bfloat16S2_S2_fjLj512ELj1ELj4ELj1ELj16ENS_18Kernel_traits_baseILj512EfS2_S2_S2_fjLj128EEEEELb1ELb1ELb1EEEvNS_9BwdParamsE:
        /* <DEDUP_REMOVED lines=34> */
[----:B------:R-:W1:Y:S01]  /*0220*/  LDCU.64 UR14, c[0x0][0x438] ;  /* 0x00008700ff0e77ac */ /* 0x000e620008000a00 */
[----:B------:R-:W-:-:S06]  /*0230*/  LOP3.LUT R96, R96, 0x1f, RZ, 0xc0, !PT ;  /* 0x0000001f60607812 */ /* 0x000fcc00078ec0ff */
[----:B------:R-:W2:Y:S01]  /*0240*/  LDC.U8 R98, c[0x0][0x410] ;  /* 0x00010400ff627b82 */ /* 0x000ea20000000000 */
[----:B------:R-:W-:Y:S01]  /*0250*/  HFMA2 R0, -RZ, RZ, 0, 0 ;  /* 0x00000000ff007431 */ /* 0x000fe200000001ff */
[----:B------:R-:W-:Y:S01]  /*0260*/  BSSY B1, `(.L_x_1045) ;  /* 0x00005c0000017945 */ /* 0x000fe20003800000 */
[----:B-1----:R-:W-:-:S04]  /*0270*/  UISETP.NE.U32.AND UP0, UPT, UR14, URZ, UPT ;  /* 0x000000ff0e00728c */ /* 0x002fc8000bf05070 */
[----:B------:R-:W-:Y:S01]  /*0280*/  UISETP.NE.AND.EX UP0, UPT, UR15, URZ, UPT, UP0 ;  /* 0x000000ff0f00728c */ /* 0x000fe2000bf05300 */
[----:B0-----:R-:W-:Y:S01]  /*0290*/  IMAD.WIDE.U32 R2, R96, 0x20, R2 ;  /* 0x0000002060027825 */ /* 0x001fe200078e0002 */
[----:B------:R-:W-:Y:S02]  /*02a0*/  CS2R R72, SRZ ;  /* 0x0000000000487805 */ /* 0x000fe4000001ff00 */
[----:B------:R-:W-:Y:S02]  /*02b0*/  CS2R R70, SRZ ;  /* 0x0000000000467805 */ /* 0x000fe4000001ff00 */
[----:B------:R-:W-:Y:S02]  /*02c0*/  CS2R R68, SRZ ;  /* 0x0000000000447805 */ /* 0x000fe4000001ff00 */
[----:B------:R-:W-:Y:S01]  /*02d0*/  CS2R R18, SRZ ;  /* 0x0000000000127805 */ /* 0x000fe2000001ff00 */
        /* <DEDUP_REMOVED lines=10> */
[----:B------:R-:W-:Y:S02]  /*0380*/  CS2R R8, SRZ ;  /* 0x0000000000087805 */ /* 0x000fe4000001ff00 */
[----:B------:R-:W-:Y:S01]  /*0390*/  CS2R R6, SRZ ;  /* 0x0000000000067805 */ /* 0x000fe2000001ff00 */
[----:B------:R0:W5:Y:S01]  /*03a0*/  LDG.E.128 R20, desc[UR12][R2.64+0x410] ;  /* 0x0004100c02147981 */ /* 0x000162000c1e1d00 */
[----:B------:R-:W-:Y:S02]  /*03b0*/  CS2R R4, SRZ ;  /* 0x0000000000047805 */ /* 0x000fe4000001ff00 */
[----:B--2---:R-:W-:Y:S01]  /*03c0*/  ISETP.NE.AND P3, PT, R98, RZ, PT ;  /* 0x000000ff6200720c */ /* 0x004fe20003f65270 */
[----:B------:R-:W-:Y:S01]  /*03d0*/  IMAD.MOV.U32 R99, RZ, RZ, RZ ;  /* 0x000000ffff637224 */ /* 0x000fe200078e00ff */
[----:B------:R-:W-:Y:S02]  /*03e0*/  PLOP3.LUT P5, PT, PT, PT, UP0, 0x80, 0x8 ;  /* 0x000000000008781c */ /* 0x000fe40003faf008 */
[----:B0-----:R-:W-:-:S11]  /*03f0*/  CS2R R2, SRZ ;  /* 0x0000000000027805 */ /* 0x001fd6000001ff00 */
.L_x_1063:
        /* <DEDUP_REMOVED lines=10> */
[----:B-1----:R-:W-:Y:S02]  /*04a0*/  IMAD.WIDE R88, R97, 0x4, R88 ;  /* 0x0000000461587825 */ /* 0x002fe400078e0258 */
[----:B------:R-:W4:Y:S01]  /*04b0*/  LDG.E.128 R52, desc[UR12][R52.64] ;  /* 0x0000000c34347981 */ /* 0x000f22000c1e1d00 */
[----:B------:R-:W-:Y:S01]  /*04c0*/  ISETP.NE.U32.AND P0, PT, RZ, UR18, PT ;  /* 0x00000012ff007c0c */ /* 0x000fe2000bf05070 */
[----:B------:R-:W0:Y:S01]  /*04d0*/  @P5 LDC.64 R92, c[0x0][0x438] ;  /* 0x00010e00ff5c5b82 */ /* 0x000e220000000a00 */
[----:B------:R-:W-:Y:S01]  /*04e0*/  IMAD.WIDE.U32 R60, R101, 0x10, R60 ;  /* 0x00000010653c7825 */ /* 0x000fe200078e003c */
[----:B------:R1:W4:Y:S03]  /*04f0*/  LDG.E R100, desc[UR12][R88.64] ;  /* 0x0000000c58647981 */ /* 0x000326000c1e1900 */
[----:B--2---:R-:W-:Y:S02]  /*0500*/  IMAD.WIDE.U32 R56, R105, 0x10, R64 ;  /* 0x0000001069387825 */ /* 0x004fe400078e0040 */
[----:B------:R-:W2:Y:S02]  /*0510*/  LDG.E.128 R60, desc[UR12][R60.64] ;  /* 0x0000000c3c3c7981 */ /* 0x000ea4000c1e1d00 */
[----:B---3--:R-:W-:-:S02]  /*0520*/  IMAD.WIDE R102, R97, 0x4, R84 ;  /* 0x0000000461667825 */ /* 0x008fc400078e0254 */
[----:B------:R-:W3:Y:S01]  /*0530*/  LDG.E.128 R56, desc[UR12][R56.64] ;  /* 0x0000000c38387981 */ /* 0x000ee2000c1e1d00 */
[----:B------:R-:W-:Y:S01]  /*0540*/  ISETP.NE.AND.EX P0, PT, RZ, UR19, PT, P0 ;  /* 0x00000013ff007c0c */ /* 0x000fe2000bf05300 */
[----:B------:R-:W0:Y:S01]  /*0550*/  LDC.64 R84, c[0x0][0x3b0] ;  /* 0x0000ec00ff547b82 */ /* 0x000e220000000a00 */
[----:B------:R-:W-:Y:S01]  /*0560*/  IMAD.WIDE.U32 R64, R101, 0x10, R64 ;  /* 0x0000001065407825 */ /* 0x000fe200078e0040 */
[----:B------:R-:W3:Y:S05]  /*0570*/  LDG.E R102, desc[UR12][R102.64] ;  /* 0x0000000c66667981 */ /* 0x000eea000c1e1900 */
[----:B------:R-:W3:Y:S01]  /*0580*/  LDG.E.128 R64, desc[UR12][R64.64] ;  /* 0x0000000c40407981 */ /* 0x000ee2000c1e1d00 */
[----:B-1----:R-:W1:Y:S08]  /*0590*/  @P5 LDC.64 R88, c[0x0][0x438] ;  /* 0x00010e00ff585b82 */ /* 0x002e700000000a00 */
[----:B------:R-:W0:Y:S08]  /*05a0*/  @P0 LDC.64 R90, c[0x0][0x3b8] ;  /* 0x0000ee00ff5a0b82 */ /* 0x000e300000000a00 */
[----:B------:R-:W1:Y:S01]  /*05b0*/  @P0 LDC.64 R86, c[0x0][0x3b8] ;  /* 0x0000ee00ff560b82 */ /* 0x000e620000000a00 */
[----:B0-----:R-:W-:-:S04]  /*05c0*/  @P0 IMAD.WIDE.U32 R94, R105, 0x8, R90 ;  /* 0x00000008695e0825 */ /* 0x001fc800078e005a */
[--C-:B------:R-:W-:Y:S01]  /*05d0*/  IMAD.WIDE.U32 R90, R105, 0x8, R84.reuse ;  /* 0x00000008695a7825 */ /* 0x100fe200078e0054 */
[----:B-----5:R4:W5:Y:S03]  /*05e0*/  @P0 LDG.E.64 R80, desc[UR12][R94.64] ;  /* 0x0000000c5e500981 */ /* 0x020966000c1e1b00 */
[C---:B------:R-:W-:Y:S02]  /*05f0*/  IMAD.WIDE.U32 R84, R101.reuse, 0x8, R84 ;  /* 0x0000000865547825 */ /* 0x040fe400078e0054 */
[----:B------:R-:W5:Y:S04]  /*0600*/  LDG.E.64 R90, desc[UR12][R90.64] ;  /* 0x0000000c5a5a7981 */ /* 0x000f68000c1e1b00 */
[----:B------:R-:W5:Y:S01]  /*0610*/  LDG.E.64 R84, desc[UR12][R84.64] ;  /* 0x0000000c54547981 */ /* 0x000f62000c1e1b00 */
[----:B-1----:R-:W-:-:S04]  /*0620*/  @P0 IMAD.WIDE.U32 R86, R101, 0x8, R86 ;  /* 0x0000000865560825 */ /* 0x002fc800078e0056 */
[----:B------:R-:W-:Y:S01]  /*0630*/  @P5 IMAD.WIDE.U32 R92, R101, 0x10, R92 ;  /* 0x00000010655c5825 */ /* 0x000fe200078e005c */
[----:B------:R0:W5:Y:S03]  /*0640*/  @P0 LDG.E.64 R82, desc[UR12][R86.64] ;  /* 0x0000000c56520981 */ /* 0x000166000c1e1b00 */
[----:B------:R-:W-:Y:S01]  /*0650*/  @P5 IMAD.WIDE.U32 R88, R105, 0x10, R88 ;  /* 0x0000001069585825 */ /* 0x000fe200078e0058 */
[----:B------:R1:W5:Y:S04]  /*0660*/  @P5 LDG.E.128 R40, desc[UR12][R92.64] ;  /* 0x0000000c5c285981 */ /* 0x000368000c1e1d00 */
[----:B------:R3:W5:Y:S01]  /*0670*/  @P5 LDG.E.128 R36, desc[UR12][R88.64] ;  /* 0x0000000c58245981 */ /* 0x000762000c1e1d00 */
[----:B------:R-:W-:Y:S01]  /*0680*/  UMOV UR7, 0xffffffff ;  /* 0xffffffff00077882 */ /* 0x000fe20000000000 */
[----:B------:R-:W-:-:S04]  /*0690*/  ISETP.NE.U32.AND P1, PT, RZ, UR18, PT ;  /* 0x00000012ff007c0c */ /* 0x000fc8000bf25070 */
[----:B------:R-:W-:Y:S01]  /*06a0*/  ISETP.NE.AND.EX P1, PT, RZ, UR19, PT, P1 ;  /* 0x00000013ff007c0c */ /* 0x000fe2000bf25310 */
[----:B----4-:R-:W-:Y:S01]  /*06b0*/  IMAD.U32 R95, R52, 0x10000, RZ ;  /* 0x00010000345f7824 */ /* 0x010fe200078e00ff */
[----:B------:R-:W-:Y:S02]  /*06c0*/  PRMT R104, R54, 0x7632, R104 ;  /* 0x0000763236687816 */ /* 0x000fe40000000068 */
[----:B------:R-:W-:Y:S02]  /*06d0*/  FSEL R100, R100, RZ, !P3 ;  /* 0x000000ff64647208 */ /* 0x000fe40005800000 */
[----:B0-----:R-:W-:Y:S01]  /*06e0*/  SHF.L.U32 R87, R55, 0x10, RZ ;  /* 0x0000001037577819 */ /* 0x001fe200000006ff */
[----:B------:R-:W-:Y:S01]  /*06f0*/  IMAD.U32 R111, R54, 0x10000, RZ ;  /* 0x00010000366f7824 */ /* 0x000fe200078e00ff */
[----:B------:R-:W-:Y:S01]  /*0700*/  PRMT R94, R52, 0x7632, R94 ;  /* 0x00007632345e7816 */ /* 0x000fe2000000005e */
[----:B--2---:R-:W-:Y:S01]  /*0710*/  IMAD.U32 R125, R60, 0x10000, RZ ;  /* 0x000100003c7d7824 */ /* 0x004fe200078e00ff */
[----:B------:R-:W-:Y:S01]  /*0720*/  PRMT R103, R53, 0x7632, R103 ;  /* 0x0000763235677816 */ /* 0x000fe20000000067 */
[----:B------:R-:W-:Y:S01]  /*0730*/  FADD.FTZ R52, -R100, R95 ;  /* 0x0000005f64347221 */ /* 0x000fe20000010100 */
[----:B------:R-:W-:Y:S01]  /*0740*/  PRMT R86, R55, 0x7632, R86 ;  /* 0x0000763237567816 */ /* 0x000fe20000000056 */
[----:B------:R-:W-:Y:S01]  /*0750*/  IMAD.U32 R107, R62, 0x10000, RZ ;  /* 0x000100003e6b7824 */ /* 0x000fe200078e00ff */
[----:B-1----:R-:W-:-:S02]  /*0760*/  PRMT R92, R60, 0x7632, R92 ;  /* 0x000076323c5c7816 */ /* 0x002fc4000000005c */
[----:B------:R-:W-:Y:S02]  /*0770*/  PRMT R60, R62, 0x7632, R60 ;  /* 0x000076323e3c7816 */ /* 0x000fe4000000003c */
[C---:B------:R-:W-:Y:S02]  /*0780*/  PRMT R62, R63.reuse, 0x7632, R62 ;  /* 0x000076323f3e7816 */ /* 0x040fe4000000003e */
[----:B------:R-:W-:Y:S01]  /*0790*/  SHF.L.U32 R109, R63, 0x10, RZ ;  /* 0x000000103f6d7819 */ /* 0x000fe200000006ff */
[----:B------:R-:W-:Y:S01]  /*07a0*/  FADD.FTZ R63, -R100, R87 ;  /* 0x00000057643f7221 */ /* 0x000fe20000010100 */
[----:B------:R-:W-:Y:S01]  /*07b0*/  SHF.L.U32 R55, R104, 0x10, RZ ;  /* 0x0000001068377819 */ /* 0x000fe200000006ff */
[----:B---3--:R-:W-:Y:S01]  /*07c0*/  IMAD.U32 R115, R56, 0x10000, RZ ;  /* 0x0001000038737824 */ /* 0x008fe200078e00ff */
[----:B------:R-:W-:Y:S01]  /*07d0*/  SHF.L.U32 R113, R53, 0x10, RZ ;  /* 0x0000001035717819 */ /* 0x000fe200000006ff */
[----:B------:R-:W-:Y:S01]  /*07e0*/  FADD.FTZ R111, -R100, R111 ;  /* 0x0000006f646f7221 */ /* 0x000fe20000010100 */
[----:B------:R-:W-:Y:S01]  /*07f0*/  SHF.L.U32 R103, R103, 0x10, RZ ;  /* 0x0000001067677819 */ /* 0x000fe200000006ff */
[----:B------:R-:W-:Y:S01]  /*0800*/  IMAD.U32 R89, R86, 0x10000, RZ ;  /* 0x0001000056597824 */ /* 0x000fe200078e00ff */
[----:B------:R-:W-:Y:S01]  /*0810*/  PRMT R88, R56, 0x7632, R88 ;  /* 0x0000763238587816 */ /* 0x000fe20000000058 */
[----:B------:R-:W-:Y:S01]  /*0820*/  FMUL.FTZ R52, R102, R52 ;  /* 0x0000003466347220 */ /* 0x000fe20000410000 */
[----:B------:R-:W-:-:S02]  /*0830*/  PRMT R53, R59, 0x7632, R53 ;  /* 0x000076323b357816 */ /* 0x000fc40000000035 */
[C---:B------:R-:W-:Y:S02]  /*0840*/  PRMT R93, R61.reuse, 0x7632, R93 ;  /* 0x000076323d5d7816 */ /* 0x040fe4000000005d */
[----:B------:R-:W-:Y:S01]  /*0850*/  SHF.L.U32 R121, R61, 0x10, RZ ;  /* 0x000000103d797819 */ /* 0x000fe200000006ff */
[----:B------:R-:W-:Y:S01]  /*0860*/  IMAD.U32 R61, R94, 0x10000, RZ ;  /* 0x000100005e3d7824 */ /* 0x000fe200078e00ff */
[C---:B------:R-:W-:Y:S01]  /*0870*/  PRMT R56, R57.reuse, 0x7632, R56 ;  /* 0x0000763239387816 */ /* 0x040fe20000000038 */
[----:B------:R-:W-:Y:S01]  /*0880*/  FADD.FTZ R86, -R100, R55 ;  /* 0x0000003764567221 */ /* 0x000fe20000010100 */
[----:B------:R-:W-:Y:S01]  /*0890*/  SHF.L.U32 R108, R57, 0x10, RZ ;  /* 0x00000010396c7819 */ /* 0x000fe200000006ff */
[----:B------:R-:W-:Y:S01]  /*08a0*/  IMAD.U32 R57, R58, 0x10000, RZ ;  /* 0x000100003a397824 */ /* 0x000fe200078e00ff */
[----:B------:R-:W-:Y:S01]  /*08b0*/  SHF.L.U32 R59, R59, 0x10, RZ ;  /* 0x000000103b3b7819 */ /* 0x000fe200000006ff */
[----:B------:R-:W-:Y:S01]  /*08c0*/  FMUL.FTZ R63, R102, R63 ;  /* 0x0000003f663f7220 */ /* 0x000fe20000410000 */
[----:B------:R-:W-:Y:S01]  /*08d0*/  PRMT R54, R58, 0x7632, R54 ;  /* 0x000076323a367816 */ /* 0x000fe20000000036 */
[C---:B------:R-:W-:Y:S01]  /*08e0*/  FADD.FTZ R113, -R100.reuse, R113 ;  /* 0x0000007164717221 */ /* 0x040fe20000010100 */
[C---:B------:R-:W-:Y:S01]  /*08f0*/  FADD.FTZ R58, -R100.reuse, R103 ;  /* 0x00000067643a7221 */ /* 0x040fe20000010100 */
[C---:B------:R-:W-:Y:S01]  /*0900*/  FADD.FTZ R55, -R100.reuse, R89 ;  /* 0x0000005964377221 */ /* 0x040fe20000010100 */
[----:B------:R-:W-:Y:S01]  /*0910*/  FADD.FTZ R87, -R100, R107 ;  /* 0x0000006b64577221 */ /* 0x000fe20000010100 */
[----:B------:R-:W-:Y:S01]  /*0920*/  FADD.FTZ R79, R115, R79 ;  /* 0x0000004f734f7221 */ /* 0x000fe20000010000 */
[----:B------:R-:W-:Y:S01]  /*0930*/  FFMA.FTZ R99, R52, R115, R99 ;  /* 0x0000007334637223 */ /* 0x000fe20000010063 */
[----:B------:R-:W-:Y:S01]  /*0940*/  FMUL.FTZ R111, R102, R111 ;  /* 0x0000006f666f7220 */ /* 0x000fe20000410000 */
[----:B------:R-:W-:Y:S01]  /*0950*/  SHF.L.U32 R89, R92, 0x10, RZ ;  /* 0x000000105c597819 */ /* 0x000fe200000006ff */
[----:B------:R-:W-:Y:S01]  /*0960*/  IMAD.U32 R88, R88, 0x10000, RZ ;  /* 0x0001000058587824 */ /* 0x000fe200078e00ff */
[----:B------:R-:W-:Y:S01]  /*0970*/  SHF.L.U32 R93, R93, 0x10, RZ ;  /* 0x000000105d5d7819 */ /* 0x000fe200000006ff */
[----:B------:R-:W-:Y:S01]  /*0980*/  FMUL.FTZ R115, R32, R115 ;  /* 0x0000007320737220 */ /* 0x000fe20000410000 */
[----:B------:R-:W-:Y:S01]  /*0990*/  SHF.L.U32 R107, R62, 0x10, RZ ;  /* 0x000000103e6b7819 */ /* 0x000fe200000006ff */
[----:B------:R-:W-:Y:S01]  /*09a0*/  FADD.FTZ R61, -R100, R61 ;  /* 0x0000003d643d7221 */ /* 0x000fe20000010100 */
[----:B------:R-:W-:-:S02]  /*09b0*/  IMAD.U32 R95, R60, 0x10000, RZ ;  /* 0x000100003c5f7824 */ /* 0x000fc400078e00ff */
[----:B------:R-:W-:Y:S01]  /*09c0*/  FADD.FTZ R16, R59, R16 ;  /* 0x000000103b107221 */ /* 0x000fe20000010000 */
[-C--:B------:R-:W-:Y:S01]  /*09d0*/  FFMA.FTZ R3, R63, R59.reuse, R3 ;  /* 0x0000003b3f037223 */ /* 0x080fe20000010003 */
[----:B------:R-:W-:Y:S01]  /*09e0*/  FMUL.FTZ R60, R30, R59 ;  /* 0x0000003b1e3c7220 */ /* 0x000fe20000410000 */
[----:B------:R-:W-:Y:S01]  /*09f0*/  FADD.FTZ R121, -R100, R121 ;  /* 0x0000007964797221 */ /* 0x000fe20000010100 */
[C---:B------:R-:W-:Y:S01]  /*0a00*/  PRMT R106, R67.reuse, 0x7632, R106 ;  /* 0x00007632436a7816 */ /* 0x040fe2000000006a */
[----:B------:R-:W-:Y:S01]  /*0a10*/  FMUL.FTZ R113, R102, R113 ;  /* 0x0000007166717220 */ /* 0x000fe20000410000 */
[----:B------:R-:W-:Y:S01]  /*0a20*/  SHF.L.U32 R103, R67, 0x10, RZ ;  /* 0x0000001043677819 */ /* 0x000fe200000006ff */
[----:B------:R-:W-:Y:S01]  /*0a30*/  FADD.FTZ R14, R57, R14 ;  /* 0x0000000e390e7221 */ /* 0x000fe20000010000 */
[-C--:B------:R-:W-:Y:S01]  /*0a40*/  FFMA.FTZ R0, R111, R57.reuse, R0 ;  /* 0x000000396f007223 */ /* 0x080fe20000010000 */
[----:B------:R-:W-:Y:S01]  /*0a50*/  FMUL.FTZ R62, R28, R57 ;  /* 0x000000391c3e7220 */ /* 0x000fe20000410000 */
[C---:B------:R-:W-:Y:S01]  /*0a60*/  FMUL.FTZ R59, R102.reuse, R58 ;  /* 0x0000003a663b7220 */ /* 0x040fe20000410000 */
[----:B------:R-:W-:Y:S01]  /*0a70*/  FMUL.FTZ R58, R33, R88 ;  /* 0x00000058213a7220 */ /* 0x000fe20000410000 */
[----:B------:R-:W-:Y:S01]  /*0a80*/  FMUL.FTZ R57, R102, R86 ;  /* 0x0000005666397220 */ /* 0x000fe20000410000 */
[----:B------:R-:W-:Y:S01]  /*0a90*/  FADD.FTZ R67, RZ, R115 ;  /* 0x00000073ff437221 */ /* 0x000fe20000010000 */
[C---:B------:R-:W-:Y:S01]  /*0aa0*/  FADD.FTZ R125, -R100.reuse, R125 ;  /* 0x0000007d647d7221 */ /* 0x040fe20000010100 */
[C---:B------:R-:W-:Y:S01]  /*0ab0*/  FADD.FTZ R109, -R100.reuse, R109 ;  /* 0x0000006d646d7221 */ /* 0x040fe20000010100 */
[C---:B------:R-:W-:Y:S01]  /*0ac0*/  FADD.FTZ R89, -R100.reuse, R89 ;  /* 0x0000005964597221 */ /* 0x040fe20000010100 */
[C---:B------:R-:W-:Y:S01]  /*0ad0*/  FADD.FTZ R93, -R100.reuse, R93 ;  /* 0x0000005d645d7221 */ /* 0x040fe20000010100 */
[C---:B------:R-:W-:Y:S01]  /*0ae0*/  FADD.FTZ R95, -R100.reuse, R95 ;  /* 0x0000005f645f7221 */ /* 0x040fe20000010100 */
[----:B------:R-:W-:Y:S01]  /*0af0*/  FADD.FTZ R107, -R100, R107 ;  /* 0x0000006b646b7221 */ /* 0x000fe20000010100 */
[----:B------:R-:W-:Y:S01]  /*0b00*/  FMUL.FTZ R61, R102, R61 ;  /* 0x0000003d663d7220 */ /* 0x000fe20000410000 */
[----:B------:R-:W-:Y:S01]  /*0b10*/  FFMA.FTZ R86, R52, R115, RZ ;  /* 0x0000007334567223 */ /* 0x000fe200000100ff */
[----:B------:R-:W-:Y:S01]  /*0b20*/  PRMT R100, R66, 0x7632, R100 ;  /* 0x0000763242647816 */ /* 0x000fe20000000064 */
[----:B------:R-:W-:Y:S01]  /*0b30*/  FADD.FTZ R75, R108, R75 ;  /* 0x0000004b6c4b7221 */ /* 0x000fe20000010000 */
[----:B------:R-:W-:Y:S01]  /*0b40*/  SHF.L.U32 R117, R66, 0x10, RZ ;  /* 0x0000001042757819 */ /* 0x000fe200000006ff */
[-C--:B------:R-:W-:Y:S01]  /*0b50*/  FFMA.FTZ R76, R113, R108.reuse, R76 ;  /* 0x0000006c714c7223 */ /* 0x080fe2000001004c */
[----:B------:R-:W-:Y:S01]  /*0b60*/  SHF.L.U32 R56, R56, 0x10, RZ ;  /* 0x0000001038387819 */ /* 0x000fe200000006ff */
        /* <DEDUP_REMOVED lines=11> */
[----:B------:R-:W-:-:S02]  /*0c20*/  SHF.L.U32 R54, R54, 0x10, RZ ;  /* 0x0000001036367819 */ /* 0x000fc400000006ff */
[----:B------:R-:W-:Y:S01]  /*0c30*/  FADD.FTZ R121, R121, R56 ;  /* 0x0000003879797221 */ /* 0x000fe20000010000 */
[----:B------:R-:W-:Y:S02]  /*0c40*/  FFMA.FTZ R88, R59, R56, R88 ;  /* 0x000000383b587223 */ /* 0x000fe40000010058 */
[----:B------:R-:W-:Y:S01]  /*0c50*/  FADD.FTZ R15, R54, R15 ;  /* 0x0000000f360f7221 */ /* 0x000fe20000010000 */
[-C--:B------:R-:W-:Y:S01]  /*0c60*/  FFMA.FTZ R2, R57, R54.reuse, R2 ;  /* 0x0000003639027223 */ /* 0x080fe20000010002 */
[----:B------:R-:W-:Y:S01]  /*0c70*/  FMUL.FTZ R54, R29, R54 ;  /* 0x000000361d367220 */ /* 0x000fe20000410000 */
[----:B------:R-:W-:Y:S01]  /*0c80*/  FADD.FTZ R121, R121, R62 ;  /* 0x0000003e79797221 */ /* 0x000fe20000010000 */
[----:B------:R-:W-:Y:S01]  /*0c90*/  FFMA.FTZ R88, R111, R62, R88 ;  /* 0x0000003e6f587223 */ /* 0x000fe20000010058 */
[C---:B------:R-:W-:Y:S02]  /*0ca0*/  PRMT R92, R64.reuse, 0x7632, R92 ;  /* 0x00007632405c7816 */ /* 0x040fe4000000005c */
[----:B------:R-:W-:Y:S01]  /*0cb0*/  SHF.L.U32 R123, R64, 0x10, RZ ;  /* 0x00000010407b7819 */ /* 0x000fe200000006ff */
[----:B------:R-:W-:-:S02]  /*0cc0*/  IMAD.U32 R64, R53, 0x10000, RZ ;  /* 0x0001000035407824 */ /* 0x000fc400078e00ff */
[----:B------:R-:W-:Y:S01]  /*0cd0*/  FADD.FTZ R121, R121, R54 ;  /* 0x0000003679797221 */ /* 0x000fe20000010000 */
[----:B------:R-:W-:Y:S01]  /*0ce0*/  FFMA.FTZ R104, R57, R54, R88 ;  /* 0x0000003639687223 */ /* 0x000fe20000010058 */
[C---:B------:R-:W-:Y:S01]  /*0cf0*/  FMUL.FTZ R55, R102.reuse, R55 ;  /* 0x0000003766377220 */ /* 0x040fe20000410000 */
[----:B------:R-:W-:Y:S01]  /*0d00*/  FMUL.FTZ R53, R31, R64 ;  /* 0x000000401f357220 */ /* 0x000fe20000410000 */
[----:B------:R-:W-:Y:S01]  /*0d10*/  FMUL.FTZ R86, R102, R87 ;  /* 0x0000005766567220 */ /* 0x000fe20000410000 */
[----:B------:R-:W-:Y:S01]  /*0d20*/  FADD.FTZ R110, R121, R60 ;  /* 0x0000003c796e7221 */ /* 0x000fe20000010000 */
[----:B------:R-:W-:Y:S01]  /*0d30*/  FFMA.FTZ R104, R63, R60, R104 ;  /* 0x0000003c3f687223 */ /* 0x000fe20000010068 */
[----:B------:R-:W-:Y:S01]  /*0d40*/  SHF.L.U32 R92, R92, 0x10, RZ ;  /* 0x000000105c5c7819 */ /* 0x000fe200000006ff */
[C---:B------:R-:W-:Y:S01]  /*0d50*/  IMAD.U32 R119, R65.reuse, 0x10000, RZ ;  /* 0x0001000041777824 */ /* 0x040fe200078e00ff */
[----:B------:R-:W-:Y:S01]  /*0d60*/  PRMT R94, R65, 0x7632, R94 ;  /* 0x00007632415e7816 */ /* 0x000fe2000000005e */
[----:B------:R-:W-:Y:S01]  /*0d70*/  FMUL.FTZ R89, R102, R89 ;  /* 0x0000005966597220 */ /* 0x000fe20000410000 */
[----:B------:R-:W-:Y:S01]  /*0d80*/  FADD.FTZ R17, R64, R17 ;  /* 0x0000001140117221 */ /* 0x000fe20000010000 */
[----:B------:R-:W-:Y:S01]  /*0d90*/  FFMA.FTZ R4, R55, R64, R4 ;  /* 0x0000004037047223 */ /* 0x000fe20000010004 */
[----:B------:R-:W-:Y:S01]  /*0da0*/  FMUL.FTZ R65, R24, R123 ;  /* 0x0000007b18417220 */ /* 0x000fe20000410000 */
[----:B------:R-:W-:Y:S01]  /*0db0*/  FADD.FTZ R70, R117, R70 ;  /* 0x0000004675467221 */ /* 0x000fe20000010000 */
[-C--:B------:R-:W-:Y:S01]  /*0dc0*/  FFMA.FTZ R9, R86, R117.reuse, R9 ;  /* 0x0000007556097223 */ /* 0x080fe20000010009 */
[----:B------:R-:W-:Y:S01]  /*0dd0*/  FMUL.FTZ R87, R20, R117 ;  /* 0x0000007514577220 */ /* 0x000fe20000410000 */
[----:B------:R-:W-:Y:S01]  /*0de0*/  FADD.FTZ R110, R110, R53 ;  /* 0x000000356e6e7221 */ /* 0x000fe20000010000 */
[C---:B------:R-:W-:Y:S01]  /*0df0*/  FMUL.FTZ R64, R102.reuse, R125 ;  /* 0x0000007d66407220 */ /* 0x040fe20000410000 */
[----:B------:R-:W-:Y:S01]  /*0e00*/  FFMA.FTZ R117, R55, R53, R104 ;  /* 0x0000003537757223 */ /* 0x000fe20000010068 */
[----:B------:R-:W-:Y:S01]  /*0e10*/  FMUL.FTZ R88, R102, R109 ;  /* 0x0000006d66587220 */ /* 0x000fe20000410000 */
[----:B------:R-:W-:Y:S01]  /*0e20*/  FADD.FTZ R19, R92, R19 ;  /* 0x000000135c137221 */ /* 0x000fe20000010000 */
[-C--:B------:R-:W-:Y:S01]  /*0e30*/  FFMA.FTZ R6, R89, R92.reuse, R6 ;  /* 0x0000005c59067223 */ /* 0x080fe20000010006 */
[----:B------:R-:W-:Y:S01]  /*0e40*/  FMUL.FTZ R92, R25, R92 ;  /* 0x0000005c195c7220 */ /* 0x000fe20000410000 */
[----:B------:R-:W-:Y:S01]  /*0e50*/  FADD.FTZ R109, R110, R65 ;  /* 0x000000416e6d7221 */ /* 0x000fe20000010000 */
[----:B------:R-:W-:Y:S01]  /*0e60*/  FFMA.FTZ R104, R64, R65, R117 ;  /* 0x0000004140687223 */ /* 0x000fe20000010075 */
[----:B------:R-:W-:Y:S01]  /*0e70*/  SHF.L.U32 R94, R94, 0x10, RZ ;  /* 0x000000105e5e7819 */ /* 0x000fe200000006ff */
[----:B------:R-:W-:Y:S01]  /*0e80*/  FMUL.FTZ R93, R102, R93 ;  /* 0x0000005d665d7220 */ /* 0x000fe20000410000 */
[----:B------:R-:W-:Y:S01]  /*0e90*/  FADD.FTZ R110, R109, R92 ;  /* 0x0000005c6d6e7221 */ /* 0x000fe20000010000 */
[----:B------:R-:W-:Y:S01]  /*0ea0*/  FMUL.FTZ R67, R26, R119 ;  /* 0x000000771a437220 */ /* 0x000fe20000410000 */
        /* <DEDUP_REMOVED lines=15> */
[----:B------:R-:W-:Y:S01]  /*0fa0*/  SHF.L.U32 R106, R106, 0x10, RZ ;  /* 0x000000106a6a7819 */ /* 0x000fe200000006ff */
[----:B------:R-:W-:Y:S01]  /*0fb0*/  FADD.FTZ R72, R103, R72 ;  /* 0x0000004867487221 */ /* 0x000fe20000010000 */
[-C--:B------:R-:W-:Y:S01]  /*0fc0*/  FFMA.FTZ R11, R88, R103.reuse, R11 ;  /* 0x00000067580b7223 */ /* 0x080fe2000001000b */
[----:B------:R-:W-:Y:S01]  /*0fd0*/  FMUL.FTZ R103, R22, R103 ;  /* 0x0000006716677220 */ /* 0x000fe20000410000 */
[----:B------:R-:W-:Y:S01]  /*0fe0*/  FADD.FTZ R110, R117, R100 ;  /* 0x00000064756e7221 */ /* 0x000fe20000010000 */
        /* <DEDUP_REMOVED lines=33> */
.L_x_1075:
        /* <DEDUP_REMOVED lines=68> */
.L_x_1049:
        /* <DEDUP_REMOVED lines=58> */
.L_x_1048:
        /* <DEDUP_REMOVED lines=9> */
[----:B------:R-:W-:Y:S01]  /*1a70*/  SHF.L.U32 R63, R55, 0x10, RZ ;  /* 0x00000010373f7819 */ /* 0x000fe200000006ff */
[----:B------:R-:W-:Y:S01]  /*1a80*/  IMAD.U32 R55, R39, 0x10000, RZ ;  /* 0x0001000027377824 */ /* 0x000fe200078e00ff */
[----:B------:R-:W-:Y:S01]  /*1a90*/  SHF.L.U32 R53, R38, 0x10, RZ ;  /* 0x0000001026357819 */ /* 0x000fe200000006ff */
[----:B------:R-:W-:Y:S01]  /*1aa0*/  FADD.FTZ R62, R62, -R111 ;  /* 0x8000006f3e3e7221 */ /* 0x000fe20000010000 */
[----:B------:R-:W-:Y:S01]  /*1ab0*/  ISETP.GE.U32.AND P1, PT, R90, RZ, PT ;  /* 0x000000ff5a00720c */ /* 0x000fe20003f26070 */
[C---:B------:R-:W-:Y:S01]  /*1ac0*/  FFMA.FTZ R63, R102.reuse, R110, R63 ;  /* 0x0000006e663f7223 */ /* 0x040fe2000001003f */
[C---:B------:R-:W-:Y:S01]  /*1ad0*/  FFMA.FTZ R55, R102.reuse, R60, R55 ;  /* 0x0000003c66377223 */ /* 0x040fe20000010037 */
[----:B------:R-:W-:Y:S01]  /*1ae0*/  FFMA.FTZ R53, R102, R62, R53 ;  /* 0x0000003e66357223 */ /* 0x000fe20000010035 */
[----:B------:R-:W-:Y:S01]  /*1af0*/  LOP3.LUT P5, RZ, R91, 0xff0000, RZ, 0xc0, !PT ;  /* 0x00ff00005bff7812 */ /* 0x000fe200078ac0ff */
[----:B------:R-:W-:Y:S01]  /*1b00*/  FMUL.FTZ R63, R63, UR6 ;  /* 0x000000063f3f7c20 */ /* 0x000fe20008410000 */
[----:B------:R-:W-:Y:S01]  /*1b10*/  FMUL.FTZ R60, R55, UR6 ;  /* 0x00000006373c7c20 */ /* 0x000fe20008410000 */
[----:B------:R-:W-:Y:S01]  /*1b20*/  FMUL.FTZ R53, R53, UR6 ;  /* 0x0000000635357c20 */ /* 0x000fe20008410000 */
[----:B------:R-:W-:Y:S01]  /*1b30*/  LOP3.LUT P4, RZ, R91, 0xff, RZ, 0xc0, !PT ;  /* 0x000000ff5bff7812 */ /* 0x000fe2000788c0ff */
[-CC-:B------:R-:W-:Y:S01]  /*1b40*/  FFMA.FTZ R61, R61, R109.reuse, R106.reuse ;  /* 0x0000006d3d3d7223 */ /* 0x180fe2000001006a */
[----:B------:R-:W-:Y:S01]  /*1b50*/  ISETP.GE.U32.AND.EX P1, PT, R91, 0x1000000, PT, P1 ;  /* 0x010000005b00780c */ /* 0x000fe20003f26110 */
[-CC-:B------:R-:W-:Y:S01]  /*1b60*/  FFMA.FTZ R59, R59, R109.reuse, R106.reuse ;  /* 0x0000006d3b3b7223 */ /* 0x180fe2000001006a */
        /* <DEDUP_REMOVED lines=44> */
.L_x_1051:
        /* <DEDUP_REMOVED lines=70> */
.L_x_1047:
        /* <DEDUP_REMOVED lines=83> */
.L_x_1053:
        /* <DEDUP_REMOVED lines=79> */
.L_x_1052:
        /* <DEDUP_REMOVED lines=90> */
.L_x_1054:
        /* <DEDUP_REMOVED lines=90> */
.L_x_1050:
        /* <DEDUP_REMOVED lines=108> */
.L_x_1057:
        /* <DEDUP_REMOVED lines=87> */
.L_x_1056:
        /* <DEDUP_REMOVED lines=80> */
.L_x_1059:
        /* <DEDUP_REMOVED lines=75> */
.L_x_1055:
        /* <DEDUP_REMOVED lines=75> */
.L_x_1061:
        /* <DEDUP_REMOVED lines=66> */
.L_x_1060:
        /* <DEDUP_REMOVED lines=59> */
.L_x_1062:
        /* <DEDUP_REMOVED lines=53> */
.L_x_1058:
        /* <DEDUP_REMOVED lines=13> */
.L_x_1045:
        /* <DEDUP_REMOVED lines=32> */
.L_x_1044:
[----:B------:R-:W-:Y:S05]  /*6070*/  BSYNC B0 ;  /* 0x0000000000007941 */ /* 0x000fea0003800000 */
.L_x_1043:
        /* <DEDUP_REMOVED lines=50> */
[----:B------:R-:W-:Y:S01]  /*63a0*/  STS.128 [R0+0x400], R4 ;  /* 0x0004000400007388 */ /* 0x000fe20000000c00 */
[----:B----4-:R-:W-:-:S03]  /*63b0*/  FADD.FTZ R13, R13, R18 ;  /* 0x000000120d0d7221 */ /* 0x010fc60000010000 */
[----:B------:R0:W-:Y:S01]  /*63c0*/  STS.128 [R0+0x410], R8 ;  /* 0x0004100800007388 */ /* 0x0001e20000000c00 */
        /* <DEDUP_REMOVED lines=22> */
[----:B-----5:R-:W-:-:S03]  /*6530*/  FADD.FTZ R21, R26, R21 ;  /* 0x000000151a157221 */ /* 0x020fc60000010000 */
[----:B------:R5:W4:Y:S01]  /*6540*/  LDS R11, [R3+0x1e00] ;  /* 0x001e0000030b7984 */ /* 0x000b220000000800 */
[----:B0-----:R-:W-:Y:S01]  /*6550*/  FADD.FTZ R28, R28, R43 ;  /* 0x0000002b1c1c7221 */ /* 0x001fe20000010000 */
[----:B------:R-:W-:Y:S01]  /*6560*/  FADD.FTZ R0, RZ, R0 ;  /* 0x00000000ff007221 */ /* 0x000fe20000010000 */
        /* <DEDUP_REMOVED lines=9> */
[C---:B------:R-:W-:Y:S01]  /*6600*/  IADD3 R2, P0, PT, R3.reuse, UR22, RZ ;  /* 0x0000001603027c10 */ /* 0x040fe2000ff1e0ff */
[----:B-1----:R-:W-:Y:S01]  /*6610*/  FADD.FTZ R7, R30, R7 ;  /* 0x000000071e077221 */ /* 0x002fe20000010000 */
[----:B------:R-:W-:Y:S02]  /*6620*/  IADD3 R4, P1, PT, R3, UR20, RZ ;  /* 0x0000001403047c10 */ /* 0x000fe4000ff3e0ff */
[C---:B------:R-:W-:Y:S01]  /*6630*/  IADD3.X R3, PT, PT, R10.reuse, UR23, RZ, P0, !PT ;  /* 0x000000170a037c10 */ /* 0x040fe200087fe4ff */
        /* <DEDUP_REMOVED lines=14> */
.L_x_1046:
        /* <DEDUP_REMOVED lines=8> */
.L_x_1065:
[----:B------:R-:W-:Y:S05]  /*67a0*/  BSYNC B2 ;  /* 0x0000000000027941 */ /* 0x000fea0003800000 */
.L_x_1064:
        /* <DEDUP_REMOVED lines=8> */
.L_x_1066:
[----:B------:R-:W-:Y:S01]  /*6830*/  FADD.FTZ R112, R117, R106 ;  /* 0x0000006a75707221 */ /* 0x000fe20000010000 */
[----:B------:R-:W-:-:S04]  /*6840*/  HFMA2 R122, -RZ, RZ, 0, 1.1920928955078125e-07 ;  /* 0x00000002ff7a7431 */ /* 0x000fc800000001ff */
[----:B------:R-:W-:Y:S01]  /*6850*/  MOV R123, R112 ;  /* 0x00000070007b7202 */ /* 0x000fe20000000f00 */
[----:B------:R-:W-:-:S07]  /*6860*/  IMAD.MOV.U32 R110, RZ, RZ, R120 ;  /* 0x000000ffff6e7224 */ /* 0x000fce00078e0078 */
[----:B------:R-:W-:Y:S05]  /*6870*/  WARPSYNC.COLLECTIVE R118, `(.L_x_1067) ;  /* 0x0000000076087348 */ /* 0x000fea0003c00000 */
[----:B------:R0:W1:Y:S02]  /*6880*/  SHFL.BFLY P2, R120, R123, R122, R125 ;  /* 0x0c00007a7b787389 */ /* 0x000064000004007d */
[----:B01----:R-:W-:Y:S05]  /*6890*/  ENDCOLLECTIVE ;  /* 0x000000000000791b */ /* 0x003fea0003800000 */
.L_x_1067:
[----:B------:R-:W-:-:S05]  /*68a0*/  FADD.FTZ R110, R109, R110 ;  /* 0x0000006e6d6e7221 */ /* 0x000fca0000010000 */
[----:B------:R-:W-:Y:S01]  /*68b0*/  MOV R123, R110 ;  /* 0x0000006e007b7202 */ /* 0x000fe20000000f00 */
[----:B------:R-:W-:-:S07]  /*68c0*/  IMAD.MOV.U32 R119, RZ, RZ, R120 ;  /* 0x000000ffff777224 */ /* 0x000fce00078e0078 */
[----:B------:R-:W-:Y:S05]  /*68d0*/  WARPSYNC.COLLECTIVE R118, `(.L_x_1068) ;  /* 0x0000000076087348 */ /* 0x000fea0003c00000 */
[----:B------:R0:W1:Y:S02]  /*68e0*/  SHFL.BFLY P2, R120, R123, R122, R125 ;  /* 0x0c00007a7b787389 */ /* 0x000064000004007d */
[----:B01----:R-:W-:Y:S05]  /*68f0*/  ENDCOLLECTIVE ;  /* 0x000000000000791b */ /* 0x003fea0003800000 */
.L_x_1068:
[----:B------:R-:W-:Y:S01]  /*6900*/  FADD.FTZ R119, R112, R119 ;  /* 0x0000007770777221 */ /* 0x000fe20000010000 */
[----:B------:R-:W-:-:S03]  /*6910*/  HFMA2 R122, -RZ, RZ, 0, 2.384185791015625e-07 ;  /* 0x00000004ff7a7431 */ /* 0x000fc600000001ff */
[----:B------:R-:W-:Y:S01]  /*6920*/  IMAD.MOV.U32 R123, RZ, RZ, R119 ;  /* 0x000000ffff7b7224 */ /* 0x000fe200078e0077 */
[----:B------:R-:W-:-:S07]  /*6930*/  MOV R121, R120 ;  /* 0x0000007800797202 */ /* 0x000fce0000000f00 */
[----:B------:R-:W-:Y:S05]  /*6940*/  WARPSYNC.COLLECTIVE R118, `(.L_x_1069) ;  /* 0x0000000076087348 */ /* 0x000fea0003c00000 */
[----:B------:R0:W1:Y:S02]  /*6950*/  SHFL.BFLY P2, R120, R123, R122, R125 ;  /* 0x0c00007a7b787389 */ /* 0x000064000004007d */
[----:B01----:R-:W-:Y:S05]  /*6960*/  ENDCOLLECTIVE ;  /* 0x000000000000791b */ /* 0x003fea0003800000 */
.L_x_1069:
[----:B------:R-:W-:-:S04]  /*6970*/  FADD.FTZ R121, R110, R121 ;  /* 0x000000796e797221 */ /* 0x000fc80000010000 */
[----:B------:R-:W-:Y:S01]  /*6980*/  IMAD.MOV.U32 R123, RZ, RZ, R121 ;  /* 0x000000ffff7b7224 */ /* 0x000fe200078e0079 */
[----:B------:R-:W-:-:S07]  /*6990*/  MOV R106, R120 ;  /* 0x00000078006a7202 */ /* 0x000fce0000000f00 */
[----:B------:R-:W-:Y:S05]  /*69a0*/  WARPSYNC.COLLECTIVE R118, `(.L_x_1070) ;  /* 0x0000000076087348 */ /* 0x000fea0003c00000 */
[----:B------:R0:W1:Y:S02]  /*69b0*/  SHFL.BFLY P2, R120, R123, R122, R125 ;  /* 0x0c00007a7b787389 */ /* 0x000064000004007d */
[----:B01----:R-:W-:Y:S05]  /*69c0*/  ENDCOLLECTIVE ;  /* 0x000000000000791b */ /* 0x003fea0003800000 */
.L_x_1070:
[----:B------:R-:W-:-:S05]  /*69d0*/  FADD.FTZ R116, R119, R106 ;  /* 0x0000006a77747221 */ /* 0x000fca0000010000 */
[----:B------:R-:W-:Y:S01]  /*69e0*/  MOV R123, R116 ;  /* 0x00000074007b7202 */ /* 0x000fe20000000f00 */
[----:B------:R-:W-:Y:S01]  /*69f0*/  IMAD.MOV.U32 R122, RZ, RZ, 0x8 ;  /* 0x00000008ff7a7424 */ /* 0x000fe200078e00ff */
[----:B------:R-:W-:-:S07]  /*6a00*/  MOV R114, R120 ;  /* 0x0000007800727202 */ /* 0x000fce0000000f00 */
[----:B------:R-:W-:Y:S05]  /*6a10*/  WARPSYNC.COLLECTIVE R118, `(.L_x_1071) ;  /* 0x0000000076087348 */ /* 0x000fea0003c00000 */
[----:B------:R0:W1:Y:S02]  /*6a20*/  SHFL.BFLY P2, R120, R123, R122, R125 ;  /* 0x0c00007a7b787389 */ /* 0x000064000004007d */
[----:B01----:R-:W-:Y:S05]  /*6a30*/  ENDCOLLECTIVE ;  /* 0x000000000000791b */ /* 0x003fea0003800000 */
.L_x_1071:
[----:B------:R-:W-:-:S05]  /*6a40*/  FADD.FTZ R114, R121, R114 ;  /* 0x0000007279727221 */ /* 0x000fca0000010000 */
[----:B------:R-:W-:Y:S02]  /*6a50*/  MOV R123, R114 ;  /* 0x00000072007b7202 */ /* 0x000fe40000000f00 */
[----:B------:R-:W-:-:S07]  /*6a60*/  MOV R109, R120 ;  /* 0x00000078006d7202 */ /* 0x000fce0000000f00 */
[----:B------:R-:W-:Y:S05]  /*6a70*/  WARPSYNC.COLLECTIVE R118, `(.L_x_1072) ;  /* 0x0000000076087348 */ /* 0x000fea0003c00000 */
[----:B------:R0:W1:Y:S02]  /*6a80*/  SHFL.BFLY P2, R120, R123, R122, R125 ;  /* 0x0c00007a7b787389 */ /* 0x000064000004007d */
[----:B01----:R-:W-:Y:S05]  /*6a90*/  ENDCOLLECTIVE ;  /* 0x000000000000791b */ /* 0x003fea0003800000 */
.L_x_1072:
[----:B------:R-:W-:Y:S01]  /*6aa0*/  FADD.FTZ R106, R116, R109 ;  /* 0x0000006d746a7221 */ /* 0x000fe20000010000 */
[----:B------:R-:W-:-:S04]  /*6ab0*/  HFMA2 R122, -RZ, RZ, 0, 9.5367431640625e-07 ;  /* 0x00000010ff7a7431 */ /* 0x000fc800000001ff */
[----:B------:R-:W-:Y:S01]  /*6ac0*/  MOV R123, R106 ;  /* 0x0000006a007b7202 */ /* 0x000fe20000000f00 */
[----:B------:R-:W-:-:S07]  /*6ad0*/  IMAD.MOV.U32 R117, RZ, RZ, R120 ;  /* 0x000000ffff757224 */ /* 0x000fce00078e0078 */
[----:B------:R-:W-:Y:S05]  /*6ae0*/  WARPSYNC.COLLECTIVE R118, `(.L_x_1073) ;  /* 0x0000000076087348 */ /* 0x000fea0003c00000 */
[----:B------:R0:W1:Y:S02]  /*6af0*/  SHFL.BFLY P2, R120, R123, R122, R125 ;  /* 0x0c00007a7b787389 */ /* 0x000064000004007d */
[----:B01----:R-:W-:Y:S05]  /*6b00*/  ENDCOLLECTIVE ;  /* 0x000000000000791b */ /* 0x003fea0003800000 */
.L_x_1073:
[----:B------:R-:W-:-:S05]  /*6b10*/  FADD.FTZ R109, R114, R117 ;  /* 0x00000075726d7221 */ /* 0x000fca0000010000 */
[----:B------:R-:W-:Y:S01]  /*6b20*/  MOV R123, R109 ;  /* 0x0000006d007b7202 */ /* 0x000fe20000000f00 */
[----:B------:R-:W-:-:S07]  /*6b30*/  IMAD.MOV.U32 R117, RZ, RZ, R120 ;  /* 0x000000ffff757224 */ /* 0x000fce00078e0078 */
[----:B------:R-:W-:Y:S05]  /*6b40*/  WARPSYNC.COLLECTIVE R118, `(.L_x_1074) ;  /* 0x0000000076087348 */ /* 0x000fea0003c00000 */
[----:B------:R0:W1:Y:S02]  /*6b50*/  SHFL.BFLY P2, R120, R123, R122, R125 ;  /* 0x0c00007a7b787389 */ /* 0x000064000004007d */
[----:B01----:R-:W-:Y:S05]  /*6b60*/  ENDCOLLECTIVE ;  /* 0x000000000000791b */ /* 0x003fea0003800000 */
.L_x_1074:
[----:B------:R-:W-:Y:S01]  /*6b70*/  MOV R110, R120 ;  /* 0x00000078006e7202 */ /* 0x000fe20000000f00 */
[----:B------:R-:W-:Y:S06]  /*6b80*/  BRA `(.L_x_1075) ;  /* 0xffffffa4009c7947 */ /* 0x000fec000383ffff */
.L_x_1076:
        /* <DEDUP_REMOVED lines=15> */
.L_x_3921:


//--------------------- .text._ZN10layer_norm31ln_parallel_residual_bwd_kernelINS_13Kernel_traitsI13__nv_bfloat16S2_fS2_fjLj512ELj1ELj4ELj1ELj16ENS_18Kernel_traits_baseILj512ES2_S2_fS2_fjLj128EEEEELb0ELb0ELb0EEEvNS_9BwdParamsE --------------------------
	.section	.text._ZN10layer_norm31ln_parallel_residual_bwd_kernelINS_13Kernel_traitsI13__nv_bfloat16S2_fS2_fjLj512ELj1ELj4ELj1ELj16ENS_18Kernel_traits_baseILj512ES2_S2_fS2_fjLj128EEEEELb0ELb0ELb0EEEvNS_9BwdParamsE,"ax",@progbits
	.align	128
        .global         _ZN10layer_norm31ln_parallel_residual_bwd_kernelINS_13Kernel_traitsI13__nv_bfloat16S2_fS2_fjLj512ELj1ELj4ELj1ELj16ENS_18Kernel_traits_baseILj512ES2_S2_fS2_fjLj128EEEEELb0ELb0ELb0EEEvNS_9BwdParamsE
        .type           _ZN10layer_norm31ln_parallel_residual_bwd_kernelINS_13Kernel_traitsI13__nv_bfloat16S2_fS2_fjLj512ELj1ELj4ELj1ELj16ENS_18Kernel_traits_baseILj512ES2_S2_fS2_fjLj128EEEEELb0ELb0ELb0EEEvNS_9BwdParamsE,@function
        .size           _ZN10layer_norm31ln_parallel_residual_bwd_kernelINS_13Kernel_traitsI13__nv_bfloat16S2_fS2_fjLj512ELj1ELj4ELj1ELj16ENS_18Kernel_traits_baseILj512ES2_S2_fS2_fjLj128EEEEELb0ELb0ELb0EEEvNS_9BwdParamsE,(.L_x_3922 - _ZN10layer_norm31ln_parallel_residual_bwd_kernelINS_13Kernel_traitsI13__nv_bfloat16S2_fS2_fjLj512ELj1ELj4ELj1ELj16ENS_18Kernel_traits_baseILj512ES2_S2_fS2_fjLj128EEEEELb0ELb0ELb0EEEvNS_9BwdParamsE)
        .other          _ZN10layer_norm31ln_parallel_residual_bwd_kernelINS_13Kernel_traitsI13__nv_bfloat16S2_fS2_fjLj512ELj1ELj4ELj1ELj16ENS_18Kernel_traits_baseILj512ES2_S2_fS2_fjLj128EEEEELb0ELb0ELb0EEEvNS_9BwdParamsE,@"STO_CUDA_ENTRY STV_DEFAULT"
_ZN10layer_norm31ln_parallel_residual_bwd_kernelINS_13Kernel_traitsI13__nv_bfloat16S2_fS2_fjLj512ELj1ELj4ELj1ELj16ENS_18Kernel_traits_baseILj512ES2_S2_fS2_fjLj128EEEEELb0ELb0ELb0EEEvNS_9BwdParamsE:
.text._ZN10layer_norm31ln_parallel_residual_bwd_kernelINS_13Kernel_traitsI13__nv_bfloat16S2_fS2_fjLj512ELj1ELj4ELj1ELj16ENS_18Kernel_traits_baseILj512ES2_S2_fS2_fjLj128EEEEELb0ELb0ELb0EEEvNS_9BwdParamsE:
        /* <DEDUP_REMOVED lines=20> */
[----:B------:R-:W-:Y:S01]  /*0140*/  MOV R15, R9 ;  /* 0x00000009000f7202 */ /* 0x000fe20000000f00 */
[----:B------:R-:W1:Y:S01]  /*0150*/  S2UR UR4, SR_CTAID.X ;  /* 0x00000000000479c3 */ /* 0x000e620000002500 */
[C---:B------:R-:W-:Y:S02]  /*0160*/  ISETP.GE.U32.AND P4, PT, R10.reuse, 0x20, PT ;  /* 0x000000200a00780c */ /* 0x040fe40003f86070 */
[----:B------:R-:W-:-:S05]  /*0170*/  ISETP.GE.U32.AND P0, PT, R10, 0x40, PT ;  /* 0x000000400a00780c */ /* 0x000fca0003f06070 */
[----:B------:R-:W0:Y:S06]  /*0180*/  LDC.64 R6, c[0x0][0x3d0] ;  /* 0x0000f400ff067b82 */ /* 0x000e2c0000000a00 */
[----:B--2---:R-:W-:-:S04]  /*0190*/  @P4 IMAD.WIDE.U32 R2, R15, 0x10, R2 ;  /* 0x000000100f024825 */ /* 0x004fc800078e0002 */
[C---:B---3--:R-:W-:Y:S01]  /*01a0*/  @P4 IMAD.WIDE.U32 R4, R15.reuse, 0x10, R4 ;  /* 0x000000100f044825 */ /* 0x048fe200078e0004 */
[----:B------:R-:W5:Y:S01]  /*01b0*/  @P4 LDG.E.128 R36, desc[UR10][R2.64] ;  /* 0x0000000a02244981 */ /* 0x000f62000c1e1d00 */
[----:B------:R-:W-:-:S03]  /*01c0*/  @P4 LOP3.LUT R15, R15, 0x20, RZ, 0xfc, !PT ;  /* 0x000000200f0f4812 */ /* 0x000fc600078efcff */
[----:B------:R-:W5:Y:S01]  /*01d0*/  @P4 LDG.E.128 R40, desc[UR10][R4.64] ;  /* 0x0000000a04284981 */ /* 0x000f62000c1e1d00 */
[----:B-1----:R-:W-:Y:S01]  /*01e0*/  USHF.L.U32 UR4, UR4, 0x2, URZ ;  /* 0x0000000204047899 */ /* 0x002fe200080006ff */
[----:B------:R-:W-:Y:S01]  /*01f0*/  SHF.R.U32.HI R8, RZ, 0x5, R8 ;  /* 0x00000005ff087819 */ /* 0x000fe20000011608 */
[----:B----4-:R-:W-:-:S04]  /*0200*/  @P0 IMAD.WIDE.U32 R12, R15, 0x10, R12 ;  /* 0x000000100f0c0825 */ /* 0x010fc800078e000c */
[----:B------:R-:W-:Y:S01]  /*0210*/  LOP3.LUT R8, R8, UR4, RZ, 0xfc, !PT ;  /* 0x0000000408087c12 */ /* 0x000fe2000f8efcff */
[----:B------:R1:W5:Y:S01]  /*0220*/  @P0 LDG.E.128 R48, desc[UR10][R12.64] ;  /* 0x0000000a0c300981 */ /* 0x000362000c1e1d00 */
[----:B0-----:R-:W-:-:S05]  /*0230*/  @P0 IMAD.WIDE.U32 R6, R15, 0x10, R6 ;  /* 0x000000100f060825 */ /* 0x001fca00078e0006 */
        /* <DEDUP_REMOVED lines=22> */
[----:B-1----:R-:W-:Y:S02]  /*03a0*/  CS2R R12, SRZ ;  /* 0x00000000000c7805 */ /* 0x002fe4000001ff00 */
        /* <DEDUP_REMOVED lines=13> */
[----:B-----5:R-:W-:Y:S02]  /*0480*/  PRMT R7, R48, 0x7632, R7 ;  /* 0x0000763230077816 */ /* 0x020fe40000000007 */
[----:B------:R-:W-:Y:S02]  /*0490*/  CS2R R52, SRZ ;  /* 0x0000000000347805 */ /* 0x000fe4000001ff00 */
[----:B------:R-:W-:Y:S02]  /*04a0*/  PRMT R6, R44, 0x7632, R6 ;  /* 0x000076322c067816 */ /* 0x000fe40000000006 */
        /* <DEDUP_REMOVED lines=29> */
[----:B------:R-:W-:Y:S02]  /*0680*/  PLOP3.LUT P3, PT, PT, PT, UP0, 0x80, 0x8 ;  /* 0x000000000008781c */ /* 0x000fe40003f6f008 */
[----:B------:R-:W-:Y:S02]  /*0690*/  CS2R R18, SRZ ;  /* 0x0000000000127805 */ /* 0x000fe4000001ff00 */
[----:B------:R-:W-:Y:S02]  /*06a0*/  CS2R R60, SRZ ;  /* 0x00000000003c7805 */ /* 0x000fe4000001ff00 */
[----:B------:R-:W-:-:S07]  /*06b0*/  CS2R R62, SRZ ;  /* 0x00000000003e7805 */ /* 0x000fce000001ff00 */
.L_x_1103:
        /* <DEDUP_REMOVED lines=22> */
[----:B-1----:R-:W-:-:S05]  /*0820*/  IMAD.WIDE.U32 R2, R5, 0x10, R2 ;  /* 0x0000001005027825 */ /* 0x002fca00078e0002 */
[----:B------:R0:W4:Y:S01]  /*0830*/  LDG.E.128 R124, desc[UR10][R2.64] ;  /* 0x0000000a027c7981 */ /* 0x000122000c1e1d00 */
[----:B--2---:R-:W-:-:S05]  /*0840*/  IMAD.WIDE.U32 R132, R5, 0x20, R132 ;  /* 0x0000002005847825 */ /* 0x004fca00078e0084 */
[----:B------:R-:W2:Y:S01]  /*0850*/  LDG.E.128 R128, desc[UR10][R132.64] ;  /* 0x0000000a84807981 */ /* 0x000ea2000c1e1d00 */
[----:B------:R-:W-:Y:S02]  /*0860*/  PRMT R141, R40, 0x7632, R141 ;  /* 0x00007632288d7816 */ /* 0x000fe4000000008d */
[----:B------:R-:W-:Y:S02]  /*0870*/  PRMT R135, R36, 0x7632, R135 ;  /* 0x0000763224877816 */ /* 0x000fe40000000087 */
[----:B------:R-:W-:Y:S02]  /*0880*/  SHF.L.U32 R141, R141, 0x10, RZ ;  /* 0x000000108d8d7819 */ /* 0x000fe400000006ff */
[----:B------:R-:W-:Y:S02]  /*0890*/  SHF.L.U32 R135, R135, 0x10, RZ ;  /* 0x0000001087877819 */ /* 0x000fe400000006ff */
[----:B------:R-:W-:Y:S02]  /*08a0*/  PRMT R143, R42, 0x7632, R143 ;  /* 0x000076322a8f7816 */ /* 0x000fe4000000008f */
[----:B0-----:R-:W-:-:S02]  /*08b0*/  PRMT R3, R37, 0x7632, R3 ;  /* 0x0000763225037816 */ /* 0x001fc40000000003 */
[----:B------:R-:W-:Y:S02]  /*08c0*/  SHF.L.U32 R143, R143, 0x10, RZ ;  /* 0x000000108f8f7819 */ /* 0x000fe400000006ff */
[----:B------:R-:W-:Y:S02]  /*08d0*/  SHF.L.U32 R3, R3, 0x10, RZ ;  /* 0x0000001003037819 */ /* 0x000fe400000006ff */
[----:B------:R-:W-:Y:S02]  /*08e0*/  SHF.L.U32 R140, R36, 0x10, RZ ;  /* 0x00000010248c7819 */ /* 0x000fe400000006ff */
[----:B---3--:R-:W-:Y:S02]  /*08f0*/  PRMT R146, R120, 0x7632, R146 ;  /* 0x0000763278927816 */ /* 0x008fe40000000092 */
[----:B------:R-:W-:Y:S02]  /*0900*/  PRMT R150, R121, 0x7632, R150 ;  /* 0x0000763279967816 */ /* 0x000fe40000000096 */
[----:B------:R-:W-:-:S02]  /*0910*/  SHF.L.U32 R146, R146, 0x10, RZ ;  /* 0x0000001092927819 */ /* 0x000fc400000006ff */
[----:B------:R-:W-:Y:S02]  /*0920*/  SHF.L.U32 R150, R150, 0x10, RZ ;  /* 0x0000001096967819 */ /* 0x000fe400000006ff */
[----:B----4-:R-:W-:Y:S01]  /*0930*/  PRMT R144, R124, 0x7632, R144 ;  /* 0x000076327c907816 */ /* 0x010fe20000000090 */
[----:B------:R-:W-:Y:S01]  /*0940*/  FMUL.FTZ R4, R141, R146 ;  /* 0x000000928d047220 */ /* 0x000fe20000410000 */
[----:B------:R-:W-:Y:S02]  /*0950*/  PRMT R158, R122, 0x7632, R158 ;  /* 0x000076327a9e7816 */ /* 0x000fe4000000009e */
[----:B------:R-:W-:Y:S02]  /*0960*/  SHF.L.U32 R144, R144, 0x10, RZ ;  /* 0x0000001090907819 */ /* 0x000fe400000006ff */
[----:B------:R-:W-:Y:S01]  /*0970*/  SHF.L.U32 R158, R158, 0x10, RZ ;  /* 0x000000109e9e7819 */ /* 0x000fe200000006ff */
[----:B--2---:R-:W-:Y:S01]  /*0980*/  FADD.FTZ R128, -R165, R128 ;  /* 0x00000080a5807221 */ /* 0x004fe20000010100 */
[----:B------:R-:W-:Y:S01]  /*0990*/  PRMT R141, R38, 0x7632, R141 ;  /* 0x00007632268d7816 */ /* 0x000fe2000000008d */
[----:B------:R-:W-:Y:S01]  /*09a0*/  FFMA.FTZ R4, R135, R144, R4 ;  /* 0x0000009087047223 */ /* 0x000fe20000010004 */
[----:B------:R-:W-:Y:S01]  /*09b0*/  PRMT R135, R41, 0x7632, R135 ;  /* 0x0000763229877816 */ /* 0x000fe20000000087 */
[----:B------:R-:W-:Y:S01]  /*09c0*/  FMUL.FTZ R0, R143, R158 ;  /* 0x0000009e8f007220 */ /* 0x000fe20000410000 */
[----:B------:R-:W-:-:S02]  /*09d0*/  PRMT R164, R126, 0x7632, R164 ;  /* 0x000076327ea47816 */ /* 0x000fc400000000a4 */
[----:B------:R-:W-:Y:S02]  /*09e0*/  SHF.L.U32 R135, R135, 0x10, RZ ;  /* 0x0000001087877819 */ /* 0x000fe400000006ff */
[----:B------:R-:W-:Y:S02]  /*09f0*/  SHF.L.U32 R141, R141, 0x10, RZ ;  /* 0x000000108d8d7819 */ /* 0x000fe400000006ff */
[----:B------:R-:W-:Y:S01]  /*0a00*/  SHF.L.U32 R164, R164, 0x10, RZ ;  /* 0x00000010a4a47819 */ /* 0x000fe200000006ff */
[----:B------:R-:W-:Y:S01]  /*0a10*/  FMUL.FTZ R2, R135, R150 ;  /* 0x0000009687027220 */ /* 0x000fe20000410000 */
[----:B------:R-:W-:Y:S01]  /*0a20*/  PRMT R154, R125, 0x7632, R154 ;  /* 0x000076327d9a7816 */ /* 0x000fe2000000009a */
[----:B------:R-:W2:Y:S01]  /*0a30*/  LDG.E.128 R132, desc[UR10][R132.64+0x10] ;  /* 0x0000100a84847981 */ /* 0x000ea2000c1e1d00 */
[----:B------:R-:W-:Y:S01]  /*0a40*/  SHF.L.U32 R143, R124, 0x10, RZ ;  /* 0x000000107c8f7819 */ /* 0x000fe200000006ff */
[----:B------:R-:W-:Y:S01]  /*0a50*/  FFMA.FTZ R0, R141, R164, R0 ;  /* 0x000000a48d007223 */ /* 0x000fe20000010000 */
[----:B------:R-:W-:-:S02]  /*0a60*/  SHF.L.U32 R154, R154, 0x10, RZ ;  /* 0x000000109a9a7819 */ /* 0x000fc400000006ff */
[----:B------:R-:W-:Y:S02]  /*0a70*/  SHF.L.U32 R141, R120, 0x10, RZ ;  /* 0x00000010788d7819 */ /* 0x000fe400000006ff */
[----:B------:R-:W-:Y:S01]  /*0a80*/  SHF.L.U32 R120, R40, 0x10, RZ ;  /* 0x0000001028787819 */ /* 0x000fe200000006ff */
[----:B------:R-:W-:-:S04]  /*0a90*/  FFMA.FTZ R2, R3, R154, R2 ;  /* 0x0000009a03027223 */ /* 0x000fc80000010002 */
[----:B------:R-:W-:Y:S01]  /*0aa0*/  FMUL.FTZ R3, R120, R141 ;  /* 0x0000008d78037220 */ /* 0x000fe20000410000 */
[----:B------:R-:W-:Y:S02]  /*0ab0*/  SHF.L.U32 R121, R121, 0x10, RZ ;  /* 0x0000001079797819 */ /* 0x000fe400000006ff */
[----:B------:R-:W-:Y:S01]  /*0ac0*/  SHF.L.U32 R120, R41, 0x10, RZ ;  /* 0x0000001029787819 */ /* 0x000fe200000006ff */
[----:B------:R-:W-:Y:S01]  /*0ad0*/  FFMA.FTZ R140, R140, R143, R3 ;  /* 0x0000008f8c8c7223 */ /* 0x000fe20000010003 */
[----:B-----5:R-:W-:Y:S01]  /*0ae0*/  FMUL.FTZ R3, R139, R128 ;  /* 0x000000808b037220 */ /* 0x020fe20000410000 */
[----:B------:R-:W-:Y:S01]  /*0af0*/  FADD.FTZ R84, R84, R141 ;  /* 0x0000008d54547221 */ /* 0x000fe20000010000 */
[----:B------:R-:W-:Y:S02]  /*0b00*/  SHF.L.U32 R125, R125, 0x10, RZ ;  /* 0x000000107d7d7819 */ /* 0x000fe400000006ff */
[----:B------:R-:W-:Y:S01]  /*0b10*/  FFMA.FTZ R76, R3, R141, R76 ;  /* 0x0000008d034c7223 */ /* 0x000fe2000001004c */
[----:B------:R-:W-:Y:S01]  /*0b20*/  FMUL.FTZ R141, R120, R121 ;  /* 0x00000079788d7220 */ /* 0x000fe20000410000 */
[----:B------:R-:W-:-:S02]  /*0b30*/  SHF.L.U32 R120, R37, 0x10, RZ ;  /* 0x0000001025787819 */ /* 0x000fc400000006ff */
[----:B------:R-:W-:Y:S01]  /*0b40*/  ISETP.NE.U32.AND P0, PT, RZ, UR12, PT ;  /* 0x0000000cff007c0c */ /* 0x000fe2000bf05070 */
[----:B------:R-:W-:Y:S01]  /*0b50*/  FADD.FTZ R64, R64, R143 ;  /* 0x0000008f40407221 */ /* 0x000fe20000010000 */
[----:B------:R-:W-:Y:S01]  /*0b60*/  FFMA.FTZ R52, R3, R143, R52 ;  /* 0x0000008f03347223 */ /* 0x000fe20000010034 */
[----:B------:R-:W-:Y:S01]  /*0b70*/  FFMA.FTZ R141, R120, R125, R141 ;  /* 0x0000007d788d7223 */ /* 0x000fe2000001008d */
[----:B------:R-:W-:Y:S01]  /*0b80*/  FADD.FTZ R142, -R165, R129 ;  /* 0x00000081a58e7221 */ /* 0x000fe20000010100 */
[----:B------:R-:W-:Y:S02]  /*0b90*/  PRMT R143, R43, 0x7632, R143 ;  /* 0x000076322b8f7816 */ /* 0x000fe4000000008f */
[----:B------:R-:W-:Y:S02]  /*0ba0*/  PRMT R120, R123, 0x7632, R120 ;  /* 0x000076327b787816 */ /* 0x000fe40000000078 */
[----:B------:R-:W-:Y:S01]  /*0bb0*/  ISETP.NE.AND.EX P0, PT, RZ, UR13, PT, P0 ;  /* 0x0000000dff007c0c */ /* 0x000fe2000bf05300 */
[----:B------:R-:W-:Y:S01]  /*0bc0*/  FMUL.FTZ R142, R139, R142 ;  /* 0x0000008e8b8e7220 */ /* 0x000fe20000410000 */
[----:B------:R-:W-:-:S02]  /*0bd0*/  SHF.L.U32 R143, R143, 0x10, RZ ;  /* 0x000000108f8f7819 */ /* 0x000fc400000006ff */
[----:B------:R-:W-:Y:S02]  /*0be0*/  SHF.L.U32 R120, R120, 0x10, RZ ;  /* 0x0000001078787819 */ /* 0x000fe400000006ff */
[----:B------:R-:W-:Y:S02]  /*0bf0*/  PRMT R129, R39, 0x7632, R129 ;  /* 0x0000763227817816 */ /* 0x000fe40000000081 */
[----:B------:R-:W-:Y:S01]  /*0c00*/  PRMT R124, R127, 0x7632, R124 ;  /* 0x000076327f7c7816 */ /* 0x000fe2000000007c */
[----:B------:R-:W-:Y:S01]  /*0c10*/  FADD.FTZ R65, R65, R144 ;  /* 0x0000009041417221 */ /* 0x000fe20000010000 */
[----:B------:R-:W-:Y:S01]  /*0c20*/  FFMA.FTZ R53, R142, R144, R53 ;  /* 0x000000908e357223 */ /* 0x000fe20000010035 */
[----:B------:R-:W-:Y:S01]  /*0c30*/  SHF.L.U32 R129, R129, 0x10, RZ ;  /* 0x0000001081817819 */ /* 0x000fe200000006ff */
[----:B------:R-:W-:Y:S01]  /*0c40*/  FMUL.FTZ R144, R143, R120 ;  /* 0x000000788f907220 */ /* 0x000fe20000410000 */
[----:B------:R-:W-:-:S05]  /*0c50*/  SHF.L.U32 R124, R124, 0x10, RZ ;  /* 0x000000107c7c7819 */ /* 0x000fca00000006ff */
[----:B------:R-:W-:Y:S02]  /*0c60*/  FFMA.FTZ R144, R129, R124, R144 ;  /* 0x0000007c81907223 */ /* 0x000fe40000010090 */
[----:B------:R-:W0:Y:S01]  /*0c70*/  @P0 LDC.64 R128, c[0x0][0x438] ;  /* 0x00010e00ff800b82 */ /* 0x000e220000000a00 */
[----:B------:R-:W-:Y:S01]  /*0c80*/  FADD.FTZ R130, -R165, R130 ;  /* 0x00000082a5827221 */ /* 0x000fe20000010100 */
[----:B------:R-:W-:Y:S01]  /*0c90*/  FADD.FTZ R85, R85, R146 ;  /* 0x0000009255557221 */ /* 0x000fe20000010000 */
[----:B------:R-:W-:Y:S01]  /*0ca0*/  FFMA.FTZ R77, R142, R146, R77 ;  /* 0x000000928e4d7223 */ /* 0x000fe2000001004d */
[----:B------:R-:W-:Y:S01]  /*0cb0*/  FADD.FTZ R146, -R165, R131 ;  /* 0x00000083a5927221 */ /* 0x000fe20000010100 */
[C---:B------:R-:W-:Y:S01]  /*0cc0*/  FMUL.FTZ R143, R139.reuse, R130 ;  /* 0x000000828b8f7220 */ /* 0x040fe20000410000 */
[----:B------:R-:W-:Y:S02]  /*0cd0*/  FADD.FTZ R66, R66, R125 ;  /* 0x0000007d42427221 */ /* 0x000fe40000010000 */
[----:B------:R-:W-:Y:S01]  /*0ce0*/  FMUL.FTZ R146, R139, R146 ;  /* 0x000000928b927220 */ /* 0x000fe20000410000 */
[----:B------:R-:W-:Y:S01]  /*0cf0*/  FFMA.FTZ R54, R143, R125, R54 ;  /* 0x0000007d8f367223 */ /* 0x000fe20000010036 */
[----:B------:R-:W-:-:S02]  /*0d00*/  SHF.L.U32 R125, R122, 0x10, RZ ;  /* 0x000000107a7d7819 */ /* 0x000fc400000006ff */
[----:B------:R-:W-:Y:S01]  /*0d10*/  SHF.L.U32 R122, R42, 0x10, RZ ;  /* 0x000000102a7a7819 */ /* 0x000fe200000006ff */
[----:B------:R-:W-:Y:S01]  /*0d20*/  FADD.FTZ R86, R86, R121 ;  /* 0x0000007956567221 */ /* 0x000fe20000010000 */
[----:B------:R-:W-:Y:S01]  /*0d30*/  FFMA.FTZ R78, R143, R121, R78 ;  /* 0x000000798f4e7223 */ /* 0x000fe2000001004e */
[----:B------:R-:W-:Y:S01]  /*0d40*/  FADD.FTZ R87, R87, R150 ;  /* 0x0000009657577221 */ /* 0x000fe20000010000 */
[C---:B------:R-:W-:Y:S01]  /*0d50*/  FFMA.FTZ R79, R146.reuse, R150, R79 ;  /* 0x00000096924f7223 */ /* 0x040fe2000001004f */
[----:B------:R-:W-:Y:S01]  /*0d60*/  FADD.FTZ R67, R67, R154 ;  /* 0x0000009a43437221 */ /* 0x000fe20000010000 */
[----:B------:R-:W-:Y:S01]  /*0d70*/  FFMA.FTZ R55, R146, R154, R55 ;  /* 0x0000009a92377223 */ /* 0x000fe20000010037 */
[----:B------:R-:W-:Y:S01]  /*0d80*/  SHF.L.U32 R121, R126, 0x10, RZ ;  /* 0x000000107e797819 */ /* 0x000fe200000006ff */
[----:B0-----:R-:W-:Y:S01]  /*0d90*/  @P0 IMAD.WIDE.U32 R128, R5, 0x20, R128 ;  /* 0x0000002005800825 */ /* 0x001fe200078e0080 */
[----:B------:R-:W-:-:S04]  /*0da0*/  SHF.L.U32 R150, R38, 0x10, RZ ;  /* 0x0000001026967819 */ /* 0x000fc800000006ff */
[----:B------:R-:W5:Y:S04]  /*0db0*/  @P0 LDG.E.128 R96, desc[UR10][R128.64] ;  /* 0x0000000a80600981 */ /* 0x000f68000c1e1d00 */
[----:B------:R0:W5:Y:S01]  /*0dc0*/  @P0 LDG.E.128 R100, desc[UR10][R128.64+0x10] ;  /* 0x0000100a80640981 */ /* 0x000162000c1e1d00 */
[----:B------:R-:W-:Y:S01]  /*0dd0*/  FADD.FTZ R68, R68, R121 ;  /* 0x0000007944447221 */ /* 0x000fe20000010000 */
[----:B------:R-:W-:Y:S01]  /*0de0*/  SHF.L.U32 R123, R123, 0x10, RZ ;  /* 0x000000107b7b7819 */ /* 0x000fe200000006ff */
[----:B0-----:R-:W-:-:S04]  /*0df0*/  FMUL.FTZ R129, R122, R125 ;  /* 0x0000007d7a817220 */ /* 0x001fc80000410000 */
[----:B------:R-:W-:Y:S01]  /*0e00*/  FFMA.FTZ R150, R150, R121, R129 ;  /* 0x0000007996967223 */ /* 0x000fe20000010081 */
[----:B------:R-:W-:Y:S01]  /*0e10*/  FADD.FTZ R89, R89, R158 ;  /* 0x0000009e59597221 */ /* 0x000fe20000010000 */
[----:B------:R-:W-:Y:S01]  /*0e20*/  FADD.FTZ R69, R69, R164 ;  /* 0x000000a445457221 */ /* 0x000fe20000010000 */
[----:B------:R-:W-:Y:S01]  /*0e30*/  SHF.L.U32 R127, R127, 0x10, RZ ;  /* 0x000000107f7f7819 */ /* 0x000fe200000006ff */
[----:B------:R-:W-:Y:S01]  /*0e40*/  FADD.FTZ R90, R90, R123 ;  /* 0x0000007b5a5a7221 */ /* 0x000fe20000010000 */
[----:B------:R-:W-:Y:S01]  /*0e50*/  FADD.FTZ R91, R91, R120 ;  /* 0x000000785b5b7221 */ /* 0x000fe20000010000 */
[----:B------:R-:W-:Y:S01]  /*0e60*/  FADD.FTZ R88, R88, R125 ;  /* 0x0000007d58587221 */ /* 0x000fe20000010000 */
[----:B------:R-:W-:Y:S01]  /*0e70*/  FADD.FTZ R71, R71, R124 ;  /* 0x0000007c47477221 */ /* 0x000fe20000010000 */
[----:B------:R-:W-:Y:S01]  /*0e80*/  FADD.FTZ R70, R70, R127 ;  /* 0x0000007f46467221 */ /* 0x000fe20000010000 */
[----:B------:R-:W-:Y:S01]  /*0e90*/  IADD3 R128, PT, PT, R5, 0x20, RZ ;  /* 0x0000002005807810 */ /* 0x000fe20007ffe0ff */
[C---:B--2---:R-:W-:Y:S01]  /*0ea0*/  FADD.FTZ R132, -R165.reuse, R132 ;  /* 0x00000084a5847221 */ /* 0x044fe20000010100 */
[----:B------:R-:W-:-:S03]  /*0eb0*/  FADD.FTZ R154, -R165, R133 ;  /* 0x00000085a59a7221 */ /* 0x000fc60000010100 */
[C---:B------:R-:W-:Y:S01]  /*0ec0*/  FMUL.FTZ R149, R139.reuse, R132 ;  /* 0x000000848b957220 */ /* 0x040fe20000410000 */
[----:B------:R-:W-:Y:S01]  /*0ed0*/  FMUL.FTZ R154, R139, R154 ;  /* 0x0000009a8b9a7220 */ /* 0x000fe20000410000 */
[----:B------:R-:W-:Y:S02]  /*0ee0*/  FADD.FTZ R134, -R165, R134 ;  /* 0x00000086a5867221 */ /* 0x000fe40000010100 */
[----:B------:R-:W-:Y:S01]  /*0ef0*/  FFMA.FTZ R56, R149, R121, R56 ;  /* 0x0000007995387223 */ /* 0x000fe20000010038 */
[----:B------:R-:W-:Y:S01]  /*0f00*/  SHF.L.U32 R121, R43, 0x10, RZ ;  /* 0x000000102b797819 */ /* 0x000fe200000006ff */
[C---:B------:R-:W-:Y:S01]  /*0f10*/  FFMA.FTZ R81, R154.reuse, R158, R81 ;  /* 0x0000009e9a517223 */ /* 0x040fe20000010051 */
[----:B------:R-:W-:Y:S01]  /*0f20*/  FFMA.FTZ R57, R154, R164, R57 ;  /* 0x000000a49a397223 */ /* 0x000fe20000010039 */
[----:B------:R-:W-:Y:S01]  /*0f30*/  SHF.L.U32 R158, R39, 0x10, RZ ;  /* 0x00000010279e7819 */ /* 0x000fe200000006ff */
[----:B------:R-:W-:Y:S01]  /*0f40*/  FMUL.FTZ R161, R139, R134 ;  /* 0x000000868ba17220 */ /* 0x000fe20000410000 */
[----:B------:R-:W-:Y:S01]  /*0f50*/  FMUL.FTZ R121, R121, R123 ;  /* 0x0000007b79797220 */ /* 0x000fe20000410000 */
[----:B------:R-:W-:-:S02]  /*0f60*/  FADD.FTZ R164, -R165, R135 ;  /* 0x00000087a5a47221 */ /* 0x000fc40000010100 */
[----:B------:R-:W-:Y:S01]  /*0f70*/  FFMA.FTZ R82, R161, R123, R82 ;  /* 0x0000007ba1527223 */ /* 0x000fe20000010052 */
[----:B------:R-:W-:Y:S01]  /*0f80*/  FFMA.FTZ R158, R158, R127, R121 ;  /* 0x0000007f9e9e7223 */ /* 0x000fe20000010079 */
[----:B------:R-:W-:Y:S01]  /*0f90*/  FMUL.FTZ R164, R139, R164 ;  /* 0x000000a48ba47220 */ /* 0x000fe20000410000 */
[----:B------:R-:W-:Y:S01]  /*0fa0*/  FADD.FTZ R121, RZ, R140 ;  /* 0x0000008cff797221 */ /* 0x000fe20000010000 */
[----:B------:R-:W-:Y:S02]  /*0fb0*/  FFMA.FTZ R123, R3, R140, RZ ;  /* 0x0000008c037b7223 */ /* 0x000fe400000100ff */
        /* <DEDUP_REMOVED lines=13> */
[----:B------:R-:W-:Y:S01]  /*1090*/  FFMA.FTZ R80, R149, R125, R80 ;  /* 0x0000007d95507223 */ /* 0x000fe20000010050 */
[----:B------:R-:W-:Y:S01]  /*10a0*/  FFMA.FTZ R58, R161, R127, R58 ;  /* 0x0000007fa13a7223 */ /* 0x000fe2000001003a */
[C---:B------:R-:W-:Y:S01]  /*10b0*/  FFMA.FTZ R59, R164.reuse, R124, R59 ;  /* 0x0000007ca43b7223 */ /* 0x040fe2000001003b */
[----:B------:R-:W-:Y:S01]  /*10c0*/  FADD.FTZ R167, R121, R144 ;  /* 0x0000009079a77221 */ /* 0x000fe20000010000 */
[----:B------:R-:W-:-:S07]  /*10d0*/  FFMA.FTZ R166, R164, R144, R123 ;  /* 0x00000090a4a67223 */ /* 0x000fce000001007b */
.L_x_1079:
[----:B------:R-:W-:Y:S05]  /*10e0*/  BSYNC.RECONVERGENT B0 ;  /* 0x0000000000007941 */ /* 0x000fea0003800200 */
.L_x_1078:
[----:B------:R-:W-:Y:S04]  /*10f0*/  BSSY.RECONVERGENT B0, `(.L_x_1080) ;  /* 0x0000090000007945 */ /* 0x000fe80003800200 */
[----:B------:R-:W-:Y:S05]  /*1100*/  @!P2 BRA `(.L_x_1081) ;  /* 0x000000080038a947 */ /* 0x000fea0003800000 */
[----:B------:R-:W0:Y:S08]  /*1110*/  LDC.64 R120, c[0x0][0x430] ;  /* 0x00010c00ff787b82 */ /* 0x000e300000000a00 */
[----:B------:R-:W1:Y:S01]  /*1120*/  LDC.64 R124, c[0x0][0x428] ;  /* 0x00010a00ff7c7b82 */ /* 0x000e620000000a00 */
[----:B------:R-:W-:Y:S02]  /*1130*/  ISETP.NE.U32.AND P0, PT, RZ, UR12, PT ;  /* 0x0000000cff007c0c */ /* 0x000fe4000bf05070 */
[----:B------:R-:W-:-:S05]  /*1140*/  PRMT R135, R50, 0x7632, R135 ;  /* 0x0000763232877816 */ /* 0x000fca0000000087 */
[----:B------:R-:W2:Y:S01]  /*1150*/  LDC.64 R174, c[0x0][0x3a8] ;  /* 0x0000ea00ffae7b82 */ /* 0x000ea20000000a00 */
[----:B0-----:R-:W-:-:S06]  /*1160*/  IMAD.WIDE.U32 R120, R128, 0x10, R120 ;  /* 0x0000001080787825 */ /* 0x001fcc00078e0078 */
[----:B------:R-:W3:Y:S01]  /*1170*/  LDG.E.128 R120, desc[UR10][R120.64] ;  /* 0x0000000a78787981 */ /* 0x000ee2000c1e1d00 */
[----:B-1----:R-:W-:-:S06]  /*1180*/  IMAD.WIDE.U32 R124, R128, 0x10, R124 ;  /* 0x00000010807c7825 */ /* 0x002fcc00078e007c */
[----:B------:R-:W4:Y:S01]  /*1190*/  LDG.E.128 R124, desc[UR10][R124.64] ;  /* 0x0000000a7c7c7981 */ /* 0x000f22000c1e1d00 */
[----:B------:R-:W-:-:S13]  /*11a0*/  ISETP.NE.AND.EX P0, PT, RZ, UR13, PT, P0 ;  /* 0x0000000dff007c0c */ /* 0x000fda000bf05300 */
[----:B------:R-:W0:Y:S01]  /*11b0*/  @P0 LDC.64 R130, c[0x0][0x438] ;  /* 0x00010e00ff820b82 */ /* 0x000e220000000a00 */
[----:B------:R-:W-:Y:S02]  /*11c0*/  SHF.L.U32 R135, R135, 0x10, RZ ;  /* 0x0000001087877819 */ /* 0x000fe400000006ff */
[----:B------:R-:W-:Y:S02]  /*11d0*/  PRMT R137, R46, 0x7632, R137 ;  /* 0x000076322e897816 */ /* 0x000fe40000000089 */
[----:B------:R-:W-:Y:S02]  /*11e0*/  PRMT R133, R49, 0x7632, R133 ;  /* 0x0000763231857816 */ /* 0x000fe40000000085 */
[----:B------:R-:W-:Y:S02]  /*11f0*/  SHF.L.U32 R137, R137, 0x10, RZ ;  /* 0x0000001089897819 */ /* 0x000fe400000006ff */
[----:B------:R-:W-:Y:S02]  /*1200*/  PRMT R129, R45, 0x7632, R129 ;  /* 0x000076322d817816 */ /* 0x000fe40000000081 */
[----:B------:R-:W-:-:S02]  /*1210*/  SHF.L.U32 R133, R133, 0x10, RZ ;  /* 0x0000001085857819 */ /* 0x000fc400000006ff */
[----:B------:R-:W-:Y:S01]  /*1220*/  SHF.L.U32 R129, R129, 0x10, RZ ;  /* 0x0000001081817819 */ /* 0x000fe200000006ff */
[----:B0-----:R-:W-:-:S05]  /*1230*/  @P0 IMAD.WIDE.U32 R130, R128, 0x20, R130 ;  /* 0x0000002080820825 */ /* 0x001fca00078e0082 */
[----:B------:R-:W5:Y:S04]  /*1240*/  @P0 LDG.E.128 R32, desc[UR10][R130.64] ;  /* 0x0000000a82200981 */ /* 0x000f68000c1e1d00 */
[----:B------:R0:W5:Y:S01]  /*1250*/  @P0 LDG.E.128 R28, desc[UR10][R130.64+0x10] ;  /* 0x0000100a821c0981 */ /* 0x000162000c1e1d00 */
[----:B------:R-:W-:Y:S01]  /*1260*/  SHF.L.U32 R138, R44, 0x10, RZ ;  /* 0x000000102c8a7819 */ /* 0x000fe200000006ff */
[----:B--2---:R-:W-:Y:S01]  /*1270*/  IMAD.WIDE.U32 R174, R128, 0x20, R174 ;  /* 0x0000002080ae7825 */ /* 0x004fe200078e00ae */
[----:B---3--:R-:W-:Y:S02]  /*1280*/  PRMT R160, R122, 0x7632, R160 ;  /* 0x000076327aa07816 */ /* 0x008fe400000000a0 */
[----:B------:R-:W-:Y:S02]  /*1290*/  PRMT R156, R121, 0x7632, R156 ;  /* 0x00007632799c7816 */ /* 0x000fe4000000009c */
[----:B------:R-:W-:-:S02]  /*12a0*/  SHF.L.U32 R160, R160, 0x10, RZ ;  /* 0x00000010a0a07819 */ /* 0x000fc400000006ff */
[----:B------:R-:W-:Y:S02]  /*12b0*/  SHF.L.U32 R156, R156, 0x10, RZ ;  /* 0x000000109c9c7819 */ /* 0x000fe400000006ff */
[----:B----4-:R-:W-:Y:S01]  /*12c0*/  PRMT R162, R126, 0x7632, R162 ;  /* 0x000076327ea27816 */ /* 0x010fe200000000a2 */
[----:B0-----:R-:W-:Y:S01]  /*12d0*/  FMUL.FTZ R130, R135, R160 ;  /* 0x000000a087827220 */ /* 0x001fe20000410000 */
[----:B------:R-:W-:Y:S01]  /*12e0*/  PRMT R168, R125, 0x7632, R168 ;  /* 0x000076327da87816 */ /* 0x000fe200000000a8 */
[----:B------:R-:W-:Y:S01]  /*12f0*/  FMUL.FTZ R136, R133, R156 ;  /* 0x0000009c85887220 */ /* 0x000fe20000410000 */
[----:B------:R-:W-:Y:S01]  /*1300*/  SHF.L.U32 R162, R162, 0x10, RZ ;  /* 0x00000010a2a27819 */ /* 0x000fe200000006ff */
[----:B------:R-:W2:Y:S01]  /*1310*/  LDG.E.128 R132, desc[UR10][R174.64+0x10] ;  /* 0x0000100aae847981 */ /* 0x000ea2000c1e1d00 */
[----:B------:R-:W-:Y:S02]  /*1320*/  SHF.L.U32 R168, R168, 0x10, RZ ;  /* 0x00000010a8a87819 */ /* 0x000fe400000006ff */
[----:B------:R-:W-:Y:S01]  /*1330*/  SHF.L.U32 R147, R120, 0x10, RZ ;  /* 0x0000001078937819 */ /* 0x000fe200000006ff */
[----:B------:R-:W-:Y:S01]  /*1340*/  FFMA.FTZ R137, R137, R162, R130 ;  /* 0x000000a289897223 */ /* 0x000fe20000010082 */
[----:B------:R-:W-:Y:S01]  /*1350*/  SHF.L.U32 R130, R48, 0x10, RZ ;  /* 0x0000001030827819 */ /* 0x000fe200000006ff */
[----:B------:R-:W-:Y:S01]  /*1360*/  FFMA.FTZ R136, R129, R168, R136 ;  /* 0x000000a881887223 */ /* 0x000fe20000010088 */
[----:B------:R-:W-:-:S03]  /*1370*/  SHF.L.U32 R151, R124, 0x10, RZ ;  /* 0x000000107c977819 */ /* 0x000fc600000006ff */
[----:B------:R-:W-:-:S04]  /*1380*/  FMUL.FTZ R129, R130, R147 ;  /* 0x0000009382817220 */ /* 0x000fc80000410000 */
[----:B------:R-:W-:Y:S02]  /*1390*/  FFMA.FTZ R138, R138, R151, R129 ;  /* 0x000000978a8a7223 */ /* 0x000fe40000010081 */
[----:B------:R-:W3:Y:S01]  /*13a0*/  LDG.E.128 R128, desc[UR10][R174.64] ;  /* 0x0000000aae807981 */ /* 0x000ee2000c1e1d00 */
[----:B------:R-:W-:Y:S02]  /*13b0*/  PRMT R120, R120, 0x7632, R120 ;  /* 0x0000763278787816 */ /* 0x000fe40000000078 */
[----:B------:R-:W-:Y:S01]  /*13c0*/  PRMT R124, R124, 0x7632, R124 ;  /* 0x000076327c7c7816 */ /* 0x000fe2000000007c */
[----:B------:R-:W-:-:S03]  /*13d0*/  FADD.FTZ R16, R16, R147 ;  /* 0x0000009310107221 */ /* 0x000fc60000010000 */
[----:B------:R-:W-:Y:S02]  /*13e0*/  SHF.L.U32 R124, R124, 0x10, RZ ;  /* 0x000000107c7c7819 */ /* 0x000fe400000006ff */
[----:B------:R-:W-:Y:S02]  /*13f0*/  SHF.L.U32 R121, R121, 0x10, RZ ;  /* 0x0000001079797819 */ /* 0x000fe400000006ff */
[----:B------:R-:W-:Y:S02]  /*1400*/  SHF.L.U32 R125, R125, 0x10, RZ ;  /* 0x000000107d7d7819 */ /* 0x000fe400000006ff */
[----:B------:R-:W-:-:S03]  /*1410*/  SHF.L.U32 R153, R45, 0x10, RZ ;  /* 0x000000102d997819 */ /* 0x000fc600000006ff */
[----:B------:R-:W-:Y:S01]  /*1420*/  FADD.FTZ R26, R26, R125 ;  /* 0x0000007d1a1a7221 */ /* 0x000fe20000010000 */
[----:B------:R-:W-:Y:S01]  /*1430*/  FADD.FTZ R18, R18, R121 ;  /* 0x0000007912127221 */ /* 0x000fe20000010000 */
[----:B------:R-:W-:Y:S01]  /*1440*/  FADD.FTZ R19, R19, R156 ;  /* 0x0000009c13137221 */ /* 0x000fe20000010000 */
[----:B------:R-:W-:Y:S01]  /*1450*/  FADD.FTZ R25, R25, R124 ;  /* 0x0000007c19197221 */ /* 0x000fe20000010000 */
[----:B------:R-:W-:Y:S01]  /*1460*/  FADD.FTZ R113, R113, R162 ;  /* 0x000000a271717221 */ /* 0x000fe20000010000 */
[----:B------:R-:W-:Y:S01]  /*1470*/  FADD.FTZ R61, R61, R160 ;  /* 0x000000a03d3d7221 */ /* 0x000fe20000010000 */
[----:B------:R-:W-:Y:S02]  /*1480*/  SHF.L.U32 R126, R126, 0x10, RZ ;  /* 0x000000107e7e7819 */ /* 0x000fe400000006ff */
[----:B------:R-:W-:Y:S01]  /*1490*/  SHF.L.U32 R157, R46, 0x10, RZ ;  /* 0x000000102e9d7819 */ /* 0x000fe200000006ff */
[----:B------:R-:W-:Y:S01]  /*14a0*/  FADD.FTZ R24, R24, R151 ;  /* 0x0000009718187221 */ /* 0x000fe20000010000 */
[----:B------:R-:W-:Y:S01]  /*14b0*/  FADD.FTZ R27, R27, R168 ;  /* 0x000000a81b1b7221 */ /* 0x000fe20000010000 */
[----:B------:R-:W-:Y:S01]  /*14c0*/  FADD.FTZ R112, R112, R126 ;  /* 0x0000007e70707221 */ /* 0x000fe20000010000 */
[----:B---3--:R-:W-:-:S04]  /*14d0*/  FADD.FTZ R172, -R165, R128 ;  /* 0x00000080a5ac7221 */ /* 0x008fc80000010100 */
[----:B-----5:R-:W-:Y:S01]  /*14e0*/  FMUL.FTZ R145, R139, R172 ;  /* 0x000000ac8b917220 */ /* 0x020fe20000410000 */
[----:B------:R-:W-:Y:S02]  /*14f0*/  SHF.L.U32 R172, R120, 0x10, RZ ;  /* 0x0000001078ac7819 */ /* 0x000fe400000006ff */
[----:B------:R-:W-:Y:S01]  /*1500*/  SHF.L.U32 R120, R7, 0x10, RZ ;  /* 0x0000001007787819 */ /* 0x000fe200000006ff */
[----:B------:R-:W-:Y:S01]  /*1510*/  FFMA.FTZ R12, R145, R147, R12 ;  /* 0x00000093910c7223 */ /* 0x000fe2000001000c */
[----:B------:R-:W-:-:S03]  /*1520*/  SHF.L.U32 R147, R6, 0x10, RZ ;  /* 0x0000001006937819 */ /* 0x000fc600000006ff */
[----:B------:R-:W-:Y:S01]  /*1530*/  FMUL.FTZ R120, R120, R172 ;  /* 0x000000ac78787220 */ /* 0x000fe20000410000 */
[----:B------:R-:W-:-:S03]  /*1540*/  FADD.FTZ R170, -R165, R130 ;  /* 0x00000082a5aa7221 */ /* 0x000fc60000010100 */
[----:B------:R-:W-:Y:S01]  /*1550*/  FFMA.FTZ R147, R147, R124, R120 ;  /* 0x0000007c93937223 */ /* 0x000fe20000010078 */
[----:B------:R-:W-:Y:S01]  /*1560*/  SHF.L.U32 R120, R49, 0x10, RZ ;  /* 0x0000001031787819 */ /* 0x000fe200000006ff */
[----:B------:R-:W-:-:S04]  /*1570*/  FMUL.FTZ R155, R139, R170 ;  /* 0x000000aa8b9b7220 */ /* 0x000fc80000410000 */
[----:B------:R-:W-:Y:S01]  /*1580*/  FMUL.FTZ R120, R120, R121 ;  /* 0x0000007978787220 */ /* 0x000fe20000410000 */
[----:B------:R-:W-:-:S03]  /*1590*/  FFMA.FTZ R22, R155, R125, R22 ;  /* 0x0000007d9b167223 */ /* 0x000fc60000010016 */
[--C-:B------:R-:W-:Y:S01]  /*15a0*/  FFMA.FTZ R153, R153, R125, R120.reuse ;  /* 0x0000007d99997223 */ /* 0x100fe20000010078 */
[----:B------:R-:W-:Y:S02]  /*15b0*/  PRMT R125, R51, 0x7632, R125 ;  /* 0x00007632337d7816 */ /* 0x000fe4000000007d */
[----:B------:R-:W-:Y:S02]  /*15c0*/  PRMT R120, R123, 0x7632, R120 ;  /* 0x000076327b787816 */ /* 0x000fe40000000078 */
[----:B------:R-:W-:Y:S02]  /*15d0*/  SHF.L.U32 R125, R125, 0x10, RZ ;  /* 0x000000107d7d7819 */ /* 0x000fe400000006ff */
[----:B------:R-:W-:Y:S01]  /*15e0*/  SHF.L.U32 R120, R120, 0x10, RZ ;  /* 0x0000001078787819 */ /* 0x000fe200000006ff */
[----:B------:R-:W-:Y:S01]  /*15f0*/  FADD.FTZ R152, -R165, R131 ;  /* 0x00000083a5987221 */ /* 0x000fe20000010100 */
[----:B------:R-:W-:Y:S01]  /*1600*/  FFMA.FTZ R14, R155, R121, R14 ;  /* 0x000000799b0e7223 */ /* 0x000fe2000001000e */
[----:B------:R-:W-:Y:S01]  /*1610*/  FADD.FTZ R148, -R165, R129 ;  /* 0x00000081a5947221 */ /* 0x000fe20000010100 */
[----:B------:R-:W-:Y:S01]  /*1620*/  SHF.L.U32 R121, R50, 0x10, RZ ;  /* 0x0000001032797819 */ /* 0x000fe200000006ff */
[----:B------:R-:W-:Y:S01]  /*1630*/  FMUL.FTZ R170, R125, R120 ;  /* 0x000000787daa7220 */ /* 0x000fe20000410000 */
[----:B------:R-:W-:Y:S01]  /*1640*/  FMUL.FTZ R152, R139, R152 ;  /* 0x000000988b987220 */ /* 0x000fe20000410000 */
[----:B------:R-:W-:Y:S01]  /*1650*/  SHF.L.U32 R125, R122, 0x10, RZ ;  /* 0x000000107a7d7819 */ /* 0x000fe200000006ff */
[----:B--2---:R-:W-:Y:S01]  /*1660*/  FADD.FTZ R128, -R165, R133 ;  /* 0x00000085a5807221 */ /* 0x004fe20000010100 */
[----:B------:R-:W-:Y:S01]  /*1670*/  FMUL.FTZ R148, R139, R148 ;  /* 0x000000948b947220 */ /* 0x000fe20000410000 */
[----:B------:R-:W-:Y:S01]  /*1680*/  FFMA.FTZ R15, R152, R156, R15 ;  /* 0x0000009c980f7223 */ /* 0x000fe2000001000f */
[----:B------:R-:W-:Y:S01]  /*1690*/  FADD.FTZ R130, -R165, R135 ;  /* 0x00000087a5827221 */ /* 0x000fe20000010100 */
[----:B------:R-:W-:Y:S01]  /*16a0*/  FMUL.FTZ R122, R121, R125 ;  /* 0x0000007d797a7220 */ /* 0x000fe20000410000 */
[----:B------:R-:W-:Y:S01]  /*16b0*/  FMUL.FTZ R156, R139, R128 ;  /* 0x000000808b9c7220 */ /* 0x000fe20000410000 */
[----:B------:R-:W-:-:S02]  /*16c0*/  SHF.L.U32 R123, R123, 0x10, RZ ;  /* 0x000000107b7b7819 */ /* 0x000fc400000006ff */
[----:B------:R-:W-:Y:S01]  /*16d0*/  SHF.L.U32 R121, R51, 0x10, RZ ;  /* 0x0000001033797819 */ /* 0x000fe200000006ff */
[----:B------:R-:W-:Y:S01]  /*16e0*/  FFMA.FTZ R21, R148, R124, R21 ;  /* 0x0000007c94157223 */ /* 0x000fe20000010015 */
[C---:B------:R-:W-:Y:S01]  /*16f0*/  PRMT R124, R127.reuse, 0x7632, R124 ;  /* 0x000076327f7c7816 */ /* 0x040fe2000000007c */
[C---:B------:R-:W-:Y:S01]  /*1700*/  FFMA.FTZ R73, R156.reuse, R162, R73 ;  /* 0x000000a29c497223 */ /* 0x040fe20000010049 */
[----:B------:R-:W-:Y:S01]  /*1710*/  FFMA.FTZ R93, R156, R160, R93 ;  /* 0x000000a09c5d7223 */ /* 0x000fe2000001005d */
[----:B------:R-:W-:Y:S01]  /*1720*/  SHF.L.U32 R127, R127, 0x10, RZ ;  /* 0x000000107f7f7819 */ /* 0x000fe200000006ff */
[----:B------:R-:W-:Y:S01]  /*1730*/  FMUL.FTZ R160, R139, R130 ;  /* 0x000000828ba07220 */ /* 0x000fe20000410000 */
[----:B------:R-:W-:Y:S01]  /*1740*/  SHF.L.U32 R162, R47, 0x10, RZ ;  /* 0x000000102fa27819 */ /* 0x000fe200000006ff */
[----:B------:R-:W-:Y:S01]  /*1750*/  FMUL.FTZ R121, R121, R123 ;  /* 0x0000007b79797220 */ /* 0x000fe20000410000 */
[----:B------:R-:W-:Y:S01]  /*1760*/  FADD.FTZ R63, R63, R120 ;  /* 0x000000783f3f7221 */ /* 0x000fe20000010000 */
[----:B------:R-:W-:Y:S01]  /*1770*/  FFMA.FTZ R95, R160, R120, R95 ;  /* 0x00000078a05f7223 */ /* 0x000fe2000001005f */
[----:B------:R-:W-:Y:S01]  /*1780*/  FADD.FTZ R134, -R165, R134 ;  /* 0x00000086a5867221 */ /* 0x000fe20000010100 */
        /* <DEDUP_REMOVED lines=10> */
[----:B------:R-:W-:Y:S01]  /*1830*/  FADD.FTZ R132, -R165, R132 ;  /* 0x00000084a5847221 */ /* 0x000fe20000010100 */
[----:B------:R-:W-:-:S02]  /*1840*/  FFMA.FTZ R123, R155, R153, R122 ;  /* 0x000000999b7b7223 */ /* 0x000fc4000001007a */
[----:B------:R-:W-:Y:S01]  /*1850*/  FADD.FTZ R120, R121, R136 ;  /* 0x0000008879787221 */ /* 0x000fe20000010000 */
[----:B------:R-:W-:Y:S01]  /*1860*/  FMUL.FTZ R159, R139, R132 ;  /* 0x000000848b9f7220 */ /* 0x000fe20000410000 */
[----:B------:R-:W-:Y:S01]  /*1870*/  FFMA.FTZ R122, R152, R136, R123 ;  /* 0x00000088987a7223 */ /* 0x000fe2000001007b */
[----:B------:R-:W-:Y:S01]  /*1880*/  FFMA.FTZ R20, R145, R151, R20 ;  /* 0x0000009791147223 */ /* 0x000fe20000010014 */
[----:B------:R-:W-:Y:S01]  /*1890*/  PRMT R151, R47, 0x7632, R151 ;  /* 0x000076322f977816 */ /* 0x000fe20000000097 */
[----:B------:R-:W-:Y:S01]  /*18a0*/  FADD.FTZ R120, R120, R157 ;  /* 0x0000009d78787221 */ /* 0x000fe20000010000 */
[----:B------:R-:W-:Y:S01]  /*18b0*/  FFMA.FTZ R121, R159, R157, R122 ;  /* 0x0000009d9f797223 */ /* 0x000fe2000001007a */
[----:B------:R-:W-:Y:S02]  /*18c0*/  SHF.L.U32 R124, R124, 0x10, RZ ;  /* 0x000000107c7c7819 */ /* 0x000fe400000006ff */
[----:B------:R-:W-:Y:S01]  /*18d0*/  SHF.L.U32 R151, R151, 0x10, RZ ;  /* 0x0000001097977819 */ /* 0x000fe200000006ff */
[----:B------:R-:W-:Y:S01]  /*18e0*/  FADD.FTZ R123, R120, R137 ;  /* 0x00000089787b7221 */ /* 0x000fe20000010000 */
[----:B------:R-:W-:-:S03]  /*18f0*/  FFMA.FTZ R120, R156, R137, R121 ;  /* 0x000000899c787223 */ /* 0x000fc60000010079 */
[----:B------:R-:W-:Y:S01]  /*1900*/  FFMA.FTZ R151, R151, R124, R170 ;  /* 0x0000007c97977223 */ /* 0x000fe200000100aa */
[----:B------:R-:W-:Y:S01]  /*1910*/  FADD.FTZ R122, R123, R162 ;  /* 0x000000a27b7a7221 */ /* 0x000fe20000010000 */
[----:B------:R-:W-:Y:S01]  /*1920*/  FFMA.FTZ R121, R163, R162, R120 ;  /* 0x000000a2a3797223 */ /* 0x000fe20000010078 */
[----:B------:R-:W-:Y:S01]  /*1930*/  FADD.FTZ R17, R17, R172 ;  /* 0x000000ac11117221 */ /* 0x000fe20000010000 */
        /* <DEDUP_REMOVED lines=11> */
.L_x_1081:
[----:B------:R-:W-:Y:S05]  /*19f0*/  BSYNC.RECONVERGENT B0 ;  /* 0x0000000000007941 */ /* 0x000fea0003800200 */
.L_x_1080:
        /* <DEDUP_REMOVED lines=23> */
.L_x_1121:
        /* <DEDUP_REMOVED lines=20> */
[-C--:B------:R-:W-:Y:S02]  /*1cb0*/  FFMA.FTZ R125, R164, R126.reuse, R127 ;  /* 0x0000007ea47d7223 */ /* 0x080fe4000001007f */
[----:B------:R-:W-:Y:S01]  /*1cc0*/  FADD.FTZ R120, R140, -R121 ;  /* 0x800000798c787221 */ /* 0x000fe20000010000 */
[----:B------:R-:W-:Y:S01]  /*1cd0*/  FADD.FTZ R122, R4, -R123 ;  /* 0x8000007b047a7221 */ /* 0x000fe20000010000 */
[----:B------:R-:W-:Y:S01]  /*1ce0*/  FFMA.FTZ R123, R149, R126, R127 ;  /* 0x0000007e957b7223 */ /* 0x000fe2000001007f */
[----:B------:R-:W-:Y:S01]  /*1cf0*/  FADD.FTZ R134, R144, -R125 ;  /* 0x8000007d90867221 */ /* 0x000fe20000010000 */
[C---:B-----5:R-:W-:Y:S01]  /*1d00*/  FMUL.FTZ R120, R139.reuse, R120 ;  /* 0x000000788b787220 */ /* 0x060fe20000410000 */
[----:B------:R-:W-:Y:S01]  /*1d10*/  FMUL.FTZ R121, R139, R122 ;  /* 0x0000007a8b797220 */ /* 0x000fe20000410000 */
[-C--:B------:R-:W-:Y:S01]  /*1d20*/  FFMA.FTZ R122, R143, R126.reuse, R127 ;  /* 0x0000007e8f7a7223 */ /* 0x080fe2000001007f */
[----:B------:R-:W-:Y:S01]  /*1d30*/  FADD.FTZ R128, R150, -R123 ;  /* 0x8000007b96807221 */ /* 0x000fe20000010000 */
[--C-:B------:R-:W-:Y:S01]  /*1d40*/  FFMA.FTZ R123, R161, R126, R127.reuse ;  /* 0x0000007ea17b7223 */ /* 0x100fe2000001007f */
[----:B------:R-:W-:Y:S01]  /*1d50*/  FMUL.FTZ R125, R139, R134 ;  /* 0x000000868b7d7220 */ /* 0x000fe20000410000 */
[----:B------:R-:W-:Y:S01]  /*1d60*/  F2FP.BF16.F32.PACK_AB R120, R121, R120 ;  /* 0x000000787978723e */ /* 0x000fe200000010ff */
[----:B------:R-:W-:Y:S01]  /*1d70*/  FFMA.FTZ R121, R146, R126, R127 ;  /* 0x0000007e92797223 */ /* 0x000fe2000001007f */
[----:B------:R-:W-:Y:S01]  /*1d80*/  FADD.FTZ R122, R141, -R122 ;  /* 0x8000007a8d7a7221 */ /* 0x000fe20000010000 */
[----:B------:R-:W-:-:S02]  /*1d90*/  FADD.FTZ R132, R158, -R123 ;  /* 0x8000007b9e847221 */ /* 0x000fc40000010000 */
[----:B------:R-:W-:Y:S01]  /*1da0*/  FADD.FTZ R124, R2, -R121 ;  /* 0x80000079027c7221 */ /* 0x000fe20000010000 */
[----:B------:R-:W-:Y:S01]  /*1db0*/  FFMA.FTZ R121, R154, R126, R127 ;  /* 0x0000007e9a797223 */ /* 0x000fe2000001007f */
[C---:B------:R-:W-:Y:S02]  /*1dc0*/  FMUL.FTZ R132, R139.reuse, R132 ;  /* 0x000000848b847220 */ /* 0x040fe40000410000 */
[C---:B------:R-:W-:Y:S01]  /*1dd0*/  FMUL.FTZ R124, R139.reuse, R124 ;  /* 0x0000007c8b7c7220 */ /* 0x040fe20000410000 */
[----:B------:R-:W-:Y:S01]  /*1de0*/  FADD.FTZ R130, R0, -R121 ;  /* 0x8000007900827221 */ /* 0x000fe20000010000 */
[C---:B------:R-:W-:Y:S01]  /*1df0*/  FMUL.FTZ R121, R139.reuse, R122 ;  /* 0x0000007a8b797220 */ /* 0x040fe20000410000 */
[C---:B------:R-:W-:Y:S02]  /*1e00*/  FMUL.FTZ R122, R139.reuse, R128 ;  /* 0x000000808b7a7220 */ /* 0x040fe40000410000 */
[----:B------:R-:W-:Y:S02]  /*1e10*/  FMUL.FTZ R123, R139, R130 ;  /* 0x000000828b7b7220 */ /* 0x000fe40000410000 */
[----:B------:R-:W-:-:S03]  /*1e20*/  F2FP.BF16.F32.PACK_AB R121, R124, R121 ;  /* 0x000000797c79723e */ /* 0x000fc600000010ff */
[----:B------:R-:W-:Y:S02]  /*1e30*/  F2FP.BF16.F32.PACK_AB R122, R123, R122 ;  /* 0x0000007a7b7a723e */ /* 0x000fe400000010ff */
[----:B------:R-:W-:Y:S01]  /*1e40*/  F2FP.BF16.F32.PACK_AB R123, R125, R132 ;  /* 0x000000847d7b723e */ /* 0x000fe200000010ff */
[----:B------:R-:W-:Y:S06]  /*1e50*/  BRA `(.L_x_1088) ;  /* 0x0000000c00a07947 */ /* 0x000fec0003800000 */
.L_x_1087:
[-CC-:B------:R-:W-:Y:S01]  /*1e60*/  FFMA.FTZ R109, R161, R126.reuse, R127.reuse ;  /* 0x0000007ea16d7223 */ /* 0x180fe2000001007f */
[-CC-:B------:R-:W-:Y:S01]  /*1e70*/  FFMA.FTZ R111, R164, R126.reuse, R127.reuse ;  /* 0x0000007ea46f7223 */ /* 0x180fe2000001007f */
[-CC-:B------:R-:W-:Y:S01]  /*1e80*/  FFMA.FTZ R120, R143, R126.reuse, R127.reuse ;  /* 0x0000007e8f787223 */ /* 0x180fe2000001007f */
[-C--:B------:R-:W-:Y:S01]  /*1e90*/  FFMA.FTZ R121, R154, R126.reuse, R127 ;  /* 0x0000007e9a797223 */ /* 0x080fe2000001007f */
[----:B------:R-:W-:Y:S01]  /*1ea0*/  FADD.FTZ R108, R158, -R109 ;  /* 0x8000006d9e6c7221 */ /* 0x000fe20000010000 */
[----:B------:R-:W-:Y:S01]  /*1eb0*/  FADD.FTZ R110, R144, -R111 ;  /* 0x8000006f906e7221 */ /* 0x000fe20000010000 */
[-CC-:B------:R-:W-:Y:S01]  /*1ec0*/  FFMA.FTZ R109, R3, R126.reuse, R127.reuse ;  /* 0x0000007e036d7223 */ /* 0x180fe2000001007f */
[----:B------:R-:W-:Y:S01]  /*1ed0*/  FFMA.FTZ R111, R142, R126, R127 ;  /* 0x0000007e8e6f7223 */ /* 0x000fe2000001007f */
[C---:B-----5:R-:W-:Y:S01]  /*1ee0*/  FMUL.FTZ R108, R139.reuse, R108 ;  /* 0x0000006c8b6c7220 */ /* 0x060fe20000410000 */
[----:B------:R-:W-:Y:S01]  /*1ef0*/  FMUL.FTZ R123, R139, R110 ;  /* 0x0000006e8b7b7220 */ /* 0x000fe20000410000 */
[----:B------:R-:W-:Y:S01]  /*1f00*/  FADD.FTZ R120, R141, -R120 ;  /* 0x800000788d787221 */ /* 0x000fe20000010000 */
[----:B------:R-:W-:Y:S01]  /*1f10*/  FADD.FTZ R110, R4, -R111 ;  /* 0x8000006f046e7221 */ /* 0x000fe20000010000 */
[----:B------:R-:W-:Y:S01]  /*1f20*/  FFMA.FTZ R111, R149, R126, R127 ;  /* 0x0000007e956f7223 */ /* 0x000fe2000001007f */
        /* <DEDUP_REMOVED lines=20> */
.L_x_1086:
        /* <DEDUP_REMOVED lines=32> */
.L_x_1089:
        /* <DEDUP_REMOVED lines=33> */
.L_x_1085:
        /* <DEDUP_REMOVED lines=16> */
[C---:B-----5:R-:W-:Y:S01]  /*2580*/  FFMA.FTZ R120, R139.reuse, R120, R96 ;  /* 0x000000788b787223 */ /* 0x060fe20000010060 */
[----:B------:R-:W-:Y:S01]  /*2590*/  FFMA.FTZ R121, R139, R122, R97 ;  /* 0x0000007a8b797223 */ /* 0x000fe20000010061 */
[----:B------:R-:W-:Y:S01]  /*25a0*/  FFMA.FTZ R122, R143, R126, R127 ;  /* 0x0000007e8f7a7223 */ /* 0x000fe2000001007f */
[----:B------:R-:W-:-:S03]  /*25b0*/  FADD.FTZ R128, R144, -R131 ;  /* 0x8000008390807221 */ /* 0x000fc60000010000 */
[----:B------:R-:W-:Y:S01]  /*25c0*/  F2FP.BF16.F32.PACK_AB R120, R121, R120 ;  /* 0x000000787978723e */ /* 0x000fe200000010ff */
[----:B------:R-:W-:Y:S01]  /*25d0*/  FADD.FTZ R121, R141, -R122 ;  /* 0x8000007a8d797221 */ /* 0x000fe20000010000 */
[----:B------:R-:W-:Y:S01]  /*25e0*/  FADD.FTZ R122, R2, -R123 ;  /* 0x8000007b027a7221 */ /* 0x000fe20000010000 */
[----:B------:R-:W-:Y:S01]  /*25f0*/  FADD.FTZ R123, R150, -R125 ;  /* 0x8000007d967b7221 */ /* 0x000fe20000010000 */
[----:B------:R-:W-:Y:S01]  /*2600*/  FFMA.FTZ R125, R154, R126, R127 ;  /* 0x0000007e9a7d7223 */ /* 0x000fe2000001007f */
[C---:B------:R-:W-:Y:S01]  /*2610*/  FFMA.FTZ R121, R139.reuse, R121, R98 ;  /* 0x000000798b797223 */ /* 0x040fe20000010062 */
[C---:B------:R-:W-:Y:S01]  /*2620*/  FFMA.FTZ R122, R139.reuse, R122, R99 ;  /* 0x0000007a8b7a7223 */ /* 0x040fe20000010063 */
[C---:B------:R-:W-:Y:S01]  /*2630*/  FFMA.FTZ R123, R139.reuse, R123, R100 ;  /* 0x0000007b8b7b7223 */ /* 0x040fe20000010064 */
[----:B------:R-:W-:Y:S01]  /*2640*/  FADD.FTZ R124, R0, -R125 ;  /* 0x8000007d007c7221 */ /* 0x000fe20000010000 */
[----:B------:R-:W-:Y:S01]  /*2650*/  FADD.FTZ R125, R158, -R129 ;  /* 0x800000819e7d7221 */ /* 0x000fe20000010000 */
[C---:B------:R-:W-:Y:S01]  /*2660*/  FFMA.FTZ R128, R139.reuse, R128, R103 ;  /* 0x000000808b807223 */ /* 0x040fe20000010067 */
[----:B------:R-:W-:Y:S01]  /*2670*/  F2FP.BF16.F32.PACK_AB R121, R122, R121 ;  /* 0x000000797a79723e */ /* 0x000fe200000010ff */
[C---:B------:R-:W-:Y:S01]  /*2680*/  FFMA.FTZ R124, R139.reuse, R124, R101 ;  /* 0x0000007c8b7c7223 */ /* 0x040fe20000010065 */
[----:B------:R-:W-:-:S04]  /*2690*/  FFMA.FTZ R125, R139, R125, R102 ;  /* 0x0000007d8b7d7223 */ /* 0x000fc80000010066 */
[----:B------:R-:W-:Y:S02]  /*26a0*/  F2FP.BF16.F32.PACK_AB R122, R124, R123 ;  /* 0x0000007b7c7a723e */ /* 0x000fe400000010ff */
[----:B------:R-:W-:Y:S01]  /*26b0*/  F2FP.BF16.F32.PACK_AB R123, R128, R125 ;  /* 0x0000007d807b723e */ /* 0x000fe200000010ff */
[----:B------:R-:W-:Y:S06]  /*26c0*/  BRA `(.L_x_1088) ;  /* 0x0000000400847947 */ /* 0x000fec0003800000 */
.L_x_1091:
        /* <DEDUP_REMOVED lines=10> */
[-CC-:B------:R-:W-:Y:S01]  /*2770*/  FFMA.FTZ R109, R3, R126.reuse, R127.reuse ;  /* 0x0000007e036d7223 */ /* 0x180fe2000001007f */
[----:B------:R-:W-:Y:S01]  /*2780*/  FFMA.FTZ R121, R146, R126, R127 ;  /* 0x0000007e92797223 */ /* 0x000fe2000001007f */
[----:B------:R-:W-:Y:S01]  /*2790*/  FADD.FTZ R125, R150, -R125 ;  /* 0x8000007d967d7221 */ /* 0x000fe20000010000 */
[----:B------:R-:W-:Y:S01]  /*27a0*/  FADD.FTZ R120, R0, -R129 ;  /* 0x8000008100787221 */ /* 0x000fe20000010000 */
[----:B------:R-:W-:Y:S01]  /*27b0*/  F2FP.BF16.F32.PACK_AB R123, R108, R123 ;  /* 0x0000007b6c7b723e */ /* 0x000fe200000010ff */
        /* <DEDUP_REMOVED lines=8> */
[C---:B------:R-:W-:Y:S01]  /*2840*/  FFMA.FTZ R110, R139.reuse, R110, R99 ;  /* 0x0000006e8b6e7223 */ /* 0x040fe20000010063 */
[----:B------:R-:W-:Y:S01]  /*2850*/  FFMA.FTZ R108, R139, R108, R97 ;  /* 0x0000006c8b6c7223 */ /* 0x000fe20000010061 */
[----:B------:R-:W-:-:S03]  /*2860*/  F2FP.BF16.F32.PACK_AB R122, R121, R122 ;  /* 0x0000007a797a723e */ /* 0x000fc600000010ff */
[----:B------:R-:W-:Y:S02]  /*2870*/  F2FP.BF16.F32.PACK_AB R121, R110, R111 ;  /* 0x0000006f6e79723e */ /* 0x000fe400000010ff */
[----:B------:R-:W-:Y:S02]  /*2880*/  F2FP.BF16.F32.PACK_AB R120, R108, R109 ;  /* 0x0000006d6c78723e */ /* 0x000fe400000010ff */
[----:B------:R-:W-:Y:S02]  /*2890*/  MOV R111, R123 ;  /* 0x0000007b006f7202 */ /* 0x000fe40000000f00 */
[----:B------:R-:W-:Y:S02]  /*28a0*/  MOV R110, R122 ;  /* 0x0000007a006e7202 */ /* 0x000fe40000000f00 */
[----:B------:R-:W-:Y:S02]  /*28b0*/  MOV R109, R121 ;  /* 0x00000079006d7202 */ /* 0x000fe40000000f00 */
[----:B------:R-:W-:Y:S01]  /*28c0*/  MOV R108, R120 ;  /* 0x00000078006c7202 */ /* 0x000fe20000000f00 */
[----:B------:R-:W-:Y:S06]  /*28d0*/  BRA `(.L_x_1088) ;  /* 0x0000000400007947 */ /* 0x000fec0003800000 */
.L_x_1090:
        /* <DEDUP_REMOVED lines=19> */
[C---:B-----5:R-:W-:Y:S01]  /*2a10*/  FFMA.FTZ R104, R139.reuse, R105, R96 ;  /* 0x000000698b687223 */ /* 0x060fe20000010060 */
        /* <DEDUP_REMOVED lines=10> */
[----:B------:R-:W-:Y:S01]  /*2ac0*/  F2FP.BF16.F32.PACK_AB R120, R105, R104 ;  /* 0x000000686978723e */ /* 0x000fe200000010ff */
[----:B------:R-:W-:Y:S06]  /*2ad0*/  BRA `(.L_x_1088) ;  /* 0x0000000000807947 */ /* 0x000fec0003800000 */
.L_x_1092:
        /* <DEDUP_REMOVED lines=31> */
[----:B------:R-:W-:-:S07]  /*2cd0*/  MOV R108, R120 ;  /* 0x00000078006c7202 */ /* 0x000fce0000000f00 */
.L_x_1088:
        /* <DEDUP_REMOVED lines=11> */
[----:B------:R0:W-:Y:S01]  /*2d90*/  @P0 STG.E.128 desc[UR10][R130.64+0x10], R116 ;  /* 0x0000107482000986 */ /* 0x0001e2000c101d0a */
[----:B------:R-:W-:-:S03]  /*2da0*/  IADD3 R5, PT, PT, R5, 0x20, RZ ;  /* 0x0000002005057810 */ /* 0x000fc60007ffe0ff */
[----:B------:R0:W-:Y:S04]  /*2db0*/  STG.E.128 desc[UR10][R128.64], R120 ;  /* 0x0000007880007986 */ /* 0x0001e8000c101d0a */
[----:B------:R0:W-:Y:S02]  /*2dc0*/  @P1 STG.E.128 desc[UR10][R124.64], R108 ;  /* 0x0000006c7c001986 */ /* 0x0001e4000c101d0a */
.L_x_1084:
[----:B------:R-:W-:Y:S05]  /*2dd0*/  BSYNC.RECONVERGENT B0 ;  /* 0x0000000000007941 */ /* 0x000fea0003800200 */
.L_x_1083:
        /* <DEDUP_REMOVED lines=46> */
.L_x_1097:
        /* <DEDUP_REMOVED lines=29> */
.L_x_1096:
        /* <DEDUP_REMOVED lines=37> */
.L_x_1099:
        /* <DEDUP_REMOVED lines=29> */
.L_x_1095:
        /* <DEDUP_REMOVED lines=41> */
.L_x_1101:
        /* <DEDUP_REMOVED lines=29> */
.L_x_1100:
        /* <DEDUP_REMOVED lines=37> */
.L_x_1102:
        /* <DEDUP_REMOVED lines=28> */
.L_x_1098:
[----:B------:R-:W0:Y:S08]  /*3f20*/  @P0 LDC.64 R128, c[0x0][0x478] ;  /* 0x00011e00ff800b82 */ /* 0x000e300000000a00 */
[----:B------:R-:W1:Y:S08]  /*3f30*/  LDC.64 R126, c[0x0][0x468] ;  /* 0x00011a00ff7e7b82 */ /* 0x000e700000000a00 */
[----:B------:R-:W2:Y:S01]  /*3f40*/  @P1 LDC.64 R124, c[0x0][0x470] ;  /* 0x00011c00ff7c1b82 */ /* 0x000ea20000000a00 */
[----:B0-----:R-:W-:-:S05]  /*3f50*/  @P0 IMAD.WIDE.U32 R128, R5, 0x20, R128 ;  /* 0x0000002005800825 */ /* 0x001fca00078e0080 */
[----:B------:R3:W-:Y:S01]  /*3f60*/  @P0 STG.E.128 desc[UR10][R128.64], R104 ;  /* 0x0000006880000986 */ /* 0x0007e2000c101d0a */
[----:B-1----:R-:W-:-:S03]  /*3f70*/  IMAD.WIDE.U32 R126, R5, 0x10, R126 ;  /* 0x00000010057e7825 */ /* 0x002fc600078e007e */
[----:B------:R3:W-:Y:S04]  /*3f80*/  @P0 STG.E.128 desc[UR10][R128.64+0x10], R116 ;  /* 0x0000107480000986 */ /* 0x0007e8000c101d0a */
[----:B------:R3:W-:Y:S01]  /*3f90*/  STG.E.128 desc[UR10][R126.64], R120 ;  /* 0x000000787e007986 */ /* 0x0007e2000c101d0a */
[----:B--2---:R-:W-:-:S05]  /*3fa0*/  @P1 IMAD.WIDE.U32 R124, R5, 0x10, R124 ;  /* 0x00000010057c1825 */ /* 0x004fca00078e007c */
[----:B------:R3:W-:Y:S02]  /*3fb0*/  @P1 STG.E.128 desc[UR10][R124.64], R108 ;  /* 0x0000006c7c001986 */ /* 0x0007e4000c101d0a */
.L_x_1094:
[----:B------:R-:W-:Y:S05]  /*3fc0*/  BSYNC.RECONVERGENT B0 ;  /* 0x0000000000007941 */ /* 0x000fea0003800200 */
.L_x_1093:
[----:B0--3--:R-:W0:Y:S02]  /*3fd0*/  LDC.64 R120, c[0x0][0x380] ;  /* 0x0000e000ff787b82 */ /* 0x009e240000000a00 */
[----:B0-----:R-:W-:-:S04]  /*3fe0*/  LEA R8, R120, R8, 0x2 ;  /* 0x0000000878087211 */ /* 0x001fc800078e10ff */
[----:B------:R-:W-:-:S13]  /*3ff0*/  ISETP.GE.AND P0, PT, R8, R121, PT ;  /* 0x000000790800720c */ /* 0x000fda0003f06270 */
[----:B------:R-:W-:Y:S05]  /*4000*/  @!P0 BRA `(.L_x_1103) ;  /* 0xffffffc400ac8947 */ /* 0x000fea000383ffff */
.L_x_1077:
[----:B------:R-:W0:Y:S01]  /*4010*/  S2R R7, SR_TID.X ;  /* 0x0000000000077919 */ /* 0x000e220000002100 */
[----:B------:R-:W-:Y:S01]  /*4020*/  MOV R4, 0x400 ;  /* 0x0000040000047802 */ /* 0x000fe20000000f00 */
[----:B------:R-:W-:Y:S05]  /*4030*/  WARPSYNC.ALL ;  /* 0x0000000000007948 */ /* 0x000fea0003800000 */
[----:B------:R-:W1:Y:S01]  /*4040*/  S2R R5, SR_CgaCtaId ;  /* 0x0000000000057919 */ /* 0x000e620000008800 */
[----:B------:R-:W2:Y:S01]  /*4050*/  S2UR UR4, SR_CTAID.X ;  /* 0x00000000000479c3 */ /* 0x000ea20000002500 */
[----:B------:R-:W3:Y:S01]  /*4060*/  LDCU.128 UR16, c[0x0][0x440] ;  /* 0x00008800ff1077ac */ /* 0x000ee20008000c00 */
[----:B------:R-:W-:Y:S01]  /*4070*/  BSSY.RECONVERGENT B0, `(.L_x_1104) ;  /* 0x00000c5000007945 */ /* 0x000fe20003800200 */
[----:B------:R-:W4:Y:S01]  /*4080*/  LDCU.128 UR20, c[0x0][0x450] ;  /* 0x00008a00ff1477ac */ /* 0x000f220008000c00 */
[----:B0-----:R-:W-:-:S02]  /*4090*/  SHF.L.U32 R2, R7, 0x6, RZ ;  /* 0x0000000607027819 */ /* 0x001fc400000006ff */
[----:B------:R-:W-:Y:S02]  /*40a0*/  SHF.L.U32 R0, R7, 0x5, RZ ;  /* 0x0000000507007819 */ /* 0x000fe400000006ff */
[----:B------:R-:W-:Y:S01]  /*40b0*/  LOP3.LUT R3, R2, 0x1800, RZ, 0xc0, !PT ;  /* 0x0000180002037812 */ /* 0x000fe200078ec0ff */
[----:B--2---:R-:W-:Y:S01]  /*40c0*/  IMAD R2, R11, UR4, RZ ;  /* 0x000000040b027c24 */ /* 0x004fe2000f8e02ff */
[----:B------:R-:W-:Y:S02]  /*40d0*/  LOP3.LUT R6, R7, 0x7f, RZ, 0x3c, !PT ;  /* 0x0000007f07067812 */ /* 0x000fe400078e3cff */
[----:B-1----:R-:W-:Y:S02]  /*40e0*/  LEA R4, R5, R4, 0x18 ;  /* 0x0000000405047211 */ /* 0x002fe400078ec0ff */
[----:B------:R-:W-:Y:S02]  /*40f0*/  LOP3.LUT R3, R3, 0x3e0, R0, 0xf8, !PT ;  /* 0x000003e003037812 */ /* 0x000fe400078ef800 */
[----:B------:R-:W-:-:S02]  /*4100*/  LEA R0, R7, R4, 0x2 ;  /* 0x0000000407007211 */ /* 0x000fc400078e10ff */
[----:B------:R-:W-:Y:S02]  /*4110*/  IADD3 R9, PT, PT, R3, R4, RZ ;  /* 0x0000000403097210 */ /* 0x000fe40007ffe0ff */
[----:B------:R-:W-:Y:S02]  /*4120*/  IADD3 R6, PT, PT, R6, R11, RZ ;  /* 0x0000000b06067210 */ /* 0x000fe40007ffe0ff */
[----:B------:R-:W-:Y:S01]  /*4130*/  IADD3 R2, P4, PT, R2, R7, RZ ;  /* 0x0000000702027210 */ /* 0x000fe20007f9e0ff */
[----:B------:R0:W-:Y:S01]  /*4140*/  STS.128 [R9], R64 ;  /* 0x0000004009007388 */ /* 0x0001e20000000c00 */
[C---:B------:R-:W-:Y:S02]  /*4150*/  ISETP.GE.U32.AND P3, PT, R6.reuse, 0x80, PT ;  /* 0x000000800600780c */ /* 0x040fe40003f66070 */
[----:B------:R-:W-:Y:S01]  /*4160*/  IADD3.X R3, PT, PT, RZ, RZ, RZ, P4, !PT ;  /* 0x000000ffff037210 */ /* 0x000fe200027fe4ff */
[----:B------:R-:W-:Y:S01]  /*4170*/  STS.128 [R9+0x10], R68 ;  /* 0x0000104409007388 */ /* 0x000fe20000000c00 */
[----:B------:R-:W-:-:S02]  /*4180*/  ISETP.GE.U32.AND P0, PT, R6, 0x100, PT ;  /* 0x000001000600780c */ /* 0x000fc40003f06070 */
[C---:B------:R-:W-:Y:S01]  /*4190*/  SHF.L.U64.HI R3, R2.reuse, 0x2, R3 ;  /* 0x0000000202037819 */ /* 0x040fe20000010203 */
[----:B------:R-:W-:Y:S01]  /*41a0*/  STS.128 [R9+0x400], R24 ;  /* 0x0004001809007388 */ /* 0x000fe20000000c00 */
[----:B------:R-:W-:Y:S02]  /*41b0*/  SHF.L.U32 R2, R2, 0x2, RZ ;  /* 0x0000000202027819 */ /* 0x000fe400000006ff */
[C---:B------:R-:W-:Y:S01]  /*41c0*/  ISETP.GE.U32.AND P1, PT, R6.reuse, 0x180, PT ;  /* 0x000001800600780c */ /* 0x040fe20003f26070 */
[----:B------:R-:W-:Y:S01]  /*41d0*/  STS.128 [R9+0x410], R112 ;  /* 0x0004107009007388 */ /* 0x000fe20000000c00 */
[----:B------:R-:W-:Y:S01]  /*41e0*/  BAR.SYNC.DEFER_BLOCKING 0x0 ;  /* 0x0000000000007b1d */ /* 0x000fe20000010000 */
[----:B------:R-:W-:Y:S02]  /*41f0*/  ISETP.GE.U32.AND P2, PT, R6, 0x200, PT ;  /* 0x000002000600780c */ /* 0x000fe40003f46070 */
[C---:B---3--:R-:W-:Y:S02]  /*4200*/  IADD3 R6, P6, PT, R2.reuse, UR18, RZ ;  /* 0x0000001202067c10 */ /* 0x048fe4000ffde0ff */
[----:B------:R-:W-:-:S02]  /*4210*/  IADD3 R8, P5, PT, R2, UR16, RZ ;  /* 0x0000001002087c10 */ /* 0x000fc4000ffbe0ff */
[C---:B----4-:R-:W-:Y:S02]  /*4220*/  IADD3 R4, P4, PT, R2.reuse, UR22, RZ ;  /* 0x0000001602047c10 */ /* 0x050fe4000ff9e0ff */
[C---:B------:R-:W-:Y:S02]  /*4230*/  IADD3.X R7, PT, PT, R3.reuse, UR19, RZ, P6, !PT ;  /* 0x0000001303077c10 */ /* 0x040fe4000b7fe4ff */
[----:B------:R-:W-:Y:S02]  /*4240*/  IADD3 R2, P6, PT, R2, UR20, RZ ;  /* 0x0000001402027c10 */ /* 0x000fe4000ffde0ff */
[C---:B0-----:R-:W-:Y:S02]  /*4250*/  IADD3.X R65, PT, PT, R3.reuse, UR17, RZ, P5, !PT ;  /* 0x0000001103417c10 */ /* 0x041fe4000affe4ff */
        /* <DEDUP_REMOVED lines=20> */
[----:B-----5:R-:W2:Y:S01]  /*43a0*/  LDS R36, [R0+0x1c00] ;  /* 0x001c000000247984 */ /* 0x020ea20000000800 */
        /* <DEDUP_REMOVED lines=145> */
.L_x_1105:
[----:B------:R-:W-:Y:S05]  /*4cc0*/  BSYNC.RECONVERGENT B0 ;  /* 0x0000000000007941 */ /* 0x000fea0003800200 */
.L_x_1104:
        /* <DEDUP_REMOVED lines=23> */
.L_x_1107:
[----:B------:R-:W-:Y:S05]  /*4e40*/  BSYNC.RECONVERGENT B0 ;  /* 0x0000000000007941 */ /* 0x000fea0003800200 */
.L_x_1106:
        /* <DEDUP_REMOVED lines=23> */
.L_x_1109:
[----:B------:R-:W-:Y:S05]  /*4fc0*/  BSYNC.RECONVERGENT B0 ;  /* 0x0000000000007941 */ /* 0x000fea0003800200 */
.L_x_1108:
        /* <DEDUP_REMOVED lines=8> */
.L_x_1082:
[----:B------:R-:W-:Y:S01]  /*5050*/  HFMA2 R130, -RZ, RZ, 0, 5.9604644775390625e-08 ;  /* 0x00000001ff827431 */ /* 0x000fe200000001ff */
[----:B------:R-:W-:Y:S01]  /*5060*/  BSSY B0, `(.L_x_1110) ;  /* 0x0000006000007945 */ /* 0x000fe20003800000 */
[----:B------:R-:W-:Y:S02]  /*5070*/  MOV R131, 0x1f ;  /* 0x0000001f00837802 */ /* 0x000fe40000000f00 */
[----:B------:R-:W-:-:S07]  /*5080*/  MOV R128, 0xffffffff ;  /* 0xffffffff00807802 */ /* 0x000fce0000000f00 */
[----:B-----5:R-:W-:Y:S05]  /*5090*/  WARPSYNC.COLLECTIVE R128, `(.L_x_1111) ;  /* 0x0000000080087348 */ /* 0x020fea0003c00000 */
[----:B------:R0:W1:Y:S02]  /*50a0*/  SHFL.BFLY P0, R129, R167, R130, R131 ;  /* 0x0c000082a7817389 */ /* 0x0000640000000083 */
[----:B01---5:R-:W-:Y:S05]  /*50b0*/  ENDCOLLECTIVE ;  /* 0x000000000000791b */ /* 0x023fea0003800000 */
.L_x_1111:
[----:B------:R-:W-:Y:S05]  /*50c0*/  BSYNC B0 ;  /* 0x0000000000007941 */ /* 0x000fea0003800000 */
.L_x_1110:
        /* <DEDUP_REMOVED lines=9> */
.L_x_1112:
[----:B------:R-:W-:Y:S01]  /*5160*/  HFMA2 R130, -RZ, RZ, 0, 1.1920928955078125e-07 ;  /* 0x00000002ff827431 */ /* 0x000fe200000001ff */
[----:B------:R-:W-:Y:S02]  /*5170*/  MOV R167, R120 ;  /* 0x0000007800a77202 */ /* 0x000fe40000000f00 */
[----:B------:R-:W-:-:S07]  /*5180*/  MOV R121, R129 ;  /* 0x0000008100797202 */ /* 0x000fce0000000f00 */
[----:B------:R-:W-:Y:S05]  /*5190*/  WARPSYNC.COLLECTIVE R128, `(.L_x_1113) ;  /* 0x0000000080087348 */ /* 0x000fea0003c00000 */
[----:B------:R0:W1:Y:S02]  /*51a0*/  SHFL.BFLY P0, R129, R167, R130, R131 ;  /* 0x0c000082a7817389 */ /* 0x0000640000000083 */
[----:B01----:R-:W-:Y:S05]  /*51b0*/  ENDCOLLECTIVE ;  /* 0x000000000000791b */ /* 0x003fea0003800000 */
.L_x_1113:
[----:B------:R-:W-:-:S05]  /*51c0*/  FADD.FTZ R121, R121, R166 ;  /* 0x000000a679797221 */ /* 0x000fca0000010000 */
[----:B------:R-:W-:Y:S02]  /*51d0*/  MOV R167, R121 ;  /* 0x0000007900a77202 */ /* 0x000fe40000000f00 */
[----:B------:R-:W-:-:S07]  /*51e0*/  MOV R123, R129 ;  /* 0x00000081007b7202 */ /* 0x000fce0000000f00 */
[----:B------:R-:W-:Y:S05]  /*51f0*/  WARPSYNC.COLLECTIVE R128, `(.L_x_1114) ;  /* 0x0000000080087348 */ /* 0x000fea0003c00000 */
[----:B------:R0:W1:Y:S02]  /*5200*/  SHFL.BFLY P0, R129, R167, R130, R131 ;  /* 0x0c000082a7817389 */ /* 0x0000640000000083 */
[----:B01----:R-:W-:Y:S05]  /*5210*/  ENDCOLLECTIVE ;  /* 0x000000000000791b */ /* 0x003fea0003800000 */
.L_x_1114:
[----:B------:R-:W-:Y:S01]  /*5220*/  FADD.FTZ R123, R120, R123 ;  /* 0x0000007b787b7221 */ /* 0x000fe20000010000 */
[----:B------:R-:W-:-:S04]  /*5230*/  HFMA2 R130, -RZ, RZ, 0, 2.384185791015625e-07 ;  /* 0x00000004ff827431 */ /* 0x000fc800000001ff */
[----:B------:R-:W-:Y:S02]  /*5240*/  MOV R167, R123 ;  /* 0x0000007b00a77202 */ /* 0x000fe40000000f00 */
[----:B------:R-:W-:-:S07]  /*5250*/  MOV R122, R129 ;  /* 0x00000081007a7202 */ /* 0x000fce0000000f00 */
[----:B------:R-:W-:Y:S05]  /*5260*/  WARPSYNC.COLLECTIVE R128, `(.L_x_1115) ;  /* 0x0000000080087348 */ /* 0x000fea0003c00000 */
[----:B------:R0:W1:Y:S02]  /*5270*/  SHFL.BFLY P0, R129, R167, R130, R131 ;  /* 0x0c000082a7817389 */ /* 0x0000640000000083 */
[----:B01----:R-:W-:Y:S05]  /*5280*/  ENDCOLLECTIVE ;  /* 0x000000000000791b */ /* 0x003fea0003800000 */
.L_x_1115:
[----:B------:R-:W-:-:S05]  /*5290*/  FADD.FTZ R122, R121, R122 ;  /* 0x0000007a797a7221 */ /* 0x000fca0000010000 */
[----:B------:R-:W-:Y:S02]  /*52a0*/  MOV R167, R122 ;  /* 0x0000007a00a77202 */ /* 0x000fe40000000f00 */
[----:B------:R-:W-:-:S07]  /*52b0*/  MOV R124, R129 ;  /* 0x00000081007c7202 */ /* 0x000fce0000000f00 */
[----:B------:R-:W-:Y:S05]  /*52c0*/  WARPSYNC.COLLECTIVE R128, `(.L_x_1116) ;  /* 0x0000000080087348 */ /* 0x000fea0003c00000 */
[----:B------:R0:W1:Y:S02]  /*52d0*/  SHFL.BFLY P0, R129, R167, R130, R131 ;  /* 0x0c000082a7817389 */ /* 0x0000640000000083 */
[----:B01----:R-:W-:Y:S05]  /*52e0*/  ENDCOLLECTIVE ;  /* 0x000000000000791b */ /* 0x003fea0003800000 */
.L_x_1116:
[----:B------:R-:W-:Y:S01]  /*52f0*/  FADD.FTZ R124, R123, R124 ;  /* 0x0000007c7b7c7221 */ /* 0x000fe20000010000 */
[----:B------:R-:W-:-:S04]  /*5300*/  HFMA2 R130, -RZ, RZ, 0, 4.76837158203125e-07 ;  /* 0x00000008ff827431 */ /* 0x000fc800000001ff */
[----:B------:R-:W-:Y:S02]  /*5310*/  MOV R167, R124 ;  /* 0x0000007c00a77202 */ /* 0x000fe40000000f00 */
[----:B------:R-:W-:-:S07]  /*5320*/  MOV R125, R129 ;  /* 0x00000081007d7202 */ /* 0x000fce0000000f00 */
[----:B------:R-:W-:Y:S05]  /*5330*/  WARPSYNC.COLLECTIVE R128, `(.L_x_1117) ;  /* 0x0000000080087348 */ /* 0x000fea0003c00000 */
[----:B------:R0:W1:Y:S02]  /*5340*/  SHFL.BFLY P0, R129, R167, R130, R131 ;  /* 0x0c000082a7817389 */ /* 0x0000640000000083 */
[----:B01----:R-:W-:Y:S05]  /*5350*/  ENDCOLLECTIVE ;  /* 0x000000000000791b */ /* 0x003fea0003800000 */
.L_x_1117:
[----:B------:R-:W-:-:S05]  /*5360*/  FADD.FTZ R125, R122, R125 ;  /* 0x0000007d7a7d7221 */ /* 0x000fca0000010000 */
[----:B------:R-:W-:Y:S02]  /*5370*/  MOV R167, R125 ;  /* 0x0000007d00a77202 */ /* 0x000fe40000000f00 */
[----:B------:R-:W-:-:S07]  /*5380*/  MOV R127, R129 ;  /* 0x00000081007f7202 */ /* 0x000fce0000000f00 */
[----:B------:R-:W-:Y:S05]  /*5390*/  WARPSYNC.COLLECTIVE R128, `(.L_x_1118) ;  /* 0x0000000080087348 */ /* 0x000fea0003c00000 */
[----:B------:R0:W1:Y:S02]  /*53a0*/  SHFL.BFLY P0, R129, R167, R130, R131 ;  /* 0x0c000082a7817389 */ /* 0x0000640000000083 */
[----:B01----:R-:W-:Y:S05]  /*53b0*/  ENDCOLLECTIVE ;  /* 0x000000000000791b */ /* 0x003fea0003800000 */
.L_x_1118:
[----:B------:R-:W-:Y:S01]  /*53c0*/  FADD.FTZ R127, R124, R127 ;  /* 0x0000007f7c7f7221 */ /* 0x000fe20000010000 */
[----:B------:R-:W-:-:S04]  /*53d0*/  HFMA2 R130, -RZ, RZ, 0, 9.5367431640625e-07 ;  /* 0x00000010ff827431 */ /* 0x000fc800000001ff */
[----:B------:R-:W-:Y:S02]  /*53e0*/  MOV R167, R127 ;  /* 0x0000007f00a77202 */ /* 0x000fe40000000f00 */
[----:B------:R-:W-:-:S07]  /*53f0*/  MOV R126, R129 ;  /* 0x00000081007e7202 */ /* 0x000fce0000000f00 */
[----:B------:R-:W-:Y:S05]  /*5400*/  WARPSYNC.COLLECTIVE R128, `(.L_x_1119) ;  /* 0x0000000080087348 */ /* 0x000fea0003c00000 */
[----:B------:R0:W1:Y:S02]  /*5410*/  SHFL.BFLY P0, R129, R167, R130, R131 ;  /* 0x0c000082a7817389 */ /* 0x0000640000000083 */
[----:B01----:R-:W-:Y:S05]  /*5420*/  ENDCOLLECTIVE ;  /* 0x000000000000791b */ /* 0x003fea0003800000 */
.L_x_1119:
[----:B------:R-:W-:-:S05]  /*5430*/  FADD.FTZ R126, R125, R126 ;  /* 0x0000007e7d7e7221 */ /* 0x000fca0000010000 */
[----:B------:R-:W-:Y:S02]  /*5440*/  MOV R167, R126 ;  /* 0x0000007e00a77202 */ /* 0x000fe40000000f00 */
[----:B------:R-:W-:-:S07]  /*5450*/  MOV R120, R129 ;  /* 0x0000008100787202 */ /* 0x000fce0000000f00 */
[----:B------:R-:W-:Y:S05]  /*5460*/  WARPSYNC.COLLECTIVE R128, `(.L_x_1120) ;  /* 0x0000000080087348 */ /* 0x000fea0003c00000 */
[----:B------:R0:W1:Y:S02]  /*5470*/  SHFL.BFLY P0, R129, R167, R130, R131 ;  /* 0x0c000082a7817389 */ /* 0x0000640000000083 */
[----:B01----:R-:W-:Y:S05]  /*5480*/  ENDCOLLECTIVE ;  /* 0x000000000000791b */ /* 0x003fea0003800000 */
.L_x_1120:
[----:B------:R-:W-:Y:S01]  /*5490*/  MOV R121, R129 ;  /* 0x0000008100797202 */ /* 0x000fe20000000f00 */
[----:B------:R-:W-:Y:S06]  /*54a0*/  BRA `(.L_x_1121) ;  /* 0xffffffc400b07947 */ /* 0x000fec000383ffff */
.L_x_1122:
        /* <DEDUP_REMOVED lines=13> */
.L_x_3922:


//--------------------- .text._ZN10layer_norm31ln_parallel_residual_bwd_kernelINS_13Kernel_traitsI13__nv_bfloat16S2_fS2_fjLj512ELj1ELj4ELj1ELj16ENS_18Kernel_traits_baseILj512ES2_S2_fS2_fjLj128EEEEELb0ELb0ELb1EEEvNS_9BwdParamsE --------------------------
	.section	.text._ZN10layer_norm31ln_parallel_residual_bwd_kernelINS_13Kernel_traitsI13__nv_bfloat16S2_fS2_fjLj512ELj1ELj4ELj1ELj16ENS_18Kernel_traits_baseILj512ES2_S2_fS2_fjLj128EEEEELb0ELb0ELb1EEEvNS_9BwdParamsE,"ax",@progbits
	.align	128
        .global         _ZN10layer_norm31ln_parallel_residual_bwd_kernelINS_13Kernel_traitsI13__nv_bfloat16S2_fS2_fjLj512ELj1ELj4ELj1ELj16ENS_18Kernel_traits_baseILj512ES2_S2_fS2_fjLj128EEEEELb0ELb0ELb1EEEvNS_9BwdParamsE
        .type           _ZN10layer_norm31ln_parallel_residual_bwd_kernelINS_13Kernel_traitsI13__nv_bfloat16S2_fS2_fjLj512ELj1ELj4ELj1ELj16ENS_18Kernel_traits_baseILj512ES2_S2_fS2_fjLj128EEEEELb0ELb0ELb1EEEvNS_9BwdParamsE,@function
        .size           _ZN10layer_norm31ln_parallel_residual_bwd_kernelINS_13Kernel_traitsI13__nv_bfloat16S2_fS2_fjLj512ELj1ELj4ELj1ELj16ENS_18Kernel_traits_baseILj512ES2_S2_fS2_fjLj128EEEEELb0ELb0ELb1EEEvNS_9BwdParamsE,(.L_x_3923 - _ZN10layer_norm31ln_parallel_residual_bwd_kernelINS_13Kernel_traitsI13__nv_bfloat16S2_fS2_fjLj512ELj1ELj4ELj1ELj16ENS_18Kernel_traits_baseILj512ES2_S2_fS2_fjLj128EEEEELb0ELb0ELb1EEEvNS_9BwdParamsE)
        .other          _ZN10layer_norm31ln_parallel_residual_bwd_kernelINS_13Kernel_traitsI13__nv_bfloat16S2_fS2_fjLj512ELj1ELj4ELj1ELj16ENS_18Kernel_traits_baseILj512ES2_S2_fS2_fjLj128EEEEELb0ELb0ELb1EEEvNS_9BwdParamsE,@"STO_CUDA_ENTRY STV_DEFAULT"
_ZN10layer_norm31ln_parallel_residual_bwd_kernelINS_13Kernel_traitsI13__nv_bfloat16S2_fS2_fjLj512ELj1ELj4ELj1ELj16ENS_18Kernel_traits_baseILj512ES2_S2_fS2_fjLj128EEEEELb0ELb0ELb1EEEvNS_9BwdParamsE:
.text._ZN10layer_norm31ln_parallel_residual_bwd_kernelINS_13Kernel_traitsI13__nv_bfloat16S2_fS2_fjLj512ELj1ELj4ELj1ELj16ENS_18Kernel_traits_baseILj512ES2_S2_fS2_fjLj128EEEEELb0ELb0ELb1EEEvNS_9BwdParamsE:
        /* <DEDUP_REMOVED lines=55> */
[----:B------:R-:W3:Y:S04]  /*0370*/  LDG.E.128 R12, desc[UR10][R2.64+0x200] ;  /* 0x0002000a020c7981 */ /* 0x000ee8000c1e1d00 */
[----:B------:R-:W4:Y:S04]  /*0380*/  LDG.E.128 R16, desc[UR10][R4.64] ;  /* 0x0000000a04107981 */ /* 0x000f28000c1e1d00 */
[----:B------:R-:W5:Y:S01]  /*0390*/  LDG.E.128 R8, desc[UR10][R4.64+0x200] ;  /* 0x0002000a04087981 */ /* 0x000f62000c1e1d00 */
        /* <DEDUP_REMOVED lines=33> */
[----:B------:R-:W-:Y:S02]  /*05b0*/  MOV R135, RZ ;  /* 0x000000ff00877202 */ /* 0x000fe40000000f00 */
[----:B--2---:R-:W-:Y:S02]  /*05c0*/  PRMT R134, R20, 0x7632, R134 ;  /* 0x0000763214867816 */ /* 0x004fe40000000086 */
[----:B------:R-:W-:Y:S02]  /*05d0*/  PRMT R133, R21, 0x7632, R133 ;  /* 0x0000763215857816 */ /* 0x000fe40000000085 */
[----:B------:R-:W-:Y:S02]  /*05e0*/  PRMT R132, R22, 0x7632, R132 ;  /* 0x0000763216847816 */ /* 0x000fe40000000084 */
[----:B------:R-:W-:Y:S02]  /*05f0*/  PRMT R131, R23, 0x7632, R131 ;  /* 0x0000763217837816 */ /* 0x000fe40000000083 */
[----:B----4-:R-:W-:-:S02]  /*0600*/  PRMT R130, R16, 0x7632, R130 ;  /* 0x0000763210827816 */ /* 0x010fc40000000082 */
[----:B------:R-:W-:Y:S02]  /*0610*/  PRMT R129, R17, 0x7632, R129 ;  /* 0x0000763211817816 */ /* 0x000fe40000000081 */
[----:B------:R-:W-:Y:S02]  /*0620*/  PRMT R128, R18, 0x7632, R128 ;  /* 0x0000763212807816 */ /* 0x000fe40000000080 */
[----:B------:R-:W-:Y:S02]  /*0630*/  PRMT R127, R19, 0x7632, R127 ;  /* 0x00007632137f7816 */ /* 0x000fe4000000007f */
[----:B---3--:R-:W-:Y:S02]  /*0640*/  PRMT R126, R12, 0x7632, R126 ;  /* 0x000076320c7e7816 */ /* 0x008fe4000000007e */
[----:B------:R-:W-:Y:S02]  /*0650*/  PRMT R125, R13, 0x7632, R125 ;  /* 0x000076320d7d7816 */ /* 0x000fe4000000007d */
[----:B------:R-:W-:-:S02]  /*0660*/  PRMT R124, R14, 0x7632, R124 ;  /* 0x000076320e7c7816 */ /* 0x000fc4000000007c */
[----:B------:R-:W-:Y:S02]  /*0670*/  PRMT R123, R15, 0x7632, R123 ;  /* 0x000076320f7b7816 */ /* 0x000fe4000000007b */
[----:B-----5:R-:W-:Y:S02]  /*0680*/  PRMT R122, R8, 0x7632, R122 ;  /* 0x00007632087a7816 */ /* 0x020fe4000000007a */
[----:B------:R-:W-:Y:S02]  /*0690*/  PRMT R121, R9, 0x7632, R121 ;  /* 0x0000763209797816 */ /* 0x000fe40000000079 */
[----:B------:R-:W-:Y:S02]  /*06a0*/  PRMT R120, R10, 0x7632, R120 ;  /* 0x000076320a787816 */ /* 0x000fe40000000078 */
[----:B------:R-:W-:Y:S02]  /*06b0*/  PRMT R119, R11, 0x7632, R119 ;  /* 0x000076320b777816 */ /* 0x000fe40000000077 */
        /* <DEDUP_REMOVED lines=32> */
.L_x_1143:
        /* <DEDUP_REMOVED lines=8> */
[----:B0-----:R-:W-:-:S06]  /*0940*/  IMAD.WIDE R42, R136, 0x4, R42 ;  /* 0x00000004882a7825 */ /* 0x001fcc00078e022a */
[----:B------:R-:W4:Y:S01]  /*0950*/  LDG.E R42, desc[UR10][R42.64] ;  /* 0x0000000a2a2a7981 */ /* 0x000f22000c1e1900 */
[----:B------:R-:W0:Y:S01]  /*0960*/  LDC.64 R2, c[0x0][0x428] ;  /* 0x00010a00ff027b82 */ /* 0x000e220000000a00 */
[----:B-1----:R-:W-:-:S05]  /*0970*/  IMAD.WIDE.U32 R40, R157, 0x20, R48 ;  /* 0x000000209d287825 */ /* 0x002fca00078e0030 */
[----:B------:R-:W4:Y:S01]  /*0980*/  LDG.E.128 R44, desc[UR10][R40.64] ;  /* 0x0000000a282c7981 */ /* 0x000f22000c1e1d00 */
[----:B--2---:R-:W-:-:S06]  /*0990*/  IMAD.WIDE.U32 R32, R157, 0x10, R50 ;  /* 0x000000109d207825 */ /* 0x004fcc00078e0032 */
[----:B------:R-:W2:Y:S01]  /*09a0*/  LDG.E.128 R32, desc[UR10][R32.64] ;  /* 0x0000000a20207981 */ /* 0x000ea2000c1e1d00 */
[----:B---3--:R-:W-:-:S05]  /*09b0*/  IMAD.WIDE R52, R136, 0x4, R52 ;  /* 0x0000000488347825 */ /* 0x008fca00078e0234 */
[----:B------:R-:W3:Y:S01]  /*09c0*/  LDG.E R155, desc[UR10][R52.64] ;  /* 0x0000000a349b7981 */ /* 0x000ee2000c1e1900 */
[----:B0-----:R-:W-:-:S06]  /*09d0*/  IMAD.WIDE.U32 R36, R157, 0x10, R2 ;  /* 0x000000109d247825 */ /* 0x001fcc00078e0002 */
[----:B------:R-:W3:Y:S01]  /*09e0*/  LDG.E.128 R36, desc[UR10][R36.64] ;  /* 0x0000000a24247981 */ /* 0x000ee2000c1e1d00 */
[----:B------:R-:W-:Y:S02]  /*09f0*/  ISETP.NE.AND P2, PT, RZ, UR12, PT ;  /* 0x0000000cff007c0c */ /* 0x000fe4000bf45270 */
[----:B------:R-:W-:Y:S02]  /*0a00*/  IADD3 R159, PT, PT, R157, 0x20, RZ ;  /* 0x000000209d9f7810 */ /* 0x000fe40007ffe0ff */
[----:B----4-:R-:W-:-:S05]  /*0a10*/  FSEL R158, R42, RZ, !P2 ;  /* 0x000000ff2a9e7208 */ /* 0x010fca0005000000 */
[C---:B------:R-:W-:Y:S01]  /*0a20*/  FADD.FTZ R0, -R158.reuse, R44 ;  /* 0x0000002c9e007221 */ /* 0x040fe20000010100 */
[----:B------:R-:W-:Y:S01]  /*0a30*/  FADD.FTZ R46, -R158, R46 ;  /* 0x0000002e9e2e7221 */ /* 0x000fe20000010100 */
[----:B--2---:R-:W-:Y:S02]  /*0a40*/  SHF.L.U32 R43, R32, 0x10, RZ ;  /* 0x00000010202b7819 */ /* 0x004fe400000006ff */
[----:B---3--:R-:W-:-:S03]  /*0a50*/  FMUL.FTZ R0, R155, R0 ;  /* 0x000000009b007220 */ /* 0x008fc60000410000 */
[----:B------:R-:W-:Y:S01]  /*0a60*/  FADD.FTZ R116, R43, R116 ;  /* 0x000000742b747221 */ /* 0x000fe20000010000 */
[----:B------:R-:W-:Y:S01]  /*0a70*/  SHF.L.U32 R52, R33, 0x10, RZ ;  /* 0x0000001021347819 */ /* 0x000fe200000006ff */
[-C--:B------:R-:W-:Y:S01]  /*0a80*/  FFMA.FTZ R117, R0, R43.reuse, R117 ;  /* 0x0000002b00757223 */ /* 0x080fe20000010075 */
[----:B------:R-:W-:Y:S01]  /*0a90*/  FMUL.FTZ R43, R148, R43 ;  /* 0x0000002b942b7220 */ /* 0x000fe20000410000 */
[----:B------:R-:W-:Y:S01]  /*0aa0*/  FMUL.FTZ R154, R155, R46 ;  /* 0x0000002e9b9a7220 */ /* 0x000fe20000410000 */
[----:B------:R-:W-:Y:S01]  /*0ab0*/  SHF.L.U32 R161, R36, 0x10, RZ ;  /* 0x0000001024a17819 */ /* 0x000fe200000006ff */
[----:B------:R-:W-:Y:S01]  /*0ac0*/  FADD.FTZ R108, R52, R108 ;  /* 0x0000006c346c7221 */ /* 0x000fe20000010000 */
[----:B------:R-:W-:Y:S01]  /*0ad0*/  SHF.L.U32 R44, R37, 0x10, RZ ;  /* 0x00000010252c7819 */ /* 0x000fe200000006ff */
[-C--:B------:R-:W-:Y:S02]  /*0ae0*/  FFMA.FTZ R109, R154, R52.reuse, R109 ;  /* 0x000000349a6d7223 */ /* 0x080fe4000001006d */
[----:B------:R-:W-:Y:S01]  /*0af0*/  FADD.FTZ R118, R161, R118 ;  /* 0x00000076a1767221 */ /* 0x000fe20000010000 */
[-C--:B------:R-:W-:Y:S01]  /*0b00*/  FFMA.FTZ R135, R0, R161.reuse, R135 ;  /* 0x000000a100877223 */ /* 0x080fe20000010087 */
[----:B------:R-:W-:Y:S01]  /*0b10*/  FFMA.FTZ R161, R152, R161, R43 ;  /* 0x000000a198a17223 */ /* 0x000fe2000001002b */
[----:B------:R-:W-:Y:S01]  /*0b20*/  FMUL.FTZ R52, R147, R52 ;  /* 0x0000003493347220 */ /* 0x000fe20000410000 */
[----:B------:R-:W2:Y:S01]  /*0b30*/  LDG.E.128 R40, desc[UR10][R40.64+0x10] ;  /* 0x0000100a28287981 */ /* 0x000ea2000c1e1d00 */
[----:B------:R-:W-:Y:S01]  /*0b40*/  PRMT R33, R32, 0x7632, R33 ;  /* 0x0000763220217816 */ /* 0x000fe20000000021 */
[----:B------:R-:W-:Y:S01]  /*0b50*/  FADD.FTZ R110, R44, R110 ;  /* 0x0000006e2c6e7221 */ /* 0x000fe20000010000 */
[-C--:B------:R-:W-:Y:S01]  /*0b60*/  FFMA.FTZ R111, R154, R44.reuse, R111 ;  /* 0x0000002c9a6f7223 */ /* 0x080fe2000001006f */
[----:B------:R-:W-:Y:S01]  /*0b70*/  FFMA.FTZ R163, R151, R44, R52 ;  /* 0x0000002c97a37223 */ /* 0x000fe20000010034 */
[----:B------:R-:W-:Y:S01]  /*0b80*/  FADD.FTZ R44, -R158, R45 ;  /* 0x0000002d9e2c7221 */ /* 0x000fe20000010100 */
[----:B------:R-:W-:-:S02]  /*0b90*/  PRMT R32, R36, 0x7632, R32 ;  /* 0x0000763224207816 */ /* 0x000fc40000000020 */
[C---:B------:R-:W-:Y:S02]  /*0ba0*/  SHF.L.U32 R45, R33.reuse, 0x10, RZ ;  /* 0x00000010212d7819 */ /* 0x040fe400000006ff */
[----:B------:R-:W-:Y:S01]  /*0bb0*/  PRMT R33, R33, 0x7632, R33 ;  /* 0x0000763221217816 */ /* 0x000fe20000000021 */
[----:B------:R-:W-:Y:S01]  /*0bc0*/  FMUL.FTZ R36, R155, R44 ;  /* 0x0000002c9b247220 */ /* 0x000fe20000410000 */
[----:B------:R-:W-:Y:S01]  /*0bd0*/  SHF.L.U32 R32, R32, 0x10, RZ ;  /* 0x0000001020207819 */ /* 0x000fe200000006ff */
[----:B------:R-:W-:Y:S01]  /*0be0*/  FMUL.FTZ R165, R130, R45 ;  /* 0x0000002d82a57220 */ /* 0x000fe20000410000 */
[----:B------:R-:W-:Y:S02]  /*0bf0*/  PRMT R37, R37, 0x7632, R37 ;  /* 0x0000763225257816 */ /* 0x000fe40000000025 */
[----:B------:R-:W-:Y:S01]  /*0c00*/  SHF.L.U32 R33, R33, 0x10, RZ ;  /* 0x0000001021217819 */ /* 0x000fe200000006ff */
[-C--:B------:R-:W-:Y:S01]  /*0c10*/  FFMA.FTZ R115, R36, R32.reuse, R115 ;  /* 0x0000002024737223 */ /* 0x080fe20000010073 */
[----:B------:R-:W-:Y:S01]  /*0c20*/  FADD.FTZ R114, R32, R114 ;  /* 0x0000007220727221 */ /* 0x000fe20000010000 */
[----:B------:R-:W-:Y:S01]  /*0c30*/  FFMA.FTZ R165, R134, R32, R165 ;  /* 0x0000002086a57223 */ /* 0x000fe200000100a5 */
[----:B------:R-:W-:Y:S01]  /*0c40*/  FADD.FTZ R156, -R158, R47 ;  /* 0x0000002f9e9c7221 */ /* 0x000fe20000010100 */
[----:B------:R-:W-:Y:S01]  /*0c50*/  SHF.L.U32 R32, R37, 0x10, RZ ;  /* 0x0000001025207819 */ /* 0x000fe200000006ff */
[----:B------:R-:W-:-:S02]  /*0c60*/  FMUL.FTZ R44, R129, R33 ;  /* 0x00000021812c7220 */ /* 0x000fc40000410000 */
[----:B------:R-:W-:Y:S01]  /*0c70*/  FMUL.FTZ R156, R155, R156 ;  /* 0x0000009c9b9c7220 */ /* 0x000fe20000410000 */
[----:B------:R-:W-:Y:S01]  /*0c80*/  FFMA.FTZ R113, R36, R45, R113 ;  /* 0x0000002d24717223 */ /* 0x000fe20000010071 */
[----:B------:R-:W-:Y:S01]  /*0c90*/  FADD.FTZ R112, R45, R112 ;  /* 0x000000702d707221 */ /* 0x000fe20000010000 */
[----:B------:R-:W-:Y:S01]  /*0ca0*/  FFMA.FTZ R37, R133, R32, R44 ;  /* 0x0000002085257223 */ /* 0x000fe2000001002c */
[----:B------:R-:W-:-:S04]  /*0cb0*/  IMAD.WIDE.U32 R44, R159, 0x10, R50 ;  /* 0x000000109f2c7825 */ /* 0x000fc800078e0032 */
[C---:B------:R-:W-:Y:S01]  /*0cc0*/  FFMA.FTZ R105, R156.reuse, R33, R105 ;  /* 0x000000219c697223 */ /* 0x040fe20000010069 */
[----:B------:R-:W-:Y:S01]  /*0cd0*/  FADD.FTZ R104, R33, R104 ;  /* 0x0000006821687221 */ /* 0x000fe20000010000 */
[----:B------:R-:W-:Y:S01]  /*0ce0*/  FFMA.FTZ R107, R156, R32, R107 ;  /* 0x000000209c6b7223 */ /* 0x000fe2000001006b */
[----:B------:R-:W-:Y:S01]  /*0cf0*/  FADD.FTZ R106, R32, R106 ;  /* 0x0000006a206a7221 */ /* 0x000fe20000010000 */
[C---:B------:R-:W-:Y:S01]  /*0d00*/  IMAD.WIDE.U32 R32, R159.reuse, 0x20, R48 ;  /* 0x000000209f207825 */ /* 0x040fe200078e0030 */
[----:B------:R-:W3:Y:S03]  /*0d10*/  LDG.E.128 R44, desc[UR10][R44.64] ;  /* 0x0000000a2c2c7981 */ /* 0x000ee6000c1e1d00 */
[----:B------:R-:W-:Y:S01]  /*0d20*/  IMAD.WIDE.U32 R52, R159, 0x10, R2 ;  /* 0x000000109f347825 */ /* 0x000fe200078e0002 */
[----:B------:R-:W4:Y:S05]  /*0d30*/  LDG.E.128 R48, desc[UR10][R32.64] ;  /* 0x0000000a20307981 */ /* 0x000f2a000c1e1d00 */
[----:B------:R-:W4:Y:S01]  /*0d40*/  LDG.E.128 R52, desc[UR10][R52.64] ;  /* 0x0000000a34347981 */ /* 0x000f22000c1e1d00 */
[----:B------:R-:W-:-:S02]  /*0d50*/  SHF.L.U32 R169, R34, 0x10, RZ ;  /* 0x0000001022a97819 */ /* 0x000fc400000006ff */
[----:B------:R-:W-:Y:S02]  /*0d60*/  PRMT R34, R34, 0x7632, R34 ;  /* 0x0000763222227816 */ /* 0x000fe40000000022 */
[----:B------:R-:W-:Y:S01]  /*0d70*/  SHF.L.U32 R3, R38, 0x10, RZ ;  /* 0x0000001026037819 */ /* 0x000fe200000006ff */
[----:B------:R-:W-:Y:S01]  /*0d80*/  FMUL.FTZ R167, R146, R169 ;  /* 0x000000a992a77220 */ /* 0x000fe20000410000 */
[----:B------:R-:W-:Y:S02]  /*0d90*/  PRMT R38, R38, 0x7632, R38 ;  /* 0x0000763226267816 */ /* 0x000fe40000000026 */
[----:B------:R-:W-:Y:S01]  /*0da0*/  SHF.L.U32 R171, R34, 0x10, RZ ;  /* 0x0000001022ab7819 */ /* 0x000fe200000006ff */
[----:B------:R-:W-:Y:S01]  /*0db0*/  FADD.FTZ R86, R3, R86 ;  /* 0x0000005603567221 */ /* 0x000fe20000010000 */
[----:B------:R-:W-:Y:S01]  /*0dc0*/  FFMA.FTZ R167, R150, R3, R167 ;  /* 0x0000000396a77223 */ /* 0x000fe200000100a7 */
[----:B------:R-:W-:Y:S01]  /*0dd0*/  FADD.FTZ R84, R169, R84 ;  /* 0x00000054a9547221 */ /* 0x000fe20000010000 */
[C---:B--2---:R-:W-:Y:S01]  /*0de0*/  FADD.FTZ R40, -R158.reuse, R40 ;  /* 0x000000289e287221 */ /* 0x044fe20000010100 */
[----:B------:R-:W-:-:S03]  /*0df0*/  FADD.FTZ R2, -R158, R41 ;  /* 0x000000299e027221 */ /* 0x000fc60000010100 */
[----:B------:R-:W-:Y:S01]  /*0e00*/  FMUL.FTZ R40, R155, R40 ;  /* 0x000000289b287220 */ /* 0x000fe20000410000 */
[----:B------:R-:W-:-:S03]  /*0e10*/  FMUL.FTZ R41, R128, R171 ;  /* 0x000000ab80297220 */ /* 0x000fc60000410000 */
[----:B------:R-:W-:Y:S01]  /*0e20*/  FFMA.FTZ R87, R40, R3, R87 ;  /* 0x0000000328577223 */ /* 0x000fe20000010057 */
[----:B------:R-:W-:Y:S01]  /*0e30*/  SHF.L.U32 R3, R38, 0x10, RZ ;  /* 0x0000001026037819 */ /* 0x000fe200000006ff */
[----:B------:R-:W-:Y:S01]  /*0e40*/  FMUL.FTZ R38, R155, R2 ;  /* 0x000000029b267220 */ /* 0x000fe20000410000 */
[----:B------:R-:W-:-:S03]  /*0e50*/  FADD.FTZ R42, -R158, R42 ;  /* 0x0000002a9e2a7221 */ /* 0x000fc60000010100 */
[----:B------:R-:W-:Y:S01]  /*0e60*/  FADD.FTZ R70, R3, R70 ;  /* 0x0000004603467221 */ /* 0x000fe20000010000 */
[-C--:B------:R-:W-:Y:S01]  /*0e70*/  FFMA.FTZ R41, R132, R3.reuse, R41 ;  /* 0x0000000384297223 */ /* 0x080fe20000010029 */
[----:B------:R-:W-:Y:S01]  /*0e80*/  FFMA.FTZ R83, R38, R3, R83 ;  /* 0x0000000326537223 */ /* 0x000fe20000010053 */
[C---:B------:R-:W-:Y:S02]  /*0e90*/  SHF.L.U32 R3, R35.reuse, 0x10, RZ ;  /* 0x0000001023037819 */ /* 0x040fe400000006ff */
[----:B------:R-:W-:Y:S01]  /*0ea0*/  PRMT R35, R35, 0x7632, R35 ;  /* 0x0000763223237816 */ /* 0x000fe20000000023 */
[----:B------:R-:W-:Y:S01]  /*0eb0*/  FMUL.FTZ R160, R155, R42 ;  /* 0x0000002a9ba07220 */ /* 0x000fe20000410000 */
[----:B------:R-:W-:Y:S01]  /*0ec0*/  SHF.L.U32 R2, R39, 0x10, RZ ;  /* 0x0000001027027819 */ /* 0x000fe200000006ff */
[----:B------:R-:W-:Y:S01]  /*0ed0*/  FMUL.FTZ R34, R145, R3 ;  /* 0x0000000391227220 */ /* 0x000fe20000410000 */
[----:B------:R-:W-:Y:S01]  /*0ee0*/  FADD.FTZ R162, -R158, R43 ;  /* 0x0000002b9ea27221 */ /* 0x000fe20000010100 */
[----:B------:R-:W-:-:S02]  /*0ef0*/  PRMT R39, R39, 0x7632, R39 ;  /* 0x0000763227277816 */ /* 0x000fc40000000027 */
[----:B------:R-:W-:Y:S01]  /*0f00*/  SHF.L.U32 R35, R35, 0x10, RZ ;  /* 0x0000001023237819 */ /* 0x000fe200000006ff */
[----:B------:R-:W-:Y:S01]  /*0f10*/  FFMA.FTZ R85, R40, R169, R85 ;  /* 0x000000a928557223 */ /* 0x000fe20000010055 */
[----:B------:R-:W-:Y:S01]  /*0f20*/  FADD.FTZ R62, R2, R62 ;  /* 0x0000003e023e7221 */ /* 0x000fe20000010000 */
[-C--:B------:R-:W-:Y:S01]  /*0f30*/  FFMA.FTZ R169, R149, R2.reuse, R34 ;  /* 0x0000000295a97223 */ /* 0x080fe20000010022 */
[----:B------:R-:W-:Y:S01]  /*0f40*/  FFMA.FTZ R63, R160, R2, R63 ;  /* 0x00000002a03f7223 */ /* 0x000fe2000001003f */
[----:B------:R-:W-:Y:S01]  /*0f50*/  FMUL.FTZ R162, R155, R162 ;  /* 0x000000a29ba27220 */ /* 0x000fe20000410000 */
[----:B------:R-:W-:Y:S01]  /*0f60*/  SHF.L.U32 R2, R39, 0x10, RZ ;  /* 0x0000001027027819 */ /* 0x000fe200000006ff */
[-C--:B------:R-:W-:Y:S01]  /*0f70*/  FMUL.FTZ R34, R127, R35.reuse ;  /* 0x000000237f227220 */ /* 0x080fe20000410000 */
[----:B------:R-:W-:Y:S01]  /*0f80*/  FADD.FTZ R56, R35, R56 ;  /* 0x0000003823387221 */ /* 0x000fe20000010000 */
[----:B------:R-:W-:Y:S01]  /*0f90*/  FFMA.FTZ R57, R162, R35, R57 ;  /* 0x00000023a2397223 */ /* 0x000fe20000010039 */
[----:B---3--:R-:W-:Y:S01]  /*0fa0*/  SHF.L.U32 R35, R44, 0x10, RZ ;  /* 0x000000102c237819 */ /* 0x008fe200000006ff */
[----:B------:R-:W-:Y:S01]  /*0fb0*/  FADD.FTZ R58, R2, R58 ;  /* 0x0000003a023a7221 */ /* 0x000fe20000010000 */
[-C--:B------:R-:W-:Y:S01]  /*0fc0*/  FFMA.FTZ R39, R131, R2.reuse, R34 ;  /* 0x0000000283277223 */ /* 0x080fe20000010022 */
[----:B------:R-:W-:Y:S01]  /*0fd0*/  FFMA.FTZ R59, R162, R2, R59 ;  /* 0x00000002a23b7223 */ /* 0x000fe2000001003b */
[----:B----4-:R-:W-:Y:S01]  /*0fe0*/  FADD.FTZ R42, -R158, R48 ;  /* 0x000000309e2a7221 */ /* 0x010fe20000010100 */
[----:B------:R-:W-:Y:S01]  /*0ff0*/  PRMT R44, R44, 0x7632, R44 ;  /* 0x000076322c2c7816 */ /* 0x000fe2000000002c */
[----:B------:R-:W-:Y:S01]  /*1000*/  FADD.FTZ R2, -R158, R49 ;  /* 0x000000319e027221 */ /* 0x000fe20000010100 */
[----:B------:R-:W-:Y:S01]  /*1010*/  FADD.FTZ R60, R3, R60 ;  /* 0x0000003c033c7221 */ /* 0x000fe20000010000 */
[----:B------:R-:W-:Y:S01]  /*1020*/  FFMA.FTZ R61, R160, R3, R61 ;  /* 0x00000003a03d7223 */ /* 0x000fe2000001003d */
[----:B------:R-:W-:Y:S01]  /*1030*/  SHF.L.U32 R3, R52, 0x10, RZ ;  /* 0x0000001034037819 */ /* 0x000fe200000006ff */
[C---:B------:R-:W-:Y:S01]  /*1040*/  FMUL.FTZ R42, R155.reuse, R42 ;  /* 0x0000002a9b2a7220 */ /* 0x040fe20000410000 */
[----:B------:R-:W-:Y:S01]  /*1050*/  FMUL.FTZ R43, R140, R35 ;  /* 0x000000238c2b7220 */ /* 0x000fe20000410000 */
[----:B------:R-:W-:Y:S01]  /*1060*/  SHF.L.U32 R34, R44, 0x10, RZ ;  /* 0x000000102c227819 */ /* 0x000fe200000006ff */
[----:B------:R-:W-:Y:S01]  /*1070*/  FMUL.FTZ R49, R155, R2 ;  /* 0x000000029b317220 */ /* 0x000fe20000410000 */
[----:B------:R-:W-:Y:S01]  /*1080*/  FADD.FTZ R48, -R158, R50 ;  /* 0x000000329e307221 */ /* 0x000fe20000010100 */
[-C--:B------:R-:W-:Y:S01]  /*1090*/  FFMA.FTZ R95, R42, R3.reuse, R95 ;  /* 0x000000032a5f7223 */ /* 0x080fe2000001005f */
[----:B------:R-:W-:Y:S01]  /*10a0*/  FFMA.FTZ R43, R144, R3, R43 ;  /* 0x00000003902b7223 */ /* 0x000fe2000001002b */
[----:B------:R-:W-:Y:S01]  /*10b0*/  FADD.FTZ R98, R3, R98 ;  /* 0x0000006203627221 */ /* 0x000fe20000010000 */
[-C--:B------:R-:W-:Y:S01]  /*10c0*/  FMUL.FTZ R3, R122, R34.reuse ;  /* 0x000000227a037220 */ /* 0x080fe20000410000 */
[----:B------:R-:W-:Y:S01]  /*10d0*/  FFMA.FTZ R101, R49, R34, R101 ;  /* 0x0000002231657223 */ /* 0x000fe20000010065 */
[----:B------:R-:W-:Y:S01]  /*10e0*/  FADD.FTZ R102, R34, R102 ;  /* 0x0000006622667221 */ /* 0x000fe20000010000 */
[----:B------:R-:W-:Y:S01]  /*10f0*/  SHF.L.U32 R34, R45, 0x10, RZ ;  /* 0x000000102d227819 */ /* 0x000fe200000006ff */
[----:B------:R-:W-:Y:S01]  /*1100*/  FMUL.FTZ R48, R155, R48 ;  /* 0x000000309b307220 */ /* 0x000fe20000410000 */
[----:B------:R-:W-:Y:S01]  /*1110*/  FFMA.FTZ R100, R42, R35, R100 ;  /* 0x000000232a647223 */ /* 0x000fe20000010064 */
[----:B------:R-:W-:-:S02]  /*1120*/  FADD.FTZ R103, R35, R103 ;  /* 0x0000006723677221 */ /* 0x000fc40000010000 */
[-C--:B------:R-:W-:Y:S01]  /*1130*/  FMUL.FTZ R50, R139, R34.reuse ;  /* 0x000000228b327220 */ /* 0x080fe20000410000 */
[----:B------:R-:W-:Y:S01]  /*1140*/  FFMA.FTZ R91, R48, R34, R91 ;  /* 0x00000022305b7223 */ /* 0x000fe2000001005b */
[----:B------:R-:W-:Y:S02]  /*1150*/  FADD.FTZ R94, R34, R94 ;  /* 0x0000005e225e7221 */ /* 0x000fe40000010000 */
[----:B------:R-:W2:Y:S01]  /*1160*/  LDG.E.128 R32, desc[UR10][R32.64+0x10] ;  /* 0x0000100a20207981 */ /* 0x000ea2000c1e1d00 */
[----:B------:R-:W-:Y:S02]  /*1170*/  PRMT R52, R52, 0x7632, R52 ;  /* 0x0000763234347816 */ /* 0x000fe40000000034 */
[----:B------:R-:W-:Y:S02]  /*1180*/  SHF.L.U32 R2, R53, 0x10, RZ ;  /* 0x0000001035027819 */ /* 0x000fe400000006ff */
[----:B------:R-:W-:Y:S02]  /*1190*/  SHF.L.U32 R52, R52, 0x10, RZ ;  /* 0x0000001034347819 */ /* 0x000fe400000006ff */
[----:B------:R-:W-:Y:S01]  /*11a0*/  PRMT R45, R45, 0x7632, R45 ;  /* 0x000076322d2d7816 */ /* 0x000fe2000000002d */
[----:B------:R-:W-:Y:S01]  /*11b0*/  FADD.FTZ R64, R171, R64 ;  /* 0x00000040ab407221 */ /* 0x000fe20000010000 */
[----:B------:R-:W-:Y:S01]  /*11c0*/  FFMA.FTZ R65, R38, R171, R65 ;  /* 0x000000ab26417223 */ /* 0x000fe20000010041 */
[----:B------:R-:W-:Y:S01]  /*11d0*/  FFMA.FTZ R44, R126, R52, R3 ;  /* 0x000000347e2c7223 */ /* 0x000fe20000010003 */
[-C--:B------:R-:W-:Y:S01]  /*11e0*/  FFMA.FTZ R97, R48, R2.reuse, R97 ;  /* 0x0000000230617223 */ /* 0x080fe20000010061 */
[----:B------:R-:W-:Y:S01]  /*11f0*/  FFMA.FTZ R171, R143, R2, R50 ;  /* 0x000000028fab7223 */ /* 0x000fe20000010032 */
[----:B------:R-:W-:Y:S01]  /*1200*/  FADD.FTZ R89, R2, R89 ;  /* 0x0000005902597221 */ /* 0x000fe20000010000 */
[----:B------:R-:W-:Y:S01]  /*1210*/  FADD.FTZ R2, -R158, R51 ;  /* 0x000000339e027221 */ /* 0x000fe20000010100 */
[----:B------:R-:W-:-:S02]  /*1220*/  PRMT R53, R53, 0x7632, R53 ;  /* 0x0000763235357816 */ /* 0x000fc40000000035 */
[----:B------:R-:W-:Y:S01]  /*1230*/  SHF.L.U32 R3, R45, 0x10, RZ ;  /* 0x000000102d037819 */ /* 0x000fe200000006ff */
[----:B------:R-:W-:Y:S01]  /*1240*/  FMUL.FTZ R51, R155, R2 ;  /* 0x000000029b337220 */ /* 0x000fe20000410000 */
[----:B------:R-:W-:-:S03]  /*1250*/  SHF.L.U32 R53, R53, 0x10, RZ ;  /* 0x0000001035357819 */ /* 0x000fc600000006ff */
[----:B------:R-:W-:-:S04]  /*1260*/  FMUL.FTZ R2, R121, R3 ;  /* 0x0000000379027220 */ /* 0x000fc80000410000 */
[----:B------:R-:W-:Y:S01]  /*1270*/  FFMA.FTZ R45, R125, R53, R2 ;  /* 0x000000357d2d7223 */ /* 0x000fe20000010002 */
[----:B------:R-:W-:Y:S01]  /*1280*/  FFMA.FTZ R92, R51, R3, R92 ;  /* 0x00000003335c7223 */ /* 0x000fe2000001005c */
[----:B------:R-:W-:Y:S01]  /*1290*/  FADD.FTZ R93, R3, R93 ;  /* 0x0000005d035d7221 */ /* 0x000fe20000010000 */
[----:B------:R-:W-:Y:S01]  /*12a0*/  FFMA.FTZ R88, R51, R53, R88 ;  /* 0x0000003533587223 */ /* 0x000fe20000010058 */
[----:B------:R-:W-:Y:S01]  /*12b0*/  FADD.FTZ R90, R53, R90 ;  /* 0x0000005a355a7221 */ /* 0x000fe20000010000 */
[C---:B------:R-:W-:Y:S02]  /*12c0*/  SHF.L.U32 R3, R54.reuse, 0x10, RZ ;  /* 0x0000001036037819 */ /* 0x040fe400000006ff */
[----:B------:R-:W-:Y:S02]  /*12d0*/  PRMT R54, R54, 0x7632, R54 ;  /* 0x0000763236367816 */ /* 0x000fe40000000036 */
[----:B------:R-:W-:Y:S01]  /*12e0*/  ISETP.NE.U32.AND P0, PT, RZ, UR14, PT ;  /* 0x0000000eff007c0c */ /* 0x000fe2000bf05070 */
[----:B------:R-:W-:Y:S01]  /*12f0*/  FADD.FTZ R71, R3, R71 ;  /* 0x0000004703477221 */ /* 0x000fe20000010000 */
[----:B------:R-:W-:Y:S01]  /*1300*/  FFMA.FTZ R96, R49, R52, R96 ;  /* 0x0000003431607223 */ /* 0x000fe20000010060 */
[----:B------:R-:W-:Y:S01]  /*1310*/  FADD.FTZ R99, R52, R99 ;  /* 0x0000006334637221 */ /* 0x000fe20000010000 */
[----:B------:R-:W-:Y:S01]  /*1320*/  ISETP.NE.AND.EX P0, PT, RZ, UR15, PT, P0 ;  /* 0x0000000fff007c0c */ /* 0x000fe2000bf05300 */
[----:B------:R-:W-:Y:S01]  /*1330*/  UMOV UR4, 0xffffffff ;  /* 0xffffffff00047882 */ /* 0x000fe20000000000 */
[----:B------:R-:W-:-:S04]  /*1340*/  ISETP.NE.U32.AND P1, PT, RZ, UR14, PT ;  /* 0x0000000eff007c0c */ /* 0x000fc8000bf25070 */
[----:B------:R-:W-:Y:S01]  /*1350*/  ISETP.NE.AND.EX P1, PT, RZ, UR15, PT, P1 ;  /* 0x0000000fff007c0c */ /* 0x000fe2000bf25310 */
[C---:B--2---:R-:W-:Y:S01]  /*1360*/  FADD.FTZ R50, -R158.reuse, R32 ;  /* 0x000000209e327221 */ /* 0x044fe20000010100 */
[C---:B------:R-:W-:Y:S01]  /*1370*/  FADD.FTZ R2, -R158.reuse, R33 ;  /* 0x000000219e027221 */ /* 0x040fe20000010100 */
[C---:B------:R-:W-:Y:S01]  /*1380*/  FADD.FTZ R34, -R158.reuse, R34 ;  /* 0x000000229e227221 */ /* 0x040fe20000010100 */
[----:B------:R-:W-:Y:S01]  /*1390*/  FADD.FTZ R158, -R158, R35 ;  /* 0x000000239e9e7221 */ /* 0x000fe20000010100 */
[C---:B------:R-:W-:Y:S02]  /*13a0*/  SHF.L.U32 R35, R46.reuse, 0x10, RZ ;  /* 0x000000102e237819 */ /* 0x040fe400000006ff */
[----:B------:R-:W-:Y:S01]  /*13b0*/  PRMT R46, R46, 0x7632, R46 ;  /* 0x000076322e2e7816 */ /* 0x000fe2000000002e */
[----:B------:R-:W-:Y:S02]  /*13c0*/  FMUL.FTZ R50, R155, R50 ;  /* 0x000000329b327220 */ /* 0x000fe40000410000 */
[----:B------:R-:W-:Y:S01]  /*13d0*/  FMUL.FTZ R53, R138, R35 ;  /* 0x000000238a357220 */ /* 0x000fe20000410000 */
[----:B------:R-:W-:Y:S01]  /*13e0*/  SHF.L.U32 R33, R46, 0x10, RZ ;  /* 0x000000102e217819 */ /* 0x000fe200000006ff */
[----:B------:R-:W-:-:S02]  /*13f0*/  FFMA.FTZ R66, R50, R3, R66 ;  /* 0x0000000332427223 */ /* 0x000fc40000010042 */
[----:B------:R-:W-:Y:S01]  /*1400*/  FFMA.FTZ R53, R142, R3, R53 ;  /* 0x000000038e357223 */ /* 0x000fe20000010035 */
[----:B------:R-:W-:Y:S01]  /*1410*/  SHF.L.U32 R3, R54, 0x10, RZ ;  /* 0x0000001036037819 */ /* 0x000fe200000006ff */
[----:B------:R-:W-:Y:S01]  /*1420*/  FMUL.FTZ R46, R155, R2 ;  /* 0x000000029b2e7220 */ /* 0x000fe20000410000 */
[----:B------:R-:W-:Y:S01]  /*1430*/  FMUL.FTZ R173, R120, R33 ;  /* 0x0000002178ad7220 */ /* 0x000fe20000410000 */
[C---:B------:R-:W-:Y:S02]  /*1440*/  SHF.L.U32 R32, R47.reuse, 0x10, RZ ;  /* 0x000000102f207819 */ /* 0x040fe400000006ff */
[----:B------:R-:W-:Y:S01]  /*1450*/  PRMT R47, R47, 0x7632, R47 ;  /* 0x000076322f2f7816 */ /* 0x000fe2000000002f */
[-C--:B------:R-:W-:Y:S01]  /*1460*/  FFMA.FTZ R67, R46, R3.reuse, R67 ;  /* 0x000000032e437223 */ /* 0x080fe20000010043 */
[----:B------:R-:W-:Y:S01]  /*1470*/  FFMA.FTZ R173, R124, R3, R173 ;  /* 0x000000037cad7223 */ /* 0x000fe200000100ad */
[----:B------:R-:W-:Y:S01]  /*1480*/  FADD.FTZ R72, R3, R72 ;  /* 0x0000004803487221 */ /* 0x000fe20000010000 */
[----:B------:R-:W-:Y:S01]  /*1490*/  SHF.L.U32 R2, R55, 0x10, RZ ;  /* 0x0000001037027819 */ /* 0x000fe200000006ff */
[----:B------:R-:W-:Y:S01]  /*14a0*/  FMUL.FTZ R175, R155, R34 ;  /* 0x000000229baf7220 */ /* 0x000fe20000410000 */
[----:B------:R-:W-:Y:S01]  /*14b0*/  FMUL.FTZ R52, R137, R32 ;  /* 0x0000002089347220 */ /* 0x000fe20000410000 */
[----:B------:R-:W-:-:S02]  /*14c0*/  SHF.L.U32 R3, R47, 0x10, RZ ;  /* 0x000000102f037819 */ /* 0x000fc400000006ff */
[----:B------:R-:W-:Y:S01]  /*14d0*/  PRMT R55, R55, 0x7632, R55 ;  /* 0x0000763237377816 */ /* 0x000fe20000000037 */
[-C--:B------:R-:W-:Y:S01]  /*14e0*/  FFMA.FTZ R68, R175, R2.reuse, R68 ;  /* 0x00000002af447223 */ /* 0x080fe20000010044 */
[----:B------:R-:W-:Y:S01]  /*14f0*/  FFMA.FTZ R52, R141, R2, R52 ;  /* 0x000000028d347223 */ /* 0x000fe20000010034 */
[----:B------:R-:W-:Y:S01]  /*1500*/  FADD.FTZ R73, R2, R73 ;  /* 0x0000004902497221 */ /* 0x000fe20000010000 */
[----:B------:R-:W-:Y:S01]  /*1510*/  SHF.L.U32 R55, R55, 0x10, RZ ;  /* 0x0000001037377819 */ /* 0x000fe200000006ff */
[----:B------:R-:W-:Y:S01]  /*1520*/  FMUL.FTZ R2, R119, R3 ;  /* 0x0000000377027220 */ /* 0x000fe20000410000 */
[----:B------:R-:W-:Y:S01]  /*1530*/  FMUL.FTZ R54, R155, R158 ;  /* 0x0000009e9b367220 */ /* 0x000fe20000410000 */
[----:B------:R-:W-:Y:S01]  /*1540*/  FFMA.FTZ R75, R50, R35, R75 ;  /* 0x00000023324b7223 */ /* 0x000fe2000001004b */
[----:B------:R-:W-:Y:S01]  /*1550*/  FADD.FTZ R82, R35, R82 ;  /* 0x0000005223527221 */ /* 0x000fe20000010000 */
[----:B------:R-:W-:Y:S01]  /*1560*/  FADD.FTZ R34, RZ, R161 ;  /* 0x000000a1ff227221 */ /* 0x000fe20000010000 */
[----:B------:R-:W-:Y:S01]  /*1570*/  FFMA.FTZ R47, R123, R55, R2 ;  /* 0x000000377b2f7223 */ /* 0x000fe20000010002 */
[----:B------:R-:W-:Y:S01]  /*1580*/  FFMA.FTZ R78, R54, R3, R78 ;  /* 0x00000003364e7223 */ /* 0x000fe2000001004e */
[----:B------:R-:W-:Y:S01]  /*1590*/  FADD.FTZ R79, R3, R79 ;  /* 0x0000004f034f7221 */ /* 0x000fe20000010000 */
[----:B------:R-:W-:Y:S01]  /*15a0*/  FFMA.FTZ R35, R0, R161, RZ ;  /* 0x000000a100237223 */ /* 0x000fe200000100ff */
[----:B------:R-:W0:Y:S01]  /*15b0*/  @P0 LDC.64 R2, c[0x0][0x438] ;  /* 0x00010e00ff020b82 */ /* 0x000e220000000a00 */
[----:B------:R-:W-:Y:S01]  /*15c0*/  FADD.FTZ R34, R165, R34 ;  /* 0x00000022a5227221 */ /* 0x000fe20000010000 */
[----:B------:R-:W-:Y:S01]  /*15d0*/  FFMA.FTZ R76, R46, R33, R76 ;  /* 0x000000212e4c7223 */ /* 0x000fe2000001004c */
[----:B------:R-:W-:Y:S01]  /*15e0*/  FADD.FTZ R81, R33, R81 ;  /* 0x0000005121517221 */ /* 0x000fe20000010000 */
[----:B------:R-:W-:Y:S01]  /*15f0*/  FFMA.FTZ R77, R175, R32, R77 ;  /* 0x00000020af4d7223 */ /* 0x000fe2000001004d */
[----:B------:R-:W-:Y:S01]  /*1600*/  FADD.FTZ R80, R32, R80 ;  /* 0x0000005020507221 */ /* 0x000fe20000010000 */
[----:B------:R-:W-:-:S02]  /*1610*/  FFMA.FTZ R35, R36, R165, R35 ;  /* 0x000000a524237223 */ /* 0x000fc40000010023 */
[----:B------:R-:W1:Y:S01]  /*1620*/  @P0 LDC.64 R32, c[0x0][0x438] ;  /* 0x00010e00ff200b82 */ /* 0x000e620000000a00 */
        /* <DEDUP_REMOVED lines=10> */
[----:B0-----:R-:W-:-:S04]  /*16d0*/  @P0 IMAD.WIDE.U32 R2, R157, 0x20, R2 ;  /* 0x000000209d020825 */ /* 0x001fc800078e0002 */
[----:B------:R-:W-:Y:S01]  /*16e0*/  FADD.FTZ R34, R39, R34 ;  /* 0x0000002227227221 */ /* 0x000fe20000010000 */
[----:B------:R-:W-:Y:S01]  /*16f0*/  FFMA.FTZ R35, R162, R39, R35 ;  /* 0x00000027a2237223 */ /* 0x000fe20000010023 */
[----:B-1----:R-:W-:Y:S01]  /*1700*/  @P0 IMAD.WIDE.U32 R32, R159, 0x20, R32 ;  /* 0x000000209f200825 */ /* 0x002fe200078e0020 */
[----:B-----5:R-:W5:Y:S04]  /*1710*/  @P0 LDG.E.128 R4, desc[UR10][R2.64] ;  /* 0x0000000a02040981 */ /* 0x020f68000c1e1d00 */
[----:B------:R0:W5:Y:S04]  /*1720*/  @P0 LDG.E.128 R8, desc[UR10][R2.64+0x10] ;  /* 0x0000100a02080981 */ /* 0x000168000c1e1d00 */
[----:B------:R-:W5:Y:S04]  /*1730*/  @P0 LDG.E.128 R12, desc[UR10][R32.64] ;  /* 0x0000000a200c0981 */ /* 0x000f68000c1e1d00 */
[----:B------:R1:W5:Y:S01]  /*1740*/  @P0 LDG.E.128 R16, desc[UR10][R32.64+0x10] ;  /* 0x0000100a20100981 */ /* 0x000362000c1e1d00 */
[----:B0-----:R-:W-:Y:S01]  /*1750*/  FADD.FTZ R3, R43, R34 ;  /* 0x000000222b037221 */ /* 0x001fe20000010000 */
[----:B------:R-:W-:-:S03]  /*1760*/  FFMA.FTZ R2, R42, R43, R35 ;  /* 0x0000002b2a027223 */ /* 0x000fc60000010023 */
[----:B-1----:R-:W-:Y:S01]  /*1770*/  FADD.FTZ R32, R3, R44 ;  /* 0x0000002c03207221 */ /* 0x002fe20000010000 */
        /* <DEDUP_REMOVED lines=12> */
[----:B------:R-:W-:Y:S01]  /*1840*/  FADD.FTZ R74, R55, R74 ;  /* 0x0000004a374a7221 */ /* 0x000fe20000010000 */
        /* <DEDUP_REMOVED lines=21> */
.L_x_1155:
        /* <DEDUP_REMOVED lines=37> */
[----:B0-----:R-:W-:Y:S01]  /*1bf0*/  FMUL.FTZ R3, R155, R36 ;  /* 0x000000249b037220 */ /* 0x001fe20000410000 */
[----:B------:R-:W-:-:S02]  /*1c00*/  F2FP.BF16.F32.PACK_AB R35, R162, R35 ;  /* 0x00000023a223723e */ /* 0x000fc400000010ff */
[----:B------:R-:W-:Y:S02]  /*1c10*/  F2FP.BF16.F32.PACK_AB R34, R37, R34 ;  /* 0x000000222522723e */ /* 0x000fe400000010ff */
[----:B------:R-:W-:Y:S02]  /*1c20*/  F2FP.BF16.F32.PACK_AB R33, R156, R33 ;  /* 0x000000219c21723e */ /* 0x000fe400000010ff */
[----:B------:R-:W-:Y:S01]  /*1c30*/  F2FP.BF16.F32.PACK_AB R32, R3, R0 ;  /* 0x000000000320723e */ /* 0x000fe200000010ff */
[----:B------:R-:W-:Y:S06]  /*1c40*/  BRA `(.L_x_1130) ;  /* 0x0000000c00a07947 */ /* 0x000fec0003800000 */
.L_x_1129:
        /* <DEDUP_REMOVED lines=33> */
.L_x_1128:
        /* <DEDUP_REMOVED lines=30> */
[----:B0-----:R-:W-:Y:S01]  /*2040*/  F2FP.BF16.F32.PACK_AB R32, R29, R28 ;  /* 0x0000001c1d20723e */ /* 0x001fe200000010ff */
[----:B------:R-:W-:Y:S06]  /*2050*/  BRA `(.L_x_1130) ;  /* 0x00000008009c7947 */ /* 0x000fec0003800000 */
.L_x_1131:
        /* <DEDUP_REMOVED lines=27> */
[----:B0-----:R-:W-:Y:S02]  /*2210*/  F2FP.BF16.F32.PACK_AB R32, R29, R28 ;  /* 0x0000001c1d20723e */ /* 0x001fe400000010ff */
[----:B------:R-:W-:Y:S02]  /*2220*/  MOV R23, R35 ;  /* 0x0000002300177202 */ /* 0x000fe40000000f00 */
[----:B------:R-:W-:-:S02]  /*2230*/  MOV R22, R34 ;  /* 0x0000002200167202 */ /* 0x000fc40000000f00 */
[----:B------:R-:W-:Y:S02]  /*2240*/  MOV R21, R33 ;  /* 0x0000002100157202 */ /* 0x000fe40000000f00 */
[----:B------:R-:W-:Y:S01]  /*2250*/  MOV R20, R32 ;  /* 0x0000002000147202 */ /* 0x000fe20000000f00 */
[----:B------:R-:W-:Y:S06]  /*2260*/  BRA `(.L_x_1130) ;  /* 0x0000000800187947 */ /* 0x000fec0003800000 */
.L_x_1127:
        /* <DEDUP_REMOVED lines=13> */
[----:B------:R-:W-:Y:S01]  /*2340*/  FADD.FTZ R35, R169, -R160 ;  /* 0x800000a0a9237221 */ /* 0x000fe20000010000 */
[----:B------:R-:W-:Y:S01]  /*2350*/  FADD.FTZ R0, R39, -R162 ;  /* 0x800000a227007221 */ /* 0x000fe20000010000 */
[-CC-:B------:R-:W-:Y:S01]  /*2360*/  FFMA.FTZ R154, R154, R55.reuse, R177.reuse ;  /* 0x000000379a9a7223 */ /* 0x180fe200000100b1 */
[-CC-:B------:R-:W-:Y:S01]  /*2370*/  FFMA.FTZ R156, R156, R55.reuse, R177.reuse ;  /* 0x000000379c9c7223 */ /* 0x180fe200000100b1 */
[-CC-:B------:R-:W-:Y:S01]  /*2380*/  FFMA.FTZ R40, R40, R55.reuse, R177.reuse ;  /* 0x0000003728287223 */ /* 0x180fe200000100b1 */
[----:B------:R-:W-:Y:S01]  /*2390*/  FFMA.FTZ R38, R38, R55, R177 ;  /* 0x0000003726267223 */ /* 0x000fe200000100b1 */
[C---:B-----5:R-:W-:Y:S01]  /*23a0*/  FFMA.FTZ R35, R155.reuse, R35, R10 ;  /* 0x000000239b237223 */ /* 0x060fe2000001000a */
[----:B------:R-:W-:Y:S01]  /*23b0*/  FFMA.FTZ R0, R155, R0, R11 ;  /* 0x000000009b007223 */ /* 0x000fe2000001000b */
[----:B------:R-:W-:Y:S01]  /*23c0*/  FADD.FTZ R36, R165, -R36 ;  /* 0x80000024a5247221 */ /* 0x000fe20000010000 */
[----:B------:R-:W-:Y:S01]  /*23d0*/  FADD.FTZ R33, R163, -R154 ;  /* 0x8000009aa3217221 */ /* 0x000fe20000010000 */
[----:B------:R-:W-:Y:S01]  /*23e0*/  FADD.FTZ R156, R37, -R156 ;  /* 0x8000009c259c7221 */ /* 0x000fe20000010000 */
[----:B------:R-:W-:Y:S01]  /*23f0*/  FADD.FTZ R167, R167, -R40 ;  /* 0x80000028a7a77221 */ /* 0x000fe20000010000 */
[----:B------:R-:W-:Y:S01]  /*2400*/  FADD.FTZ R38, R41, -R38 ;  /* 0x8000002629267221 */ /* 0x000fe20000010000 */
[----:B------:R-:W-:Y:S01]  /*2410*/  F2FP.BF16.F32.PACK_AB R35, R0, R35 ;  /* 0x000000230023723e */ /* 0x000fe200000010ff */
[C---:B------:R-:W-:Y:S01]  /*2420*/  FFMA.FTZ R32, R155.reuse, R32, R4 ;  /* 0x000000209b207223 */ /* 0x040fe20000010004 */
[C---:B------:R-:W-:Y:S01]  /*2430*/  FFMA.FTZ R33, R155.reuse, R33, R6 ;  /* 0x000000219b217223 */ /* 0x040fe20000010006 */
[C---:B------:R-:W-:Y:S01]  /*2440*/  FFMA.FTZ R34, R155.reuse, R167, R8 ;  /* 0x000000a79b227223 */ /* 0x040fe20000010008 */
[C---:B------:R-:W-:Y:S01]  /*2450*/  FFMA.FTZ R37, R155.reuse, R38, R9 ;  /* 0x000000269b257223 */ /* 0x040fe20000010009 */
[C---:B------:R-:W-:Y:S01]  /*2460*/  FFMA.FTZ R0, R155.reuse, R156, R7 ;  /* 0x0000009c9b007223 */ /* 0x040fe20000010007 */
[----:B------:R-:W-:-:S03]  /*2470*/  FFMA.FTZ R3, R155, R36, R5 ;  /* 0x000000249b037223 */ /* 0x000fc60000010005 */
[----:B------:R-:W-:Y:S02]  /*2480*/  F2FP.BF16.F32.PACK_AB R34, R37, R34 ;  /* 0x000000222522723e */ /* 0x000fe400000010ff */
[----:B------:R-:W-:Y:S02]  /*2490*/  F2FP.BF16.F32.PACK_AB R33, R0, R33 ;  /* 0x000000210021723e */ /* 0x000fe400000010ff */
[----:B------:R-:W-:Y:S01]  /*24a0*/  F2FP.BF16.F32.PACK_AB R32, R3, R32 ;  /* 0x000000200320723e */ /* 0x000fe200000010ff */
[----:B------:R-:W-:Y:S06]  /*24b0*/  BRA `(.L_x_1130) ;  /* 0x0000000400847947 */ /* 0x000fec0003800000 */
.L_x_1133:
        /* <DEDUP_REMOVED lines=23> */
[----:B0-----:R-:W-:Y:S01]  /*2630*/  FFMA.FTZ R3, R155, R36, R5 ;  /* 0x000000249b037223 */ /* 0x001fe20000010005 */
        /* <DEDUP_REMOVED lines=9> */
.L_x_1132:
        /* <DEDUP_REMOVED lines=30> */
[----:B0-----:R-:W-:Y:S01]  /*28b0*/  F2FP.BF16.F32.PACK_AB R32, R29, R28 ;  /* 0x0000001c1d20723e */ /* 0x001fe200000010ff */
[----:B------:R-:W-:Y:S06]  /*28c0*/  BRA `(.L_x_1130) ;  /* 0x0000000000807947 */ /* 0x000fec0003800000 */
.L_x_1134:
        /* <DEDUP_REMOVED lines=27> */
[----:B0-----:R-:W-:Y:S02]  /*2a80*/  F2FP.BF16.F32.PACK_AB R32, R29, R28 ;  /* 0x0000001c1d20723e */ /* 0x001fe400000010ff */
[----:B------:R-:W-:Y:S02]  /*2a90*/  MOV R23, R35 ;  /* 0x0000002300177202 */ /* 0x000fe40000000f00 */
[----:B------:R-:W-:-:S02]  /*2aa0*/  MOV R22, R34 ;  /* 0x0000002200167202 */ /* 0x000fc40000000f00 */
[----:B------:R-:W-:Y:S02]  /*2ab0*/  MOV R21, R33 ;  /* 0x0000002100157202 */ /* 0x000fe40000000f00 */
[----:B------:R-:W-:-:S07]  /*2ac0*/  MOV R20, R32 ;  /* 0x0000002000147202 */ /* 0x000fce0000000f00 */
.L_x_1130:
        /* <DEDUP_REMOVED lines=33> */
[C---:B0----5:R-:W-:Y:S01]  /*2ce0*/  FFMA.FTZ R28, R155.reuse, R42, R12 ;  /* 0x0000002a9b1c7223 */ /* 0x061fe2000001000c */
        /* <DEDUP_REMOVED lines=16> */
.L_x_1137:
        /* <DEDUP_REMOVED lines=29> */
.L_x_1136:
        /* <DEDUP_REMOVED lines=34> */
.L_x_1139:
        /* <DEDUP_REMOVED lines=29> */
.L_x_1135:
        /* <DEDUP_REMOVED lines=35> */
.L_x_1141:
        /* <DEDUP_REMOVED lines=29> */
.L_x_1140:
        /* <DEDUP_REMOVED lines=34> */
.L_x_1142:
        /* <DEDUP_REMOVED lines=28> */
.L_x_1138:
[----:B------:R-:W0:Y:S01]  /*3b90*/  @P1 LDC.64 R36, c[0x0][0x478] ;  /* 0x00011e00ff241b82 */ /* 0x000e220000000a00 */
[----:B------:R-:W-:-:S07]  /*3ba0*/  IMAD.WIDE.U32 R2, R159, 0x10, R2 ;  /* 0x000000109f027825 */ /* 0x000fce00078e0002 */
[----:B------:R-:W1:Y:S08]  /*3bb0*/  @P2 LDC.64 R38, c[0x0][0x470] ;  /* 0x00011c00ff262b82 */ /* 0x000e700000000a00 */
[----:B------:R-:W2:Y:S01]  /*3bc0*/  LDC.64 R40, c[0x0][0x380] ;  /* 0x0000e000ff287b82 */ /* 0x000ea20000000a00 */
[----:B0-----:R-:W-:-:S05]  /*3bd0*/  @P1 IMAD.WIDE.U32 R36, R159, 0x20, R36 ;  /* 0x000000209f241825 */ /* 0x001fca00078e0024 */
[----:B------:R0:W-:Y:S01]  /*3be0*/  @P1 STG.E.128 desc[UR10][R36.64], R28 ;  /* 0x0000001c24001986 */ /* 0x0001e2000c101d0a */
[----:B-1----:R-:W-:-:S03]  /*3bf0*/  @P2 IMAD.WIDE.U32 R38, R159, 0x10, R38 ;  /* 0x000000109f262825 */ /* 0x002fc600078e0026 */
[----:B------:R0:W-:Y:S04]  /*3c00*/  @P1 STG.E.128 desc[UR10][R36.64+0x10], R24 ;  /* 0x0000101824001986 */ /* 0x0001e8000c101d0a */
[----:B------:R0:W-:Y:S01]  /*3c10*/  STG.E.128 desc[UR10][R2.64], R32 ;  /* 0x0000002002007986 */ /* 0x0001e2000c101d0a */
[----:B--2---:R-:W-:-:S03]  /*3c20*/  LEA R136, R40, R136, 0x2 ;  /* 0x0000008828887211 */ /* 0x004fc600078e10ff */
[----:B------:R0:W-:Y:S01]  /*3c30*/  @P2 STG.E.128 desc[UR10][R38.64], R20 ;  /* 0x0000001426002986 */ /* 0x0001e2000c101d0a */
[----:B------:R-:W-:-:S13]  /*3c40*/  ISETP.GE.AND P0, PT, R136, R41, PT ;  /* 0x000000298800720c */ /* 0x000fda0003f06270 */
[----:B------:R-:W-:Y:S05]  /*3c50*/  @!P0 BRA `(.L_x_1143) ;  /* 0xffffffcc00188947 */ /* 0x000fea000383ffff */
[----:B------:R-:W-:Y:S05]  /*3c60*/  BSYNC B1 ;  /* 0x0000000000017941 */ /* 0x000fea0003800000 */
.L_x_1125:
[----:B0-----:R-:W-:Y:S02]  /*3c70*/  MOV R24, R87 ;  /* 0x0000005700187202 */ /* 0x001fe40000000f00 */
        /* <DEDUP_REMOVED lines=8> */
[----:B-----5:R-:W-:Y:S02]  /*3d00*/  MOV R4, R135 ;  /* 0x0000008700047202 */ /* 0x020fe40000000f00 */
        /* <DEDUP_REMOVED lines=51> */
.L_x_1124:
[----:B------:R-:W-:Y:S05]  /*4040*/  BSYNC B0 ;  /* 0x0000000000007941 */ /* 0x000fea0003800000 */
.L_x_1123:
        /* <DEDUP_REMOVED lines=32> */
[----:B-1----:R-:W-:-:S03]  /*4250*/  FADD.FTZ R3, RZ, R3 ;  /* 0x00000003ff037221 */ /* 0x002fc60000010000 */
[----:B------:R-:W1:Y:S01]  /*4260*/  LDS R49, [R61+0x1800] ;  /* 0x001800003d317984 */ /* 0x000e620000000800 */
[----:B-----5:R-:W-:-:S03]  /*4270*/  FADD.FTZ R8, RZ, R8 ;  /* 0x00000008ff087221 */ /* 0x020fc60000010000 */
[----:B------:R-:W5:Y:S01]  /*4280*/  LDS R48, [R61+0x1a00] ;  /* 0x001a00003d307984 */ /* 0x000f620000000800 */
[----:B---3--:R-:W-:-:S03]  /*4290*/  FADD.FTZ R9, RZ, R9 ;  /* 0x00000009ff097221 */ /* 0x008fc60000010000 */
[----:B------:R-:W3:Y:S01]  /*42a0*/  LDS R51, [R61+0x1c00] ;  /* 0x001c00003d337984 */ /* 0x000ee20000000800 */
[----:B----4-:R-:W-:-:S03]  /*42b0*/  FADD.FTZ R2, R2, R63 ;  /* 0x0000003f02027221 */ /* 0x010fc60000010000 */
[----:B------:R-:W4:Y:S01]  /*42c0*/  LDS R50, [R61+0x1e00] ;  /* 0x001e00003d327984 */ /* 0x000f220000000800 */
[----:B--2---:R-:W-:Y:S01]  /*42d0*/  FADD.FTZ R3, R3, R60 ;  /* 0x0000003c03037221 */ /* 0x004fe20000010000 */
        /* <DEDUP_REMOVED lines=30> */
[----:B------:R-:W-:Y:S01]  /*44c0*/  LDS R6, [R61+0x1800] ;  /* 0x001800003d067984 */ /* 0x000fe20000000800 */
[----:B--2---:R-:W-:-:S03]  /*44d0*/  FADD.FTZ R52, R52, R55 ;  /* 0x0000003734347221 */ /* 0x004fc60000010000 */
[----:B------:R-:W1:Y:S01]  /*44e0*/  LDS R23, [R61+0x1a00] ;  /* 0x001a00003d177984 */ /* 0x000e620000000800 */
[----:B---3--:R-:W-:-:S03]  /*44f0*/  FADD.FTZ R53, R53, R62 ;  /* 0x0000003e35357221 */ /* 0x008fc60000010000 */
[----:B------:R-:W-:Y:S01]  /*4500*/  LDS R8, [R61+0x1c00] ;  /* 0x001c00003d087984 */ /* 0x000fe20000000800 */
[----:B----4-:R-:W-:-:S03]  /*4510*/  FADD.FTZ R54, RZ, R54 ;  /* 0x00000036ff367221 */ /* 0x010fc60000010000 */
[----:B------:R-:W2:Y:S01]  /*4520*/  LDS R25, [R61+0x1e00] ;  /* 0x001e00003d197984 */ /* 0x000ea20000000800 */
        /* <DEDUP_REMOVED lines=9> */
[----:B------:R-:W-:Y:S01]  /*45c0*/  STS.128 [R0+0x10], R84 ;  /* 0x0000105400007388 */ /* 0x000fe20000000c00 */
[----:B-1----:R-:W-:-:S03]  /*45d0*/  FADD.FTZ R23, R2, R23 ;  /* 0x0000001702177221 */ /* 0x002fc60000010000 */
[----:B------:R-:W-:Y:S04]  /*45e0*/  STS.128 [R0+0x400], R32 ;  /* 0x0004002000007388 */ /* 0x000fe80000000c00 */
        /* <DEDUP_REMOVED lines=42> */
[----:B------:R-:W-:-:S06]  /*4890*/  FADD.FTZ R15, R7, R8 ;  /* 0x00000008070f7221 */ /* 0x000fcc0000010000 */
[----:B------:R-:W0:Y:S01]  /*48a0*/  LDC R8, c[0x0][0x388] ;  /* 0x0000e200ff087b82 */ /* 0x000e220000000800 */
[----:B------:R-:W1:Y:S04]  /*48b0*/  LDS R37, [R61] ;  /* 0x000000003d257984 */ /* 0x000e680000000800 */
[----:B------:R-:W2:Y:S01]  /*48c0*/  LDS R44, [R61+0x800] ;  /* 0x000800003d2c7984 */ /* 0x000ea20000000800 */
[----:B0-----:R-:W-:-:S03]  /*48d0*/  IMAD R9, R8, UR4, RZ ;  /* 0x0000000408097c24 */ /* 0x001fc6000f8e02ff */
[----:B------:R-:W0:Y:S02]  /*48e0*/  LDS R38, [R61+0x200] ;  /* 0x000200003d267984 */ /* 0x000e240000000800 */
[----:B------:R-:W-:Y:S02]  /*48f0*/  IADD3 R9, P0, PT, R9, R64, RZ ;  /* 0x0000004009097210 */ /* 0x000fe40007f1e0ff */
[----:B------:R-:W3:Y:S02]  /*4900*/  LDS R2, [R61+0x1000] ;  /* 0x001000003d027984 */ /* 0x000ee40000000800 */
[----:B------:R-:W-:Y:S02]  /*4910*/  IADD3.X R4, PT, PT, RZ, RZ, RZ, P0, !PT ;  /* 0x000000ffff047210 */ /* 0x000fe400007fe4ff */
[----:B------:R-:W4:Y:S01]  /*4920*/  LDS R3, [R61+0xa00] ;  /* 0x000a00003d037984 */ /* 0x000f220000000800 */
[C---:B------:R-:W-:Y:S02]  /*4930*/  SHF.L.U32 R8, R9.reuse, 0x2, RZ ;  /* 0x0000000209087819 */ /* 0x040fe400000006ff */
[----:B------:R-:W-:Y:S01]  /*4940*/  SHF.L.U64.HI R9, R9, 0x2, R4 ;  /* 0x0000000209097819 */ /* 0x000fe20000010204 */
[----:B------:R-:W5:Y:S01]  /*4950*/  LDS R7, [R61+0x1800] ;  /* 0x001800003d077984 */ /* 0x000f620000000800 */
[----:B------:R-:W-:-:S03]  /*4960*/  IADD3 R4, P1, PT, R8, UR20, RZ ;  /* 0x0000001408047c10 */ /* 0x000fc6000ff3e0ff */
[----:B------:R-:W5:Y:S04]  /*4970*/  LDS R6, [R61+0x1200] ;  /* 0x001200003d067984 */ /* 0x000f680000000800 */
[----:B------:R-:W5:Y:S04]  /*4980*/  LDS R0, [R61+0x400] ;  /* 0x000400003d007984 */ /* 0x000f680000000800 */
[----:B------:R-:W5:Y:S04]  /*4990*/  LDS R12, [R61+0x1a00] ;  /* 0x001a00003d0c7984 */ /* 0x000f680000000800 */
[----:B------:R-:W5:Y:S04]  /*49a0*/  LDS R29, [R61+0xc00] ;  /* 0x000c00003d1d7984 */ /* 0x000f680000000800 */
[----:B------:R-:W5:Y:S01]  /*49b0*/  LDS R10, [R61+0x600] ;  /* 0x000600003d0a7984 */ /* 0x000f620000000800 */
        /* <DEDUP_REMOVED lines=8> */
[----:B----4-:R-:W-:-:S03]  /*4a40*/  FADD.FTZ R3, R38, R3 ;  /* 0x0000000326037221 */ /* 0x010fc60000010000 */
[----:B------:R-:W4:Y:S01]  /*4a50*/  LDS R45, [R61+0x1e00] ;  /* 0x001e00003d2d7984 */ /* 0x000f220000000800 */
[----:B-----5:R-:W-:Y:S01]  /*4a60*/  FADD.FTZ R37, R2, R7 ;  /* 0x0000000702257221 */ /* 0x020fe20000010000 */
[C---:B------:R-:W-:Y:S01]  /*4a70*/  IADD3 R2, P0, PT, R8.reuse, UR22, RZ ;  /* 0x0000001608027c10 */ /* 0x040fe2000ff1e0ff */
[----:B------:R-:W-:Y:S01]  /*4a80*/  FADD.FTZ R5, R3, R6 ;  /* 0x0000000603057221 */ /* 0x000fe20000010000 */
[C---:B------:R-:W-:Y:S02]  /*4a90*/  IADD3 R6, P2, PT, R8.reuse, UR26, RZ ;  /* 0x0000001a08067c10 */ /* 0x040fe4000ff5e0ff */
[----:B------:R-:W-:Y:S01]  /*4aa0*/  IADD3 R8, P3, PT, R8, UR24, RZ ;  /* 0x0000001808087c10 */ /* 0x000fe2000ff7e0ff */
[----:B------:R-:W-:Y:S01]  /*4ab0*/  FADD.FTZ R0, RZ, R0 ;  /* 0x00000000ff007221 */ /* 0x000fe20000010000 */
[C---:B------:R-:W-:Y:S02]  /*4ac0*/  IADD3.X R3, PT, PT, R9.reuse, UR23, RZ, P0, !PT ;  /* 0x0000001709037c10 */ /* 0x040fe400087fe4ff */
[----:B------:R-:W-:Y:S01]  /*4ad0*/  IADD3.X R7, PT, PT, R9, UR27, RZ, P2, !PT ;  /* 0x0000001b09077c10 */ /* 0x000fe200097fe4ff */
        /* <DEDUP_REMOVED lines=8> */
[----:B-1----:R-:W-:-:S03]  /*4b60*/  FADD.FTZ R0, R0, R33 ;  /* 0x0000002100007221 */ /* 0x002fc60000010000 */
[----:B------:R-:W-:Y:S01]  /*4b70*/  STG.E desc[UR10][R8.64], R27 ;  /* 0x0000001b08007986 */ /* 0x000fe2000c10190a */
[----:B--2---:R-:W-:-:S03]  /*4b80*/  FADD.FTZ R10, R10, R31 ;  /* 0x0000001f0a0a7221 */ /* 0x004fc60000010000 */
[----:B------:R-:W-:Y:S01]  /*4b90*/  STG.E desc[UR10][R2.64+0x200], R23 ;  /* 0x0002001702007986 */ /* 0x000fe2000c10190a */
[----:B0-----:R-:W-:-:S03]  /*4ba0*/  FADD.FTZ R43, R0, R43 ;  /* 0x0000002b002b7221 */ /* 0x001fc60000010000 */
        /* <DEDUP_REMOVED lines=14> */
.L_x_1126:
        /* <DEDUP_REMOVED lines=8> */
.L_x_1145:
[----:B------:R-:W-:Y:S05]  /*4d10*/  BSYNC B2 ;  /* 0x0000000000027941 */ /* 0x000fea0003800000 */
.L_x_1144:
        /* <DEDUP_REMOVED lines=8> */
.L_x_1146:
[----:B------:R-:W-:Y:S01]  /*4da0*/  FADD.FTZ R33, R32, R33 ;  /* 0x0000002120217221 */ /* 0x000fe20000010000 */
[----:B------:R-:W-:-:S04]  /*4db0*/  HFMA2 R168, -RZ, RZ, 0, 1.1920928955078125e-07 ;  /* 0x00000002ffa87431 */ /* 0x000fc800000001ff */
[----:B------:R-:W-:Y:S02]  /*4dc0*/  MOV R177, R33 ;  /* 0x0000002100b17202 */ /* 0x000fe40000000f00 */
[----:B------:R-:W-:-:S07]  /*4dd0*/  MOV R2, R166 ;  /* 0x000000a600027202 */ /* 0x000fce0000000f00 */
[----:B------:R-:W-:Y:S05]  /*4de0*/  WARPSYNC.COLLECTIVE R164, `(.L_x_1147) ;  /* 0x00000000a4087348 */ /* 0x000fea0003c00000 */
[----:B------:R0:W1:Y:S02]  /*4df0*/  SHFL.BFLY P3, R166, R177, R168, R179 ;  /* 0x0c0000a8b1a67389 */ /* 0x00006400000600b3 */
[----:B01----:R-:W-:Y:S05]  /*4e00*/  ENDCOLLECTIVE ;  /* 0x000000000000791b */ /* 0x003fea0003800000 */
.L_x_1147:
[----:B------:R-:W-:-:S05]  /*4e10*/  FADD.FTZ R2, R3, R2 ;  /* 0x0000000203027221 */ /* 0x000fca0000010000 */
[----:B------:R-:W-:Y:S02]  /*4e20*/  MOV R177, R2 ;  /* 0x0000000200b17202 */ /* 0x000fe40000000f00 */
[----:B------:R-:W-:-:S07]  /*4e30*/  MOV R34, R166 ;  /* 0x000000a600227202 */ /* 0x000fce0000000f00 */
[----:B------:R-:W-:Y:S05]  /*4e40*/  WARPSYNC.COLLECTIVE R164, `(.L_x_1148) ;  /* 0x00000000a4087348 */ /* 0x000fea0003c00000 */
[----:B------:R0:W1:Y:S02]  /*4e50*/  SHFL.BFLY P3, R166, R177, R168, R179 ;  /* 0x0c0000a8b1a67389 */ /* 0x00006400000600b3 */
[----:B01----:R-:W-:Y:S05]  /*4e60*/  ENDCOLLECTIVE ;  /* 0x000000000000791b */ /* 0x003fea0003800000 */
.L_x_1148:
[----:B------:R-:W-:Y:S01]  /*4e70*/  FADD.FTZ R34, R33, R34 ;  /* 0x0000002221227221 */ /* 0x000fe20000010000 */
[----:B------:R-:W-:-:S04]  /*4e80*/  HFMA2 R168, -RZ, RZ, 0, 2.384185791015625e-07 ;  /* 0x00000004ffa87431 */ /* 0x000fc800000001ff */
[----:B------:R-:W-:Y:S02]  /*4e90*/  MOV R177, R34 ;  /* 0x0000002200b17202 */ /* 0x000fe40000000f00 */
[----:B------:R-:W-:-:S07]  /*4ea0*/  MOV R35, R166 ;  /* 0x000000a600237202 */ /* 0x000fce0000000f00 */
[----:B------:R-:W-:Y:S05]  /*4eb0*/  WARPSYNC.COLLECTIVE R164, `(.L_x_1149) ;  /* 0x00000000a4087348 */ /* 0x000fea0003c00000 */
[----:B------:R0:W1:Y:S02]  /*4ec0*/  SHFL.BFLY P3, R166, R177, R168, R179 ;  /* 0x0c0000a8b1a67389 */ /* 0x00006400000600b3 */
[----:B01----:R-:W-:Y:S05]  /*4ed0*/  ENDCOLLECTIVE ;  /* 0x000000000000791b */ /* 0x003fea0003800000 */
.L_x_1149:
[----:B------:R-:W-:-:S05]  /*4ee0*/  FADD.FTZ R35, R2, R35 ;  /* 0x0000002302237221 */ /* 0x000fca0000010000 */
[----:B------:R-:W-:Y:S02]  /*4ef0*/  MOV R177, R35 ;  /* 0x0000002300b17202 */ /* 0x000fe40000000f00 */
[----:B------:R-:W-:-:S07]  /*4f00*/  MOV R55, R166 ;  /* 0x000000a600377202 */ /* 0x000fce0000000f00 */
[----:B------:R-:W-:Y:S05]  /*4f10*/  WARPSYNC.COLLECTIVE R164, `(.L_x_1150) ;  /* 0x00000000a4087348 */ /* 0x000fea0003c00000 */
[----:B------:R0:W1:Y:S02]  /*4f20*/  SHFL.BFLY P3, R166, R177, R168, R179 ;  /* 0x0c0000a8b1a67389 */ /* 0x00006400000600b3 */
[----:B01----:R-:W-:Y:S05]  /*4f30*/  ENDCOLLECTIVE ;  /* 0x000000000000791b */ /* 0x003fea0003800000 */
.L_x_1150:
[----:B------:R-:W-:Y:S01]  /*4f40*/  FADD.FTZ R55, R34, R55 ;  /* 0x0000003722377221 */ /* 0x000fe20000010000 */
[----:B------:R-:W-:-:S04]  /*4f50*/  HFMA2 R168, -RZ, RZ, 0, 4.76837158203125e-07 ;  /* 0x00000008ffa87431 */ /* 0x000fc800000001ff */
[----:B------:R-:W-:Y:S02]  /*4f60*/  MOV R177, R55 ;  /* 0x0000003700b17202 */ /* 0x000fe40000000f00 */
[----:B------:R-:W-:-:S07]  /*4f70*/  MOV R158, R166 ;  /* 0x000000a6009e7202 */ /* 0x000fce0000000f00 */
[----:B------:R-:W-:Y:S05]  /*4f80*/  WARPSYNC.COLLECTIVE R164, `(.L_x_1151) ;  /* 0x00000000a4087348 */ /* 0x000fea0003c00000 */
[----:B------:R0:W1:Y:S02]  /*4f90*/  SHFL.BFLY P3, R166, R177, R168, R179 ;  /* 0x0c0000a8b1a67389 */ /* 0x00006400000600b3 */
[----:B01----:R-:W-:Y:S05]  /*4fa0*/  ENDCOLLECTIVE ;  /* 0x000000000000791b */ /* 0x003fea0003800000 */
.L_x_1151:
[----:B------:R-:W-:-:S05]  /*4fb0*/  FADD.FTZ R158, R35, R158 ;  /* 0x0000009e239e7221 */ /* 0x000fca0000010000 */
[----:B------:R-:W-:Y:S02]  /*4fc0*/  MOV R177, R158 ;  /* 0x0000009e00b17202 */ /* 0x000fe40000000f00 */
[----:B------:R-:W-:-:S07]  /*4fd0*/  MOV R32, R166 ;  /* 0x000000a600207202 */ /* 0x000fce0000000f00 */
[----:B------:R-:W-:Y:S05]  /*4fe0*/  WARPSYNC.COLLECTIVE R164, `(.L_x_1152) ;  /* 0x00000000a4087348 */ /* 0x000fea0003c00000 */
[----:B------:R0:W1:Y:S02]  /*4ff0*/  SHFL.BFLY P3, R166, R177, R168, R179 ;  /* 0x0c0000a8b1a67389 */ /* 0x00006400000600b3 */
[----:B01----:R-:W-:Y:S05]  /*5000*/  ENDCOLLECTIVE ;  /* 0x000000000000791b */ /* 0x003fea0003800000 */
.L_x_1152:
[----:B------:R-:W-:Y:S01]  /*5010*/  FADD.FTZ R32, R55, R32 ;  /* 0x0000002037207221 */ /* 0x000fe20000010000 */
[----:B------:R-:W-:-:S04]  /*5020*/  HFMA2 R168, -RZ, RZ, 0, 9.5367431640625e-07 ;  /* 0x00000010ffa87431 */ /* 0x000fc800000001ff */
[----:B------:R-:W-:Y:S02]  /*5030*/  MOV R177, R32 ;  /* 0x0000002000b17202 */ /* 0x000fe40000000f00 */
[----:B------:R-:W-:-:S07]  /*5040*/  MOV R3, R166 ;  /* 0x000000a600037202 */ /* 0x000fce0000000f00 */
[----:B------:R-:W-:Y:S05]  /*5050*/  WARPSYNC.COLLECTIVE R164, `(.L_x_1153) ;  /* 0x00000000a4087348 */ /* 0x000fea0003c00000 */
[----:B------:R0:W1:Y:S02]  /*5060*/  SHFL.BFLY P3, R166, R177, R168, R179 ;  /* 0x0c0000a8b1a67389 */ /* 0x00006400000600b3 */
[----:B01----:R-:W-:Y:S05]  /*5070*/  ENDCOLLECTIVE ;  /* 0x000000000000791b */ /* 0x003fea0003800000 */
.L_x_1153:
[----:B------:R-:W-:-:S05]  /*5080*/  FADD.FTZ R3, R158, R3 ;  /* 0x000000039e037221 */ /* 0x000fca0000010000 */
[----:B------:R-:W-:Y:S02]  /*5090*/  MOV R177, R3 ;  /* 0x0000000300b17202 */ /* 0x000fe40000000f00 */
[----:B------:R-:W-:-:S07]  /*50a0*/  MOV R33, R166 ;  /* 0x000000a600217202 */ /* 0x000fce0000000f00 */
[----:B------:R-:W-:Y:S05]  /*50b0*/  WARPSYNC.COLLECTIVE R164, `(.L_x_1154) ;  /* 0x00000000a4087348 */ /* 0x000fea0003c00000 */
[----:B------:R0:W1:Y:S02]  /*50c0*/  SHFL.BFLY P3, R166, R177, R168, R179 ;  /* 0x0c0000a8b1a67389 */ /* 0x00006400000600b3 */
[----:B01----:R-:W-:Y:S05]  /*50d0*/  ENDCOLLECTIVE ;  /* 0x000000000000791b */ /* 0x003fea0003800000 */
.L_x_1154:
[----:B------:R-:W-:Y:S01]  /*50e0*/  MOV R2, R166 ;  /* 0x000000a600027202 */ /* 0x000fe20000000f00 */
[----:B------:R-:W-:Y:S06]  /*50f0*/  BRA `(.L_x_1155) ;  /* 0xffffffc800287947 */ /* 0x000fec000383ffff */
.L_x_1156:
        /* <DEDUP_REMOVED lines=16> */
.L_x_3923:


//--------------------- .text._ZN10layer_norm31ln_parallel_residual_bwd_kernelINS_13Kernel_traitsI13__nv_bfloat16S2_fS2_fjLj512ELj1ELj4ELj1ELj16ENS_18Kernel_traits_baseILj512ES2_S2_fS2_fjLj128EEEEELb0ELb1ELb0EEEvNS_9BwdParamsE --------------------------
	.section	.text._ZN10layer_norm31ln_parallel_residual_bwd_kernelINS_13Kernel_traitsI13__nv_bfloat16S2_fS2_fjLj512ELj1ELj4ELj1ELj16ENS_18Kernel_traits_baseILj512ES2_S2_fS2_fjLj128EEEEELb0ELb1ELb0EEEvNS_9BwdParamsE,"ax",@progbits
	.align	128
        .global         _ZN10layer_norm31ln_parallel_residual_bwd_kernelINS_13Kernel_traitsI13__nv_bfloat16S2_fS2_fjLj512ELj1ELj4ELj1ELj16ENS_18Kernel_traits_baseILj512ES2_S2_fS2_fjLj128EEEEELb0ELb1ELb0EEEvNS_9BwdParamsE
        .type           _ZN10layer_norm31ln_parallel_residual_bwd_kernelINS_13Kernel_traitsI13__nv_bfloat16S2_fS2_fjLj512ELj1ELj4ELj1ELj16ENS_18Kernel_traits_baseILj512ES2_S2_fS2_fjLj128EEEEELb0ELb1ELb0EEEvNS_9BwdParamsE,@function
        .size           _ZN10layer_norm31ln_parallel_residual_bwd_kernelINS_13Kernel_traitsI13__nv_bfloat16S2_fS2_fjLj512ELj1ELj4ELj1ELj16ENS_18Kernel_traits_baseILj512ES2_S2_fS2_fjLj128EEEEELb0ELb1ELb0EEEvNS_9BwdParamsE,(.L_x_3924 - _ZN10layer_norm31ln_parallel_residual_bwd_kernelINS_13Kernel_traitsI13__nv_bfloat16S2_fS2_fjLj512ELj1ELj4ELj1ELj16ENS_18Kernel_traits_baseILj512ES2_S2_fS2_fjLj128EEEEELb0ELb1ELb0EEEvNS_9BwdParamsE)
        .other          _ZN10layer_norm31ln_parallel_residual_bwd_kernelINS_13Kernel_traitsI13__nv_bfloat16S2_fS2_fjLj512ELj1ELj4ELj1ELj16ENS_18Kernel_traits_baseILj512ES2_S2_fS2_fjLj128EEEEELb0ELb1ELb0EEEvNS_9BwdParamsE,@"STO_CUDA_ENTRY STV_DEFAULT"
_ZN10layer_norm31ln_parallel_residual_bwd_kernelINS_13Kernel_traitsI13__nv_bfloat16S2_fS2_fjLj512ELj1ELj4ELj1ELj16ENS_18Kernel_traits_baseILj512ES2_S2_fS2_fjLj128EEEEELb0ELb1ELb0EEEvNS_9BwdParamsE:
.text._ZN10layer_norm31ln_parallel_residual_bwd_kernelINS_13Kernel_traitsI13__nv_bfloat16S2_fS2_fjLj512ELj1ELj4ELj1ELj16ENS_18Kernel_traits_baseILj512ES2_S2_fS2_fjLj128EEEEELb0ELb1ELb0EEEvNS_9BwdParamsE:
        /* <DEDUP_REMOVED lines=18> */
[----:B------:R-:W-:Y:S02]  /*0120*/  MOV R11, R3 ;  /* 0x00000003000b7202 */ /* 0x000fe40000000f00 */
[----:B------:R-:W-:-:S09]  /*0130*/  ISETP.GE.U32.AND P0, PT, R4, 0x40, PT ;  /* 0x000000400400780c */ /* 0x000fd20003f06070 */
[----:B------:R-:W2:Y:S08]  /*0140*/  @P3 LDC.64 R6, c[0x0][0x3d0] ;  /* 0x0000f400ff063b82 */ /* 0x000eb00000000a00 */
[----:B------:R-:W3:Y:S08]  /*0150*/  S2UR UR4, SR_CTAID.X ;  /* 0x00000000000479c3 */ /* 0x000ef00000002500 */
[----:B------:R-:W4:Y:S01]  /*0160*/  @P0 LDC.64 R8, c[0x0][0x3d0] ;  /* 0x0000f400ff080b82 */ /* 0x000f220000000a00 */
[C---:B--2---:R-:W-:Y:S01]  /*0170*/  @P3 IMAD.WIDE.U32 R6, R11.reuse, 0x10, R6 ;  /* 0x000000100b063825 */ /* 0x044fe200078e0006 */
[----:B------:R-:W-:-:S04]  /*0180*/  @P3 LOP3.LUT R11, R11, 0x20, RZ, 0xfc, !PT ;  /* 0x000000200b0b3812 */ /* 0x000fc800078efcff */
[----:B------:R2:W5:Y:S01]  /*0190*/  @P3 LDG.E.128 R56, desc[UR10][R6.64] ;  /* 0x0000000a06383981 */ /* 0x000562000c1e1d00 */
[----:B------:R-:W-:Y:S01]  /*01a0*/  SHF.R.U32.HI R2, RZ, 0x5, R2 ;  /* 0x00000005ff027819 */ /* 0x000fe20000011602 */
[----:B---3--:R-:W-:-:S06]  /*01b0*/  USHF.L.U32 UR4, UR4, 0x2, URZ ;  /* 0x0000000204047899 */ /* 0x008fcc00080006ff */
[----:B------:R-:W-:Y:S01]  /*01c0*/  LOP3.LUT R2, R2, UR4, RZ, 0xfc, !PT ;  /* 0x0000000402027c12 */ /* 0x000fe2000f8efcff */
[----:B----4-:R-:W-:-:S05]  /*01d0*/  @P0 IMAD.WIDE.U32 R8, R11, 0x10, R8 ;  /* 0x000000100b080825 */ /* 0x010fca00078e0008 */
[----:B------:R2:W5:Y:S01]  /*01e0*/  @P0 LDG.E.128 R52, desc[UR10][R8.64] ;  /* 0x0000000a08340981 */ /* 0x000562000c1e1d00 */
        /* <DEDUP_REMOVED lines=18> */
[----:B012---:R-:W-:Y:S06]  /*0310*/  @P0 BRA `(.L_x_1158) ;  /* 0x0000003400100947 */ /* 0x007fec0003800000 */
        /* <DEDUP_REMOVED lines=17> */
[----:B0-----:R-:W-:-:S06]  /*0430*/  UISETP.NE.AND UP0, UPT, UR4, URZ, UPT ;  /* 0x000000ff0400728c */ /* 0x001fcc000bf05270 */
[----:B------:R-:W-:-:S13]  /*0440*/  PLOP3.LUT P4, PT, PT, PT, UP0, 0x80, 0x8 ;  /* 0x000000000008781c */ /* 0x000fda0003f8f008 */
.L_x_1184:
        /* <DEDUP_REMOVED lines=18> */
[----:B------:R-:W1:Y:S01]  /*0570*/  LDC.64 R80, c[0x0][0x428] ;  /* 0x00010a00ff507b82 */ /* 0x000e620000000a00 */
[----:B0-----:R-:W-:-:S05]  /*0580*/  IMAD.WIDE.U32 R106, R0, 0x20, R106 ;  /* 0x00000020006a7825 */ /* 0x001fca00078e006a */
[----:B------:R-:W2:Y:S01]  /*0590*/  LDG.E.128 R8, desc[UR10][R106.64] ;  /* 0x0000000a6a087981 */ /* 0x000ea2000c1e1d00 */
[----:B-1----:R-:W-:-:S03]  /*05a0*/  IMAD.WIDE.U32 R80, R0, 0x10, R80 ;  /* 0x0000001000507825 */ /* 0x002fc600078e0050 */
[----:B------:R-:W3:Y:S04]  /*05b0*/  LDG.E.128 R88, desc[UR10][R106.64+0x10] ;  /* 0x0000100a6a587981 */ /* 0x000ee8000c1e1d00 */
[----:B------:R-:W4:Y:S01]  /*05c0*/  LDG.E.128 R80, desc[UR10][R80.64] ;  /* 0x0000000a50507981 */ /* 0x000f22000c1e1d00 */
[----:B------:R-:W-:-:S04]  /*05d0*/  ISETP.NE.U32.AND P0, PT, RZ, UR12, PT ;  /* 0x0000000cff007c0c */ /* 0x000fc8000bf05070 */
[----:B------:R-:W-:Y:S02]  /*05e0*/  ISETP.NE.AND.EX P0, PT, RZ, UR13, PT, P0 ;  /* 0x0000000dff007c0c */ /* 0x000fe4000bf05300 */
[----:B------:R-:W-:-:S11]  /*05f0*/  SHF.L.U32 R113, R56, 0x10, RZ ;  /* 0x0000001038717819 */ /* 0x000fd600000006ff */
[----:B------:R-:W0:Y:S01]  /*0600*/  @P0 LDC.64 R92, c[0x0][0x438] ;  /* 0x00010e00ff5c0b82 */ /* 0x000e220000000a00 */
[C---:B------:R-:W-:Y:S01]  /*0610*/  IADD3 R119, PT, PT, R0.reuse, 0x20, RZ ;  /* 0x0000002000777810 */ /* 0x040fe20007ffe0ff */
[----:B0-----:R-:W-:-:S05]  /*0620*/  @P0 IMAD.WIDE.U32 R92, R0, 0x20, R92 ;  /* 0x00000020005c0825 */ /* 0x001fca00078e005c */
[----:B------:R-:W5:Y:S04]  /*0630*/  @P0 LDG.E.128 R16, desc[UR10][R92.64] ;  /* 0x0000000a5c100981 */ /* 0x000f68000c1e1d00 */
[----:B------:R0:W5:Y:S02]  /*0640*/  @P0 LDG.E.128 R12, desc[UR10][R92.64+0x10] ;  /* 0x0000100a5c0c0981 */ /* 0x000164000c1e1d00 */
[----:B0-----:R-:W-:-:S04]  /*0650*/  PRMT R93, R59, 0x7632, R93 ;  /* 0x000076323b5d7816 */ /* 0x001fc8000000005d */
[----:B------:R-:W-:Y:S01]  /*0660*/  SHF.L.U32 R93, R93, 0x10, RZ ;  /* 0x000000105d5d7819 */ /* 0x000fe200000006ff */
[C---:B--2---:R-:W-:Y:S01]  /*0670*/  FADD.FTZ R110, -R114.reuse, R8 ;  /* 0x00000008726e7221 */ /* 0x044fe20000010100 */
[C---:B------:R-:W-:Y:S01]  /*0680*/  FADD.FTZ R112, -R114.reuse, R9 ;  /* 0x0000000972707221 */ /* 0x040fe20000010100 */
[----:B------:R-:W-:Y:S02]  /*0690*/  FADD.FTZ R116, -R114, R10 ;  /* 0x0000000a72747221 */ /* 0x000fe40000010100 */
[----:B-----5:R-:W-:Y:S01]  /*06a0*/  FMUL.FTZ R115, R7, R110 ;  /* 0x0000006e07737220 */ /* 0x020fe20000410000 */
[----:B----4-:R-:W-:Y:S02]  /*06b0*/  PRMT R106, R80, 0x7632, R106 ;  /* 0x00007632506a7816 */ /* 0x010fe4000000006a */
[C---:B------:R-:W-:Y:S02]  /*06c0*/  PRMT R6, R82.reuse, 0x7632, R6 ;  /* 0x0000763252067816 */ /* 0x040fe40000000006 */
[----:B------:R-:W-:-:S02]  /*06d0*/  SHF.L.U32 R9, R82, 0x10, RZ ;  /* 0x0000001052097819 */ /* 0x000fc400000006ff */
[----:B------:R-:W-:Y:S02]  /*06e0*/  SHF.L.U32 R80, R80, 0x10, RZ ;  /* 0x0000001050507819 */ /* 0x000fe400000006ff */
[----:B------:R-:W-:Y:S01]  /*06f0*/  PRMT R82, R56, 0x7632, R82 ;  /* 0x0000763238527816 */ /* 0x000fe20000000052 */
[----:B------:R-:W-:Y:S01]  /*0700*/  FADD.FTZ R108, -R114, R11 ;  /* 0x0000000b726c7221 */ /* 0x000fe20000010100 */
[----:B------:R-:W-:Y:S01]  /*0710*/  SHF.L.U32 R106, R106, 0x10, RZ ;  /* 0x000000106a6a7819 */ /* 0x000fe200000006ff */
[----:B---3--:R-:W-:Y:S01]  /*0720*/  FADD.FTZ R8, -R114, R89 ;  /* 0x0000005972087221 */ /* 0x008fe20000010100 */
[----:B------:R-:W-:Y:S01]  /*0730*/  SHF.L.U32 R82, R82, 0x10, RZ ;  /* 0x0000001052527819 */ /* 0x000fe200000006ff */
[-C--:B------:R-:W-:Y:S01]  /*0740*/  FMUL.FTZ R113, R113, R80.reuse ;  /* 0x0000005071717220 */ /* 0x080fe20000410000 */
[----:B------:R-:W-:Y:S01]  /*0750*/  PRMT R11, R81, 0x7632, R11 ;  /* 0x00007632510b7816 */ /* 0x000fe2000000000b */
[----:B------:R-:W-:Y:S01]  /*0760*/  FADD.FTZ R32, R32, R80 ;  /* 0x0000005020207221 */ /* 0x000fe20000010000 */
[----:B------:R-:W-:Y:S01]  /*0770*/  FFMA.FTZ R48, R115, R80, R48 ;  /* 0x0000005073307223 */ /* 0x000fe20000010030 */
[----:B------:R-:W-:Y:S01]  /*0780*/  FMUL.FTZ R112, R7, R112 ;  /* 0x0000007007707220 */ /* 0x000fe20000410000 */
[----:B------:R-:W-:Y:S01]  /*0790*/  SHF.L.U32 R81, R81, 0x10, RZ ;  /* 0x0000001051517819 */ /* 0x000fe200000006ff */
[----:B------:R-:W-:Y:S01]  /*07a0*/  FMUL.FTZ R111, R7, R116 ;  /* 0x00000074076f7220 */ /* 0x000fe20000410000 */
[----:B------:R-:W-:-:S02]  /*07b0*/  SHF.L.U32 R80, R57, 0x10, RZ ;  /* 0x0000001039507819 */ /* 0x000fc400000006ff */
[----:B------:R-:W-:Y:S01]  /*07c0*/  PRMT R89, R57, 0x7632, R89 ;  /* 0x0000763239597816 */ /* 0x000fe20000000059 */
[-C--:B------:R-:W-:Y:S01]  /*07d0*/  FMUL.FTZ R110, R82, R106.reuse ;  /* 0x0000006a526e7220 */ /* 0x080fe20000410000 */
[----:B------:R-:W-:Y:S01]  /*07e0*/  FFMA.FTZ R49, R112, R106, R49 ;  /* 0x0000006a70317223 */ /* 0x000fe20000010031 */
[----:B------:R-:W-:Y:S01]  /*07f0*/  FADD.FTZ R33, R33, R106 ;  /* 0x0000006a21217221 */ /* 0x000fe20000010000 */
[----:B------:R-:W-:Y:S01]  /*0800*/  SHF.L.U32 R106, R89, 0x10, RZ ;  /* 0x00000010596a7819 */ /* 0x000fe200000006ff */
[-C--:B------:R-:W-:Y:S01]  /*0810*/  FMUL.FTZ R109, R80, R81.reuse ;  /* 0x00000051506d7220 */ /* 0x080fe20000410000 */
[----:B------:R-:W-:Y:S01]  /*0820*/  SHF.L.U32 R11, R11, 0x10, RZ ;  /* 0x000000100b0b7819 */ /* 0x000fe200000006ff */
[--C-:B------:R-:W-:Y:S01]  /*0830*/  FADD.FTZ R34, R34, R81.reuse ;  /* 0x0000005122227221 */ /* 0x100fe20000010000 */
[----:B------:R-:W-:Y:S01]  /*0840*/  FFMA.FTZ R50, R111, R81, R50 ;  /* 0x000000516f327223 */ /* 0x000fe20000010032 */
[----:B------:R-:W-:Y:S01]  /*0850*/  FMUL.FTZ R108, R7, R108 ;  /* 0x0000006c076c7220 */ /* 0x000fe20000410000 */
[----:B------:R-:W-:Y:S01]  /*0860*/  FADD.FTZ R88, -R114, R88 ;  /* 0x0000005872587221 */ /* 0x000fe20000010100 */
[----:B------:R-:W-:Y:S01]  /*0870*/  PRMT R81, R58, 0x7632, R81 ;  /* 0x000076323a517816 */ /* 0x000fe20000000051 */
[-C--:B------:R-:W-:Y:S01]  /*0880*/  FMUL.FTZ R106, R106, R11.reuse ;  /* 0x0000000b6a6a7220 */ /* 0x080fe20000410000 */
[----:B------:R-:W-:Y:S01]  /*0890*/  SHF.L.U32 R80, R58, 0x10, RZ ;  /* 0x000000103a507819 */ /* 0x000fe200000006ff */
[----:B------:R-:W-:Y:S01]  /*08a0*/  FFMA.FTZ R51, R108, R11, R51 ;  /* 0x0000000b6c337223 */ /* 0x000fe20000010033 */
[----:B------:R-:W-:Y:S01]  /*08b0*/  FADD.FTZ R35, R35, R11 ;  /* 0x0000000b23237221 */ /* 0x000fe20000010000 */
[----:B------:R-:W-:Y:S01]  /*08c0*/  SHF.L.U32 R11, R81, 0x10, RZ ;  /* 0x00000010510b7819 */ /* 0x000fe200000006ff */
[----:B------:R-:W-:Y:S01]  /*08d0*/  FMUL.FTZ R107, R7, R88 ;  /* 0x00000058076b7220 */ /* 0x000fe20000410000 */
[----:B------:R-:W-:Y:S01]  /*08e0*/  SHF.L.U32 R82, R6, 0x10, RZ ;  /* 0x0000001006527819 */ /* 0x000fe200000006ff */
[-C--:B------:R-:W-:Y:S01]  /*08f0*/  FMUL.FTZ R6, R80, R9.reuse ;  /* 0x0000000950067220 */ /* 0x080fe20000410000 */
[----:B------:R-:W-:Y:S01]  /*0900*/  FADD.FTZ R28, R28, R9 ;  /* 0x000000091c1c7221 */ /* 0x000fe20000010000 */
[----:B------:R-:W-:Y:S01]  /*0910*/  FFMA.FTZ R44, R107, R9, R44 ;  /* 0x000000096b2c7223 */ /* 0x000fe2000001002c */
[----:B------:R-:W-:Y:S01]  /*0920*/  FMUL.FTZ R8, R7, R8 ;  /* 0x0000000807087220 */ /* 0x000fe20000410000 */
[-C--:B------:R-:W-:Y:S01]  /*0930*/  FMUL.FTZ R9, R11, R82.reuse ;  /* 0x000000520b097220 */ /* 0x080fe20000410000 */
[----:B------:R-:W-:Y:S01]  /*0940*/  FADD.FTZ R11, RZ, R113 ;  /* 0x00000071ff0b7221 */ /* 0x000fe20000010000 */
[----:B------:R-:W-:Y:S01]  /*0950*/  FFMA.FTZ R81, R115, R113, RZ ;  /* 0x0000007173517223 */ /* 0x000fe200000100ff */
[----:B------:R-:W-:Y:S01]  /*0960*/  FADD.FTZ R29, R29, R82 ;  /* 0x000000521d1d7221 */ /* 0x000fe20000010000 */
[----:B------:R-:W-:Y:S01]  /*0970*/  FFMA.FTZ R45, R8, R82, R45 ;  /* 0x00000052082d7223 */ /* 0x000fe2000001002d */
[----:B------:R-:W-:Y:S01]  /*0980*/  FADD.FTZ R80, R11, R110 ;  /* 0x0000006e0b507221 */ /* 0x000fe20000010000 */
[----:B------:R-:W-:-:S03]  /*0990*/  FFMA.FTZ R82, R112, R110, R81 ;  /* 0x0000006e70527223 */ /* 0x000fc60000010051 */
[----:B------:R-:W-:Y:S01]  /*09a0*/  FADD.FTZ R11, R80, R109 ;  /* 0x0000006d500b7221 */ /* 0x000fe20000010000 */
[----:B------:R-:W-:Y:S01]  /*09b0*/  FFMA.FTZ R81, R111, R109, R82 ;  /* 0x0000006d6f517223 */ /* 0x000fe20000010052 */
[----:B------:R-:W-:Y:S01]  /*09c0*/  FADD.FTZ R90, -R114, R90 ;  /* 0x0000005a725a7221 */ /* 0x000fe20000010100 */
[----:B------:R-:W-:Y:S01]  /*09d0*/  PRMT R10, R83, 0x7632, R10 ;  /* 0x00007632530a7816 */ /* 0x000fe2000000000a */
[----:B------:R-:W-:Y:S01]  /*09e0*/  FADD.FTZ R89, R11, R106 ;  /* 0x0000006a0b597221 */ /* 0x000fe20000010000 */
[----:B------:R-:W-:Y:S01]  /*09f0*/  FFMA.FTZ R80, R108, R106, R81 ;  /* 0x0000006a6c507223 */ /* 0x000fe20000010051 */
[----:B------:R-:W-:Y:S01]  /*0a00*/  SHF.L.U32 R83, R83, 0x10, RZ ;  /* 0x0000001053537819 */ /* 0x000fe200000006ff */
[----:B------:R-:W-:Y:S01]  /*0a10*/  FMUL.FTZ R11, R7, R90 ;  /* 0x0000005a070b7220 */ /* 0x000fe20000410000 */
[----:B------:R-:W-:Y:S01]  /*0a20*/  SHF.L.U32 R88, R59, 0x10, RZ ;  /* 0x000000103b587819 */ /* 0x000fe200000006ff */
[----:B------:R-:W-:Y:S01]  /*0a30*/  FADD.FTZ R82, R89, R6 ;  /* 0x0000000659527221 */ /* 0x000fe20000010000 */
[----:B------:R-:W-:Y:S01]  /*0a40*/  FFMA.FTZ R81, R107, R6, R80 ;  /* 0x000000066b517223 */ /* 0x000fe20000010050 */
[----:B------:R-:W-:Y:S01]  /*0a50*/  SHF.L.U32 R116, R10, 0x10, RZ ;  /* 0x000000100a747819 */ /* 0x000fe200000006ff */
[----:B------:R-:W-:Y:S01]  /*0a60*/  FADD.FTZ R92, -R114, R91 ;  /* 0x0000005b725c7221 */ /* 0x000fe20000010100 */
        /* <DEDUP_REMOVED lines=12> */
[----:B------:R-:W-:-:S07]  /*0b30*/  FFMA.FTZ R116, R92, R93, R80 ;  /* 0x0000005d5c747223 */ /* 0x000fce0000010050 */
.L_x_1160:
[----:B------:R-:W-:Y:S05]  /*0b40*/  BSYNC.RECONVERGENT B1 ;  /* 0x0000000000017941 */ /* 0x000fea0003800200 */
.L_x_1159:
[----:B------:R-:W-:Y:S04]  /*0b50*/  BSSY.RECONVERGENT B1, `(.L_x_1161) ;  /* 0x000005f000017945 */ /* 0x000fe80003800200 */
[----:B------:R-:W-:Y:S05]  /*0b60*/  @!P2 BRA `(.L_x_1162) ;  /* 0x000000040074a947 */ /* 0x000fea0003800000 */
        /* <DEDUP_REMOVED lines=8> */
[----:B------:R-:W-:-:S13]  /*0bf0*/  ISETP.NE.AND.EX P0, PT, RZ, UR13, PT, P0 ;  /* 0x0000000dff007c0c */ /* 0x000fda000bf05300 */
[----:B------:R-:W0:Y:S01]  /*0c00*/  @P0 LDC.64 R94, c[0x0][0x438] ;  /* 0x00010e00ff5e0b82 */ /* 0x000e220000000a00 */
[----:B------:R-:W-:Y:S01]  /*0c10*/  PRMT R101, R54, 0x7632, R101 ;  /* 0x0000763236657816 */ /* 0x000fe20000000065 */
[----:B0-----:R-:W-:-:S05]  /*0c20*/  @P0 IMAD.WIDE.U32 R94, R119, 0x20, R94 ;  /* 0x00000020775e0825 */ /* 0x001fca00078e005e */
[----:B------:R-:W5:Y:S04]  /*0c30*/  @P0 LDG.E.128 R60, desc[UR10][R94.64] ;  /* 0x0000000a5e3c0981 */ /* 0x000f68000c1e1d00 */
[----:B------:R0:W5:Y:S01]  /*0c40*/  @P0 LDG.E.128 R64, desc[UR10][R94.64+0x10] ;  /* 0x0000100a5e400981 */ /* 0x000162000c1e1d00 */
[----:B------:R-:W-:Y:S02]  /*0c50*/  SHF.L.U32 R101, R101, 0x10, RZ ;  /* 0x0000001065657819 */ /* 0x000fe400000006ff */
[----:B------:R-:W-:-:S04]  /*0c60*/  PRMT R105, R55, 0x7632, R105 ;  /* 0x0000763237697816 */ /* 0x000fc80000000069 */
[----:B------:R-:W-:Y:S02]  /*0c70*/  SHF.L.U32 R105, R105, 0x10, RZ ;  /* 0x0000001069697819 */ /* 0x000fe400000006ff */
[C---:B0-----:R-:W-:Y:S02]  /*0c80*/  PRMT R95, R53.reuse, 0x7632, R95 ;  /* 0x00007632355f7816 */ /* 0x041fe4000000005f */
[----:B------:R-:W-:Y:S01]  /*0c90*/  SHF.L.U32 R94, R53, 0x10, RZ ;  /* 0x00000010355e7819 */ /* 0x000fe200000006ff */
[C---:B--2---:R-:W-:Y:S01]  /*0ca0*/  FADD.FTZ R102, -R114.reuse, R80 ;  /* 0x0000005072667221 */ /* 0x044fe20000010100 */
[C---:B------:R-:W-:Y:S01]  /*0cb0*/  FADD.FTZ R98, -R114.reuse, R82 ;  /* 0x0000005272627221 */ /* 0x040fe20000010100 */
[C---:B------:R-:W-:Y:S01]  /*0cc0*/  FADD.FTZ R118, -R114.reuse, R81 ;  /* 0x0000005172767221 */ /* 0x040fe20000010100 */
[C---:B------:R-:W-:Y:S01]  /*0cd0*/  FADD.FTZ R96, -R114.reuse, R83 ;  /* 0x0000005372607221 */ /* 0x040fe20000010100 */
[C-C-:B---3--:R-:W-:Y:S01]  /*0ce0*/  FADD.FTZ R100, -R114.reuse, R85.reuse ;  /* 0x0000005572647221 */ /* 0x148fe20000010100 */
[----:B------:R-:W-:Y:S01]  /*0cf0*/  FADD.FTZ R80, -R114, R86 ;  /* 0x0000005672507221 */ /* 0x000fe20000010100 */
[----:B------:R-:W-:Y:S01]  /*0d00*/  PRMT R85, R52, 0x7632, R85 ;  /* 0x0000763234557816 */ /* 0x000fe20000000055 */
[C---:B------:R-:W-:Y:S01]  /*0d10*/  FADD.FTZ R104, -R114.reuse, R87 ;  /* 0x0000005772687221 */ /* 0x040fe20000010100 */
[----:B------:R-:W-:Y:S01]  /*0d20*/  FADD.FTZ R82, -R114, R84 ;  /* 0x0000005472527221 */ /* 0x000fe20000010100 */
[C---:B----4-:R-:W-:Y:S01]  /*0d30*/  PRMT R86, R88.reuse, 0x7632, R86 ;  /* 0x0000763258567816 */ /* 0x050fe20000000056 */
[C---:B-----5:R-:W-:Y:S01]  /*0d40*/  FMUL.FTZ R100, R7.reuse, R100 ;  /* 0x0000006407647220 */ /* 0x060fe20000410000 */
[----:B------:R-:W-:Y:S01]  /*0d50*/  SHF.L.U32 R87, R88, 0x10, RZ ;  /* 0x0000001058577819 */ /* 0x000fe200000006ff */
[----:B------:R-:W-:Y:S01]  /*0d60*/  FMUL.FTZ R96, R7, R96 ;  /* 0x0000006007607220 */ /* 0x000fe20000410000 */
[----:B------:R-:W-:Y:S01]  /*0d70*/  PRMT R97, R89, 0x7632, R97 ;  /* 0x0000763259617816 */ /* 0x000fe20000000061 */
[----:B------:R-:W-:Y:S01]  /*0d80*/  FMUL.FTZ R103, R7, R80 ;  /* 0x0000005007677220 */ /* 0x000fe20000410000 */
[----:B------:R-:W-:Y:S01]  /*0d90*/  SHF.L.U32 R99, R89, 0x10, RZ ;  /* 0x0000001059637819 */ /* 0x000fe200000006ff */
[----:B------:R-:W-:Y:S01]  /*0da0*/  FADD.FTZ R24, R24, R87 ;  /* 0x0000005718187221 */ /* 0x000fe20000010000 */
[----:B------:R-:W-:Y:S01]  /*0db0*/  SHF.L.U32 R84, R52, 0x10, RZ ;  /* 0x0000001034547819 */ /* 0x000fe200000006ff */
[----:B------:R-:W-:Y:S01]  /*0dc0*/  FMUL.FTZ R104, R7, R104 ;  /* 0x0000006807687220 */ /* 0x000fe20000410000 */
[----:B------:R-:W-:Y:S01]  /*0dd0*/  PRMT R83, R90, 0x7632, R83 ;  /* 0x000076325a537816 */ /* 0x000fe20000000053 */
[----:B------:R-:W-:Y:S01]  /*0de0*/  FMUL.FTZ R94, R94, R99 ;  /* 0x000000635e5e7220 */ /* 0x000fe20000410000 */
[----:B------:R-:W-:Y:S01]  /*0df0*/  SHF.L.U32 R89, R90, 0x10, RZ ;  /* 0x000000105a597819 */ /* 0x000fe200000006ff */
[-C--:B------:R-:W-:Y:S01]  /*0e00*/  FMUL.FTZ R84, R84, R87.reuse ;  /* 0x0000005754547220 */ /* 0x080fe20000410000 */
[----:B------:R-:W-:Y:S01]  /*0e10*/  SHF.L.U32 R88, R85, 0x10, RZ ;  /* 0x0000001055587819 */ /* 0x000fe200000006ff */
[C---:B------:R-:W-:Y:S01]  /*0e20*/  FMUL.FTZ R85, R7.reuse, R102 ;  /* 0x0000006607557220 */ /* 0x040fe20000410000 */
[----:B------:R-:W-:Y:S01]  /*0e30*/  SHF.L.U32 R90, R86, 0x10, RZ ;  /* 0x00000010565a7819 */ /* 0x000fe200000006ff */
[----:B------:R-:W-:Y:S01]  /*0e40*/  FMUL.FTZ R86, R7, R118 ;  /* 0x0000007607567220 */ /* 0x000fe20000410000 */
[----:B------:R-:W-:Y:S01]  /*0e50*/  FADD.FTZ R26, R26, R99 ;  /* 0x000000631a1a7221 */ /* 0x000fe20000010000 */
[----:B------:R-:W-:Y:S01]  /*0e60*/  FFMA.FTZ R40, R85, R87, R40 ;  /* 0x0000005755287223 */ /* 0x000fe20000010028 */
[----:B------:R-:W-:Y:S01]  /*0e70*/  FADD.FTZ R20, R20, R89 ;  /* 0x0000005914147221 */ /* 0x000fe20000010000 */
[-C--:B------:R-:W-:Y:S01]  /*0e80*/  FMUL.FTZ R87, R88, R90.reuse ;  /* 0x0000005a58577220 */ /* 0x080fe20000410000 */
[----:B------:R-:W-:Y:S01]  /*0e90*/  FFMA.FTZ R41, R86, R90, R41 ;  /* 0x0000005a56297223 */ /* 0x000fe20000010029 */
[----:B------:R-:W-:Y:S01]  /*0ea0*/  FADD.FTZ R25, R25, R90 ;  /* 0x0000005a19197221 */ /* 0x000fe20000010000 */
[----:B------:R-:W-:Y:S01]  /*0eb0*/  SHF.L.U32 R88, R95, 0x10, RZ ;  /* 0x000000105f587819 */ /* 0x000fe200000006ff */
[----:B------:R-:W-:Y:S01]  /*0ec0*/  FMUL.FTZ R95, R7, R98 ;  /* 0x00000062075f7220 */ /* 0x000fe20000410000 */
[----:B------:R-:W-:-:S02]  /*0ed0*/  SHF.L.U32 R90, R97, 0x10, RZ ;  /* 0x00000010615a7819 */ /* 0x000fc400000006ff */
[----:B------:R-:W-:Y:S01]  /*0ee0*/  SHF.L.U32 R98, R54, 0x10, RZ ;  /* 0x0000001036627819 */ /* 0x000fe200000006ff */
[----:B------:R-:W-:Y:S01]  /*0ef0*/  FFMA.FTZ R42, R95, R99, R42 ;  /* 0x000000635f2a7223 */ /* 0x000fe2000001002a */
[----:B------:R-:W-:Y:S01]  /*0f00*/  FMUL.FTZ R99, R7, R82 ;  /* 0x0000005207637220 */ /* 0x000fe20000410000 */
[----:B------:R-:W-:Y:S01]  /*0f10*/  FMUL.FTZ R97, R88, R90 ;  /* 0x0000005a58617220 */ /* 0x000fe20000410000 */
[----:B------:R-:W-:Y:S01]  /*0f20*/  SHF.L.U32 R88, R83, 0x10, RZ ;  /* 0x0000001053587819 */ /* 0x000fe200000006ff */
[----:B------:R-:W-:Y:S01]  /*0f30*/  FADD.FTZ R82, R117, R84 ;  /* 0x0000005475527221 */ /* 0x000fe20000010000 */
[----:B------:R-:W-:Y:S01]  /*0f40*/  FFMA.FTZ R83, R85, R84, R116 ;  /* 0x0000005455537223 */ /* 0x000fe20000010074 */
[-C--:B------:R-:W-:Y:S01]  /*0f50*/  FMUL.FTZ R98, R98, R89.reuse ;  /* 0x0000005962627220 */ /* 0x080fe20000410000 */
[----:B------:R-:W-:Y:S01]  /*0f60*/  FFMA.FTZ R36, R99, R89, R36 ;  /* 0x0000005963247223 */ /* 0x000fe20000010024 */
[----:B------:R-:W-:Y:S01]  /*0f70*/  FADD.FTZ R89, R82, R87 ;  /* 0x0000005752597221 */ /* 0x000fe20000010000 */
[----:B------:R-:W-:Y:S01]  /*0f80*/  FFMA.FTZ R82, R86, R87, R83 ;  /* 0x0000005756527223 */ /* 0x000fe20000010053 */
[-C--:B------:R-:W-:Y:S01]  /*0f90*/  FMUL.FTZ R101, R101, R88.reuse ;  /* 0x0000005865657220 */ /* 0x080fe20000410000 */
[----:B------:R-:W-:Y:S01]  /*0fa0*/  FFMA.FTZ R37, R100, R88, R37 ;  /* 0x0000005864257223 */ /* 0x000fe20000010025 */
[----:B------:R-:W-:Y:S01]  /*0fb0*/  FADD.FTZ R21, R21, R88 ;  /* 0x0000005815157221 */ /* 0x000fe20000010000 */
[----:B------:R-:W-:Y:S01]  /*0fc0*/  FADD.FTZ R88, R89, R94 ;  /* 0x0000005e59587221 */ /* 0x000fe20000010000 */
[----:B------:R-:W-:Y:S01]  /*0fd0*/  FFMA.FTZ R83, R95, R94, R82 ;  /* 0x0000005e5f537223 */ /* 0x000fe20000010052 */
[C---:B------:R-:W-:Y:S01]  /*0fe0*/  PRMT R81, R91.reuse, 0x7632, R81 ;  /* 0x000076325b517816 */ /* 0x040fe20000000051 */
[----:B------:R-:W-:Y:S01]  /*0ff0*/  FFMA.FTZ R43, R96, R90, R43 ;  /* 0x0000005a602b7223 */ /* 0x000fe2000001002b */
[----:B------:R-:W-:Y:S01]  /*1000*/  FADD.FTZ R89, R88, R97 ;  /* 0x0000006158597221 */ /* 0x000fe20000010000 */
[----:B------:R-:W-:Y:S01]  /*1010*/  FFMA.FTZ R80, R96, R97, R83 ;  /* 0x0000006160507223 */ /* 0x000fe20000010053 */
[----:B------:R-:W-:Y:S01]  /*1020*/  SHF.L.U32 R91, R91, 0x10, RZ ;  /* 0x000000105b5b7819 */ /* 0x000fe200000006ff */
[----:B------:R-:W-:Y:S01]  /*1030*/  FADD.FTZ R27, R27, R90 ;  /* 0x0000005a1b1b7221 */ /* 0x000fe20000010000 */
[----:B------:R-:W-:Y:S01]  /*1040*/  SHF.L.U32 R102, R55, 0x10, RZ ;  /* 0x0000001037667819 */ /* 0x000fe200000006ff */
[----:B------:R-:W-:Y:S01]  /*1050*/  FADD.FTZ R82, R89, R98 ;  /* 0x0000006259527221 */ /* 0x000fe20000010000 */
[----:B------:R-:W-:Y:S01]  /*1060*/  SHF.L.U32 R88, R81, 0x10, RZ ;  /* 0x0000001051587819 */ /* 0x000fe200000006ff */
[----:B------:R-:W-:Y:S01]  /*1070*/  FFMA.FTZ R81, R99, R98, R80 ;  /* 0x0000006263517223 */ /* 0x000fe20000010050 */
[----:B------:R-:W-:Y:S01]  /*1080*/  FADD.FTZ R22, R22, R91 ;  /* 0x0000005b16167221 */ /* 0x000fe20000010000 */
[----:B------:R-:W-:Y:S01]  /*1090*/  FMUL.FTZ R102, R102, R91 ;  /* 0x0000005b66667220 */ /* 0x000fe20000410000 */
[----:B------:R-:W-:Y:S01]  /*10a0*/  FADD.FTZ R83, R82, R101 ;  /* 0x0000006552537221 */ /* 0x000fe20000010000 */
[----:B------:R-:W-:Y:S01]  /*10b0*/  FFMA.FTZ R80, R100, R101, R81 ;  /* 0x0000006564507223 */ /* 0x000fe20000010051 */
[----:B------:R-:W-:Y:S01]  /*10c0*/  FMUL.FTZ R105, R105, R88 ;  /* 0x0000005869697220 */ /* 0x000fe20000410000 */
[----:B------:R-:W-:Y:S01]  /*10d0*/  FFMA.FTZ R38, R103, R91, R38 ;  /* 0x0000005b67267223 */ /* 0x000fe20000010026 */
[----:B------:R-:W-:Y:S01]  /*10e0*/  FADD.FTZ R82, R83, R102 ;  /* 0x0000006653527221 */ /* 0x000fe20000010000 */
[----:B------:R-:W-:Y:S01]  /*10f0*/  FFMA.FTZ R80, R103, R102, R80 ;  /* 0x0000006667507223 */ /* 0x000fe20000010050 */
[----:B------:R-:W-:Y:S01]  /*1100*/  FFMA.FTZ R39, R104, R88, R39 ;  /* 0x0000005868277223 */ /* 0x000fe20000010027 */
[----:B------:R-:W-:Y:S01]  /*1110*/  FADD.FTZ R23, R23, R88 ;  /* 0x0000005817177221 */ /* 0x000fe20000010000 */
[----:B------:R-:W-:Y:S01]  /*1120*/  FADD.FTZ R117, R82, R105 ;  /* 0x0000006952757221 */ /* 0x000fe20000010000 */
[----:B------:R-:W-:-:S07]  /*1130*/  FFMA.FTZ R116, R104, R105, R80 ;  /* 0x0000006968747223 */ /* 0x000fce0000010050 */
.L_x_1162:
[----:B------:R-:W-:Y:S05]  /*1140*/  BSYNC.RECONVERGENT B1 ;  /* 0x0000000000017941 */ /* 0x000fea0003800200 */
.L_x_1161:
        /* <DEDUP_REMOVED lines=23> */
.L_x_1196:
        /* <DEDUP_REMOVED lines=24> */
[--C-:B------:R-:W-:Y:S01]  /*1440*/  FFMA.FTZ R120, R92, R114, R117.reuse ;  /* 0x000000725c787223 */ /* 0x100fe20000010075 */
[----:B------:R-:W-:Y:S01]  /*1450*/  FADD.FTZ R116, R9, -R116 ;  /* 0x8000007409747221 */ /* 0x000fe20000010000 */
[C---:B-----5:R-:W-:Y:S01]  /*1460*/  FMUL.FTZ R80, R7.reuse, R80 ;  /* 0x0000005007507220 */ /* 0x060fe20000410000 */
[----:B------:R-:W-:Y:S01]  /*1470*/  FMUL.FTZ R81, R7, R82 ;  /* 0x0000005207517220 */ /* 0x000fe20000410000 */
[----:B------:R-:W-:Y:S01]  /*1480*/  FFMA.FTZ R82, R111, R114, R117 ;  /* 0x000000726f527223 */ /* 0x000fe20000010075 */
[----:B------:R-:W-:Y:S01]  /*1490*/  FADD.FTZ R88, R106, -R83 ;  /* 0x800000536a587221 */ /* 0x000fe20000010000 */
[----:B------:R-:W-:Y:S01]  /*14a0*/  FADD.FTZ R120, R93, -R120 ;  /* 0x800000785d787221 */ /* 0x000fe20000010000 */
[----:B------:R-:W-:Y:S01]  /*14b0*/  FMUL.FTZ R83, R7, R116 ;  /* 0x0000007407537220 */ /* 0x000fe20000410000 */
[----:B------:R-:W-:Y:S01]  /*14c0*/  F2FP.BF16.F32.PACK_AB R80, R81, R80 ;  /* 0x000000505150723e */ /* 0x000fe200000010ff */
[----:B------:R-:W-:Y:S01]  /*14d0*/  FFMA.FTZ R81, R107, R114, R117 ;  /* 0x000000726b517223 */ /* 0x000fe20000010075 */
[----:B------:R-:W-:Y:S01]  /*14e0*/  FADD.FTZ R82, R109, -R82 ;  /* 0x800000526d527221 */ /* 0x000fe20000010000 */
[C---:B------:R-:W-:Y:S01]  /*14f0*/  FMUL.FTZ R88, R7.reuse, R88 ;  /* 0x0000005807587220 */ /* 0x040fe20000410000 */
[----:B------:R-:W-:Y:S01]  /*1500*/  FMUL.FTZ R89, R7, R120 ;  /* 0x0000007807597220 */ /* 0x000fe20000410000 */
[----:B0-----:R-:W-:Y:S01]  /*1510*/  FADD.FTZ R90, R6, -R81 ;  /* 0x80000051065a7221 */ /* 0x001fe20000010000 */
[----:B------:R-:W-:-:S04]  /*1520*/  FFMA.FTZ R81, R11, R114, R117 ;  /* 0x000000720b517223 */ /* 0x000fc80000010075 */
[----:B------:R-:W-:Y:S01]  /*1530*/  FADD.FTZ R118, R10, -R81 ;  /* 0x800000510a767221 */ /* 0x000fe20000010000 */
[C---:B------:R-:W-:Y:S01]  /*1540*/  FMUL.FTZ R81, R7.reuse, R82 ;  /* 0x0000005207517220 */ /* 0x040fe20000410000 */
[C---:B------:R-:W-:Y:S02]  /*1550*/  FMUL.FTZ R82, R7.reuse, R90 ;  /* 0x0000005a07527220 */ /* 0x040fe40000410000 */
[----:B------:R-:W-:Y:S02]  /*1560*/  FMUL.FTZ R118, R7, R118 ;  /* 0x0000007607767220 */ /* 0x000fe40000410000 */
[----:B------:R-:W-:Y:S02]  /*1570*/  F2FP.BF16.F32.PACK_AB R81, R88, R81 ;  /* 0x000000515851723e */ /* 0x000fe400000010ff */
[----:B------:R-:W-:Y:S02]  /*1580*/  F2FP.BF16.F32.PACK_AB R82, R83, R82 ;  /* 0x000000525352723e */ /* 0x000fe400000010ff */
[----:B------:R-:W-:Y:S01]  /*1590*/  F2FP.BF16.F32.PACK_AB R83, R89, R118 ;  /* 0x000000765953723e */ /* 0x000fe200000010ff */
[----:B------:R-:W-:Y:S06]  /*15a0*/  BRA `(.L_x_1169) ;  /* 0x0000000c00a07947 */ /* 0x000fec0003800000 */
.L_x_1168:
        /* <DEDUP_REMOVED lines=33> */
.L_x_1167:
        /* <DEDUP_REMOVED lines=32> */
.L_x_1170:
        /* <DEDUP_REMOVED lines=33> */
.L_x_1166:
        /* <DEDUP_REMOVED lines=15> */
[----:B0-----:R-:W-:Y:S01]  /*1cc0*/  FFMA.FTZ R90, R92, R114, R117 ;  /* 0x000000725c5a7223 */ /* 0x001fe20000010075 */
[C---:B-----5:R-:W-:Y:S01]  /*1cd0*/  FFMA.FTZ R80, R7.reuse, R80, R16 ;  /* 0x0000005007507223 */ /* 0x060fe20000010010 */
[----:B------:R-:W-:Y:S01]  /*1ce0*/  FFMA.FTZ R81, R7, R82, R17 ;  /* 0x0000005207517223 */ /* 0x000fe20000010011 */
[----:B------:R-:W-:Y:S01]  /*1cf0*/  FFMA.FTZ R82, R111, R114, R117 ;  /* 0x000000726f527223 */ /* 0x000fe20000010075 */
[----:B------:R-:W-:Y:S01]  /*1d00*/  FADD.FTZ R88, R9, -R88 ;  /* 0x8000005809587221 */ /* 0x000fe20000010000 */
[----:B------:R-:W-:-:S02]  /*1d10*/  FADD.FTZ R90, R93, -R90 ;  /* 0x8000005a5d5a7221 */ /* 0x000fc40000010000 */
        /* <DEDUP_REMOVED lines=9> */
[C---:B------:R-:W-:Y:S01]  /*1db0*/  FFMA.FTZ R88, R7.reuse, R88, R13 ;  /* 0x0000005807587223 */ /* 0x040fe2000001000d */
[C---:B------:R-:W-:Y:S01]  /*1dc0*/  FFMA.FTZ R90, R7.reuse, R90, R15 ;  /* 0x0000005a075a7223 */ /* 0x040fe2000001000f */
[----:B------:R-:W-:Y:S01]  /*1dd0*/  F2FP.BF16.F32.PACK_AB R81, R82, R81 ;  /* 0x000000515251723e */ /* 0x000fe200000010ff */
[----:B------:R-:W-:-:S02]  /*1de0*/  FFMA.FTZ R89, R7, R89, R14 ;  /* 0x0000005907597223 */ /* 0x000fc4000001000e */
[----:B------:R-:W-:-:S03]  /*1df0*/  F2FP.BF16.F32.PACK_AB R82, R88, R83 ;  /* 0x000000535852723e */ /* 0x000fc600000010ff */
[----:B------:R-:W-:Y:S01]  /*1e00*/  F2FP.BF16.F32.PACK_AB R83, R90, R89 ;  /* 0x000000595a53723e */ /* 0x000fe200000010ff */
[----:B------:R-:W-:Y:S06]  /*1e10*/  BRA `(.L_x_1169) ;  /* 0x0000000400847947 */ /* 0x000fec0003800000 */
.L_x_1172:
        /* <DEDUP_REMOVED lines=33> */
.L_x_1171:
        /* <DEDUP_REMOVED lines=32> */
.L_x_1173:
        /* <DEDUP_REMOVED lines=32> */
.L_x_1169:
        /* <DEDUP_REMOVED lines=15> */
.L_x_1165:
[----:B------:R-:W-:Y:S05]  /*2520*/  BSYNC.RECONVERGENT B1 ;  /* 0x0000000000017941 */ /* 0x000fea0003800200 */
.L_x_1164:
        /* <DEDUP_REMOVED lines=46> */
.L_x_1178:
        /* <DEDUP_REMOVED lines=29> */
.L_x_1177:
        /* <DEDUP_REMOVED lines=37> */
.L_x_1180:
        /* <DEDUP_REMOVED lines=29> */
.L_x_1176:
        /* <DEDUP_REMOVED lines=41> */
.L_x_1182:
        /* <DEDUP_REMOVED lines=29> */
.L_x_1181:
        /* <DEDUP_REMOVED lines=37> */
.L_x_1183:
        /* <DEDUP_REMOVED lines=28> */
.L_x_1179:
[----:B------:R-:W1:Y:S08]  /*3670*/  @P0 LDC.64 R116, c[0x0][0x478] ;  /* 0x00011e00ff740b82 */ /* 0x000e700000000a00 */
[----:B0-----:R-:W0:Y:S08]  /*3680*/  LDC.64 R90, c[0x0][0x468] ;  /* 0x00011a00ff5a7b82 */ /* 0x001e300000000a00 */
[----:B------:R-:W2:Y:S01]  /*3690*/  @P1 LDC.64 R88, c[0x0][0x470] ;  /* 0x00011c00ff581b82 */ /* 0x000ea20000000a00 */
[----:B-1----:R-:W-:-:S05]  /*36a0*/  @P0 IMAD.WIDE.U32 R116, R0, 0x20, R116 ;  /* 0x0000002000740825 */ /* 0x002fca00078e0074 */
[----:B------:R3:W-:Y:S01]  /*36b0*/  @P0 STG.E.128 desc[UR10][R116.64], R76 ;  /* 0x0000004c74000986 */ /* 0x0007e2000c101d0a */
[----:B0-----:R-:W-:-:S03]  /*36c0*/  IMAD.WIDE.U32 R90, R0, 0x10, R90 ;  /* 0x00000010005a7825 */ /* 0x001fc600078e005a */
[----:B------:R3:W-:Y:S04]  /*36d0*/  @P0 STG.E.128 desc[UR10][R116.64+0x10], R72 ;  /* 0x0000104874000986 */ /* 0x0007e8000c101d0a */
[----:B------:R3:W-:Y:S01]  /*36e0*/  STG.E.128 desc[UR10][R90.64], R80 ;  /* 0x000000505a007986 */ /* 0x0007e2000c101d0a */
[----:B--2---:R-:W-:-:S05]  /*36f0*/  @P1 IMAD.WIDE.U32 R88, R0, 0x10, R88 ;  /* 0x0000001000581825 */ /* 0x004fca00078e0058 */
[----:B------:R3:W-:Y:S02]  /*3700*/  @P1 STG.E.128 desc[UR10][R88.64], R68 ;  /* 0x0000004458001986 */ /* 0x0007e4000c101d0a */
.L_x_1175:
[----:B------:R-:W-:Y:S05]  /*3710*/  BSYNC.RECONVERGENT B1 ;  /* 0x0000000000017941 */ /* 0x000fea0003800200 */
.L_x_1174:
[----:B-1-3--:R-:W1:Y:S02]  /*3720*/  LDC.64 R80, c[0x0][0x380] ;  /* 0x0000e000ff507b82 */ /* 0x00ae640000000a00 */
[----:B-1----:R-:W-:-:S04]  /*3730*/  LEA R2, R80, R2, 0x2 ;  /* 0x0000000250027211 */ /* 0x002fc800078e10ff */
[----:B------:R-:W-:-:S13]  /*3740*/  ISETP.GE.AND P0, PT, R2, R81, PT ;  /* 0x000000510200720c */ /* 0x000fda0003f06270 */
[----:B------:R-:W-:Y:S05]  /*3750*/  @!P0 BRA `(.L_x_1184) ;  /* 0xffffffcc003c8947 */ /* 0x000fea000383ffff */
.L_x_1158:
[----:B------:R-:W-:Y:S05]  /*3760*/  BSYNC B0 ;  /* 0x0000000000007941 */ /* 0x000fea0003800000 */
.L_x_1157:
[----:B------:R-:W1:Y:S01]  /*3770*/  S2R R18, SR_TID.X ;  /* 0x0000000000127919 */ /* 0x000e620000002100 */
[----:B------:R-:W-:Y:S01]  /*3780*/  MOV R4, 0x400 ;  /* 0x0000040000047802 */ /* 0x000fe20000000f00 */
[----:B------:R-:W-:Y:S05]  /*3790*/  WARPSYNC.ALL ;  /* 0x0000000000007948 */ /* 0x000fea0003800000 */
[----:B-----5:R-:W2:Y:S01]  /*37a0*/  S2R R7, SR_CgaCtaId ;  /* 0x0000000000077919 */ /* 0x020ea20000008800 */
        /* <DEDUP_REMOVED lines=12> */
[----:B------:R-:W-:Y:S01]  /*3870*/  STS.128 [R0], R32 ;  /* 0x0000002000007388 */ /* 0x000fe20000000c00 */
[C---:B------:R-:W-:Y:S02]  /*3880*/  ISETP.GE.U32.AND P2, PT, R16.reuse, 0x100, PT ;  /* 0x000001001000780c */ /* 0x040fe40003f46070 */
[----:B------:R-:W-:Y:S01]  /*3890*/  ISETP.GE.U32.AND P1, PT, R16, 0x180, PT ;  /* 0x000001801000780c */ /* 0x000fe20003f26070 */
[----:B------:R3:W-:Y:S04]  /*38a0*/  STS.128 [R0+0x10], R28 ;  /* 0x0000101c00007388 */ /* 0x0007e80000000c00 */
[----:B------:R-:W-:Y:S04]  /*38b0*/  STS.128 [R0+0x400], R24 ;  /* 0x0004001800007388 */ /* 0x000fe80000000c00 */
[----:B------:R-:W-:Y:S01]  /*38c0*/  STS.128 [R0+0x410], R20 ;  /* 0x0004101400007388 */ /* 0x000fe20000000c00 */
[----:B------:R-:W-:Y:S01]  /*38d0*/  BAR.SYNC.DEFER_BLOCKING 0x0 ;  /* 0x0000000000007b1d */ /* 0x000fe20000010000 */
[----:B---3--:R-:W-:-:S05]  /*38e0*/  IMAD R29, R5, UR4, RZ ;  /* 0x00000004051d7c24 */ /* 0x008fca000f8e02ff */
[----:B------:R-:W-:Y:S01]  /*38f0*/  IADD3 R18, P0, PT, R29, R18, RZ ;  /* 0x000000121d127210 */ /* 0x000fe20007f1e0ff */
        /* <DEDUP_REMOVED lines=33> */
[----:B------:R1:W-:Y:S01]  /*3b10*/  STS.128 [R0+0x400], R40 ;  /* 0x0004002800007388 */ /* 0x0003e20000000c00 */
        /* <DEDUP_REMOVED lines=10> */
[C---:B------:R-:W-:Y:S01]  /*3bc0*/  IADD3.X R45, PT, PT, R43.reuse, UR19, RZ, P4, !PT ;  /* 0x000000132b2d7c10 */ /* 0x040fe2000a7fe4ff */
[----:B------:R-:W0:Y:S01]  /*3bd0*/  LDS R14, [R7] ;  /* 0x00000000070e7984 */ /* 0x000e220000000800 */
[----:B------:R-:W-:Y:S02]  /*3be0*/  @P3 MOV R2, R20 ;  /* 0x0000001400023202 */ /* 0x000fe40000000f00 */
[----:B------:R-:W-:Y:S01]  /*3bf0*/  @P3 MOV R3, R45 ;  /* 0x0000002d00033202 */ /* 0x000fe20000000f00 */
[----:B------:R-:W1:Y:S01]  /*3c00*/  LDS R27, [R7+0x800] ;  /* 0x00080000071b7984 */ /* 0x000e620000000800 */
[----:B------:R-:W-:-:S02]  /*3c10*/  IADD3.X R43, PT, PT, R43, UR17, RZ, P5, !PT ;  /* 0x000000112b2b7c10 */ /* 0x000fc4000affe4ff */
[----:B------:R-:W-:Y:S01]  /*3c20*/  @P3 IADD3 R20, P4, PT, R20, 0x200, RZ ;  /* 0x0000020014143810 */ /* 0x000fe20007f9e0ff */
[----:B------:R-:W2:Y:S03]  /*3c30*/  LDS R31, [R7+0x1000] ;  /* 0x00100000071f7984 */ /* 0x000ea60000000800 */
[----:B------:R-:W-:Y:S01]  /*3c40*/  @P3 IADD3.X R45, PT, PT, RZ, R45, RZ, P4, !PT ;  /* 0x0000002dff2d3210 */ /* 0x000fe200027fe4ff */
        /* <DEDUP_REMOVED lines=63> */
.L_x_1163:
[----:B------:R-:W-:Y:S01]  /*4040*/  HFMA2 R119, -RZ, RZ, 0, 5.9604644775390625e-08 ;  /* 0x00000001ff777431 */ /* 0x000fe200000001ff */
[----:B------:R-:W-:Y:S01]  /*4050*/  BSSY B1, `(.L_x_1185) ;  /* 0x0000006000017945 */ /* 0x000fe20003800000 */
[----:B------:R-:W-:Y:S02]  /*4060*/  MOV R120, 0x1f ;  /* 0x0000001f00787802 */ /* 0x000fe40000000f00 */
[----:B------:R-:W-:-:S07]  /*4070*/  MOV R114, 0xffffffff ;  /* 0xffffffff00727802 */ /* 0x000fce0000000f00 */
[----:B-----5:R-:W-:Y:S05]  /*4080*/  WARPSYNC.COLLECTIVE R114, `(.L_x_1186) ;  /* 0x0000000072087348 */ /* 0x020fea0003c00000 */
[----:B------:R0:W1:Y:S02]  /*4090*/  SHFL.BFLY P0, R118, R117, R119, R120 ;  /* 0x0c00007775767389 */ /* 0x0000640000000078 */
[----:B01---5:R-:W-:Y:S05]  /*40a0*/  ENDCOLLECTIVE ;  /* 0x000000000000791b */ /* 0x023fea0003800000 */
.L_x_1186:
[----:B------:R-:W-:Y:S05]  /*40b0*/  BSYNC B1 ;  /* 0x0000000000017941 */ /* 0x000fea0003800000 */
.L_x_1185:
        /* <DEDUP_REMOVED lines=9> */
.L_x_1187:
[----:B------:R-:W-:Y:S01]  /*4150*/  HFMA2 R119, -RZ, RZ, 0, 1.1920928955078125e-07 ;  /* 0x00000002ff777431 */ /* 0x000fe200000001ff */
[----:B------:R-:W-:Y:S02]  /*4160*/  MOV R117, R80 ;  /* 0x0000005000757202 */ /* 0x000fe40000000f00 */
[----:B------:R-:W-:-:S07]  /*4170*/  MOV R81, R118 ;  /* 0x0000007600517202 */ /* 0x000fce0000000f00 */
[----:B------:R-:W-:Y:S05]  /*4180*/  WARPSYNC.COLLECTIVE R114, `(.L_x_1188) ;  /* 0x0000000072087348 */ /* 0x000fea0003c00000 */
[----:B------:R0:W1:Y:S02]  /*4190*/  SHFL.BFLY P0, R118, R117, R119, R120 ;  /* 0x0c00007775767389 */ /* 0x0000640000000078 */
[----:B01----:R-:W-:Y:S05]  /*41a0*/  ENDCOLLECTIVE ;  /* 0x000000000000791b */ /* 0x003fea0003800000 */
.L_x_1188:
[----:B------:R-:W-:-:S05]  /*41b0*/  FADD.FTZ R81, R81, R116 ;  /* 0x0000007451517221 */ /* 0x000fca0000010000 */
[----:B------:R-:W-:Y:S02]  /*41c0*/  MOV R117, R81 ;  /* 0x0000005100757202 */ /* 0x000fe40000000f00 */
[----:B------:R-:W-:-:S07]  /*41d0*/  MOV R83, R118 ;  /* 0x0000007600537202 */ /* 0x000fce0000000f00 */
[----:B------:R-:W-:Y:S05]  /*41e0*/  WARPSYNC.COLLECTIVE R114, `(.L_x_1189) ;  /* 0x0000000072087348 */ /* 0x000fea0003c00000 */
[----:B------:R0:W1:Y:S02]  /*41f0*/  SHFL.BFLY P0, R118, R117, R119, R120 ;  /* 0x0c00007775767389 */ /* 0x0000640000000078 */
[----:B01----:R-:W-:Y:S05]  /*4200*/  ENDCOLLECTIVE ;  /* 0x000000000000791b */ /* 0x003fea0003800000 */
.L_x_1189:
[----:B------:R-:W-:Y:S01]  /*4210*/  FADD.FTZ R83, R80, R83 ;  /* 0x0000005350537221 */ /* 0x000fe20000010000 */
[----:B------:R-:W-:-:S04]  /*4220*/  HFMA2 R119, -RZ, RZ, 0, 2.384185791015625e-07 ;  /* 0x00000004ff777431 */ /* 0x000fc800000001ff */
[----:B------:R-:W-:Y:S02]  /*4230*/  MOV R117, R83 ;  /* 0x0000005300757202 */ /* 0x000fe40000000f00 */
[----:B------:R-:W-:-:S07]  /*4240*/  MOV R82, R118 ;  /* 0x0000007600527202 */ /* 0x000fce0000000f00 */
[----:B------:R-:W-:Y:S05]  /*4250*/  WARPSYNC.COLLECTIVE R114, `(.L_x_1190) ;  /* 0x0000000072087348 */ /* 0x000fea0003c00000 */
[----:B------:R0:W1:Y:S02]  /*4260*/  SHFL.BFLY P0, R118, R117, R119, R120 ;  /* 0x0c00007775767389 */ /* 0x0000640000000078 */
[----:B01----:R-:W-:Y:S05]  /*4270*/  ENDCOLLECTIVE ;  /* 0x000000000000791b */ /* 0x003fea0003800000 */
.L_x_1190:
[----:B------:R-:W-:-:S05]  /*4280*/  FADD.FTZ R82, R81, R82 ;  /* 0x0000005251527221 */ /* 0x000fca0000010000 */
[----:B------:R-:W-:Y:S02]  /*4290*/  MOV R117, R82 ;  /* 0x0000005200757202 */ /* 0x000fe40000000f00 */
[----:B------:R-:W-:-:S07]  /*42a0*/  MOV R88, R118 ;  /* 0x0000007600587202 */ /* 0x000fce0000000f00 */
[----:B------:R-:W-:Y:S05]  /*42b0*/  WARPSYNC.COLLECTIVE R114, `(.L_x_1191) ;  /* 0x0000000072087348 */ /* 0x000fea0003c00000 */
[----:B------:R0:W1:Y:S02]  /*42c0*/  SHFL.BFLY P0, R118, R117, R119, R120 ;  /* 0x0c00007775767389 */ /* 0x0000640000000078 */
[----:B01----:R-:W-:Y:S05]  /*42d0*/  ENDCOLLECTIVE ;  /* 0x000000000000791b */ /* 0x003fea0003800000 */
.L_x_1191:
[----:B------:R-:W-:Y:S01]  /*42e0*/  FADD.FTZ R88, R83, R88 ;  /* 0x0000005853587221 */ /* 0x000fe20000010000 */
[----:B------:R-:W-:-:S04]  /*42f0*/  HFMA2 R119, -RZ, RZ, 0, 4.76837158203125e-07 ;  /* 0x00000008ff777431 */ /* 0x000fc800000001ff */
[----:B------:R-:W-:Y:S02]  /*4300*/  MOV R117, R88 ;  /* 0x0000005800757202 */ /* 0x000fe40000000f00 */
[----:B------:R-:W-:-:S07]  /*4310*/  MOV R89, R118 ;  /* 0x0000007600597202 */ /* 0x000fce0000000f00 */
[----:B------:R-:W-:Y:S05]  /*4320*/  WARPSYNC.COLLECTIVE R114, `(.L_x_1192) ;  /* 0x0000000072087348 */ /* 0x000fea0003c00000 */
[----:B------:R0:W1:Y:S02]  /*4330*/  SHFL.BFLY P0, R118, R117, R119, R120 ;  /* 0x0c00007775767389 */ /* 0x0000640000000078 */
[----:B01----:R-:W-:Y:S05]  /*4340*/  ENDCOLLECTIVE ;  /* 0x000000000000791b */ /* 0x003fea0003800000 */
.L_x_1192:
[----:B------:R-:W-:-:S05]  /*4350*/  FADD.FTZ R89, R82, R89 ;  /* 0x0000005952597221 */ /* 0x000fca0000010000 */
[----:B------:R-:W-:Y:S02]  /*4360*/  MOV R117, R89 ;  /* 0x0000005900757202 */ /* 0x000fe40000000f00 */
[----:B------:R-:W-:-:S07]  /*4370*/  MOV R91, R118 ;  /* 0x00000076005b7202 */ /* 0x000fce0000000f00 */
[----:B------:R-:W-:Y:S05]  /*4380*/  WARPSYNC.COLLECTIVE R114, `(.L_x_1193) ;  /* 0x0000000072087348 */ /* 0x000fea0003c00000 */
[----:B------:R0:W1:Y:S02]  /*4390*/  SHFL.BFLY P0, R118, R117, R119, R120 ;  /* 0x0c00007775767389 */ /* 0x0000640000000078 */
[----:B01----:R-:W-:Y:S05]  /*43a0*/  ENDCOLLECTIVE ;  /* 0x000000000000791b */ /* 0x003fea0003800000 */
.L_x_1193:
[----:B------:R-:W-:Y:S01]  /*43b0*/  FADD.FTZ R91, R88, R91 ;  /* 0x0000005b585b7221 */ /* 0x000fe20000010000 */
[----:B------:R-:W-:-:S04]  /*43c0*/  HFMA2 R119, -RZ, RZ, 0, 9.5367431640625e-07 ;  /* 0x00000010ff777431 */ /* 0x000fc800000001ff */
[----:B------:R-:W-:Y:S02]  /*43d0*/  MOV R117, R91 ;  /* 0x0000005b00757202 */ /* 0x000fe40000000f00 */
[----:B------:R-:W-:-:S07]  /*43e0*/  MOV R90, R118 ;  /* 0x00000076005a7202 */ /* 0x000fce0000000f00 */
[----:B------:R-:W-:Y:S05]  /*43f0*/  WARPSYNC.COLLECTIVE R114, `(.L_x_1194) ;  /* 0x0000000072087348 */ /* 0x000fea0003c00000 */
[----:B------:R0:W1:Y:S02]  /*4400*/  SHFL.BFLY P0, R118, R117, R119, R120 ;  /* 0x0c00007775767389 */ /* 0x0000640000000078 */
[----:B01----:R-:W-:Y:S05]  /*4410*/  ENDCOLLECTIVE ;  /* 0x000000000000791b */ /* 0x003fea0003800000 */
.L_x_1194:
[----:B------:R-:W-:-:S05]  /*4420*/  FADD.FTZ R90, R89, R90 ;  /* 0x0000005a595a7221 */ /* 0x000fca0000010000 */
[----:B------:R-:W-:Y:S02]  /*4430*/  MOV R117, R90 ;  /* 0x0000005a00757202 */ /* 0x000fe40000000f00 */
[----:B------:R-:W-:-:S07]  /*4440*/  MOV R80, R118 ;  /* 0x0000007600507202 */ /* 0x000fce0000000f00 */
[----:B------:R-:W-:Y:S05]  /*4450*/  WARPSYNC.COLLECTIVE R114, `(.L_x_1195) ;  /* 0x0000000072087348 */ /* 0x000fea0003c00000 */
[----:B------:R0:W1:Y:S02]  /*4460*/  SHFL.BFLY P0, R118, R117, R119, R120 ;  /* 0x0c00007775767389 */ /* 0x0000640000000078 */
[----:B01----:R-:W-:Y:S05]  /*4470*/  ENDCOLLECTIVE ;  /* 0x000000000000791b */ /* 0x003fea0003800000 */
.L_x_1195:
[----:B------:R-:W-:Y:S01]  /*4480*/  MOV R81, R118 ;  /* 0x0000007600517202 */ /* 0x000fe20000000f00 */
[----:B------:R-:W-:Y:S06]  /*4490*/  BRA `(.L_x_1196) ;  /* 0xffffffcc00887947 */ /* 0x000fec000383ffff */
.L_x_1197:
        /* <DEDUP_REMOVED lines=14> */
.L_x_3924:


//--------------------- .text._ZN10layer_norm31ln_parallel_residual_bwd_kernelINS_13Kernel_traitsI13__nv_bfloat16S2_fS2_fjLj512ELj1ELj4ELj1ELj16ENS_18Kernel_traits_baseILj512ES2_S2_fS2_fjLj128EEEEELb0ELb1ELb1EEEvNS_9BwdParamsE --------------------------
	.section	.text._ZN10layer_norm31ln_parallel_residual_bwd_kernelINS_13Kernel_traitsI13__nv_bfloat16S2_fS2_fjLj512ELj1ELj4ELj1ELj16ENS_18Kernel_traits_baseILj512ES2_S2_fS2_fjLj128EEEEELb0ELb1ELb1EEEvNS_9BwdParamsE,"ax",@progbits
	.align	128
        .global         _ZN10layer_norm31ln_parallel_residual_bwd_kernelINS_13Kernel_traitsI13__nv_bfloat16S2_fS2_fjLj512ELj1ELj4ELj1ELj16ENS_18Kernel_traits_baseILj512ES2_S2_fS2_fjLj128EEEEELb0ELb1ELb1EEEvNS_9BwdParamsE
        .type           _ZN10layer_norm31ln_parallel_residual_bwd_kernelINS_13Kernel_traitsI13__nv_bfloat16S2_fS2_fjLj512ELj1ELj4ELj1ELj16ENS_18Kernel_traits_baseILj512ES2_S2_fS2_fjLj128EEEEELb0ELb1ELb1EEEvNS_9BwdParamsE,@function
        .size           _ZN10layer_norm31ln_parallel_residual_bwd_kernelINS_13Kernel_traitsI13__nv_bfloat16S2_fS2_fjLj512ELj1ELj4ELj1ELj16ENS_18Kernel_traits_baseILj512ES2_S2_fS2_fjLj128EEEEELb0ELb1ELb1EEEvNS_9BwdParamsE,(.L_x_3925 - _ZN10layer_norm31ln_parallel_residual_bwd_kernelINS_13Kernel_traitsI13__nv_bfloat16S2_fS2_fjLj512ELj1ELj4ELj1ELj16ENS_18Kernel_traits_baseILj512ES2_S2_fS2_fjLj128EEEEELb0ELb1ELb1EEEvNS_9BwdParamsE)
        .other          _ZN10layer_norm31ln_parallel_residual_bwd_kernelINS_13Kernel_traitsI13__nv_bfloat16S2_fS2_fjLj512ELj1ELj4ELj1ELj16ENS_18Kernel_traits_baseILj512ES2_S2_fS2_fjLj128EEEEELb0ELb1ELb1EEEvNS_9BwdParamsE,@"STO_CUDA_ENTRY STV_DEFAULT"
_ZN10layer_norm31ln_parallel_residual_bwd_kernelINS_13Kernel_traitsI13__nv_bfloat16S2_fS2_fjLj512ELj1ELj4ELj1ELj16ENS_18Kernel_traits_baseILj512ES2_S2_fS2_fjLj128EEEEELb0ELb1ELb1EEEvNS_9BwdParamsE:
.text._ZN10layer_norm31ln_parallel_residual_bwd_kernelINS_13Kernel_traitsI13__nv_bfloat16S2_fS2_fjLj512ELj1ELj4ELj1ELj16ENS_18Kernel_traits_baseILj512ES2_S2_fS2_fjLj128EEEEELb0ELb1ELb1EEEvNS_9BwdParamsE:
        /* <DEDUP_REMOVED lines=35> */
[----:B------:R-:W1:Y:S01]  /*0230*/  LDCU.64 UR12, c[0x0][0x438] ;  /* 0x00008700ff0c77ac */ /* 0x000e620008000a00 */
[----:B------:R-:W2:Y:S03]  /*0240*/  LDCU.U8 UR8, c[0x0][0x410] ;  /* 0x00008200ff0877ac */ /* 0x000ea60008000000 */
[----:B0-----:R-:W-:-:S05]  /*0250*/  IMAD.WIDE.U32 R2, R86, 0x10, R2 ;  /* 0x0000001056027825 */ /* 0x001fca00078e0002 */
[----:B------:R-:W3:Y:S04]  /*0260*/  LDG.E.128 R8, desc[UR10][R2.64] ;  /* 0x0000000a02087981 */ /* 0x000ee8000c1e1d00 */
[----:B------:R0:W4:Y:S01]  /*0270*/  LDG.E.128 R4, desc[UR10][R2.64+0x200] ;  /* 0x0002000a02047981 */ /* 0x000122000c1e1d00 */
[----:B-1----:R-:W-:Y:S01]  /*0280*/  UISETP.NE.U32.AND UP0, UPT, UR12, URZ, UPT ;  /* 0x000000ff0c00728c */ /* 0x002fe2000bf05070 */
[----:B------:R-:W-:Y:S01]  /*0290*/  BSSY B1, `(.L_x_1200) ;  /* 0x0000318000017945 */ /* 0x000fe20003800000 */
[----:B--2---:R-:W-:Y:S01]  /*02a0*/  UISETP.NE.AND UP1, UPT, UR8, URZ, UPT ;  /* 0x000000ff0800728c */ /* 0x004fe2000bf25270 */
        /* <DEDUP_REMOVED lines=12> */
[----:B0-----:R-:W-:Y:S02]  /*0370*/  CS2R R2, SRZ ;  /* 0x0000000000027805 */ /* 0x001fe4000001ff00 */
[----:B------:R-:W-:Y:S02]  /*0380*/  PLOP3.LUT P3, PT, PT, PT, UP1, 0x80, 0x8 ;  /* 0x000000000008781c */ /* 0x000fe40003f6f018 */
[----:B------:R-:W-:-:S02]  /*0390*/  PLOP3.LUT P2, PT, PT, PT, UP0, 0x80, 0x8 ;  /* 0x000000000008781c */ /* 0x000fc40003f4f008 */
[----:B---3--:R-:W-:Y:S02]  /*03a0*/  PRMT R96, R8, 0x7632, R96 ;  /* 0x0000763208607816 */ /* 0x008fe40000000060 */
[----:B------:R-:W-:Y:S02]  /*03b0*/  PRMT R97, R9, 0x7632, R97 ;  /* 0x0000763209617816 */ /* 0x000fe40000000061 */
[----:B------:R-:W-:Y:S02]  /*03c0*/  PRMT R98, R10, 0x7632, R98 ;  /* 0x000076320a627816 */ /* 0x000fe40000000062 */
[----:B------:R-:W-:Y:S02]  /*03d0*/  PRMT R99, R11, 0x7632, R99 ;  /* 0x000076320b637816 */ /* 0x000fe40000000063 */
[----:B----4-:R-:W-:Y:S02]  /*03e0*/  PRMT R100, R4, 0x7632, R100 ;  /* 0x0000763204647816 */ /* 0x010fe40000000064 */
[----:B------:R-:W-:-:S02]  /*03f0*/  PRMT R101, R5, 0x7632, R101 ;  /* 0x0000763205657816 */ /* 0x000fc40000000065 */
[----:B------:R-:W-:Y:S02]  /*0400*/  PRMT R102, R6, 0x7632, R102 ;  /* 0x0000763206667816 */ /* 0x000fe40000000066 */
[----:B------:R-:W-:Y:S02]  /*0410*/  PRMT R103, R7, 0x7632, R103 ;  /* 0x0000763207677816 */ /* 0x000fe40000000067 */
[----:B------:R-:W-:Y:S02]  /*0420*/  SHF.L.U32 R87, R8, 0x10, RZ ;  /* 0x0000001008577819 */ /* 0x000fe400000006ff */
[----:B------:R-:W-:Y:S02]  /*0430*/  SHF.L.U32 R88, R9, 0x10, RZ ;  /* 0x0000001009587819 */ /* 0x000fe400000006ff */
[----:B------:R-:W-:Y:S02]  /*0440*/  CS2R R8, SRZ ;  /* 0x0000000000087805 */ /* 0x000fe4000001ff00 */
[----:B------:R-:W-:-:S02]  /*0450*/  SHF.L.U32 R89, R10, 0x10, RZ ;  /* 0x000000100a597819 */ /* 0x000fc400000006ff */
[----:B------:R-:W-:Y:S02]  /*0460*/  SHF.L.U32 R90, R11, 0x10, RZ ;  /* 0x000000100b5a7819 */ /* 0x000fe400000006ff */
[----:B------:R-:W-:Y:S02]  /*0470*/  CS2R R10, SRZ ;  /* 0x00000000000a7805 */ /* 0x000fe4000001ff00 */
        /* <DEDUP_REMOVED lines=8> */
[----:B------:R-:W-:Y:S02]  /*0500*/  SHF.L.U32 R98, R98, 0x10, RZ ;  /* 0x0000001062627819 */ /* 0x000fe400000006ff */
[----:B------:R-:W-:-:S02]  /*0510*/  SHF.L.U32 R99, R99, 0x10, RZ ;  /* 0x0000001063637819 */ /* 0x000fc400000006ff */
[----:B------:R-:W-:Y:S02]  /*0520*/  SHF.L.U32 R100, R100, 0x10, RZ ;  /* 0x0000001064647819 */ /* 0x000fe400000006ff */
[----:B------:R-:W-:Y:S02]  /*0530*/  SHF.L.U32 R101, R101, 0x10, RZ ;  /* 0x0000001065657819 */ /* 0x000fe400000006ff */
[----:B------:R-:W-:Y:S02]  /*0540*/  SHF.L.U32 R102, R102, 0x10, RZ ;  /* 0x0000001066667819 */ /* 0x000fe400000006ff */
[----:B------:R-:W-:-:S07]  /*0550*/  SHF.L.U32 R103, R103, 0x10, RZ ;  /* 0x0000001067677819 */ /* 0x000fce00000006ff */
.L_x_1218:
        /* <DEDUP_REMOVED lines=8> */
[----:B0-----:R-:W-:Y:S01]  /*05e0*/  IMAD.WIDE R70, R95, 0x4, R70 ;  /* 0x000000045f467825 */ /* 0x001fe200078e0246 */
[----:B------:R-:W-:-:S04]  /*05f0*/  IADD3 R104, PT, PT, R105, 0x20, RZ ;  /* 0x0000002069687810 */ /* 0x000fc80007ffe0ff */
[----:B------:R-:W4:Y:S01]  /*0600*/  LDG.E R0, desc[UR10][R70.64] ;  /* 0x0000000a46007981 */ /* 0x000f22000c1e1900 */
[C---:B-1----:R-:W-:Y:S01]  /*0610*/  IMAD.WIDE.U32 R114, R105.reuse, 0x20, R110 ;  /* 0x0000002069727825 */ /* 0x042fe200078e006e */
[----:B------:R-:W0:Y:S04]  /*0620*/  @P2 LDC.64 R108, c[0x0][0x438] ;  /* 0x00010e00ff6c2b82 */ /* 0x000e280000000a00 */
[----:B------:R-:W4:Y:S01]  /*0630*/  LDG.E.128 R48, desc[UR10][R114.64] ;  /* 0x0000000a72307981 */ /* 0x000f22000c1e1d00 */
[----:B--2---:R-:W-:-:S03]  /*0640*/  IMAD.WIDE.U32 R52, R105, 0x10, R68 ;  /* 0x0000001069347825 */ /* 0x004fc600078e0044 */
[----:B------:R-:W2:Y:S01]  /*0650*/  LDG.E.128 R56, desc[UR10][R114.64+0x10] ;  /* 0x0000100a72387981 */ /* 0x000ea2000c1e1d00 */
[----:B------:R-:W-:-:S03]  /*0660*/  IMAD.WIDE.U32 R68, R104, 0x10, R68 ;  /* 0x0000001068447825 */ /* 0x000fc600078e0044 */
[----:B------:R-:W2:Y:S01]  /*0670*/  LDG.E.128 R52, desc[UR10][R52.64] ;  /* 0x0000000a34347981 */ /* 0x000ea2000c1e1d00 */
[----:B---3--:R-:W-:-:S03]  /*0680*/  IMAD.WIDE R106, R95, 0x4, R106 ;  /* 0x000000045f6a7825 */ /* 0x008fc600078e026a */
[----:B------:R-:W3:Y:S01]  /*0690*/  LDG.E.128 R68, desc[UR10][R68.64] ;  /* 0x0000000a44447981 */ /* 0x000ee2000c1e1d00 */
[----:B------:R-:W-:-:S03]  /*06a0*/  IMAD.WIDE.U32 R110, R104, 0x20, R110 ;  /* 0x00000020686e7825 */ /* 0x000fc600078e006e */
[----:B------:R-:W3:Y:S04]  /*06b0*/  LDG.E R107, desc[UR10][R106.64] ;  /* 0x0000000a6a6b7981 */ /* 0x000ee8000c1e1900 */
[----:B------:R-:W3:Y:S04]  /*06c0*/  LDG.E.128 R60, desc[UR10][R110.64] ;  /* 0x0000000a6e3c7981 */ /* 0x000ee8000c1e1d00 */
[----:B------:R1:W3:Y:S01]  /*06d0*/  LDG.E.128 R64, desc[UR10][R110.64+0x10] ;  /* 0x0000100a6e407981 */ /* 0x0002e2000c1e1d00 */
[----:B------:R-:W-:Y:S01]  /*06e0*/  UISETP.NE.U32.AND UP0, UPT, UR20, URZ, UPT ;  /* 0x000000ff1400728c */ /* 0x000fe2000bf05070 */
[----:B0-----:R-:W-:-:S03]  /*06f0*/  @P2 IMAD.WIDE.U32 R112, R105, 0x20, R108 ;  /* 0x0000002069702825 */ /* 0x001fc600078e006c */
[----:B------:R-:W-:Y:S02]  /*0700*/  UISETP.NE.AND.EX UP0, UPT, UR21, URZ, UPT, UP0 ;  /* 0x000000ff1500728c */ /* 0x000fe4000bf05300 */
[----:B-----5:R-:W5:Y:S04]  /*0710*/  @P2 LDG.E.128 R32, desc[UR10][R112.64] ;  /* 0x0000000a70202981 */ /* 0x020f68000c1e1d00 */
[----:B------:R-:W5:Y:S01]  /*0720*/  @P2 LDG.E.128 R28, desc[UR10][R112.64+0x10] ;  /* 0x0000100a701c2981 */ /* 0x000f62000c1e1d00 */
[----:B------:R-:W-:-:S13]  /*0730*/  PLOP3.LUT P2, PT, PT, PT, UP0, 0x80, 0x8 ;  /* 0x000000000008781c */ /* 0x000fda0003f4f008 */
[----:B------:R-:W1:Y:S02]  /*0740*/  @P2 LDC.64 R108, c[0x0][0x438] ;  /* 0x00010e00ff6c2b82 */ /* 0x000e640000000a00 */
[----:B-1----:R-:W-:-:S05]  /*0750*/  @P2 IMAD.WIDE.U32 R110, R104, 0x20, R108 ;  /* 0x00000020686e2825 */ /* 0x002fca00078e006c */
[----:B------:R-:W5:Y:S04]  /*0760*/  @P2 LDG.E.128 R24, desc[UR10][R110.64] ;  /* 0x0000000a6e182981 */ /* 0x000f68000c1e1d00 */
[----:B------:R0:W5:Y:S01]  /*0770*/  @P2 LDG.E.128 R20, desc[UR10][R110.64+0x10] ;  /* 0x0000100a6e142981 */ /* 0x000162000c1e1d00 */
[----:B------:R-:W-:Y:S01]  /*0780*/  UISETP.NE.AND UP0, UPT, UR22, URZ, UPT ;  /* 0x000000ff1600728c */ /* 0x000fe2000bf05270 */
[----:B------:R-:W-:Y:S01]  /*0790*/  ISETP.NE.U32.AND P0, PT, RZ, UR20, PT ;  /* 0x00000014ff007c0c */ /* 0x000fe2000bf05070 */
[----:B------:R-:W-:-:S03]  /*07a0*/  UMOV UR8, 0xffffffff ;  /* 0xffffffff00087882 */ /* 0x000fc60000000000 */
[----:B------:R-:W-:Y:S02]  /*07b0*/  ISETP.NE.AND.EX P0, PT, RZ, UR21, PT, P0 ;  /* 0x00000015ff007c0c */ /* 0x000fe4000bf05300 */
[----:B----4-:R-:W-:-:S05]  /*07c0*/  FSEL R0, R0, RZ, !P3 ;  /* 0x000000ff00007208 */ /* 0x010fca0005800000 */
[C---:B------:R-:W-:Y:S01]  /*07d0*/  FADD.FTZ R106, -R0.reuse, R48 ;  /* 0x00000030006a7221 */ /* 0x040fe20000010100 */
[C---:B------:R-:W-:Y:S01]  /*07e0*/  FADD.FTZ R48, -R0.reuse, R49 ;  /* 0x0000003100307221 */ /* 0x040fe20000010100 */
[C---:B------:R-:W-:Y:S01]  /*07f0*/  FADD.FTZ R50, -R0.reuse, R50 ;  /* 0x0000003200327221 */ /* 0x040fe20000010100 */
[C---:B------:R-:W-:Y:S01]  /*0800*/  FADD.FTZ R108, -R0.reuse, R51 ;  /* 0x00000033006c7221 */ /* 0x040fe20000010100 */
[----:B--2---:R-:W-:Y:S01]  /*0810*/  FADD.FTZ R56, -R0, R56 ;  /* 0x0000003800387221 */ /* 0x004fe20000010100 */
[C---:B------:R-:W-:Y:S02]  /*0820*/  PRMT R49, R52.reuse, 0x7632, R49 ;  /* 0x0000763234317816 */ /* 0x040fe40000000031 */
[----:B------:R-:W-:Y:S01]  /*0830*/  SHF.L.U32 R52, R52, 0x10, RZ ;  /* 0x0000001034347819 */ /* 0x000fe200000006ff */
[C---:B------:R-:W-:Y:S01]  /*0840*/  FADD.FTZ R114, -R0.reuse, R57 ;  /* 0x0000003900727221 */ /* 0x040fe20000010100 */
[C---:B0-----:R-:W-:Y:S01]  /*0850*/  PRMT R110, R55.reuse, 0x7632, R110 ;  /* 0x00007632376e7816 */ /* 0x041fe2000000006e */
[C---:B------:R-:W-:Y:S01]  /*0860*/  FADD.FTZ R58, -R0.reuse, R58 ;  /* 0x0000003a003a7221 */ /* 0x040fe20000010100 */
[----:B------:R-:W-:Y:S01]  /*0870*/  SHF.L.U32 R112, R55, 0x10, RZ ;  /* 0x0000001037707819 */ /* 0x000fe200000006ff */
[----:B------:R-:W-:Y:S01]  /*0880*/  FADD.FTZ R116, -R0, R59 ;  /* 0x0000003b00747221 */ /* 0x000fe20000010100 */
[----:B------:R-:W-:Y:S01]  /*0890*/  SHF.L.U32 R115, R49, 0x10, RZ ;  /* 0x0000001031737819 */ /* 0x000fe200000006ff */
[----:B---3--:R-:W-:Y:S01]  /*08a0*/  FMUL.FTZ R48, R107, R48 ;  /* 0x000000306b307220 */ /* 0x008fe20000410000 */
[----:B------:R-:W-:Y:S01]  /*08b0*/  PRMT R55, R68, 0x7632, R55 ;  /* 0x0000763244377816 */ /* 0x000fe20000000037 */
[----:B------:R-:W-:Y:S01]  /*08c0*/  FMUL.FTZ R49, R87, R52 ;  /* 0x0000003457317220 */ /* 0x000fe20000410000 */
        /* <DEDUP_REMOVED lines=8> */
[----:B------:R-:W-:Y:S01]  /*0950*/  FMUL.FTZ R0, R107, R106 ;  /* 0x0000006a6b007220 */ /* 0x000fe20000410000 */
[----:B------:R-:W-:Y:S01]  /*0960*/  PRMT R51, R53, 0x7632, R51 ;  /* 0x0000763235337816 */ /* 0x000fe20000000033 */
[----:B------:R-:W-:Y:S01]  /*0970*/  FMUL.FTZ R50, R107, R50 ;  /* 0x000000326b327220 */ /* 0x000fe20000410000 */
[----:B------:R-:W-:Y:S01]  /*0980*/  SHF.L.U32 R53, R53, 0x10, RZ ;  /* 0x0000001035357819 */ /* 0x000fe200000006ff */
[-C--:B------:R-:W-:Y:S01]  /*0990*/  FFMA.FTZ R83, R48, R115.reuse, R83 ;  /* 0x0000007330537223 */ /* 0x080fe20000010053 */
[----:B------:R-:W-:Y:S01]  /*09a0*/  FADD.FTZ R82, R115, R82 ;  /* 0x0000005273527221 */ /* 0x000fe20000010000 */
[----:B------:R-:W-:Y:S01]  /*09b0*/  SHF.L.U32 R106, R55, 0x10, RZ ;  /* 0x00000010376a7819 */ /* 0x000fe200000006ff */
[----:B------:R-:W-:Y:S01]  /*09c0*/  FMUL.FTZ R115, R96, R115 ;  /* 0x0000007360737220 */ /* 0x000fe20000410000 */
[----:B------:R-:W-:Y:S01]  /*09d0*/  FMUL.FTZ R67, R107, R62 ;  /* 0x0000003e6b437220 */ /* 0x000fe20000410000 */
[----:B------:R-:W-:Y:S01]  /*09e0*/  FFMA.FTZ R55, R0, R49, RZ ;  /* 0x0000003100377223 */ /* 0x000fe200000100ff */
[----:B------:R-:W-:Y:S01]  /*09f0*/  FADD.FTZ R62, RZ, R49 ;  /* 0x00000031ff3e7221 */ /* 0x000fe20000010000 */
[----:B------:R-:W-:Y:S01]  /*0a00*/  SHF.L.U32 R113, R51, 0x10, RZ ;  /* 0x0000001033717819 */ /* 0x000fe200000006ff */
[----:B------:R-:W-:Y:S01]  /*0a10*/  FMUL.FTZ R108, R107, R108 ;  /* 0x0000006c6b6c7220 */ /* 0x000fe20000410000 */
[----:B------:R-:W-:Y:S01]  /*0a20*/  FADD.FTZ R80, R53, R80 ;  /* 0x0000005035507221 */ /* 0x000fe20000010000 */
[-C--:B------:R-:W-:Y:S01]  /*0a30*/  FFMA.FTZ R81, R50, R53.reuse, R81 ;  /* 0x0000003532517223 */ /* 0x080fe20000010051 */
[----:B------:R-:W-:Y:S01]  /*0a40*/  FMUL.FTZ R53, R88, R53 ;  /* 0x0000003558357220 */ /* 0x000fe20000410000 */
[----:B------:R-:W-:Y:S01]  /*0a50*/  FFMA.FTZ R123, R48, R115, R55 ;  /* 0x00000073307b7223 */ /* 0x000fe20000010037 */
[----:B------:R-:W-:Y:S01]  /*0a60*/  FADD.FTZ R62, R115, R62 ;  /* 0x0000003e733e7221 */ /* 0x000fe20000010000 */
[----:B------:R-:W-:Y:S01]  /*0a70*/  PRMT R109, R54, 0x7632, R109 ;  /* 0x00007632366d7816 */ /* 0x000fe2000000006d */
[-C--:B------:R-:W-:Y:S01]  /*0a80*/  FFMA.FTZ R79, R108, R113.reuse, R79 ;  /* 0x000000716c4f7223 */ /* 0x080fe2000001004f */
[----:B------:R-:W-:Y:S01]  /*0a90*/  SHF.L.U32 R54, R54, 0x10, RZ ;  /* 0x0000001036367819 */ /* 0x000fe200000006ff */
[----:B------:R-:W-:Y:S01]  /*0aa0*/  FADD.FTZ R78, R113, R78 ;  /* 0x0000004e714e7221 */ /* 0x000fe20000010000 */
[----:B------:R-:W-:Y:S01]  /*0ab0*/  SHF.L.U32 R110, R110, 0x10, RZ ;  /* 0x000000106e6e7819 */ /* 0x000fe200000006ff */
[----:B------:R-:W-:Y:S01]  /*0ac0*/  FMUL.FTZ R117, R107, R116 ;  /* 0x000000746b757220 */ /* 0x000fe20000410000 */
[----:B------:R-:W-:Y:S01]  /*0ad0*/  FMUL.FTZ R113, R97, R113 ;  /* 0x0000007161717220 */ /* 0x000fe20000410000 */
[----:B------:R-:W-:Y:S01]  /*0ae0*/  FFMA.FTZ R123, R50, R53, R123 ;  /* 0x00000035327b7223 */ /* 0x000fe2000001007b */
[----:B------:R-:W-:Y:S01]  /*0af0*/  FADD.FTZ R62, R53, R62 ;  /* 0x0000003e353e7221 */ /* 0x000fe20000010000 */
[----:B------:R-:W-:Y:S01]  /*0b00*/  SHF.L.U32 R68, R68, 0x10, RZ ;  /* 0x0000001044447819 */ /* 0x000fe200000006ff */
[----:B------:R-:W-:Y:S01]  /*0b10*/  FADD.FTZ R84, R52, R84 ;  /* 0x0000005434547221 */ /* 0x000fe20000010000 */
[----:B------:R-:W-:Y:S01]  /*0b20*/  FFMA.FTZ R85, R0, R52, R85 ;  /* 0x0000003400557223 */ /* 0x000fe20000010055 */
[----:B------:R-:W-:Y:S01]  /*0b30*/  FMUL.FTZ R56, R107, R56 ;  /* 0x000000386b387220 */ /* 0x000fe20000410000 */
[----:B------:R-:W-:Y:S01]  /*0b40*/  SHF.L.U32 R63, R109, 0x10, RZ ;  /* 0x000000106d3f7819 */ /* 0x000fe200000006ff */
[----:B------:R-:W-:Y:S01]  /*0b50*/  FMUL.FTZ R60, R107, R60 ;  /* 0x0000003c6b3c7220 */ /* 0x000fe20000410000 */
[----:B------:R-:W-:Y:S01]  /*0b60*/  PRMT R57, R69, 0x7632, R57 ;  /* 0x0000763245397816 */ /* 0x000fe20000000039 */
[----:B------:R-:W-:Y:S01]  /*0b70*/  FMUL.FTZ R51, R89, R54 ;  /* 0x0000003659337220 */ /* 0x000fe20000410000 */
[----:B------:R-:W-:Y:S01]  /*0b80*/  FADD.FTZ R9, R110, R9 ;  /* 0x000000096e097221 */ /* 0x000fe20000010000 */
[-C--:B------:R-:W-:Y:S01]  /*0b90*/  FFMA.FTZ R2, R117, R110.reuse, R2 ;  /* 0x0000006e75027223 */ /* 0x080fe20000010002 */
[----:B------:R-:W-:Y:S01]  /*0ba0*/  FMUL.FTZ R52, R99, R110 ;  /* 0x0000006e63347220 */ /* 0x000fe20000410000 */
[----:B------:R-:W-:Y:S01]  /*0bb0*/  FFMA.FTZ R123, R108, R113, R123 ;  /* 0x000000716c7b7223 */ /* 0x000fe2000001007b */
[----:B------:R-:W-:Y:S01]  /*0bc0*/  FADD.FTZ R110, R113, R62 ;  /* 0x0000003e716e7221 */ /* 0x000fe20000010000 */
[----:B------:R-:W-:Y:S01]  /*0bd0*/  SHF.L.U32 R69, R69, 0x10, RZ ;  /* 0x0000001045457819 */ /* 0x000fe200000006ff */
[----:B------:R-:W-:Y:S01]  /*0be0*/  FADD.FTZ R6, R54, R6 ;  /* 0x0000000636067221 */ /* 0x000fe20000010000 */
[----:B------:R-:W-:Y:S01]  /*0bf0*/  FFMA.FTZ R7, R56, R54, R7 ;  /* 0x0000003638077223 */ /* 0x000fe20000010007 */
[----:B------:R-:W-:Y:S01]  /*0c00*/  FMUL.FTZ R119, R107, R66 ;  /* 0x000000426b777220 */ /* 0x000fe20000410000 */
[----:B------:R-:W-:Y:S01]  /*0c10*/  FADD.FTZ R10, R68, R10 ;  /* 0x0000000a440a7221 */ /* 0x000fe20000010000 */
[-C--:B------:R-:W-:Y:S01]  /*0c20*/  FFMA.FTZ R11, R60, R68.reuse, R11 ;  /* 0x000000443c0b7223 */ /* 0x080fe2000001000b */
[----:B------:R-:W-:Y:S01]  /*0c30*/  FMUL.FTZ R55, R91, R68 ;  /* 0x000000445b377220 */ /* 0x000fe20000410000 */
[----:B------:R-:W-:Y:S01]  /*0c40*/  FMUL.FTZ R109, R107, R114 ;  /* 0x000000726b6d7220 */ /* 0x000fe20000410000 */
[----:B------:R-:W-:Y:S01]  /*0c50*/  FMUL.FTZ R54, R98, R63 ;  /* 0x0000003f62367220 */ /* 0x000fe20000410000 */
[----:B------:R-:W-:Y:S01]  /*0c60*/  SHF.L.U32 R66, R57, 0x10, RZ ;  /* 0x0000001039427819 */ /* 0x000fe200000006ff */
[----:B------:R-:W-:Y:S01]  /*0c70*/  FFMA.FTZ R68, R56, R51, R123 ;  /* 0x0000003338447223 */ /* 0x000fe2000001007b */
[----:B------:R-:W-:Y:S01]  /*0c80*/  FADD.FTZ R57, R51, R110 ;  /* 0x0000006e33397221 */ /* 0x000fe20000010000 */
[----:B------:R-:W-:Y:S01]  /*0c90*/  FADD.FTZ R16, R69, R16 ;  /* 0x0000001045107221 */ /* 0x000fe20000010000 */
[-C--:B------:R-:W-:Y:S01]  /*0ca0*/  FFMA.FTZ R12, R67, R69.reuse, R12 ;  /* 0x00000045430c7223 */ /* 0x080fe2000001000c */
[----:B------:R-:W-:Y:S01]  /*0cb0*/  FMUL.FTZ R62, R92, R69 ;  /* 0x000000455c3e7220 */ /* 0x000fe20000410000 */
[----:B------:R-:W-:Y:S01]  /*0cc0*/  PRMT R59, R70, 0x7632, R59 ;  /* 0x00007632463b7816 */ /* 0x000fe2000000003b */
[----:B------:R-:W-:Y:S01]  /*0cd0*/  FMUL.FTZ R58, R107, R58 ;  /* 0x0000003a6b3a7220 */ /* 0x000fe20000410000 */
[----:B------:R-:W-:Y:S01]  /*0ce0*/  FMUL.FTZ R65, R90, R112 ;  /* 0x000000705a417220 */ /* 0x000fe20000410000 */
[----:B------:R-:W-:Y:S01]  /*0cf0*/  FFMA.FTZ R69, R109, R54, R68 ;  /* 0x000000366d457223 */ /* 0x000fe20000010044 */
[----:B------:R-:W-:Y:S01]  /*0d00*/  SHF.L.U32 R70, R70, 0x10, RZ ;  /* 0x0000001046467819 */ /* 0x000fe200000006ff */
[----:B------:R-:W-:Y:S01]  /*0d10*/  FADD.FTZ R110, R54, R57 ;  /* 0x00000039366e7221 */ /* 0x000fe20000010000 */
[----:B------:R-:W-:Y:S01]  /*0d20*/  FMUL.FTZ R64, R107, R64 ;  /* 0x000000406b407220 */ /* 0x000fe20000410000 */
[----:B------:R-:W-:Y:S01]  /*0d30*/  PRMT R61, R71, 0x7632, R61 ;  /* 0x00007632473d7816 */ /* 0x000fe2000000003d */
[----:B------:R-:W-:Y:S01]  /*0d40*/  FFMA.FTZ R68, R58, R65, R69 ;  /* 0x000000413a447223 */ /* 0x000fe20000010045 */
[----:B------:R-:W-:Y:S01]  /*0d50*/  FADD.FTZ R69, R65, R110 ;  /* 0x0000006e41457221 */ /* 0x000fe20000010000 */
[----:B------:R-:W-:Y:S01]  /*0d60*/  FADD.FTZ R8, R63, R8 ;  /* 0x000000083f087221 */ /* 0x000fe20000010000 */
[----:B------:R-:W-:Y:S01]  /*0d70*/  FFMA.FTZ R4, R109, R63, R4 ;  /* 0x0000003f6d047223 */ /* 0x000fe20000010004 */
[----:B------:R-:W-:Y:S01]  /*0d80*/  FADD.FTZ R75, R70, R75 ;  /* 0x0000004b464b7221 */ /* 0x000fe20000010000 */
[-C--:B------:R-:W-:Y:S01]  /*0d90*/  FFMA.FTZ R13, R64, R70.reuse, R13 ;  /* 0x00000046400d7223 */ /* 0x080fe2000001000d */
[----:B------:R-:W-:Y:S01]  /*0da0*/  FMUL.FTZ R57, R93, R70 ;  /* 0x000000465d397220 */ /* 0x000fe20000410000 */
[----:B------:R-:W-:Y:S01]  /*0db0*/  FMUL.FTZ R63, R107, R118 ;  /* 0x000000766b3f7220 */ /* 0x000fe20000410000 */
[----:B------:R-:W-:Y:S01]  /*0dc0*/  SHF.L.U32 R70, R61, 0x10, RZ ;  /* 0x000000103d467819 */ /* 0x000fe200000006ff */
[----:B------:R-:W-:Y:S01]  /*0dd0*/  FFMA.FTZ R61, R117, R52, R68 ;  /* 0x00000034753d7223 */ /* 0x000fe20000010044 */
[----:B------:R-:W-:Y:S01]  /*0de0*/  FADD.FTZ R110, R52, R69 ;  /* 0x00000045346e7221 */ /* 0x000fe20000010000 */
[-C--:B------:R-:W-:Y:S01]  /*0df0*/  FFMA.FTZ R76, R63, R106.reuse, R76 ;  /* 0x0000006a3f4c7223 */ /* 0x080fe2000001004c */
[----:B------:R-:W-:Y:S01]  /*0e00*/  FADD.FTZ R15, R106, R15 ;  /* 0x0000000f6a0f7221 */ /* 0x000fe20000010000 */
[----:B------:R-:W-:Y:S01]  /*0e10*/  FMUL.FTZ R68, R100, R106 ;  /* 0x0000006a64447220 */ /* 0x000fe20000410000 */
[----:B------:R-:W-:Y:S01]  /*0e20*/  FFMA.FTZ R106, R60, R55, R61 ;  /* 0x000000373c6a7223 */ /* 0x000fe2000001003d */
[----:B------:R-:W-:Y:S01]  /*0e30*/  FADD.FTZ R61, R55, R110 ;  /* 0x0000006e373d7221 */ /* 0x000fe20000010000 */
[----:B------:R-:W-:-:S02]  /*0e40*/  FMUL.FTZ R111, R107, R120 ;  /* 0x000000786b6f7220 */ /* 0x000fc40000410000 */
[----:B------:R-:W-:Y:S01]  /*0e50*/  FFMA.FTZ R106, R63, R68, R106 ;  /* 0x000000443f6a7223 */ /* 0x000fe2000001006a */
[----:B------:R-:W-:Y:S01]  /*0e60*/  FADD.FTZ R61, R61, R68 ;  /* 0x000000443d3d7221 */ /* 0x000fe20000010000 */
[-C--:B------:R-:W-:Y:S01]  /*0e70*/  FFMA.FTZ R14, R111, R66.reuse, R14 ;  /* 0x000000426f0e7223 */ /* 0x080fe2000001000e */
[----:B------:R-:W-:Y:S01]  /*0e80*/  FADD.FTZ R19, R66, R19 ;  /* 0x0000001342137221 */ /* 0x000fe20000010000 */
[----:B------:R-:W-:Y:S01]  /*0e90*/  FMUL.FTZ R66, R101, R66 ;  /* 0x0000004265427220 */ /* 0x000fe20000410000 */
[----:B------:R-:W-:Y:S01]  /*0ea0*/  FFMA.FTZ R106, R67, R62, R106 ;  /* 0x0000003e436a7223 */ /* 0x000fe2000001006a */
[----:B------:R-:W-:Y:S01]  /*0eb0*/  FADD.FTZ R61, R61, R62 ;  /* 0x0000003e3d3d7221 */ /* 0x000fe20000010000 */
[----:B------:R-:W-:Y:S01]  /*0ec0*/  SHF.L.U32 R59, R59, 0x10, RZ ;  /* 0x000000103b3b7819 */ /* 0x000fe200000006ff */
[----:B------:R-:W-:Y:S01]  /*0ed0*/  FMUL.FTZ R122, R107, R122 ;  /* 0x0000007a6b7a7220 */ /* 0x000fe20000410000 */
[----:B------:R-:W-:Y:S01]  /*0ee0*/  FFMA.FTZ R69, R111, R66, R106 ;  /* 0x000000426f457223 */ /* 0x000fe2000001006a */
[----:B------:R-:W-:Y:S01]  /*0ef0*/  FADD.FTZ R106, R61, R66 ;  /* 0x000000423d6a7221 */ /* 0x000fe20000010000 */
[----:B------:R-:W-:Y:S01]  /*0f00*/  SHF.L.U32 R71, R71, 0x10, RZ ;  /* 0x0000001047477819 */ /* 0x000fe200000006ff */
[-C--:B------:R-:W-:Y:S01]  /*0f10*/  FFMA.FTZ R73, R122, R59.reuse, R73 ;  /* 0x0000003b7a497223 */ /* 0x080fe20000010049 */
[----:B------:R-:W-:Y:S01]  /*0f20*/  FADD.FTZ R18, R59, R18 ;  /* 0x000000123b127221 */ /* 0x000fe20000010000 */
[----:B------:R-:W-:Y:S01]  /*0f30*/  FMUL.FTZ R59, R102, R59 ;  /* 0x0000003b663b7220 */ /* 0x000fe20000410000 */
[----:B------:R-:W-:Y:S01]  /*0f40*/  FFMA.FTZ R69, R64, R57, R69 ;  /* 0x0000003940457223 */ /* 0x000fe20000010045 */
[----:B------:R-:W-:Y:S01]  /*0f50*/  FADD.FTZ R110, R106, R57 ;  /* 0x000000396a6e7221 */ /* 0x000fe20000010000 */
[----:B------:R-:W-:Y:S01]  /*0f60*/  FADD.FTZ R5, R112, R5 ;  /* 0x0000000570057221 */ /* 0x000fe20000010000 */
[----:B------:R-:W-:Y:S01]  /*0f70*/  FFMA.FTZ R3, R58, R112, R3 ;  /* 0x000000703a037223 */ /* 0x000fe20000010003 */
[----:B------:R-:W-:Y:S01]  /*0f80*/  FMUL.FTZ R121, R107, R124 ;  /* 0x0000007c6b797220 */ /* 0x000fe20000410000 */
[----:B------:R-:W-:Y:S01]  /*0f90*/  FMUL.FTZ R106, R94, R71 ;  /* 0x000000475e6a7220 */ /* 0x000fe20000410000 */
[----:B------:R-:W-:Y:S01]  /*0fa0*/  FFMA.FTZ R112, R122, R59, R69 ;  /* 0x0000003b7a707223 */ /* 0x000fe20000010045 */
[----:B------:R-:W-:Y:S01]  /*0fb0*/  FADD.FTZ R61, R110, R59 ;  /* 0x0000003b6e3d7221 */ /* 0x000fe20000010000 */
[-C--:B------:R-:W-:Y:S01]  /*0fc0*/  FFMA.FTZ R74, R121, R70.reuse, R74 ;  /* 0x00000046794a7223 */ /* 0x080fe2000001004a */
[----:B------:R-:W-:Y:S01]  /*0fd0*/  FADD.FTZ R77, R70, R77 ;  /* 0x0000004d464d7221 */ /* 0x000fe20000010000 */
[----:B------:R-:W-:Y:S01]  /*0fe0*/  FMUL.FTZ R70, R103, R70 ;  /* 0x0000004667467220 */ /* 0x000fe20000410000 */
[----:B------:R-:W-:Y:S01]  /*0ff0*/  FFMA.FTZ R112, R119, R106, R112 ;  /* 0x0000006a77707223 */ /* 0x000fe20000010070 */
[----:B------:R-:W-:Y:S01]  /*1000*/  FADD.FTZ R61, R61, R106 ;  /* 0x0000006a3d3d7221 */ /* 0x000fe20000010000 */
[----:B------:R-:W-:Y:S01]  /*1010*/  PLOP3.LUT P3, PT, PT, PT, UP0, 0x80, 0x8 ;  /* 0x000000000008781c */ /* 0x000fe20003f6f008 */
[----:B------:R-:W-:Y:S01]  /*1020*/  FADD.FTZ R17, R71, R17 ;  /* 0x0000001147117221 */ /* 0x000fe20000010000 */
[----:B------:R-:W-:Y:S01]  /*1030*/  FFMA.FTZ R72, R119, R71, R72 ;  /* 0x0000004777487223 */ /* 0x000fe20000010048 */
[----:B------:R-:W-:Y:S01]  /*1040*/  FFMA.FTZ R112, R121, R70, R112 ;  /* 0x0000004679707223 */ /* 0x000fe20000010070 */
[----:B------:R-:W-:Y:S01]  /*1050*/  FADD.FTZ R123, R61, R70 ;  /* 0x000000463d7b7221 */ /* 0x000fe20000010000 */
        /* <DEDUP_REMOVED lines=19> */
.L_x_1230:
[----:B-1----:R-:W-:Y:S01]  /*1190*/  FADD.FTZ R110, R61, R110 ;  /* 0x0000006e3d6e7221 */ /* 0x002fe20000010000 */
[----:B0-2---:R-:W-:-:S03]  /*11a0*/  FADD.FTZ R61, R69, R112 ;  /* 0x00000070453d7221 */ /* 0x005fc60000010000 */
[----:B------:R-:W-:Y:S01]  /*11b0*/  FMUL.FTZ R110, R110, UR15 ;  /* 0x0000000f6e6e7c20 */ /* 0x000fe20008410000 */
[----:B------:R-:W-:-:S04]  /*11c0*/  FMUL.FTZ R61, R61, UR15 ;  /* 0x0000000f3d3d7c20 */ /* 0x000fc80008410000 */
[----:B------:R-:W-:Y:S01]  /*11d0*/  FSEL R110, R110, RZ, !P3 ;  /* 0x000000ff6e6e7208 */ /* 0x000fe20005800000 */
[----:B------:R-:W-:Y:S06]  /*11e0*/  @P0 BRA `(.L_x_1202) ;  /* 0x0000000800140947 */ /* 0x000fec0003800000 */
        /* <DEDUP_REMOVED lines=35> */
.L_x_1204:
        /* <DEDUP_REMOVED lines=33> */
.L_x_1203:
        /* <DEDUP_REMOVED lines=32> */
.L_x_1206:
        /* <DEDUP_REMOVED lines=33> */
.L_x_1202:
        /* <DEDUP_REMOVED lines=35> */
.L_x_1208:
        /* <DEDUP_REMOVED lines=33> */
.L_x_1207:
        /* <DEDUP_REMOVED lines=32> */
.L_x_1209:
        /* <DEDUP_REMOVED lines=32> */
.L_x_1205:
        /* <DEDUP_REMOVED lines=50> */
.L_x_1212:
        /* <DEDUP_REMOVED lines=29> */
.L_x_1211:
        /* <DEDUP_REMOVED lines=34> */
.L_x_1214:
        /* <DEDUP_REMOVED lines=29> */
.L_x_1210:
        /* <DEDUP_REMOVED lines=12> */
[----:B0-----:R-:W-:Y:S01]  /*2c20*/  FADD.FTZ R38, R62, -R67 ;  /* 0x800000433e267221 */ /* 0x001fe20000010000 */
        /* <DEDUP_REMOVED lines=22> */
.L_x_1216:
        /* <DEDUP_REMOVED lines=29> */
.L_x_1215:
        /* <DEDUP_REMOVED lines=34> */
.L_x_1217:
        /* <DEDUP_REMOVED lines=28> */
.L_x_1213:
        /* <DEDUP_REMOVED lines=14> */
.L_x_1200:
        /* <DEDUP_REMOVED lines=25> */
[----:B0-----:R-:W-:Y:S02]  /*35b0*/  MOV R36, R75 ;  /* 0x0000004b00247202 */ /* 0x001fe40000000f00 */
[----:B------:R-:W-:Y:S02]  /*35c0*/  MOV R13, R73 ;  /* 0x00000049000d7202 */ /* 0x000fe40000000f00 */
[----:B------:R-:W-:Y:S02]  /*35d0*/  MOV R37, R18 ;  /* 0x0000001200257202 */ /* 0x000fe40000000f00 */
[----:B------:R-:W-:Y:S02]  /*35e0*/  MOV R14, R72 ;  /* 0x00000048000e7202 */ /* 0x000fe40000000f00 */
[----:B------:R-:W-:-:S02]  /*35f0*/  MOV R38, R17 ;  /* 0x0000001100267202 */ /* 0x000fc40000000f00 */
[----:B------:R-:W-:Y:S02]  /*3600*/  MOV R15, R74 ;  /* 0x0000004a000f7202 */ /* 0x000fe40000000f00 */
[----:B------:R-:W-:-:S07]  /*3610*/  MOV R39, R77 ;  /* 0x0000004d00277202 */ /* 0x000fce0000000f00 */
.L_x_1199:
[----:B------:R-:W-:Y:S05]  /*3620*/  BSYNC B0 ;  /* 0x0000000000007941 */ /* 0x000fea0003800000 */
.L_x_1198:
[----:B------:R-:W0:Y:S01]  /*3630*/  S2R R40, SR_TID.X ;  /* 0x0000000000287919 */ /* 0x000e220000002100 */
[----:B------:R-:W-:Y:S01]  /*3640*/  MOV R16, 0x400 ;  /* 0x0000040000107802 */ /* 0x000fe20000000f00 */
[----:B------:R-:W-:Y:S05]  /*3650*/  WARPSYNC.ALL ;  /* 0x0000000000007948 */ /* 0x000fea0003800000 */
[----:B------:R-:W1:Y:S01]  /*3660*/  S2R R17, SR_CgaCtaId ;  /* 0x0000000000117919 */ /* 0x000e620000008800 */
[----:B------:R-:W2:Y:S01]  /*3670*/  LDCU.128 UR16, c[0x0][0x440] ;  /* 0x00008800ff1077ac */ /* 0x000ea20008000c00 */
[C---:B0-----:R-:W-:Y:S02]  /*3680*/  SHF.L.U32 R2, R40.reuse, 0x6, RZ ;  /* 0x0000000628027819 */ /* 0x041fe400000006ff */
[----:B------:R-:W-:-:S02]  /*3690*/  SHF.L.U32 R0, R40, 0x5, RZ ;  /* 0x0000000528007819 */ /* 0x000fc400000006ff */
        /* <DEDUP_REMOVED lines=26> */
[----:B------:R-:W-:Y:S01]  /*3840*/  LDS R24, [R17+0x1a00] ;  /* 0x001a000011187984 */ /* 0x000fe20000000800 */
[----:B----4-:R-:W-:-:S03]  /*3850*/  FADD.FTZ R3, R3, R18 ;  /* 0x0000001203037221 */ /* 0x010fc60000010000 */
[----:B------:R-:W3:Y:S01]  /*3860*/  LDS R37, [R17+0x1c00] ;  /* 0x001c000011257984 */ /* 0x000ee20000000800 */
[----:B-----5:R-:W-:-:S03]  /*3870*/  FADD.FTZ R16, RZ, R16 ;  /* 0x00000010ff107221 */ /* 0x020fc60000010000 */
        /* <DEDUP_REMOVED lines=13> */
[----:B---3--:R-:W-:-:S03]  /*3950*/  FADD.FTZ R37, R16, R37 ;  /* 0x0000002510257221 */ /* 0x008fc60000010000 */
[----:B------:R1:W-:Y:S01]  /*3960*/  STS.128 [R0+0x410], R12 ;  /* 0x0004100c00007388 */ /* 0x0003e20000000c00 */
[----:B----4-:R-:W-:Y:S01]  /*3970*/  FADD.FTZ R39, R8, R39 ;  /* 0x0000002708277221 */ /* 0x010fe20000010000 */
        /* <DEDUP_REMOVED lines=53> */
.L_x_1201:
[----:B------:R-:W-:Y:S01]  /*3cd0*/  HFMA2 R116, -RZ, RZ, 0, 5.9604644775390625e-08 ;  /* 0x00000001ff747431 */ /* 0x000fe200000001ff */
[----:B------:R-:W-:Y:S01]  /*3ce0*/  BSSY B2, `(.L_x_1219) ;  /* 0x0000006000027945 */ /* 0x000fe20003800000 */
[----:B------:R-:W-:Y:S02]  /*3cf0*/  MOV R114, 0x1f ;  /* 0x0000001f00727802 */ /* 0x000fe40000000f00 */
[----:B------:R-:W-:-:S07]  /*3d00*/  MOV R71, 0xffffffff ;  /* 0xffffffff00477802 */ /* 0x000fce0000000f00 */
[----:B-----5:R-:W-:Y:S05]  /*3d10*/  WARPSYNC.COLLECTIVE R71, `(.L_x_1220) ;  /* 0x0000000047087348 */ /* 0x020fea0003c00000 */
[----:B------:R0:W1:Y:S02]  /*3d20*/  SHFL.BFLY P1, R71, R123, R116, R114 ;  /* 0x0c0000747b477389 */ /* 0x0000640000020072 */
[----:B01---5:R-:W-:Y:S05]  /*3d30*/  ENDCOLLECTIVE ;  /* 0x000000000000791b */ /* 0x023fea0003800000 */
.L_x_1220:
[----:B------:R-:W-:Y:S05]  /*3d40*/  BSYNC B2 ;  /* 0x0000000000027941 */ /* 0x000fea0003800000 */
.L_x_1219:
        /* <DEDUP_REMOVED lines=9> */
.L_x_1221:
[----:B------:R-:W-:Y:S01]  /*3de0*/  HFMA2 R116, -RZ, RZ, 0, 1.1920928955078125e-07 ;  /* 0x00000002ff747431 */ /* 0x000fe200000001ff */
[----:B------:R-:W-:Y:S02]  /*3df0*/  MOV R123, R110 ;  /* 0x0000006e007b7202 */ /* 0x000fe40000000f00 */
[----:B------:R-:W-:Y:S02]  /*3e00*/  MOV R61, R71 ;  /* 0x00000047003d7202 */ /* 0x000fe40000000f00 */
[----:B------:R-:W-:-:S03]  /*3e10*/  MOV R71, 0xffffffff ;  /* 0xffffffff00477802 */ /* 0x000fc60000000f00 */
[----:B------:R-:W-:-:S07]  /*3e20*/  FADD.FTZ R118, R112, R61 ;  /* 0x0000003d70767221 */ /* 0x000fce0000010000 */
[----:B------:R-:W-:Y:S05]  /*3e30*/  WARPSYNC.COLLECTIVE R71, `(.L_x_1222) ;  /* 0x0000000047087348 */ /* 0x000fea0003c00000 */
[----:B------:R0:W1:Y:S02]  /*3e40*/  SHFL.BFLY P1, R71, R123, R116, R114 ;  /* 0x0c0000747b477389 */ /* 0x0000640000020072 */
[----:B01----:R-:W-:Y:S05]  /*3e50*/  ENDCOLLECTIVE ;  /* 0x000000000000791b */ /* 0x003fea0003800000 */
.L_x_1222:
[----:B------:R-:W-:Y:S02]  /*3e60*/  MOV R123, R118 ;  /* 0x00000076007b7202 */ /* 0x000fe40000000f00 */
[----:B------:R-:W-:Y:S02]  /*3e70*/  MOV R61, R71 ;  /* 0x00000047003d7202 */ /* 0x000fe40000000f00 */
[----:B------:R-:W-:-:S03]  /*3e80*/  MOV R71, 0xffffffff ;  /* 0xffffffff00477802 */ /* 0x000fc60000000f00 */
[----:B------:R-:W-:-:S07]  /*3e90*/  FADD.FTZ R120, R110, R61 ;  /* 0x0000003d6e787221 */ /* 0x000fce0000010000 */
[----:B------:R-:W-:Y:S05]  /*3ea0*/  WARPSYNC.COLLECTIVE R71, `(.L_x_1223) ;  /* 0x0000000047087348 */ /* 0x000fea0003c00000 */
[----:B------:R0:W1:Y:S02]  /*3eb0*/  SHFL.BFLY P1, R71, R123, R116, R114 ;  /* 0x0c0000747b477389 */ /* 0x0000640000020072 */
[----:B01----:R-:W-:Y:S05]  /*3ec0*/  ENDCOLLECTIVE ;  /* 0x000000000000791b */ /* 0x003fea0003800000 */
.L_x_1223:
[----:B------:R-:W-:Y:S01]  /*3ed0*/  HFMA2 R116, -RZ, RZ, 0, 2.384185791015625e-07 ;  /* 0x00000004ff747431 */ /* 0x000fe200000001ff */
[----:B------:R-:W-:Y:S02]  /*3ee0*/  MOV R123, R120 ;  /* 0x00000078007b7202 */ /* 0x000fe40000000f00 */
[----:B------:R-:W-:Y:S02]  /*3ef0*/  MOV R69, R71 ;  /* 0x0000004700457202 */ /* 0x000fe40000000f00 */
[----:B------:R-:W-:-:S03]  /*3f00*/  MOV R71, 0xffffffff ;  /* 0xffffffff00477802 */ /* 0x000fc60000000f00 */
[----:B------:R-:W-:-:S07]  /*3f10*/  FADD.FTZ R124, R118, R69 ;  /* 0x00000045767c7221 */ /* 0x000fce0000010000 */
[----:B------:R-:W-:Y:S05]  /*3f20*/  WARPSYNC.COLLECTIVE R71, `(.L_x_1224) ;  /* 0x0000000047087348 */ /* 0x000fea0003c00000 */
[----:B------:R0:W1:Y:S02]  /*3f30*/  SHFL.BFLY P1, R71, R123, R116, R114 ;  /* 0x0c0000747b477389 */ /* 0x0000640000020072 */
[----:B01----:R-:W-:Y:S05]  /*3f40*/  ENDCOLLECTIVE ;  /* 0x000000000000791b */ /* 0x003fea0003800000 */
.L_x_1224:
[----:B------:R-:W-:Y:S02]  /*3f50*/  MOV R123, R124 ;  /* 0x0000007c007b7202 */ /* 0x000fe40000000f00 */
[----:B------:R-:W-:Y:S02]  /*3f60*/  MOV R61, R71 ;  /* 0x00000047003d7202 */ /* 0x000fe40000000f00 */
[----:B------:R-:W-:-:S03]  /*3f70*/  MOV R71, 0xffffffff ;  /* 0xffffffff00477802 */ /* 0x000fc60000000f00 */
[----:B------:R-:W-:-:S07]  /*3f80*/  FADD.FTZ R125, R120, R61 ;  /* 0x0000003d787d7221 */ /* 0x000fce0000010000 */
[----:B------:R-:W-:Y:S05]  /*3f90*/  WARPSYNC.COLLECTIVE R71, `(.L_x_1225) ;  /* 0x0000000047087348 */ /* 0x000fea0003c00000 */
[----:B------:R0:W1:Y:S02]  /*3fa0*/  SHFL.BFLY P1, R71, R123, R116, R114 ;  /* 0x0c0000747b477389 */ /* 0x0000640000020072 */
[----:B01----:R-:W-:Y:S05]  /*3fb0*/  ENDCOLLECTIVE ;  /* 0x000000000000791b */ /* 0x003fea0003800000 */
.L_x_1225:
[----:B------:R-:W-:Y:S01]  /*3fc0*/  HFMA2 R116, -RZ, RZ, 0, 4.76837158203125e-07 ;  /* 0x00000008ff747431 */ /* 0x000fe200000001ff */
[----:B------:R-:W-:Y:S02]  /*3fd0*/  MOV R123, R125 ;  /* 0x0000007d007b7202 */ /* 0x000fe40000000f00 */
[----:B------:R-:W-:Y:S02]  /*3fe0*/  MOV R69, R71 ;  /* 0x0000004700457202 */ /* 0x000fe40000000f00 */
[----:B------:R-:W-:-:S03]  /*3ff0*/  MOV R71, 0xffffffff ;  /* 0xffffffff00477802 */ /* 0x000fc60000000f00 */
[----:B------:R-:W-:-:S07]  /*4000*/  FADD.FTZ R69, R124, R69 ;  /* 0x000000457c457221 */ /* 0x000fce0000010000 */
[----:B------:R-:W-:Y:S05]  /*4010*/  WARPSYNC.COLLECTIVE R71, `(.L_x_1226) ;  /* 0x0000000047087348 */ /* 0x000fea0003c00000 */
[----:B------:R0:W1:Y:S02]  /*4020*/  SHFL.BFLY P1, R71, R123, R116, R114 ;  /* 0x0c0000747b477389 */ /* 0x0000640000020072 */
[----:B01----:R-:W-:Y:S05]  /*4030*/  ENDCOLLECTIVE ;  /* 0x000000000000791b */ /* 0x003fea0003800000 */
.L_x_1226:
[----:B------:R-:W-:Y:S02]  /*4040*/  MOV R123, R69 ;  /* 0x00000045007b7202 */ /* 0x000fe40000000f00 */
[----:B------:R-:W-:Y:S02]  /*4050*/  MOV R112, R71 ;  /* 0x0000004700707202 */ /* 0x000fe40000000f00 */
[----:B------:R-:W-:-:S03]  /*4060*/  MOV R71, 0xffffffff ;  /* 0xffffffff00477802 */ /* 0x000fc60000000f00 */
[----:B------:R-:W-:-:S07]  /*4070*/  FADD.FTZ R61, R125, R112 ;  /* 0x000000707d3d7221 */ /* 0x000fce0000010000 */
[----:B------:R-:W-:Y:S05]  /*4080*/  WARPSYNC.COLLECTIVE R71, `(.L_x_1227) ;  /* 0x0000000047087348 */ /* 0x000fea0003c00000 */
[----:B------:R0:W1:Y:S02]  /*4090*/  SHFL.BFLY P1, R71, R123, R116, R114 ;  /* 0x0c0000747b477389 */ /* 0x0000640000020072 */
[----:B01----:R-:W-:Y:S05]  /*40a0*/  ENDCOLLECTIVE ;  /* 0x000000000000791b */ /* 0x003fea0003800000 */
.L_x_1227:
[----:B------:R-:W-:Y:S01]  /*40b0*/  HFMA2 R116, -RZ, RZ, 0, 9.5367431640625e-07 ;  /* 0x00000010ff747431 */ /* 0x000fe200000001ff */
[----:B------:R-:W-:Y:S02]  /*40c0*/  MOV R123, R61 ;  /* 0x0000003d007b7202 */ /* 0x000fe40000000f00 */
[----:B------:R-:W-:Y:S02]  /*40d0*/  MOV R110, R71 ;  /* 0x00000047006e7202 */ /* 0x000fe40000000f00 */
[----:B------:R-:W-:-:S03]  /*40e0*/  MOV R71, 0xffffffff ;  /* 0xffffffff00477802 */ /* 0x000fc60000000f00 */
[----:B------:R-:W-:-:S07]  /*40f0*/  FADD.FTZ R69, R69, R110 ;  /* 0x0000006e45457221 */ /* 0x000fce0000010000 */
[----:B------:R-:W-:Y:S05]  /*4100*/  WARPSYNC.COLLECTIVE R71, `(.L_x_1228) ;  /* 0x0000000047087348 */ /* 0x000fea0003c00000 */
[----:B------:R0:W1:Y:S02]  /*4110*/  SHFL.BFLY P1, R71, R123, R116, R114 ;  /* 0x0c0000747b477389 */ /* 0x0000640000020072 */
[----:B01----:R-:W-:Y:S05]  /*4120*/  ENDCOLLECTIVE ;  /* 0x000000000000791b */ /* 0x003fea0003800000 */
.L_x_1228:
[----:B------:R-:W-:Y:S02]  /*4130*/  MOV R123, R69 ;  /* 0x00000045007b7202 */ /* 0x000fe40000000f00 */
[----:B------:R-:W-:Y:S02]  /*4140*/  MOV R110, R71 ;  /* 0x00000047006e7202 */ /* 0x000fe40000000f00 */
[----:B------:R-:W-:-:S07]  /*4150*/  MOV R71, 0xffffffff ;  /* 0xffffffff00477802 */ /* 0x000fce0000000f00 */
[----:B------:R-:W-:Y:S05]  /*4160*/  WARPSYNC.COLLECTIVE R71, `(.L_x_1229) ;  /* 0x0000000047087348 */ /* 0x000fea0003c00000 */
[----:B------:R0:W1:Y:S02]  /*4170*/  SHFL.BFLY P1, R71, R123, R116, R114 ;  /* 0x0c0000747b477389 */ /* 0x0000640000020072 */
[----:B01----:R-:W-:Y:S05]  /*4180*/  ENDCOLLECTIVE ;  /* 0x000000000000791b */ /* 0x003fea0003800000 */
.L_x_1229:
[----:B------:R-:W-:Y:S01]  /*4190*/  MOV R112, R71 ;  /* 0x0000004700707202 */ /* 0x000fe20000000f00 */
[----:B------:R-:W-:Y:S06]  /*41a0*/  BRA `(.L_x_1230) ;  /* 0xffffffcc00f87947 */ /* 0x000fec000383ffff */
.L_x_1231:
        /* <DEDUP_REMOVED lines=13> */
.L_x_3925:


//--------------------- .text._ZN10layer_norm31ln_parallel_residual_bwd_kernelINS_13Kernel_traitsI13__nv_bfloat16S2_fS2_fjLj512ELj1ELj4ELj1ELj16ENS_18Kernel_traits_baseILj512ES2_S2_fS2_fjLj128EEEEELb1ELb0ELb0EEEvNS_9BwdParamsE --------------------------
	.section	.text._ZN10layer_norm31ln_parallel_residual_bwd_kernelINS_13Kernel_traitsI13__nv_bfloat16S2_fS2_fjLj512ELj1ELj4ELj1ELj16ENS_18Kernel_traits_baseILj512ES2_S2_fS2_fjLj128EEEEELb1ELb0ELb0EEEvNS_9BwdParamsE,"ax",@progbits
	.align	128
        .global         _ZN10layer_norm31ln_parallel_residual_bwd_kernelINS_13Kernel_traitsI13__nv_bfloat16S2_fS2_fjLj512ELj1ELj4ELj1ELj16ENS_18Kernel_traits_baseILj512ES2_S2_fS2_fjLj128EEEEELb1ELb0ELb0EEEvNS_9BwdParamsE
        .type           _ZN10layer_norm31ln_parallel_residual_bwd_kernelINS_13Kernel_traitsI13__nv_bfloat16S2_fS2_fjLj512ELj1ELj4ELj1ELj16ENS_18Kernel_traits_baseILj512ES2_S2_fS2_fjLj128EEEEELb1ELb0ELb0EEEvNS_9BwdParamsE,@function
        .size           _ZN10layer_norm31ln_parallel_residual_bwd_kernelINS_13Kernel_traitsI13__nv_bfloat16S2_fS2_fjLj512ELj1ELj4ELj1ELj16ENS_18Kernel_traits_baseILj512ES2_S2_fS2_fjLj128EEEEELb1ELb0ELb0EEEvNS_9BwdParamsE,(.L_x_3926 - _ZN10layer_norm31ln_parallel_residual_bwd_kernelINS_13Kernel_traitsI13__nv_bfloat16S2_fS2_fjLj512ELj1ELj4ELj1ELj16ENS_18Kernel_traits_baseILj512ES2_S2_fS2_fjLj128EEEEELb1ELb0ELb0EEEvNS_9BwdParamsE)
        .other          _ZN10layer_norm31ln_parallel_residual_bwd_kernelINS_13Kernel_traitsI13__nv_bfloat16S2_fS2_fjLj512ELj1ELj4ELj1ELj16ENS_18Kernel_traits_baseILj512ES2_S2_fS2_fjLj128EEEEELb1ELb0ELb0EEEvNS_9BwdParamsE,@"STO_CUDA_ENTRY STV_DEFAULT"
_ZN10layer_norm31ln_parallel_residual_bwd_kernelINS_13Kernel_traitsI13__nv_bfloat16S2_fS2_fjLj512ELj1ELj4ELj1ELj16ENS_18Kernel_traits_baseILj512ES2_S2_fS2_fjLj128EEEEELb1ELb0ELb0EEEvNS_9BwdParamsE:
.text._ZN10layer_norm31ln_parallel_residual_bwd_kernelINS_13Kernel_traitsI13__nv_bfloat16S2_fS2_fjLj512ELj1ELj4ELj1ELj16ENS_18Kernel_traits_baseILj512ES2_S2_fS2_fjLj128EEEEELb1ELb0ELb0EEEvNS_9BwdParamsE:
        /* <DEDUP_REMOVED lines=8> */
[----:B------:R-:W2:Y:S06]  /*0080*/  LDCU UR15, c[0x0][0x388] ;  /* 0x00007100ff0f77ac */ /* 0x000eac0008000800 */
[----:B------:R-:W4:Y:S01]  /*0090*/  LDC.64 R10, c[0x0][0x3d8] ;  /* 0x0000f600ff0a7b82 */ /* 0x000f220000000a00 */
[----:B-1----:R-:W-:Y:S01]  /*00a0*/  MOV R128, UR4 ;  /* 0x0000000400807c02 */ /* 0x002fe20008000f00 */
[----:B------:R-:W1:Y:S03]  /*00b0*/  LDCU.U8 UR14, c[0x0][0x410] ;  /* 0x00008200ff0e77ac */ /* 0x000e660008000000 */
[----:B------:R-:W-:Y:S01]  /*00c0*/  SHF.R.S32.HI R3, RZ, 0x1f, R128 ;  /* 0x0000001fff037819 */ /* 0x000fe20000011480 */
[----:B------:R-:W1:Y:S02]  /*00d0*/  LDCU UR12, c[0x0][0x400] ;  /* 0x00008000ff0c77ac */ /* 0x000e640008000800 */
[----:B------:R-:W1:Y:S01]  /*00e0*/  S2UR UR4, SR_CTAID.X ;  /* 0x00000000000479c3 */ /* 0x000e620000002500 */
[----:B------:R-:W-:Y:S01]  /*00f0*/  LEA.HI R0, R3, R128, RZ, 0x3 ;  /* 0x0000008003007211 */ /* 0x000fe200078f18ff */
[----:B------:R-:W1:Y:S01]  /*0100*/  LDCU.64 UR6, c[0x0][0x478] ;  /* 0x00008f00ff0677ac */ /* 0x000e620008000a00 */
[C---:B0-----:R-:W-:Y:S01]  /*0110*/  LOP3.LUT R9, R129.reuse, 0x1f, RZ, 0xc, !PT ;  /* 0x0000001f81097812 */ /* 0x041fe200078e0cff */
[----:B------:R-:W0:Y:S01]  /*0120*/  LDCU.64 UR24, c[0x0][0x438] ;  /* 0x00008700ff1877ac */ /* 0x000e220008000a00 */
[----:B------:R-:W-:-:S02]  /*0130*/  LOP3.LUT R2, R129, 0x1f, RZ, 0xc0, !PT ;  /* 0x0000001f81027812 */ /* 0x000fc400078ec0ff */
[----:B------:R-:W-:Y:S01]  /*0140*/  LEA.HI.SX32 R0, R0, R9, 0x1d ;  /* 0x0000000900007211 */ /* 0x000fe200078feaff */
[----:B------:R-:W0:Y:S01]  /*0150*/  LDCU.64 UR10, c[0x0][0x470] ;  /* 0x00008e00ff0a77ac */ /* 0x000e220008000a00 */
[----:B------:R-:W0:Y:S01]  /*0160*/  LDC.64 R8, c[0x0][0x3d0] ;  /* 0x0000f400ff087b82 */ /* 0x000e220000000a00 */
[----:B------:R-:W-:Y:S02]  /*0170*/  MOV R3, R2 ;  /* 0x0000000200037202 */ /* 0x000fe40000000f00 */
[C---:B------:R-:W-:Y:S02]  /*0180*/  ISETP.GE.U32.AND P4, PT, R0.reuse, 0x20, PT ;  /* 0x000000200000780c */ /* 0x040fe40003f86070 */
[----:B------:R-:W-:Y:S02]  /*0190*/  ISETP.GE.U32.AND P0, PT, R0, 0x40, PT ;  /* 0x000000400000780c */ /* 0x000fe40003f06070 */
[----:B------:R-:W-:Y:S01]  /*01a0*/  SHF.R.U32.HI R129, RZ, 0x5, R129 ;  /* 0x00000005ff817819 */ /* 0x000fe20000011681 */
[----:B-1----:R-:W-:-:S08]  /*01b0*/  USHF.L.U32 UR4, UR4, 0x2, URZ ;  /* 0x0000000204047899 */ /* 0x002fd000080006ff */
[----:B--2---:R-:W-:-:S04]  /*01c0*/  @P4 IMAD.WIDE.U32 R4, R3, 0x10, R4 ;  /* 0x0000001003044825 */ /* 0x004fc800078e0004 */
[C---:B---3--:R-:W-:Y:S01]  /*01d0*/  @P4 IMAD.WIDE.U32 R6, R3.reuse, 0x10, R6 ;  /* 0x0000001003064825 */ /* 0x048fe200078e0006 */
[----:B------:R-:W-:Y:S01]  /*01e0*/  @P4 LOP3.LUT R3, R3, 0x20, RZ, 0xfc, !PT ;  /* 0x0000002003034812 */ /* 0x000fe200078efcff */
[----:B------:R-:W5:Y:S01]  /*01f0*/  @P4 LDG.E.128 R148, desc[UR8][R4.64] ;  /* 0x0000000804944981 */ /* 0x000f62000c1e1d00 */
[----:B------:R-:W-:-:S03]  /*0200*/  LOP3.LUT R129, R129, UR4, RZ, 0xfc, !PT ;  /* 0x0000000481817c12 */ /* 0x000fc6000f8efcff */
[C---:B0-----:R-:W-:Y:S01]  /*0210*/  @P0 IMAD.WIDE.U32 R8, R3.reuse, 0x10, R8 ;  /* 0x0000001003080825 */ /* 0x041fe200078e0008 */
[----:B------:R-:W5:Y:S03]  /*0220*/  @P4 LDG.E.128 R76, desc[UR8][R6.64] ;  /* 0x00000008064c4981 */ /* 0x000f66000c1e1d00 */
[----:B----4-:R-:W-:Y:S01]  /*0230*/  @P0 IMAD.WIDE.U32 R10, R3, 0x10, R10 ;  /* 0x00000010030a0825 */ /* 0x010fe200078e000a */
[----:B------:R0:W5:Y:S04]  /*0240*/  @P0 LDG.E.128 R72, desc[UR8][R8.64] ;  /* 0x0000000808480981 */ /* 0x000168000c1e1d00 */
[----:B------:R1:W5:Y:S01]  /*0250*/  @P0 LDG.E.128 R68, desc[UR8][R10.64] ;  /* 0x000000080a440981 */ /* 0x000362000c1e1d00 */
[----:B------:R-:W-:-:S02]  /*0260*/  ISETP.GE.AND P0, PT, R129, UR5, PT ;  /* 0x0000000581007c0c */ /* 0x000fc4000bf06270 */
        /* <DEDUP_REMOVED lines=28> */
[----:B0-----:R-:W-:Y:S02]  /*0430*/  CS2R R8, SRZ ;  /* 0x0000000000087805 */ /* 0x001fe4000001ff00 */
[----:B-1----:R-:W-:-:S02]  /*0440*/  CS2R R10, SRZ ;  /* 0x00000000000a7805 */ /* 0x002fc4000001ff00 */
[----:B------:R-:W-:Y:S02]  /*0450*/  CS2R R4, SRZ ;  /* 0x0000000000047805 */ /* 0x000fe4000001ff00 */
[----:B------:R-:W-:Y:S01]  /*0460*/  CS2R R6, SRZ ;  /* 0x0000000000067805 */ /* 0x000fe2000001ff00 */
[----:B------:R-:W-:Y:S06]  /*0470*/  @P0 BRA `(.L_x_1232) ;  /* 0x0000005c00940947 */ /* 0x000fec0003800000 */
[----:B------:R-:W0:Y:S01]  /*0480*/  LDCU.U8 UR4, c[0x0][0x410] ;  /* 0x00008200ff0477ac */ /* 0x000e220008000000 */
        /* <DEDUP_REMOVED lines=16> */
[----:B------:R-:W-:Y:S01]  /*0590*/  PRMT R182, R71, 0x7632, R182 ;  /* 0x0000763247b67816 */ /* 0x000fe200000000b6 */
[----:B0-----:R-:W-:Y:S01]  /*05a0*/  UISETP.NE.AND UP0, UPT, UR4, URZ, UPT ;  /* 0x000000ff0400728c */ /* 0x001fe2000bf05270 */
[----:B------:R-:W-:-:S02]  /*05b0*/  PRMT R183, R75, 0x7632, R183 ;  /* 0x000076324bb77816 */ /* 0x000fc400000000b7 */
[----:B------:R-:W-:Y:S02]  /*05c0*/  CS2R R48, SRZ ;  /* 0x0000000000307805 */ /* 0x000fe4000001ff00 */
[----:B------:R-:W-:Y:S02]  /*05d0*/  PRMT R184, R70, 0x7632, R184 ;  /* 0x0000763246b87816 */ /* 0x000fe400000000b8 */
[----:B------:R-:W-:Y:S02]  /*05e0*/  CS2R R50, SRZ ;  /* 0x0000000000327805 */ /* 0x000fe4000001ff00 */
[----:B------:R-:W-:Y:S02]  /*05f0*/  PRMT R185, R74, 0x7632, R185 ;  /* 0x000076324ab97816 */ /* 0x000fe400000000b9 */
[----:B------:R-:W-:Y:S02]  /*0600*/  CS2R R44, SRZ ;  /* 0x00000000002c7805 */ /* 0x000fe4000001ff00 */
        /* <DEDUP_REMOVED lines=22> */
[----:B------:R-:W-:Y:S02]  /*0770*/  PLOP3.LUT P5, PT, PT, PT, UP0, 0x80, 0x8 ;  /* 0x000000000008781c */ /* 0x000fe40003faf008 */
[----:B------:R-:W-:Y:S02]  /*0780*/  CS2R R10, SRZ ;  /* 0x00000000000a7805 */ /* 0x000fe4000001ff00 */
[----:B------:R-:W-:-:S02]  /*0790*/  CS2R R4, SRZ ;  /* 0x0000000000047805 */ /* 0x000fc4000001ff00 */
[----:B------:R-:W-:-:S07]  /*07a0*/  CS2R R6, SRZ ;  /* 0x0000000000067805 */ /* 0x000fce000001ff00 */
.L_x_1258:
        /* <DEDUP_REMOVED lines=27> */
[----:B--2---:R-:W-:-:S05]  /*0960*/  IMAD.WIDE.U32 R118, R130, 0x20, R118 ;  /* 0x0000002082767825 */ /* 0x004fca00078e0076 */
[----:B------:R-:W2:Y:S04]  /*0970*/  LDG.E.128 R112, desc[UR8][R118.64] ;  /* 0x0000000876707981 */ /* 0x000ea8000c1e1d00 */
[----:B------:R-:W2:Y:S01]  /*0980*/  LDG.E.128 R108, desc[UR8][R118.64+0x10] ;  /* 0x00001008766c7981 */ /* 0x000ea2000c1e1d00 */
[----:B------:R-:W-:Y:S01]  /*0990*/  ISETP.NE.AND.EX P0, PT, RZ, UR25, PT, P0 ;  /* 0x00000019ff007c0c */ /* 0x000fe2000bf05300 */
[----:B0-----:R-:W-:Y:S01]  /*09a0*/  IMAD.WIDE.U32 R142, R130, 0x8, R142 ;  /* 0x00000008828e7825 */ /* 0x001fe200078e008e */
[----:B------:R-:W-:-:S04]  /*09b0*/  ISETP.NE.U32.AND P2, PT, RZ, UR10, PT ;  /* 0x0000000aff007c0c */ /* 0x000fc8000bf45070 */
[----:B------:R-:W-:Y:S01]  /*09c0*/  ISETP.NE.AND.EX P2, PT, RZ, UR11, PT, P2 ;  /* 0x0000000bff007c0c */ /* 0x000fe2000bf45320 */
[----:B------:R0:W5:Y:S06]  /*09d0*/  LDG.E.64 R118, desc[UR8][R142.64] ;  /* 0x000000088e767981 */ /* 0x00016c000c1e1b00 */
[----:B------:R-:W1:Y:S08]  /*09e0*/  @P0 LDC.64 R140, c[0x0][0x438] ;  /* 0x00010e00ff8c0b82 */ /* 0x000e700000000a00 */
[----:B------:R-:W1:Y:S01]  /*09f0*/  @P2 LDC.64 R144, c[0x0][0x3b8] ;  /* 0x0000ee00ff902b82 */ /* 0x000e620000000a00 */
[----:B0-----:R-:W-:Y:S01]  /*0a00*/  SHF.L.U32 R142, R150, 0x10, RZ ;  /* 0x00000010968e7819 */ /* 0x001fe200000006ff */
[----:B-1----:R-:W-:-:S05]  /*0a10*/  @P0 IMAD.WIDE.U32 R140, R130, 0x20, R140 ;  /* 0x00000020828c0825 */ /* 0x002fca00078e008c */
[----:B------:R-:W5:Y:S01]  /*0a20*/  @P0 LDG.E.128 R80, desc[UR8][R140.64] ;  /* 0x000000088c500981 */ /* 0x000f62000c1e1d00 */
[----:B------:R-:W-:-:S03]  /*0a30*/  @P2 IMAD.WIDE.U32 R144, R130, 0x8, R144 ;  /* 0x0000000882902825 */ /* 0x000fc600078e0090 */
[----:B------:R0:W5:Y:S04]  /*0a40*/  @P0 LDG.E.128 R84, desc[UR8][R140.64+0x10] ;  /* 0x000010088c540981 */ /* 0x000168000c1e1d00 */
[----:B------:R1:W5:Y:S01]  /*0a50*/  @P2 LDG.E.64 R172, desc[UR8][R144.64] ;  /* 0x0000000890ac2981 */ /* 0x000362000c1e1b00 */
[----:B0-----:R-:W-:Y:S02]  /*0a60*/  SHF.L.U32 R141, R149, 0x10, RZ ;  /* 0x00000010958d7819 */ /* 0x001fe400000006ff */
[----:B------:R-:W-:Y:S02]  /*0a70*/  SHF.L.U32 R190, R176, 0x10, RZ ;  /* 0x00000010b0be7819 */ /* 0x000fe400000006ff */
[----:B-1----:R-:W-:Y:S02]  /*0a80*/  SHF.L.U32 R144, R181, 0x10, RZ ;  /* 0x00000010b5907819 */ /* 0x002fe400000006ff */
[----:B------:R-:W-:-:S02]  /*0a90*/  SHF.L.U32 R140, R148, 0x10, RZ ;  /* 0x00000010948c7819 */ /* 0x000fc400000006ff */
[----:B------:R-:W-:Y:S02]  /*0aa0*/  SHF.L.U32 R143, R151, 0x10, RZ ;  /* 0x00000010978f7819 */ /* 0x000fe400000006ff */
[----:B------:R-:W-:Y:S02]  /*0ab0*/  SHF.L.U32 R160, R177, 0x10, RZ ;  /* 0x00000010b1a07819 */ /* 0x000fe400000006ff */
[----:B------:R-:W-:Y:S02]  /*0ac0*/  SHF.L.U32 R196, R169, 0x10, RZ ;  /* 0x00000010a9c47819 */ /* 0x000fe400000006ff */
[----:B------:R-:W-:Y:S02]  /*0ad0*/  SHF.L.U32 R194, R171, 0x10, RZ ;  /* 0x00000010abc27819 */ /* 0x000fe400000006ff */
[C---:B---3--:R-:W-:Y:S02]  /*0ae0*/  PRMT R147, R122.reuse, 0x7632, R147 ;  /* 0x000076327a937816 */ /* 0x048fe40000000093 */
[----:B------:R-:W-:-:S02]  /*0af0*/  SHF.L.U32 R159, R122, 0x10, RZ ;  /* 0x000000107a9f7819 */ /* 0x000fc400000006ff */
[----:B------:R-:W-:Y:S02]  /*0b00*/  SHF.L.U32 R122, R77, 0x10, RZ ;  /* 0x000000104d7a7819 */ /* 0x000fe400000006ff */
[----:B----4-:R-:W-:Y:S02]  /*0b10*/  SHF.L.U32 R157, R125, 0x10, RZ ;  /* 0x000000107d9d7819 */ /* 0x010fe400000006ff */
[C---:B------:R-:W-:Y:S02]  /*0b20*/  PRMT R146, R121.reuse, 0x7632, R146 ;  /* 0x0000763279927816 */ /* 0x040fe40000000092 */
[----:B------:R-:W-:Y:S02]  /*0b30*/  SHF.L.U32 R156, R121, 0x10, RZ ;  /* 0x00000010799c7819 */ /* 0x000fe400000006ff */
[C---:B------:R-:W-:Y:S02]  /*0b40*/  PRMT R191, R123.reuse, 0x7632, R191 ;  /* 0x000076327bbf7816 */ /* 0x040fe400000000bf */
[----:B------:R-:W-:Y:S01]  /*0b50*/  SHF.L.U32 R192, R123, 0x10, RZ ;  /* 0x000000107bc07819 */ /* 0x000fe200000006ff */
[----:B------:R-:W-:Y:S01]  /*0b60*/  IMAD.U32 R167, R126, 0x10000, RZ ;  /* 0x000100007ea77824 */ /* 0x000fe200078e00ff */
[----:B------:R-:W-:Y:S01]  /*0b70*/  PRMT R121, R124, 0x7632, R121 ;  /* 0x000076327c797816 */ /* 0x000fe20000000079 */
[----:B------:R-:W-:Y:S01]  /*0b80*/  FMUL.FTZ R122, R122, R157 ;  /* 0x0000009d7a7a7220 */ /* 0x000fe20000410000 */
[----:B------:R-:W-:Y:S01]  /*0b90*/  SHF.L.U32 R123, R124, 0x10, RZ ;  /* 0x000000107c7b7819 */ /* 0x000fe200000006ff */
[----:B------:R-:W-:Y:S01]  /*0ba0*/  IMAD.U32 R124, R78, 0x10000, RZ ;  /* 0x000100004e7c7824 */ /* 0x000fe200078e00ff */
[C---:B------:R-:W-:Y:S01]  /*0bb0*/  PRMT R3, R120.reuse, 0x7632, R3 ;  /* 0x0000763278037816 */ /* 0x040fe20000000003 */
[----:B------:R-:W-:Y:S01]  /*0bc0*/  IMAD.U32 R155, R120, 0x10000, RZ ;  /* 0x00010000789b7824 */ /* 0x000fe200078e00ff */
[----:B------:R-:W-:Y:S01]  /*0bd0*/  PRMT R193, R127, 0x7632, R193 ;  /* 0x000076327fc17816 */ /* 0x000fe200000000c1 */
[----:B------:R-:W-:Y:S01]  /*0be0*/  FFMA.FTZ R141, R141, R156, R122 ;  /* 0x0000009c8d8d7223 */ /* 0x000fe2000001007a */
[----:B------:R-:W-:Y:S01]  /*0bf0*/  SHF.L.U32 R195, R127, 0x10, RZ ;  /* 0x000000107fc37819 */ /* 0x000fe200000006ff */
[----:B------:R-:W-:Y:S01]  /*0c00*/  FMUL.FTZ R127, R124, R167 ;  /* 0x000000a77c7f7220 */ /* 0x000fe20000410000 */
[----:B------:R-:W-:-:S02]  /*0c10*/  SHF.L.U32 R120, R76, 0x10, RZ ;  /* 0x000000104c787819 */ /* 0x000fc400000006ff */
[----:B------:R-:W-:Y:S02]  /*0c20*/  SHF.L.U32 R122, R180, 0x10, RZ ;  /* 0x00000010b47a7819 */ /* 0x000fe400000006ff */
[----:B------:R-:W-:Y:S02]  /*0c30*/  SHF.L.U32 R124, R121, 0x10, RZ ;  /* 0x00000010797c7819 */ /* 0x000fe400000006ff */
[----:B------:R-:W-:Y:S01]  /*0c40*/  PRMT R145, R125, 0x7632, R145 ;  /* 0x000076327d917816 */ /* 0x000fe20000000091 */
[----:B------:R-:W-:Y:S01]  /*0c50*/  FMUL.FTZ R125, R120, R123 ;  /* 0x0000007b787d7220 */ /* 0x000fe20000410000 */
[----:B------:R-:W-:Y:S01]  /*0c60*/  PRMT R154, R126, 0x7632, R154 ;  /* 0x000076327e9a7816 */ /* 0x000fe2000000009a */
[----:B------:R-:W-:Y:S01]  /*0c70*/  IMAD.U32 R120, R3, 0x10000, RZ ;  /* 0x0001000003787824 */ /* 0x000fe200078e00ff */
[----:B------:R-:W-:Y:S01]  /*0c80*/  SHF.L.U32 R126, R79, 0x10, RZ ;  /* 0x000000104f7e7819 */ /* 0x000fe200000006ff */
[----:B------:R-:W-:Y:S01]  /*0c90*/  FFMA.FTZ R142, R142, R159, R127 ;  /* 0x0000009f8e8e7223 */ /* 0x000fe2000001007f */
[----:B------:R-:W-:Y:S01]  /*0ca0*/  SHF.L.U32 R158, R145, 0x10, RZ ;  /* 0x00000010919e7819 */ /* 0x000fe200000006ff */
[----:B------:R-:W-:Y:S01]  /*0cb0*/  FMUL.FTZ R3, R122, R124 ;  /* 0x0000007c7a037220 */ /* 0x000fe20000410000 */
[----:B------:R-:W-:Y:S01]  /*0cc0*/  IMAD.U32 R127, R178, 0x10000, RZ ;  /* 0x00010000b27f7824 */ /* 0x000fe200078e00ff */
[----:B------:R-:W-:Y:S01]  /*0cd0*/  SHF.L.U32 R121, R154, 0x10, RZ ;  /* 0x000000109a797819 */ /* 0x000fe200000006ff */
[----:B--2---:R-:W-:Y:S01]  /*0ce0*/  FADD.FTZ R112, -R152, R112 ;  /* 0x0000007098707221 */ /* 0x004fe20000010100 */
[----:B------:R-:W-:Y:S01]  /*0cf0*/  FMUL.FTZ R126, R126, R195 ;  /* 0x000000c37e7e7220 */ /* 0x000fe20000410000 */
[----:B------:R-:W-:Y:S01]  /*0d00*/  FFMA.FTZ R144, R144, R120, R3 ;  /* 0x0000007890907223 */ /* 0x000fe20000010003 */
[----:B------:R-:W-:Y:S01]  /*0d10*/  SHF.L.U32 R170, R147, 0x10, RZ ;  /* 0x0000001093aa7819 */ /* 0x000fe200000006ff */
[----:B------:R-:W-:Y:S01]  /*0d20*/  FMUL.FTZ R122, R127, R158 ;  /* 0x0000009e7f7a7220 */ /* 0x000fe20000410000 */
[----:B-----5:R-:W-:Y:S01]  /*0d30*/  FMUL.FTZ R3, R131, R112 ;  /* 0x0000007083037220 */ /* 0x020fe20000410000 */
[----:B------:R-:W-:Y:S01]  /*0d40*/  FMUL.FTZ R127, R190, R121 ;  /* 0x00000079be7f7220 */ /* 0x000fe20000410000 */
[----:B------:R-:W-:Y:S01]  /*0d50*/  FADD.FTZ R114, -R152, R114 ;  /* 0x0000007298727221 */ /* 0x000fe20000010100 */
[-C--:B------:R-:W-:Y:S01]  /*0d60*/  FFMA.FTZ R140, R140, R155.reuse, R125 ;  /* 0x0000009b8c8c7223 */ /* 0x080fe2000001007d */
[----:B------:R-:W-:Y:S01]  /*0d70*/  FFMA.FTZ R143, R143, R192, R126 ;  /* 0x000000c08f8f7223 */ /* 0x000fe2000001007e */
[----:B------:R-:W-:Y:S01]  /*0d80*/  SHF.L.U32 R126, R146, 0x10, RZ ;  /* 0x00000010927e7819 */ /* 0x000fe200000006ff */
[----:B------:R-:W-:Y:S01]  /*0d90*/  FADD.FTZ R154, -R152, R113 ;  /* 0x00000071989a7221 */ /* 0x000fe20000010100 */
[----:B------:R-:W-:Y:S01]  /*0da0*/  FADD.FTZ R48, R48, R155 ;  /* 0x0000009b30307221 */ /* 0x000fe20000010000 */
[----:B------:R-:W-:Y:S01]  /*0db0*/  FFMA.FTZ R64, R3, R155, R64 ;  /* 0x0000009b03407223 */ /* 0x000fe20000010040 */
[----:B------:R-:W-:Y:S01]  /*0dc0*/  FFMA.FTZ R146, R160, R170, R127 ;  /* 0x000000aaa0927223 */ /* 0x000fe2000001007f */
[----:B------:R-:W-:Y:S01]  /*0dd0*/  FMUL.FTZ R155, R131, R114 ;  /* 0x00000072839b7220 */ /* 0x000fe20000410000 */
[----:B------:R-:W-:Y:S01]  /*0de0*/  SHF.L.U32 R125, R179, 0x10, RZ ;  /* 0x00000010b37d7819 */ /* 0x000fe200000006ff */
[C---:B------:R-:W-:Y:S01]  /*0df0*/  FADD.FTZ R108, -R152.reuse, R108 ;  /* 0x0000006c986c7221 */ /* 0x040fe20000010100 */
[C---:B------:R-:W-:Y:S01]  /*0e00*/  FADD.FTZ R160, -R152.reuse, R109 ;  /* 0x0000006d98a07221 */ /* 0x040fe20000010100 */
[----:B------:R-:W-:Y:S01]  /*0e10*/  FADD.FTZ R190, -R152, R111 ;  /* 0x0000006f98be7221 */ /* 0x000fe20000010100 */
[----:B------:R-:W-:Y:S01]  /*0e20*/  FADD.FTZ R109, RZ, R140 ;  /* 0x0000008cff6d7221 */ /* 0x000fe20000010000 */
[----:B------:R-:W-:Y:S01]  /*0e30*/  FMUL.FTZ R154, R131, R154 ;  /* 0x0000009a839a7220 */ /* 0x000fe20000410000 */
[----:B------:R-:W-:Y:S01]  /*0e40*/  FFMA.FTZ R111, R3, R140, RZ ;  /* 0x0000008c036f7223 */ /* 0x000fe200000100ff */
[----:B------:R-:W-:Y:S01]  /*0e50*/  FADD.FTZ R18, R18, R157 ;  /* 0x0000009d12127221 */ /* 0x000fe20000010000 */
[----:B------:R-:W-:Y:S01]  /*0e60*/  FFMA.FTZ R34, R155, R157, R34 ;  /* 0x0000009d9b227223 */ /* 0x000fe20000010022 */
[----:B------:R-:W-:Y:S01]  /*0e70*/  FMUL.FTZ R157, R131, R108 ;  /* 0x0000006c839d7220 */ /* 0x000fe20000410000 */
[----:B------:R-:W-:Y:S01]  /*0e80*/  FFMA.FTZ R145, R125, R126, R122 ;  /* 0x0000007e7d917223 */ /* 0x000fe2000001007a */
[C---:B------:R-:W-:Y:S01]  /*0e90*/  FADD.FTZ R112, -R152.reuse, R110 ;  /* 0x0000006e98707221 */ /* 0x040fe20000010100 */
[----:B------:R-:W-:Y:S01]  /*0ea0*/  FADD.FTZ R108, R109, R144 ;  /* 0x000000906d6c7221 */ /* 0x000fe20000010000 */
[----:B------:R-:W-:Y:S01]  /*0eb0*/  FADD.FTZ R122, -R152, R115 ;  /* 0x00000073987a7221 */ /* 0x000fe20000010100 */
[----:B------:R-:W-:Y:S01]  /*0ec0*/  FFMA.FTZ R110, R154, R144, R111 ;  /* 0x000000909a6e7223 */ /* 0x000fe2000001006f */
[----:B------:R-:W-:Y:S01]  /*0ed0*/  FADD.FTZ R50, R50, R156 ;  /* 0x0000009c32327221 */ /* 0x000fe20000010000 */
[----:B------:R-:W-:Y:S01]  /*0ee0*/  FFMA.FTZ R66, R155, R156, R66 ;  /* 0x0000009c9b427223 */ /* 0x000fe20000010042 */
[----:B------:R-:W-:Y:S01]  /*0ef0*/  FADD.FTZ R108, R108, R141 ;  /* 0x0000008d6c6c7221 */ /* 0x000fe20000010000 */
[----:B------:R-:W-:Y:S01]  /*0f00*/  FMUL.FTZ R156, R131, R122 ;  /* 0x0000007a839c7220 */ /* 0x000fe20000410000 */
[----:B------:R-:W-:-:S02]  /*0f10*/  FFMA.FTZ R109, R155, R141, R110 ;  /* 0x0000008d9b6d7223 */ /* 0x000fc4000001006e */
[----:B------:R-:W-:Y:S02]  /*0f20*/  FADD.FTZ R111, R108, R145 ;  /* 0x000000916c6f7221 */ /* 0x000fe40000010000 */
[C---:B------:R-:W-:Y:S01]  /*0f30*/  FFMA.FTZ R108, R156.reuse, R145, R109 ;  /* 0x000000919c6c7223 */ /* 0x040fe2000001006d */
[----:B------:R-:W-:Y:S01]  /*0f40*/  FADD.FTZ R19, R19, R158 ;  /* 0x0000009e13137221 */ /* 0x000fe20000010000 */
[----:B------:R-:W-:Y:S01]  /*0f50*/  FFMA.FTZ R35, R156, R158, R35 ;  /* 0x0000009e9c237223 */ /* 0x000fe20000010023 */
[----:B------:R-:W-:Y:S02]  /*0f60*/  IMAD.U32 R193, R193, 0x10000, RZ ;  /* 0x00010000c1c17824 */ /* 0x000fe400078e00ff */
[----:B------:R-:W-:Y:S01]  /*0f70*/  FMUL.FTZ R158, R131, R160 ;  /* 0x000000a0839e7220 */ /* 0x000fe20000410000 */
[----:B------:R-:W-:Y:S01]  /*0f80*/  FADD.FTZ R111, R111, R142 ;  /* 0x0000008e6f6f7221 */ /* 0x000fe20000010000 */
[----:B------:R-:W-:Y:S01]  /*0f90*/  FFMA.FTZ R109, R157, R142, R108 ;  /* 0x0000008e9d6d7223 */ /* 0x000fe2000001006c */
[----:B------:R-:W-:Y:S01]  /*0fa0*/  SHF.L.U32 R191, R191, 0x10, RZ ;  /* 0x00000010bfbf7819 */ /* 0x000fe200000006ff */
[----:B------:R-:W-:Y:S01]  /*0fb0*/  FADD.FTZ R44, R44, R159 ;  /* 0x0000009f2c2c7221 */ /* 0x000fe20000010000 */
[----:B------:R-:W-:Y:S01]  /*0fc0*/  FFMA.FTZ R60, R157, R159, R60 ;  /* 0x0000009f9d3c7223 */ /* 0x000fe2000001003c */
[----:B------:R-:W-:Y:S01]  /*0fd0*/  FMUL.FTZ R147, R196, R193 ;  /* 0x000000c1c4937220 */ /* 0x000fe20000410000 */
[----:B------:R-:W-:Y:S01]  /*0fe0*/  FMUL.FTZ R159, R131, R112 ;  /* 0x00000070839f7220 */ /* 0x000fe20000410000 */
        /* <DEDUP_REMOVED lines=28> */
[----:B------:R-:W-:Y:S01]  /*11b0*/  IADD3 R191, PT, PT, R130, 0x20, RZ ;  /* 0x0000002082bf7810 */ /* 0x000fe20007ffe0ff */
[----:B------:R-:W-:Y:S01]  /*11c0*/  FADD.FTZ R167, R108, R147 ;  /* 0x000000936ca77221 */ /* 0x000fe20000010000 */
[----:B------:R-:W-:-:S07]  /*11d0*/  FFMA.FTZ R170, R160, R147, R110 ;  /* 0x00000093a0aa7223 */ /* 0x000fce000001006e */
.L_x_1234:
[----:B------:R-:W-:Y:S05]  /*11e0*/  BSYNC.RECONVERGENT B0 ;  /* 0x0000000000007941 */ /* 0x000fea0003800200 */
.L_x_1233:
[----:B------:R-:W-:Y:S04]  /*11f0*/  BSSY.RECONVERGENT B0, `(.L_x_1235) ;  /* 0x0000092000007945 */ /* 0x000fe80003800200 */
[----:B------:R-:W-:Y:S05]  /*1200*/  @!P1 BRA `(.L_x_1236) ;  /* 0x0000000800409947 */ /* 0x000fea0003800000 */
        /* <DEDUP_REMOVED lines=12> */
[----:B------:R-:W-:Y:S01]  /*12d0*/  ISETP.NE.U32.AND P2, PT, RZ, UR10, PT ;  /* 0x0000000aff007c0c */ /* 0x000fe2000bf45070 */
[----:B0-----:R-:W-:Y:S01]  /*12e0*/  IMAD.WIDE.U32 R134, R191, 0x8, R134 ;  /* 0x00000008bf867825 */ /* 0x001fe200078e0086 */
[----:B------:R-:W-:Y:S02]  /*12f0*/  ISETP.NE.AND.EX P0, PT, RZ, UR25, PT, P0 ;  /* 0x00000019ff007c0c */ /* 0x000fe4000bf05300 */
[----:B------:R-:W-:Y:S02]  /*1300*/  ISETP.NE.AND.EX P2, PT, RZ, UR11, PT, P2 ;  /* 0x0000000bff007c0c */ /* 0x000fe4000bf45320 */
[----:B------:R0:W5:Y:S09]  /*1310*/  LDG.E.64 R116, desc[UR8][R134.64] ;  /* 0x0000000886747981 */ /* 0x000172000c1e1b00 */
[----:B------:R-:W1:Y:S08]  /*1320*/  @P0 LDC.64 R132, c[0x0][0x438] ;  /* 0x00010e00ff840b82 */ /* 0x000e700000000a00 */
[----:B------:R-:W1:Y:S01]  /*1330*/  @P2 LDC.64 R136, c[0x0][0x3b8] ;  /* 0x0000ee00ff882b82 */ /* 0x000e620000000a00 */
[----:B0-----:R-:W-:-:S02]  /*1340*/  SHF.L.U32 R134, R74, 0x10, RZ ;  /* 0x000000104a867819 */ /* 0x001fc400000006ff */
[----:B------:R-:W-:Y:S01]  /*1350*/  SHF.L.U32 R135, R75, 0x10, RZ ;  /* 0x000000104b877819 */ /* 0x000fe200000006ff */
[----:B-1----:R-:W-:-:S05]  /*1360*/  @P0 IMAD.WIDE.U32 R132, R191, 0x20, R132 ;  /* 0x00000020bf840825 */ /* 0x002fca00078e0084 */
[----:B------:R-:W5:Y:S01]  /*1370*/  @P0 LDG.E.128 R88, desc[UR8][R132.64] ;  /* 0x0000000884580981 */ /* 0x000f62000c1e1d00 */
[----:B------:R-:W-:-:S03]  /*1380*/  @P2 IMAD.WIDE.U32 R136, R191, 0x8, R136 ;  /* 0x00000008bf882825 */ /* 0x000fc600078e0088 */
[----:B------:R0:W5:Y:S04]  /*1390*/  @P0 LDG.E.128 R92, desc[UR8][R132.64+0x10] ;  /* 0x00001008845c0981 */ /* 0x000168000c1e1d00 */
[----:B------:R1:W5:Y:S01]  /*13a0*/  @P2 LDG.E.64 R174, desc[UR8][R136.64] ;  /* 0x0000000888ae2981 */ /* 0x000362000c1e1b00 */
[----:B0-----:R-:W-:Y:S02]  /*13b0*/  SHF.L.U32 R133, R73, 0x10, RZ ;  /* 0x0000001049857819 */ /* 0x001fe400000006ff */
[----:B------:R-:W-:Y:S02]  /*13c0*/  SHF.L.U32 R132, R72, 0x10, RZ ;  /* 0x0000001048847819 */ /* 0x000fe400000006ff */
[----:B------:R-:W-:Y:S01]  /*13d0*/  SHF.L.U32 R190, R184, 0x10, RZ ;  /* 0x00000010b8be7819 */ /* 0x000fe200000006ff */
[----:B-1----:R-:W-:Y:S01]  /*13e0*/  IMAD.U32 R136, R189, 0x10000, RZ ;  /* 0x00010000bd887824 */ /* 0x002fe200078e00ff */
[----:B------:R-:W-:-:S02]  /*13f0*/  SHF.L.U32 R164, R185, 0x10, RZ ;  /* 0x00000010b9a47819 */ /* 0x000fc400000006ff */
[----:B------:R-:W-:Y:S02]  /*1400*/  SHF.L.U32 R199, R182, 0x10, RZ ;  /* 0x00000010b6c77819 */ /* 0x000fe400000006ff */
[----:B------:R-:W-:Y:S02]  /*1410*/  SHF.L.U32 R198, R183, 0x10, RZ ;  /* 0x00000010b7c67819 */ /* 0x000fe400000006ff */
[----:B---3--:R-:W-:Y:S01]  /*1420*/  PRMT R139, R121, 0x7632, R139 ;  /* 0x00007632798b7816 */ /* 0x008fe2000000008b */
[----:B------:R-:W-:Y:S01]  /*1430*/  IMAD.U32 R195, R123, 0x10000, RZ ;  /* 0x000100007bc37824 */ /* 0x000fe200078e00ff */
[----:B------:R-:W-:Y:S02]  /*1440*/  SHF.L.U32 R163, R121, 0x10, RZ ;  /* 0x0000001079a37819 */ /* 0x000fe400000006ff */
[----:B------:R-:W-:Y:S02]  /*1450*/  PRMT R194, R123, 0x7632, R194 ;  /* 0x000076327bc27816 */ /* 0x000fe400000000c2 */
[----:B------:R-:W-:-:S02]  /*1460*/  PRMT R153, R122, 0x7632, R153 ;  /* 0x000076327a997816 */ /* 0x000fc40000000099 */
[----:B------:R-:W-:Y:S01]  /*1470*/  SHF.L.U32 R191, R122, 0x10, RZ ;  /* 0x000000107abf7819 */ /* 0x000fe200000006ff */
[----:B------:R-:W-:Y:S01]  /*1480*/  IMAD.U32 R122, R69, 0x10000, RZ ;  /* 0x00010000457a7824 */ /* 0x000fe200078e00ff */
[C---:B----4-:R-:W-:Y:S02]  /*1490*/  PRMT R121, R124.reuse, 0x7632, R121 ;  /* 0x000076327c797816 */ /* 0x050fe40000000079 */
[----:B------:R-:W-:Y:S02]  /*14a0*/  SHF.L.U32 R123, R124, 0x10, RZ ;  /* 0x000000107c7b7819 */ /* 0x000fe400000006ff */
[----:B------:R-:W-:Y:S02]  /*14b0*/  SHF.L.U32 R165, R125, 0x10, RZ ;  /* 0x000000107da57819 */ /* 0x000fe400000006ff */
[----:B------:R-:W-:Y:S02]  /*14c0*/  SHF.L.U32 R193, R126, 0x10, RZ ;  /* 0x000000107ec17819 */ /* 0x000fe400000006ff */
[----:B------:R-:W-:Y:S01]  /*14d0*/  SHF.L.U32 R124, R70, 0x10, RZ ;  /* 0x00000010467c7819 */ /* 0x000fe200000006ff */
[----:B------:R-:W-:Y:S01]  /*14e0*/  FMUL.FTZ R122, R122, R165 ;  /* 0x000000a57a7a7220 */ /* 0x000fe20000410000 */
[----:B------:R-:W-:-:S02]  /*14f0*/  PRMT R138, R120, 0x7632, R138 ;  /* 0x00007632788a7816 */ /* 0x000fc4000000008a */
[----:B------:R-:W-:Y:S02]  /*1500*/  SHF.L.U32 R161, R120, 0x10, RZ ;  /* 0x0000001078a17819 */ /* 0x000fe400000006ff */
[----:B------:R-:W-:Y:S02]  /*1510*/  PRMT R162, R126, 0x7632, R162 ;  /* 0x000076327ea27816 */ /* 0x000fe400000000a2 */
[C---:B------:R-:W-:Y:S02]  /*1520*/  PRMT R196, R127.reuse, 0x7632, R196 ;  /* 0x000076327fc47816 */ /* 0x040fe400000000c4 */
[----:B------:R-:W-:Y:S01]  /*1530*/  SHF.L.U32 R197, R127, 0x10, RZ ;  /* 0x000000107fc57819 */ /* 0x000fe200000006ff */
[----:B------:R-:W-:Y:S01]  /*1540*/  FMUL.FTZ R127, R124, R193 ;  /* 0x000000c17c7f7220 */ /* 0x000fe20000410000 */
[----:B------:R-:W-:Y:S02]  /*1550*/  SHF.L.U32 R120, R68, 0x10, RZ ;  /* 0x0000001044787819 */ /* 0x000fe400000006ff */
[----:B------:R-:W-:-:S02]  /*1560*/  SHF.L.U32 R126, R71, 0x10, RZ ;  /* 0x00000010477e7819 */ /* 0x000fc400000006ff */
[----:B------:R-:W-:Y:S01]  /*1570*/  PRMT R137, R125, 0x7632, R137 ;  /* 0x000076327d897816 */ /* 0x000fe20000000089 */
[----:B------:R-:W-:Y:S01]  /*1580*/  FFMA.FTZ R133, R133, R163, R122 ;  /* 0x000000a385857223 */ /* 0x000fe2000001007a */
[----:B------:R-:W-:Y:S01]  /*1590*/  FMUL.FTZ R125, R120, R123 ;  /* 0x0000007b787d7220 */ /* 0x000fe20000410000 */
[----:B------:R-:W-:Y:S01]  /*15a0*/  FMUL.FTZ R126, R126, R197 ;  /* 0x000000c57e7e7220 */ /* 0x000fe20000410000 */
[----:B------:R-:W-:Y:S01]  /*15b0*/  FFMA.FTZ R134, R134, R191, R127 ;  /* 0x000000bf86867223 */ /* 0x000fe2000001007f */
[----:B------:R-:W-:Y:S01]  /*15c0*/  SHF.L.U32 R122, R188, 0x10, RZ ;  /* 0x00000010bc7a7819 */ /* 0x000fe200000006ff */
[----:B--2---:R-:W-:Y:S01]  /*15d0*/  FADD.FTZ R112, -R152, R112 ;  /* 0x0000007098707221 */ /* 0x004fe20000010100 */
[----:B------:R-:W-:Y:S02]  /*15e0*/  SHF.L.U32 R124, R121, 0x10, RZ ;  /* 0x00000010797c7819 */ /* 0x000fe400000006ff */
[----:B------:R-:W-:Y:S02]  /*15f0*/  SHF.L.U32 R127, R186, 0x10, RZ ;  /* 0x00000010ba7f7819 */ /* 0x000fe400000006ff */
[----:B------:R-:W-:Y:S01]  /*1600*/  SHF.L.U32 R166, R137, 0x10, RZ ;  /* 0x0000001089a67819 */ /* 0x000fe200000006ff */
[----:B------:R-:W-:Y:S01]  /*1610*/  FFMA.FTZ R132, R132, R161, R125 ;  /* 0x000000a184847223 */ /* 0x000fe2000001007d */
[----:B------:R-:W-:Y:S01]  /*1620*/  SHF.L.U32 R168, R153, 0x10, RZ ;  /* 0x0000001099a87819 */ /* 0x000fe200000006ff */
[----:B------:R-:W-:Y:S01]  /*1630*/  FFMA.FTZ R135, R135, R195, R126 ;  /* 0x000000c387877223 */ /* 0x000fe2000001007e */
[----:B-----5:R-:W-:Y:S01]  /*1640*/  FMUL.FTZ R153, R131, R112 ;  /* 0x0000007083997220 */ /* 0x020fe20000410000 */
[----:B------:R-:W-:Y:S01]  /*1650*/  SHF.L.U32 R125, R187, 0x10, RZ ;  /* 0x00000010bb7d7819 */ /* 0x000fe200000006ff */
[----:B------:R-:W-:Y:S01]  /*1660*/  FMUL.FTZ R121, R122, R124 ;  /* 0x0000007c7a797220 */ /* 0x000fe20000410000 */
[----:B------:R-:W-:Y:S01]  /*1670*/  SHF.L.U32 R126, R139, 0x10, RZ ;  /* 0x000000108b7e7819 */ /* 0x000fe200000006ff */
[----:B------:R-:W-:Y:S01]  /*1680*/  FADD.FTZ R114, -R152, R114 ;  /* 0x0000007298727221 */ /* 0x000fe20000010100 */
[----:B------:R-:W-:Y:S01]  /*1690*/  SHF.L.U32 R192, R162, 0x10, RZ ;  /* 0x00000010a2c07819 */ /* 0x000fe200000006ff */
[----:B------:R-:W-:Y:S01]  /*16a0*/  FMUL.FTZ R122, R127, R166 ;  /* 0x000000a67f7a7220 */ /* 0x000fe20000410000 */
[----:B------:R-:W-:-:S02]  /*16b0*/  IMAD.U32 R120, R138, 0x10000, RZ ;  /* 0x000100008a787824 */ /* 0x000fc400078e00ff */
[----:B------:R-:W-:Y:S01]  /*16c0*/  FADD.FTZ R162, -R152, R113 ;  /* 0x0000007198a27221 */ /* 0x000fe20000010100 */
[----:B------:R-:W-:Y:S01]  /*16d0*/  FADD.FTZ R40, R40, R161 ;  /* 0x000000a128287221 */ /* 0x000fe20000010000 */
[----:B------:R-:W-:Y:S01]  /*16e0*/  FFMA.FTZ R56, R153, R161, R56 ;  /* 0x000000a199387223 */ /* 0x000fe20000010038 */
[----:B------:R-:W-:Y:S01]  /*16f0*/  FMUL.FTZ R161, R131, R114 ;  /* 0x0000007283a17220 */ /* 0x000fe20000410000 */
[----:B------:R-:W-:Y:S01]  /*1700*/  FFMA.FTZ R137, R125, R126, R122 ;  /* 0x0000007e7d897223 */ /* 0x000fe2000001007a */
[----:B------:R-:W-:Y:S01]  /*1710*/  FADD.FTZ R108, -R152, R108 ;  /* 0x0000006c986c7221 */ /* 0x000fe20000010100 */
[----:B------:R-:W-:Y:S01]  /*1720*/  FMUL.FTZ R127, R190, R192 ;  /* 0x000000c0be7f7220 */ /* 0x000fe20000410000 */
[----:B------:R-:W-:Y:S01]  /*1730*/  FFMA.FTZ R136, R136, R120, R121 ;  /* 0x0000007888887223 */ /* 0x000fe20000010079 */
[----:B------:R-:W-:Y:S01]  /*1740*/  FADD.FTZ R122, -R152, R109 ;  /* 0x0000006d987a7221 */ /* 0x000fe20000010100 */
[----:B------:R-:W-:Y:S01]  /*1750*/  FADD.FTZ R167, R167, R132 ;  /* 0x00000084a7a77221 */ /* 0x000fe20000010000 */
[----:B------:R-:W-:Y:S01]  /*1760*/  FMUL.FTZ R162, R131, R162 ;  /* 0x000000a283a27220 */ /* 0x000fe20000410000 */
[----:B------:R-:W-:Y:S01]  /*1770*/  FFMA.FTZ R109, R153, R132, R170 ;  /* 0x00000084996d7223 */ /* 0x000fe200000100aa */
[----:B------:R-:W-:Y:S01]  /*1780*/  FADD.FTZ R42, R42, R163 ;  /* 0x000000a32a2a7221 */ /* 0x000fe20000010000 */
[----:B------:R-:W-:Y:S01]  /*1790*/  FFMA.FTZ R58, R161, R163, R58 ;  /* 0x000000a3a13a7223 */ /* 0x000fe2000001003a */
[----:B------:R-:W-:Y:S01]  /*17a0*/  FMUL.FTZ R163, R131, R108 ;  /* 0x0000006c83a37220 */ /* 0x000fe20000410000 */
[----:B------:R-:W-:Y:S01]  /*17b0*/  FFMA.FTZ R138, R164, R168, R127 ;  /* 0x000000a8a48a7223 */ /* 0x000fe2000001007f */
[C---:B------:R-:W-:Y:S01]  /*17c0*/  FADD.FTZ R112, -R152.reuse, R110 ;  /* 0x0000006e98707221 */ /* 0x040fe20000010100 */
[----:B------:R-:W-:Y:S01]  /*17d0*/  FADD.FTZ R108, R167, R136 ;  /* 0x00000088a76c7221 */ /* 0x000fe20000010000 */
[----:B------:R-:W-:Y:S01]  /*17e0*/  FADD.FTZ R164, -R152, R115 ;  /* 0x0000007398a47221 */ /* 0x000fe20000010100 */
[----:B------:R-:W-:-:S02]  /*17f0*/  FFMA.FTZ R110, R162, R136, R109 ;  /* 0x00000088a26e7223 */ /* 0x000fc4000001006d */
[----:B------:R-:W-:Y:S01]  /*1800*/  FADD.FTZ R108, R108, R133 ;  /* 0x000000856c6c7221 */ /* 0x000fe20000010000 */
[----:B------:R-:W-:Y:S01]  /*1810*/  FMUL.FTZ R164, R131, R164 ;  /* 0x000000a483a47220 */ /* 0x000fe20000410000 */
[----:B------:R-:W-:Y:S01]  /*1820*/  FFMA.FTZ R109, R161, R133, R110 ;  /* 0x00000085a16d7223 */ /* 0x000fe2000001006e */
[----:B------:R-:W-:Y:S01]  /*1830*/  FADD.FTZ R152, -R152, R111 ;  /* 0x0000006f98987221 */ /* 0x000fe20000010100 */
[----:B------:R-:W-:Y:S02]  /*1840*/  FADD.FTZ R111, R108, R137 ;  /* 0x000000896c6f7221 */ /* 0x000fe40000010000 */
        /* <DEDUP_REMOVED lines=9> */
[----:B------:R-:W-:-:S02]  /*18e0*/  IMAD.U32 R194, R194, 0x10000, RZ ;  /* 0x00010000c2c27824 */ /* 0x000fc400078e00ff */
[----:B------:R-:W-:Y:S01]  /*18f0*/  FMUL.FTZ R139, R199, R196 ;  /* 0x000000c4c78b7220 */ /* 0x000fe20000410000 */
[----:B------:R-:W-:Y:S01]  /*1900*/  FMUL.FTZ R165, R131, R112 ;  /* 0x0000007083a57220 */ /* 0x000fe20000410000 */
[----:B------:R-:W-:Y:S01]  /*1910*/  FADD.FTZ R108, R111, R138 ;  /* 0x0000008a6f6c7221 */ /* 0x000fe20000010000 */
[C---:B------:R-:W-:Y:S01]  /*1920*/  FFMA.FTZ R110, R166.reuse, R138, R109 ;  /* 0x0000008aa66e7223 */ /* 0x040fe2000001006d */
        /* <DEDUP_REMOVED lines=30> */
.L_x_1236:
[----:B------:R-:W-:Y:S05]  /*1b10*/  BSYNC.RECONVERGENT B0 ;  /* 0x0000000000007941 */ /* 0x000fea0003800200 */
.L_x_1235:
        /* <DEDUP_REMOVED lines=23> */
.L_x_1276:
        /* <DEDUP_REMOVED lines=72> */
.L_x_1242:
[-CC-:B------:R-:W-:Y:S01]  /*2110*/  FFMA.FTZ R96, R159, R112.reuse, R113.reuse ;  /* 0x000000709f607223 */ /* 0x180fe20000010071 */
[-CC-:B------:R-:W-:Y:S01]  /*2120*/  FFMA.FTZ R97, R3, R112.reuse, R113.reuse ;  /* 0x0000007003617223 */ /* 0x180fe20000010071 */
[----:B------:R-:W-:Y:S01]  /*2130*/  FFMA.FTZ R98, R160, R112, R113 ;  /* 0x00000070a0627223 */ /* 0x000fe20000010071 */
        /* <DEDUP_REMOVED lines=8> */
[----:B------:R-:W-:Y:S01]  /*21c0*/  LOP3.LUT P2, RZ, R119, 0xff0000, RZ, 0xc0, !PT ;  /* 0x00ff000077ff7812 */ /* 0x000fe2000784c0ff */
        /* <DEDUP_REMOVED lines=9> */
[----:B------:R-:W-:Y:S01]  /*2260*/  FSEL R125, R99, RZ, P0 ;  /* 0x000000ff637d7208 */ /* 0x000fe20000000000 */
[-C--:B------:R-:W-:Y:S01]  /*2270*/  FFMA.FTZ R99, R157, R112.reuse, R113 ;  /* 0x000000709d637223 */ /* 0x080fe20000010071 */
[----:B------:R-:W-:Y:S01]  /*2280*/  FADD.FTZ R100, R141, -R100 ;  /* 0x800000648d647221 */ /* 0x000fe20000010000 */
[----:B------:R-:W-:Y:S01]  /*2290*/  FADD.FTZ R98, R144, -R97 ;  /* 0x8000006190627221 */ /* 0x000fe20000010000 */
[----:B------:R-:W-:Y:S01]  /*22a0*/  FFMA.FTZ R101, R158, R112, R113 ;  /* 0x000000709e657223 */ /* 0x000fe20000010071 */
[----:B------:R-:W-:Y:S01]  /*22b0*/  FADD.FTZ R110, R145, -R110 ;  /* 0x8000006e916e7221 */ /* 0x000fe20000010000 */
[----:B0-----:R-:W-:Y:S01]  /*22c0*/  FADD.FTZ R114, R142, -R99 ;  /* 0x800000638e727221 */ /* 0x001fe20000010000 */
[C---:B------:R-:W-:Y:S01]  /*22d0*/  FMUL.FTZ R97, R131.reuse, R98 ;  /* 0x0000006283617220 */ /* 0x040fe20000410000 */
[C---:B------:R-:W-:Y:S01]  /*22e0*/  FMUL.FTZ R98, R131.reuse, R100 ;  /* 0x0000006483627220 */ /* 0x040fe20000410000 */
[----:B------:R-:W-:Y:S01]  /*22f0*/  FADD.FTZ R120, R146, -R101 ;  /* 0x8000006592787221 */ /* 0x000fe20000010000 */
[C---:B------:R-:W-:Y:S01]  /*2300*/  FMUL.FTZ R99, R131.reuse, R110 ;  /* 0x0000006e83637220 */ /* 0x040fe20000410000 */
[C---:B------:R-:W-:Y:S01]  /*2310*/  FMUL.FTZ R100, R131.reuse, R114 ;  /* 0x0000007283647220 */ /* 0x040fe20000410000 */
[----:B------:R-:W-:Y:S01]  /*2320*/  FMUL.FTZ R110, R98, UR13 ;  /* 0x0000000d626e7c20 */ /* 0x000fe20008410000 */
[----:B------:R-:W-:Y:S01]  /*2330*/  LOP3.LUT P6, RZ, R118, 0xff0000, RZ, 0xc0, !PT ;  /* 0x00ff000076ff7812 */ /* 0x000fe200078cc0ff */
[----:B------:R-:W-:Y:S01]  /*2340*/  FMUL.FTZ R101, R131, R120 ;  /* 0x0000007883657220 */ /* 0x000fe20000410000 */
[----:B------:R-:W-:Y:S01]  /*2350*/  FMUL.FTZ R115, R100, UR13 ;  /* 0x0000000d64737c20 */ /* 0x000fe20008410000 */
[----:B------:R-:W-:Y:S01]  /*2360*/  LOP3.LUT P0, RZ, R119, 0xff, RZ, 0xc0, !PT ;  /* 0x000000ff77ff7812 */ /* 0x000fe2000780c0ff */
[----:B------:R-:W-:Y:S01]  /*2370*/  FMUL.FTZ R109, R97, UR13 ;  /* 0x0000000d616d7c20 */ /* 0x000fe20008410000 */
[----:B------:R-:W-:Y:S01]  /*2380*/  FMUL.FTZ R120, R101, UR13 ;  /* 0x0000000d65787c20 */ /* 0x000fe20008410000 */
[----:B------:R-:W-:Y:S01]  /*2390*/  FMUL.FTZ R111, R99, UR13 ;  /* 0x0000000d636f7c20 */ /* 0x000fe20008410000 */
[----:B------:R-:W-:-:S02]  /*23a0*/  FSEL R114, R110, RZ, P6 ;  /* 0x000000ff6e727208 */ /* 0x000fc40003000000 */
[C---:B------:R-:W-:Y:S02]  /*23b0*/  LOP3.LUT P2, RZ, R118.reuse, 0xff000000, RZ, 0xc0, !PT ;  /* 0xff00000076ff7812 */ /* 0x040fe4000784c0ff */
[----:B------:R-:W-:Y:S02]  /*23c0*/  LOP3.LUT P3, RZ, R119, 0xff00, RZ, 0xc0, !PT ;  /* 0x0000ff0077ff7812 */ /* 0x000fe4000786c0ff */
[----:B------:R-:W-:Y:S02]  /*23d0*/  LOP3.LUT P6, RZ, R118, 0xff00, RZ, 0xc0, !PT ;  /* 0x0000ff0076ff7812 */ /* 0x000fe400078cc0ff */
        /* <DEDUP_REMOVED lines=9> */
.L_x_1241:
[----:B------:R-:W-:Y:S01]  /*2470*/  UMOV UR4, UR6 ;  /* 0x0000000600047c82 */ /* 0x000fe20008000000 */
[----:B------:R-:W-:Y:S01]  /*2480*/  UMOV UR5, UR7 ;  /* 0x0000000700057c82 */ /* 0x000fe20008000000 */
[----:B------:R-:W-:-:S04]  /*2490*/  UISETP.NE.U32.AND UP0, UPT, UR4, URZ, UPT ;  /* 0x000000ff0400728c */ /* 0x000fc8000bf05070 */
[----:B------:R-:W-:-:S09]  /*24a0*/  UISETP.NE.AND.EX UP0, UPT, UR5, URZ, UPT, UP0 ;  /* 0x000000ff0500728c */ /* 0x000fd2000bf05300 */
[----:B------:R-:W-:Y:S05]  /*24b0*/  BRA.U UP0, `(.L_x_1244) ;  /* 0x0000000100d87547 */ /* 0x000fea000b800000 */
        /* <DEDUP_REMOVED lines=8> */
[C---:B-----5:R-:W-:Y:S01]  /*2540*/  FFMA.FTZ R109, R131.reuse, R108, R86 ;  /* 0x0000006c836d7223 */ /* 0x060fe20000010056 */
[C---:B------:R-:W-:Y:S01]  /*2550*/  FFMA.FTZ R108, R131.reuse, R111, R84 ;  /* 0x0000006f836c7223 */ /* 0x040fe20000010054 */
[----:B------:R-:W-:Y:S01]  /*2560*/  FFMA.FTZ R110, R131, R110, R87 ;  /* 0x0000006e836e7223 */ /* 0x000fe20000010057 */
[----:B------:R-:W-:Y:S01]  /*2570*/  LOP3.LUT P2, RZ, R119, 0xff0000, RZ, 0xc0, !PT ;  /* 0x00ff000077ff7812 */ /* 0x000fe2000784c0ff */
[----:B------:R-:W-:Y:S01]  /*2580*/  FMUL.FTZ R109, R109, UR13 ;  /* 0x0000000d6d6d7c20 */ /* 0x000fe20008410000 */
[----:B------:R-:W-:Y:S01]  /*2590*/  FMUL.FTZ R108, R108, UR13 ;  /* 0x0000000d6c6c7c20 */ /* 0x000fe20008410000 */
[----:B------:R-:W-:Y:S01]  /*25a0*/  FMUL.FTZ R110, R110, UR13 ;  /* 0x0000000d6e6e7c20 */ /* 0x000fe20008410000 */
[----:B------:R-:W-:Y:S01]  /*25b0*/  ISETP.GE.U32.AND.EX P0, PT, R119, 0x1000000, PT, P0 ;  /* 0x010000007700780c */ /* 0x000fe20003f06100 */
[-CC-:B0-----:R-:W-:Y:S01]  /*25c0*/  FFMA.FTZ R115, R158, R112.reuse, R113.reuse ;  /* 0x000000709e737223 */ /* 0x181fe20000010071 */
[----:B------:R-:W-:Y:S01]  /*25d0*/  FSEL R122, R109, RZ, P2 ;  /* 0x000000ff6d7a7208 */ /* 0x000fe20001000000 */
[-CC-:B------:R-:W-:Y:S01]  /*25e0*/  FFMA.FTZ R111, R154, R112.reuse, R113.reuse ;  /* 0x000000709a6f7223 */ /* 0x180fe20000010071 */
[----:B------:R-:W-:Y:S01]  /*25f0*/  FSEL R120, R108, RZ, P3 ;  /* 0x000000ff6c787208 */ /* 0x000fe20001800000 */
[-C--:B------:R-:W-:Y:S01]  /*2600*/  FFMA.FTZ R108, R155, R112.reuse, R113 ;  /* 0x000000709b6c7223 */ /* 0x080fe20000010071 */
[----:B------:R-:W-:Y:S01]  /*2610*/  FSEL R125, R110, RZ, P0 ;  /* 0x000000ff6e7d7208 */ /* 0x000fe20000000000 */
[----:B------:R-:W-:Y:S01]  /*2620*/  FADD.FTZ R114, R146, -R115 ;  /* 0x8000007392727221 */ /* 0x000fe20000010000 */
[-CC-:B------:R-:W-:Y:S01]  /*2630*/  FFMA.FTZ R110, R156, R112.reuse, R113.reuse ;  /* 0x000000709c6e7223 */ /* 0x180fe20000010071 */
[----:B------:R-:W-:Y:S01]  /*2640*/  FFMA.FTZ R109, R3, R112, R113 ;  /* 0x00000070036d7223 */ /* 0x000fe20000010071 */
[----:B------:R-:W-:Y:S01]  /*2650*/  FADD.FTZ R121, R141, -R108 ;  /* 0x8000006c8d797221 */ /* 0x000fe20000010000 */
[----:B------:R-:W-:Y:S01]  /*2660*/  FADD.FTZ R108, R144, -R111 ;  /* 0x8000006f906c7221 */ /* 0x000fe20000010000 */
[----:B------:R-:W-:Y:S01]  /*2670*/  FFMA.FTZ R114, R131, R114, R85 ;  /* 0x0000007283727223 */ /* 0x000fe20000010055 */
[----:B------:R-:W-:Y:S01]  /*2680*/  FADD.FTZ R124, R145, -R110 ;  /* 0x8000006e917c7221 */ /* 0x000fe20000010000 */
[----:B------:R-:W-:Y:S01]  /*2690*/  FADD.FTZ R115, R140, -R109 ;  /* 0x8000006d8c737221 */ /* 0x000fe20000010000 */
[----:B------:R-:W-:Y:S01]  /*26a0*/  FFMA.FTZ R109, R131, R108, R81 ;  /* 0x0000006c836d7223 */ /* 0x000fe20000010051 */
[----:B------:R-:W-:Y:S01]  /*26b0*/  FMUL.FTZ R114, R114, UR13 ;  /* 0x0000000d72727c20 */ /* 0x000fe20008410000 */
[----:B------:R-:W-:Y:S01]  /*26c0*/  LOP3.LUT P6, RZ, R119, 0xff00, RZ, 0xc0, !PT ;  /* 0x0000ff0077ff7812 */ /* 0x000fe200078cc0ff */
[C---:B------:R-:W-:Y:S01]  /*26d0*/  FFMA.FTZ R110, R131.reuse, R121, R82 ;  /* 0x00000079836e7223 */ /* 0x040fe20000010052 */
[C---:B------:R-:W-:Y:S01]  /*26e0*/  FFMA.FTZ R111, R131.reuse, R124, R83 ;  /* 0x0000007c836f7223 */ /* 0x040fe20000010053 */
[----:B------:R-:W-:Y:S01]  /*26f0*/  FFMA.FTZ R108, R131, R115, R80 ;  /* 0x00000073836c7223 */ /* 0x000fe20000010050 */
        /* <DEDUP_REMOVED lines=18> */
.L_x_1244:
        /* <DEDUP_REMOVED lines=27> */
[----:B------:R-:W-:Y:S01]  /*29d0*/  FADD.FTZ R101, R142, -R101 ;  /* 0x800000658e657221 */ /* 0x000fe20000010000 */
[C---:B------:R-:W-:Y:S01]  /*29e0*/  FFMA.FTZ R97, R131.reuse, R98, R81 ;  /* 0x0000006283617223 */ /* 0x040fe20000010051 */
[C---:B------:R-:W-:Y:S01]  /*29f0*/  FFMA.FTZ R98, R131.reuse, R99, R82 ;  /* 0x0000006383627223 */ /* 0x040fe20000010052 */
[----:B0-----:R-:W-:Y:S01]  /*2a00*/  FADD.FTZ R114, R146, -R109 ;  /* 0x8000006d92727221 */ /* 0x001fe20000010000 */
[C---:B------:R-:W-:Y:S01]  /*2a10*/  FFMA.FTZ R99, R131.reuse, R110, R83 ;  /* 0x0000006e83637223 */ /* 0x040fe20000010053 */
[C---:B------:R-:W-:Y:S01]  /*2a20*/  FFMA.FTZ R100, R131.reuse, R101, R84 ;  /* 0x0000006583647223 */ /* 0x040fe20000010054 */
[----:B------:R-:W-:Y:S01]  /*2a30*/  FMUL.FTZ R110, R98, UR13 ;  /* 0x0000000d626e7c20 */ /* 0x000fe20008410000 */
[----:B------:R-:W-:Y:S01]  /*2a40*/  LOP3.LUT P6, RZ, R118, 0xff0000, RZ, 0xc0, !PT ;  /* 0x00ff000076ff7812 */ /* 0x000fe200078cc0ff */
[----:B------:R-:W-:Y:S01]  /*2a50*/  FFMA.FTZ R101, R131, R114, R85 ;  /* 0x0000007283657223 */ /* 0x000fe20000010055 */
        /* <DEDUP_REMOVED lines=18> */
.L_x_1240:
        /* <DEDUP_REMOVED lines=83> */
.L_x_1246:
        /* <DEDUP_REMOVED lines=10> */
[----:B------:R-:W-:Y:S01]  /*3150*/  ISETP.GE.U32.AND.EX P0, PT, R173, 0x1000000, PT, P0 ;  /* 0x01000000ad00780c */ /* 0x000fe20003f06100 */
[----:B------:R-:W-:Y:S01]  /*3160*/  FADD.FTZ R100, R142, -R97 ;  /* 0x800000618e647221 */ /* 0x000fe20000010000 */
[----:B------:R-:W-:Y:S01]  /*3170*/  FMUL.FTZ R98, R102, UR13 ;  /* 0x0000000d66627c20 */ /* 0x000fe20008410000 */
[----:B------:R-:W-:Y:S01]  /*3180*/  FMUL.FTZ R104, R103, UR13 ;  /* 0x0000000d67687c20 */ /* 0x000fe20008410000 */
[----:B------:R-:W-:Y:S01]  /*3190*/  LOP3.LUT P3, RZ, R119, 0xff, RZ, 0xc0, !PT ;  /* 0x000000ff77ff7812 */ /* 0x000fe2000786c0ff */
[----:B------:R-:W-:Y:S01]  /*31a0*/  FMUL.FTZ R100, R131, R100 ;  /* 0x0000006483647220 */ /* 0x000fe20000410000 */
[----:B------:R-:W-:-:S02]  /*31b0*/  LOP3.LUT P6, RZ, R173, 0xff, RZ, 0xc0, !PT ;  /* 0x000000ffadff7812 */ /* 0x000fc400078cc0ff */
[----:B------:R-:W-:Y:S02]  /*31c0*/  FSEL R107, R98, RZ, P2 ;  /* 0x000000ff626b7208 */ /* 0x000fe40001000000 */
[----:B------:R-:W-:Y:S02]  /*31d0*/  FSEL R96, R104, RZ, P0 ;  /* 0x000000ff68607208 */ /* 0x000fe40000000000 */
[----:B------:R-:W-:Y:S02]  /*31e0*/  ISETP.GE.U32.AND P0, PT, R118, RZ, PT ;  /* 0x000000ff7600720c */ /* 0x000fe40003f06070 */
[----:B------:R-:W-:Y:S01]  /*31f0*/  F2FP.BF16.F32.PACK_AB R107, R96, R107 ;  /* 0x0000006b606b723e */ /* 0x000fe200000010ff */
[----:B------:R-:W-:Y:S01]  /*3200*/  FADD.FTZ R96, R146, -R99 ;  /* 0x8000006392607221 */ /* 0x000fe20000010000 */
[C---:B------:R-:W-:Y:S02]  /*3210*/  LOP3.LUT P2, RZ, R119.reuse, 0xff0000, RZ, 0xc0, !PT ;  /* 0x00ff000077ff7812 */ /* 0x040fe4000784c0ff */
[----:B------:R-:W-:Y:S01]  /*3220*/  ISETP.GE.U32.AND.EX P0, PT, R119, 0x1000000, PT, P0 ;  /* 0x010000007700780c */ /* 0x000fe20003f06100 */
[----:B------:R-:W-:Y:S01]  /*3230*/  FMUL.FTZ R101, R131, R96 ;  /* 0x0000006083657220 */ /* 0x000fe20000410000 */
[----:B------:R-:W-:Y:S01]  /*3240*/  FMUL.FTZ R96, R100, UR13 ;  /* 0x0000000d64607c20 */ /* 0x000fe20008410000 */
[----:B------:R-:W-:-:S02]  /*3250*/  FSEL R111, R98, RZ, P2 ;  /* 0x000000ff626f7208 */ /* 0x000fc40001000000 */
[----:B------:R-:W-:Y:S01]  /*3260*/  FMUL.FTZ R97, R101, UR13 ;  /* 0x0000000d65617c20 */ /* 0x000fe20008410000 */
[----:B------:R-:W-:Y:S02]  /*3270*/  LOP3.LUT P2, RZ, R173, 0xff00, RZ, 0xc0, !PT ;  /* 0x0000ff00adff7812 */ /* 0x000fe4000784c0ff */
[C---:B------:R-:W-:Y:S02]  /*3280*/  FSEL R110, R96.reuse, RZ, P3 ;  /* 0x000000ff606e7208 */ /* 0x040fe40001800000 */
[----:B------:R-:W-:Y:S01]  /*3290*/  FSEL R106, R96, RZ, P6 ;  /* 0x000000ff606a7208 */ /* 0x000fe20003000000 */
[----:B------:R-:W-:Y:S01]  /*32a0*/  FFMA.FTZ R96, R155, R112, R113 ;  /* 0x000000709b607223 */ /* 0x000fe20000010071 */
[----:B------:R-:W-:Y:S02]  /*32b0*/  FSEL R104, R104, RZ, P0 ;  /* 0x000000ff68687208 */ /* 0x000fe40000000000 */
[----:B------:R-:W-:Y:S01]  /*32c0*/  LOP3.LUT P0, RZ, R119, 0xff00, RZ, 0xc0, !PT ;  /* 0x0000ff0077ff7812 */ /* 0x000fe2000780c0ff */
[----:B------:R-:W-:Y:S01]  /*32d0*/  FADD.FTZ R96, R141, -R96 ;  /* 0x800000608d607221 */ /* 0x000fe20000010000 */
[----:B------:R-:W-:-:S02]  /*32e0*/  FSEL R99, R97, RZ, P2 ;  /* 0x000000ff61637208 */ /* 0x000fc40001000000 */
[----:B------:R-:W-:Y:S01]  /*32f0*/  F2FP.BF16.F32.PACK_AB R111, R104, R111 ;  /* 0x0000006f686f723e */ /* 0x000fe200000010ff */
[--C-:B------:R-:W-:Y:S01]  /*3300*/  FFMA.FTZ R104, R156, R112, R113.reuse ;  /* 0x000000709c687223 */ /* 0x100fe20000010071 */
[----:B------:R-:W-:Y:S01]  /*3310*/  FSEL R97, R97, RZ, P0 ;  /* 0x000000ff61617208 */ /* 0x000fe20000000000 */
[----:B------:R-:W-:Y:S01]  /*3320*/  FMUL.FTZ R98, R131, R96 ;  /* 0x0000006083627220 */ /* 0x000fe20000410000 */
[----:B------:R-:W-:Y:S01]  /*3330*/  F2FP.BF16.F32.PACK_AB R106, R99, R106 ;  /* 0x0000006a636a723e */ /* 0x000fe200000010ff */
[--C-:B------:R-:W-:Y:S01]  /*3340*/  FFMA.FTZ R99, R154, R112, R113.reuse ;  /* 0x000000709a637223 */ /* 0x100fe20000010071 */
[----:B------:R-:W-:Y:S01]  /*3350*/  F2FP.BF16.F32.PACK_AB R110, R97, R110 ;  /* 0x0000006e616e723e */ /* 0x000fe200000010ff */
[----:B------:R-:W-:Y:S01]  /*3360*/  FADD.FTZ R96, R145, -R104 ;  /* 0x8000006891607221 */ /* 0x000fe20000010000 */
[----:B------:R-:W-:Y:S01]  /*3370*/  FFMA.FTZ R97, R3, R112, R113 ;  /* 0x0000007003617223 */ /* 0x000fe20000010071 */
[----:B------:R-:W-:Y:S01]  /*3380*/  FADD.FTZ R104, R144, -R99 ;  /* 0x8000006390687221 */ /* 0x000fe20000010000 */
[----:B------:R-:W-:Y:S01]  /*3390*/  FMUL.FTZ R105, R98, UR13 ;  /* 0x0000000d62697c20 */ /* 0x000fe20008410000 */
[C---:B------:R-:W-:Y:S01]  /*33a0*/  FMUL.FTZ R99, R131.reuse, R96 ;  /* 0x0000006083637220 */ /* 0x040fe20000410000 */
[----:B------:R-:W-:Y:S01]  /*33b0*/  FADD.FTZ R96, R140, -R97 ;  /* 0x800000618c607221 */ /* 0x000fe20000010000 */
[----:B------:R-:W-:Y:S01]  /*33c0*/  LOP3.LUT P0, RZ, R118, 0xff0000, RZ, 0xc0, !PT ;  /* 0x00ff000076ff7812 */ /* 0x000fe2000780c0ff */
[----:B------:R-:W-:Y:S01]  /*33d0*/  FMUL.FTZ R97, R131, R104 ;  /* 0x0000006883617220 */ /* 0x000fe20000410000 */
[----:B------:R-:W-:Y:S01]  /*33e0*/  LOP3.LUT P2, RZ, R172, 0xff0000, RZ, 0xc0, !PT ;  /* 0x00ff0000acff7812 */ /* 0x000fe2000784c0ff */
[----:B------:R-:W-:Y:S01]  /*33f0*/  FMUL.FTZ R108, R99, UR13 ;  /* 0x0000000d636c7c20 */ /* 0x000fe20008410000 */
[----:B------:R-:W-:Y:S01]  /*3400*/  LOP3.LUT P6, RZ, R118, 0xff000000, RZ, 0xc0, !PT ;  /* 0xff00000076ff7812 */ /* 0x000fe200078cc0ff */
[----:B------:R-:W-:Y:S01]  /*3410*/  FMUL.FTZ R96, R131, R96 ;  /* 0x0000006083607220 */ /* 0x000fe20000410000 */
[----:B------:R-:W-:-:S02]  /*3420*/  LOP3.LUT P3, RZ, R172, 0xff000000, RZ, 0xc0, !PT ;  /* 0xff000000acff7812 */ /* 0x000fc4000786c0ff */
[C---:B------:R-:W-:Y:S01]  /*3430*/  FSEL R109, R105.reuse, RZ, P0 ;  /* 0x000000ff696d7208 */ /* 0x040fe20000000000 */
[----:B------:R-:W-:Y:S01]  /*3440*/  FMUL.FTZ R104, R96, UR13 ;  /* 0x0000000d60687c20 */ /* 0x000fe20008410000 */
[----:B------:R-:W-:Y:S01]  /*3450*/  FSEL R120, R105, RZ, P2 ;  /* 0x000000ff69787208 */ /* 0x000fe20001000000 */
[----:B------:R-:W-:Y:S01]  /*3460*/  FMUL.FTZ R105, R97, UR13 ;  /* 0x0000000d61697c20 */ /* 0x000fe20008410000 */
[C---:B------:R-:W-:Y:S02]  /*3470*/  FSEL R122, R108.reuse, RZ, P6 ;  /* 0x000000ff6c7a7208 */ /* 0x040fe40003000000 */
[----:B------:R-:W-:Y:S02]  /*3480*/  FSEL R123, R108, RZ, P3 ;  /* 0x000000ff6c7b7208 */ /* 0x000fe40001800000 */
[----:B------:R-:W-:Y:S02]  /*3490*/  LOP3.LUT P0, RZ, R118, 0xff00, RZ, 0xc0, !PT ;  /* 0x0000ff0076ff7812 */ /* 0x000fe4000780c0ff */
[----:B------:R-:W-:-:S02]  /*34a0*/  LOP3.LUT P2, RZ, R172, 0xff00, RZ, 0xc0, !PT ;  /* 0x0000ff00acff7812 */ /* 0x000fc4000784c0ff */
[----:B------:R-:W-:Y:S02]  /*34b0*/  LOP3.LUT P6, RZ, R172, 0xff, RZ, 0xc0, !PT ;  /* 0x000000ffacff7812 */ /* 0x000fe400078cc0ff */
[----:B------:R-:W-:Y:S02]  /*34c0*/  LOP3.LUT P3, RZ, R118, 0xff, RZ, 0xc0, !PT ;  /* 0x000000ff76ff7812 */ /* 0x000fe4000786c0ff */
[C---:B0-----:R-:W-:Y:S02]  /*34d0*/  FSEL R115, R105.reuse, RZ, P0 ;  /* 0x000000ff69737208 */ /* 0x041fe40000000000 */
        /* <DEDUP_REMOVED lines=8> */
.L_x_1245:
        /* <DEDUP_REMOVED lines=11> */
[----:B------:R-:W-:Y:S02]  /*3610*/  LOP3.LUT P2, RZ, R173, 0xff0000, RZ, 0xc0, !PT ;  /* 0x00ff0000adff7812 */ /* 0x000fe4000784c0ff */
[C---:B-----5:R-:W-:Y:S01]  /*3620*/  FFMA.FTZ R104, R131.reuse, R104, R86 ;  /* 0x0000006883687223 */ /* 0x060fe20000010056 */
[----:B------:R-:W-:Y:S01]  /*3630*/  FFMA.FTZ R105, R131, R106, R87 ;  /* 0x0000006a83697223 */ /* 0x000fe20000010057 */
        /* <DEDUP_REMOVED lines=9> */
[----:B------:R-:W-:Y:S01]  /*36d0*/  FFMA.FTZ R105, R131, R105, R84 ;  /* 0x0000006983697223 */ /* 0x000fe20000010054 */
[----:B------:R-:W-:Y:S01]  /*36e0*/  F2FP.BF16.F32.PACK_AB R107, R104, R107 ;  /* 0x0000006b686b723e */ /* 0x000fe200000010ff */
[----:B------:R-:W-:Y:S01]  /*36f0*/  FADD.FTZ R104, R146, -R109 ;  /* 0x8000006d92687221 */ /* 0x000fe20000010000 */
[----:B------:R-:W-:Y:S01]  /*3700*/  LOP3.LUT P2, RZ, R119, 0xff0000, RZ, 0xc0, !PT ;  /* 0x00ff000077ff7812 */ /* 0x000fe2000784c0ff */
[----:B------:R-:W-:Y:S01]  /*3710*/  FMUL.FTZ R105, R105, UR13 ;  /* 0x0000000d69697c20 */ /* 0x000fe20008410000 */
[----:B------:R-:W-:Y:S01]  /*3720*/  ISETP.GE.U32.AND.EX P0, PT, R119, 0x1000000, PT, P0 ;  /* 0x010000007700780c */ /* 0x000fe20003f06100 */
[----:B------:R-:W-:Y:S01]  /*3730*/  FFMA.FTZ R104, R131, R104, R85 ;  /* 0x0000006883687223 */ /* 0x000fe20000010055 */
[----:B------:R-:W-:-:S02]  /*3740*/  LOP3.LUT P6, RZ, R173, 0xff, RZ, 0xc0, !PT ;  /* 0x000000ffadff7812 */ /* 0x000fc400078cc0ff */
[----:B------:R-:W-:Y:S01]  /*3750*/  FSEL R111, R106, RZ, P2 ;  /* 0x000000ff6a6f7208 */ /* 0x000fe20001000000 */
[----:B------:R-:W-:Y:S01]  /*3760*/  FMUL.FTZ R104, R104, UR13 ;  /* 0x0000000d68687c20 */ /* 0x000fe20008410000 */
[----:B------:R-:W-:Y:S02]  /*3770*/  FSEL R108, R108, RZ, P0 ;  /* 0x000000ff6c6c7208 */ /* 0x000fe40000000000 */
[----:B------:R-:W-:Y:S02]  /*3780*/  LOP3.LUT P2, RZ, R173, 0xff00, RZ, 0xc0, !PT ;  /* 0x0000ff00adff7812 */ /* 0x000fe4000784c0ff */
[----:B------:R-:W-:Y:S02]  /*3790*/  LOP3.LUT P0, RZ, R119, 0xff00, RZ, 0xc0, !PT ;  /* 0x0000ff0077ff7812 */ /* 0x000fe4000780c0ff */
[C---:B------:R-:W-:Y:S02]  /*37a0*/  FSEL R110, R105.reuse, RZ, P3 ;  /* 0x000000ff696e7208 */ /* 0x040fe40001800000 */
[----:B------:R-:W-:-:S02]  /*37b0*/  FSEL R106, R105, RZ, P6 ;  /* 0x000000ff696a7208 */ /* 0x000fc40003000000 */
[C---:B------:R-:W-:Y:S02]  /*37c0*/  FSEL R105, R104.reuse, RZ, P2 ;  /* 0x000000ff68697208 */ /* 0x040fe40001000000 */
[----:B------:R-:W-:Y:S01]  /*37d0*/  FSEL R109, R104, RZ, P0 ;  /* 0x000000ff686d7208 */ /* 0x000fe20000000000 */
[-CC-:B------:R-:W-:Y:S01]  /*37e0*/  FFMA.FTZ R104, R155, R112.reuse, R113.reuse ;  /* 0x000000709b687223 */ /* 0x180fe20000010071 */
[----:B------:R-:W-:Y:S01]  /*37f0*/  F2FP.BF16.F32.PACK_AB R111, R108, R111 ;  /* 0x0000006f6c6f723e */ /* 0x000fe200000010ff */
[--C-:B------:R-:W-:Y:S01]  /*3800*/  FFMA.FTZ R108, R156, R112, R113.reuse ;  /* 0x000000709c6c7223 */ /* 0x100fe20000010071 */
[----:B------:R-:W-:Y:S01]  /*3810*/  F2FP.BF16.F32.PACK_AB R110, R109, R110 ;  /* 0x0000006e6d6e723e */ /* 0x000fe200000010ff */
[----:B------:R-:W-:Y:S01]  /*3820*/  FADD.FTZ R104, R141, -R104 ;  /* 0x800000688d687221 */ /* 0x000fe20000010000 */
[--C-:B------:R-:W-:Y:S01]  /*3830*/  FFMA.FTZ R109, R154, R112, R113.reuse ;  /* 0x000000709a6d7223 */ /* 0x100fe20000010071 */
[----:B------:R-:W-:Y:S01]  /*3840*/  F2FP.BF16.F32.PACK_AB R106, R105, R106 ;  /* 0x0000006a696a723e */ /* 0x000fe200000010ff */
[----:B------:R-:W-:Y:S01]  /*3850*/  FADD.FTZ R120, R145, -R108 ;  /* 0x8000006c91787221 */ /* 0x000fe20000010000 */
[----:B------:R-:W-:Y:S01]  /*3860*/  FFMA.FTZ R104, R131, R104, R82 ;  /* 0x0000006883687223 */ /* 0x000fe20000010052 */
[----:B------:R-:W-:Y:S01]  /*3870*/  FFMA.FTZ R105, R3, R112, R113 ;  /* 0x0000007003697223 */ /* 0x000fe20000010071 */
[----:B------:R-:W-:Y:S01]  /*3880*/  FADD.FTZ R108, R144, -R109 ;  /* 0x8000006d906c7221 */ /* 0x000fe20000010000 */
[C---:B------:R-:W-:Y:S01]  /*3890*/  FFMA.FTZ R109, R131.reuse, R120, R83 ;  /* 0x00000078836d7223 */ /* 0x040fe20000010053 */
[----:B0-----:R-:W-:Y:S01]  /*38a0*/  FMUL.FTZ R114, R104, UR13 ;  /* 0x0000000d68727c20 */ /* 0x001fe20008410000 */
[----:B------:R-:W-:Y:S01]  /*38b0*/  FADD.FTZ R104, R140, -R105 ;  /* 0x800000698c687221 */ /* 0x000fe20000010000 */
[----:B------:R-:W-:Y:S01]  /*38c0*/  LOP3.LUT P0, RZ, R118, 0xff0000, RZ, 0xc0, !PT ;  /* 0x00ff000076ff7812 */ /* 0x000fe2000780c0ff */
[----:B------:R-:W-:Y:S01]  /*38d0*/  FFMA.FTZ R108, R131, R108, R81 ;  /* 0x0000006c836c7223 */ /* 0x000fe20000010051 */
[----:B------:R-:W-:Y:S01]  /*38e0*/  FMUL.FTZ R121, R109, UR13 ;  /* 0x0000000d6d797c20 */ /* 0x000fe20008410000 */
[----:B------:R-:W-:Y:S01]  /*38f0*/  LOP3.LUT P2, RZ, R172, 0xff0000, RZ, 0xc0, !PT ;  /* 0x00ff0000acff7812 */ /* 0x000fe2000784c0ff */
[----:B------:R-:W-:Y:S01]  /*3900*/  FFMA.FTZ R104, R131, R104, R80 ;  /* 0x0000006883687223 */ /* 0x000fe20000010050 */
        /* <DEDUP_REMOVED lines=21> */
.L_x_1247:
        /* <DEDUP_REMOVED lines=8> */
[C---:B-----5:R-:W-:Y:S01]  /*3ae0*/  FFMA.FTZ R102, R131.reuse, R96, R86 ;  /* 0x0000006083667223 */ /* 0x060fe20000010056 */
[----:B------:R-:W-:Y:S01]  /*3af0*/  FFMA.FTZ R103, R131, R98, R87 ;  /* 0x0000006283677223 */ /* 0x000fe20000010057 */
[----:B------:R-:W-:Y:S01]  /*3b00*/  ISETP.GE.U32.AND.EX P0, PT, R173, 0x1000000, PT, P0 ;  /* 0x01000000ad00780c */ /* 0x000fe20003f06100 */
[----:B------:R-:W-:Y:S01]  /*3b10*/  FADD.FTZ R97, R142, -R97 ;  /* 0x800000618e617221 */ /* 0x000fe20000010000 */
[----:B------:R-:W-:Y:S01]  /*3b20*/  FMUL.FTZ R98, R102, UR13 ;  /* 0x0000000d66627c20 */ /* 0x000fe20008410000 */
[----:B------:R-:W-:Y:S01]  /*3b30*/  FMUL.FTZ R104, R103, UR13 ;  /* 0x0000000d67687c20 */ /* 0x000fe20008410000 */
[----:B------:R-:W-:Y:S01]  /*3b40*/  LOP3.LUT P3, RZ, R119, 0xff, RZ, 0xc0, !PT ;  /* 0x000000ff77ff7812 */ /* 0x000fe2000786c0ff */
[----:B------:R-:W-:Y:S01]  /*3b50*/  FFMA.FTZ R100, R131, R97, R84 ;  /* 0x0000006183647223 */ /* 0x000fe20000010054 */
        /* <DEDUP_REMOVED lines=8> */
[----:B------:R-:W-:Y:S01]  /*3be0*/  FFMA.FTZ R101, R131, R96, R85 ;  /* 0x0000006083657223 */ /* 0x000fe20000010055 */
        /* <DEDUP_REMOVED lines=14> */
[----:B------:R-:W-:Y:S01]  /*3cd0*/  FFMA.FTZ R98, R131, R96, R82 ;  /* 0x0000006083627223 */ /* 0x000fe20000010052 */
[----:B------:R-:W-:Y:S01]  /*3ce0*/  F2FP.BF16.F32.PACK_AB R106, R99, R106 ;  /* 0x0000006a636a723e */ /* 0x000fe200000010ff */
[--C-:B------:R-:W-:Y:S01]  /*3cf0*/  FFMA.FTZ R99, R154, R112, R113.reuse ;  /* 0x000000709a637223 */ /* 0x100fe20000010071 */
[----:B------:R-:W-:Y:S01]  /*3d00*/  F2FP.BF16.F32.PACK_AB R110, R97, R110 ;  /* 0x0000006e616e723e */ /* 0x000fe200000010ff */
[----:B------:R-:W-:Y:S01]  /*3d10*/  FADD.FTZ R96, R145, -R104 ;  /* 0x8000006891607221 */ /* 0x000fe20000010000 */
[----:B------:R-:W-:Y:S01]  /*3d20*/  FFMA.FTZ R97, R3, R112, R113 ;  /* 0x0000007003617223 */ /* 0x000fe20000010071 */
[----:B------:R-:W-:Y:S01]  /*3d30*/  FADD.FTZ R104, R144, -R99 ;  /* 0x8000006390687221 */ /* 0x000fe20000010000 */
[----:B------:R-:W-:Y:S01]  /*3d40*/  FMUL.FTZ R105, R98, UR13 ;  /* 0x0000000d62697c20 */ /* 0x000fe20008410000 */
[C---:B------:R-:W-:Y:S01]  /*3d50*/  FFMA.FTZ R99, R131.reuse, R96, R83 ;  /* 0x0000006083637223 */ /* 0x040fe20000010053 */
[----:B------:R-:W-:Y:S01]  /*3d60*/  FADD.FTZ R96, R140, -R97 ;  /* 0x800000618c607221 */ /* 0x000fe20000010000 */
[----:B------:R-:W-:Y:S01]  /*3d70*/  LOP3.LUT P0, RZ, R118, 0xff0000, RZ, 0xc0, !PT ;  /* 0x00ff000076ff7812 */ /* 0x000fe2000780c0ff */
[----:B------:R-:W-:Y:S01]  /*3d80*/  FFMA.FTZ R97, R131, R104, R81 ;  /* 0x0000006883617223 */ /* 0x000fe20000010051 */
[----:B------:R-:W-:Y:S01]  /*3d90*/  LOP3.LUT P2, RZ, R172, 0xff0000, RZ, 0xc0, !PT ;  /* 0x00ff0000acff7812 */ /* 0x000fe2000784c0ff */
[----:B------:R-:W-:Y:S01]  /*3da0*/  FMUL.FTZ R108, R99, UR13 ;  /* 0x0000000d636c7c20 */ /* 0x000fe20008410000 */
[----:B------:R-:W-:Y:S01]  /*3db0*/  LOP3.LUT P6, RZ, R118, 0xff000000, RZ, 0xc0, !PT ;  /* 0xff00000076ff7812 */ /* 0x000fe200078cc0ff */
[----:B------:R-:W-:Y:S01]  /*3dc0*/  FFMA.FTZ R96, R131, R96, R80 ;  /* 0x0000006083607223 */ /* 0x000fe20000010050 */
        /* <DEDUP_REMOVED lines=18> */
[----:B------:R-:W-:-:S07]  /*3ef0*/  F2FP.BF16.F32.PACK_AB R108, R115, R108 ;  /* 0x0000006c736c723e */ /* 0x000fce00000010ff */
.L_x_1243:
        /* <DEDUP_REMOVED lines=15> */
.L_x_1239:
[----:B------:R-:W-:Y:S05]  /*3ff0*/  BSYNC.RECONVERGENT B0 ;  /* 0x0000000000007941 */ /* 0x000fea0003800200 */
.L_x_1238:
        /* <DEDUP_REMOVED lines=14> */
[----:B------:R-:W-:Y:S01]  /*40e0*/  FFMA.FTZ R101, R166, R112, R113 ;  /* 0x00000070a6657223 */ /* 0x000fe20000010071 */
[----:B------:R-:W-:Y:S01]  /*40f0*/  ISETP.GE.U32.AND P2, PT, R116, RZ, PT ;  /* 0x000000ff7400720c */ /* 0x000fe20003f46070 */
[----:B------:R-:W-:Y:S01]  /*4100*/  FADD.FTZ R102, R139, -R102 ;  /* 0x800000668b667221 */ /* 0x000fe20000010000 */
[----:B------:R-:W-:Y:S01]  /*4110*/  FADD.FTZ R105, R135, -R100 ;  /* 0x8000006487697221 */ /* 0x000fe20000010000 */
[----:B------:R-:W-:Y:S01]  /*4120*/  ISETP.GE.U32.AND P3, PT, R174, RZ, PT ;  /* 0x000000ffae00720c */ /* 0x000fe20003f66070 */
[----:B------:R-:W-:Y:S01]  /*4130*/  FADD.FTZ R106, R138, -R101 ;  /* 0x800000658a6a7221 */ /* 0x000fe20000010000 */
[C---:B-----5:R-:W-:Y:S01]  /*4140*/  FFMA.FTZ R103, R131.reuse, R102, R95 ;  /* 0x0000006683677223 */ /* 0x060fe2000001005f */
[----:B------:R-:W-:Y:S01]  /*4150*/  FFMA.FTZ R102, R131, R105, R94 ;  /* 0x0000006983667223 */ /* 0x000fe2000001005e */
[----:B------:R-:W-:Y:S01]  /*4160*/  ISETP.GE.U32.AND.EX P2, PT, R117, 0x1000000, PT, P2 ;  /* 0x010000007500780c */ /* 0x000fe20003f46120 */
[-CC-:B------:R-:W-:Y:S01]  /*4170*/  FFMA.FTZ R99, R163, R112.reuse, R113.reuse ;  /* 0x00000070a3637223 */ /* 0x180fe20000010071 */
[----:B------:R-:W-:Y:S01]  /*4180*/  FMUL.FTZ R100, R103, UR13 ;  /* 0x0000000d67647c20 */ /* 0x000fe20008410000 */
[----:B------:R-:W-:Y:S01]  /*4190*/  ISETP.GE.U32.AND.EX P3, PT, R175, 0x1000000, PT, P3 ;  /* 0x01000000af00780c */ /* 0x000fe20003f66130 */
[-CC-:B------:R-:W-:Y:S01]  /*41a0*/  FFMA.FTZ R96, R161, R112.reuse, R113.reuse ;  /* 0x00000070a1607223 */ /* 0x180fe20000010071 */
[-CC-:B------:R-:W-:Y:S01]  /*41b0*/  FFMA.FTZ R98, R164, R112.reuse, R113.reuse ;  /* 0x00000070a4627223 */ /* 0x180fe20000010071 */
[-CC-:B------:R-:W-:Y:S01]  /*41c0*/  FFMA.FTZ R97, R162, R112.reuse, R113.reuse ;  /* 0x00000070a2617223 */ /* 0x180fe20000010071 */
[----:B------:R-:W-:Y:S01]  /*41d0*/  FFMA.FTZ R113, R153, R112, R113 ;  /* 0x0000007099717223 */ /* 0x000fe20000010071 */
[----:B------:R-:W-:Y:S01]  /*41e0*/  FMUL.FTZ R107, R102, UR13 ;  /* 0x0000000d666b7c20 */ /* 0x000fe20008410000 */
[----:B------:R-:W-:Y:S01]  /*41f0*/  LOP3.LUT P6, RZ, R117, 0xff0000, RZ, 0xc0, !PT ;  /* 0x00ff000075ff7812 */ /* 0x000fe200078cc0ff */
[----:B------:R-:W-:Y:S01]  /*4200*/  FFMA.FTZ R101, R131, R106, R93 ;  /* 0x0000006a83657223 */ /* 0x000fe2000001005d */
[C---:B------:R-:W-:Y:S01]  /*4210*/  FSEL R110, R100.reuse, RZ, P2 ;  /* 0x000000ff646e7208 */ /* 0x040fe20001000000 */
[----:B------:R-:W-:Y:S01]  /*4220*/  FADD.FTZ R104, R137, -R98 ;  /* 0x8000006289687221 */ /* 0x000fe20000010000 */
[----:B------:R-:W-:Y:S01]  /*4230*/  FSEL R112, R100, RZ, P3 ;  /* 0x000000ff64707208 */ /* 0x000fe20001800000 */
[----:B------:R-:W-:Y:S01]  /*4240*/  FADD.FTZ R100, R134, -R99 ;  /* 0x8000006386647221 */ /* 0x000fe20000010000 */
[----:B------:R-:W-:Y:S01]  /*4250*/  FSEL R111, R107, RZ, P6 ;  /* 0x000000ff6b6f7208 */ /* 0x000fe20003000000 */
[----:B------:R-:W-:Y:S01]  /*4260*/  FMUL.FTZ R108, R101, UR13 ;  /* 0x0000000d656c7c20 */ /* 0x000fe20008410000 */
[----:B------:R-:W-:Y:S01]  /*4270*/  LOP3.LUT P6, RZ, R175, 0xff00, RZ, 0xc0, !PT ;  /* 0x0000ff00afff7812 */ /* 0x000fe200078cc0ff */
[----:B------:R-:W-:Y:S01]  /*4280*/  FFMA.FTZ R100, R131, R100, R92 ;  /* 0x0000006483647223 */ /* 0x000fe2000001005c */
[----:B------:R-:W-:Y:S01]  /*4290*/  FADD.FTZ R99, R133, -R96 ;  /* 0x8000006085637221 */ /* 0x000fe20000010000 */
[----:B------:R-:W-:Y:S01]  /*42a0*/  LOP3.LUT P2, RZ, R175, 0xff0000, RZ, 0xc0, !PT ;  /* 0x00ff0000afff7812 */ /* 0x000fe2000784c0ff */
[----:B------:R-:W-:Y:S01]  /*42b0*/  FADD.FTZ R96, R136, -R97 ;  /* 0x8000006188607221 */ /* 0x000fe20000010000 */
[----:B------:R-:W-:Y:S01]  /*42c0*/  FMUL.FTZ R105, R100, UR13 ;  /* 0x0000000d64697c20 */ /* 0x000fe20008410000 */
[----:B------:R-:W-:Y:S01]  /*42d0*/  FSEL R109, R108, RZ, P6 ;  /* 0x000000ff6c6d7208 */ /* 0x000fe20003000000 */
[----:B------:R-:W-:Y:S01]  /*42e0*/  FFMA.FTZ R98, R131, R99, R90 ;  /* 0x0000006383627223 */ /* 0x000fe2000001005a */
[----:B------:R-:W-:Y:S01]  /*42f0*/  LOP3.LUT P3, RZ, R175, 0xff, RZ, 0xc0, !PT ;  /* 0x000000ffafff7812 */ /* 0x000fe2000786c0ff */
[----:B------:R-:W-:Y:S01]  /*4300*/  FFMA.FTZ R99, R131, R104, R91 ;  /* 0x0000006883637223 */ /* 0x000fe2000001005b */
[----:B------:R-:W-:Y:S01]  /*4310*/  LOP3.LUT P6, RZ, R117, 0xff, RZ, 0xc0, !PT ;  /* 0x000000ff75ff7812 */ /* 0x000fe200078cc0ff */
[----:B------:R-:W-:Y:S01]  /*4320*/  FMUL.FTZ R104, R98, UR13 ;  /* 0x0000000d62687c20 */ /* 0x000fe20008410000 */
[----:B------:R-:W-:Y:S01]  /*4330*/  FSEL R107, R107, RZ, P2 ;  /* 0x000000ff6b6b7208 */ /* 0x000fe20001000000 */
[----:B------:R-:W-:Y:S01]  /*4340*/  FFMA.FTZ R97, R131, R96, R89 ;  /* 0x0000006083617223 */ /* 0x000fe20000010059 */
[----:B------:R-:W-:Y:S01]  /*4350*/  F2FP.BF16.F32.PACK_AB R111, R110, R111 ;  /* 0x0000006f6e6f723e */ /* 0x000fe200000010ff */
[----:B------:R-:W-:Y:S01]  /*4360*/  FADD.FTZ R113, R132, -R113 ;  /* 0x8000007184717221 */ /* 0x000fe20000010000 */
[----:B------:R-:W-:-:S02]  /*4370*/  FSEL R106, R105, RZ, P3 ;  /* 0x000000ff696a7208 */ /* 0x000fc40001800000 */
[----:B------:R-:W-:Y:S01]  /*4380*/  LOP3.LUT P2, RZ, R117, 0xff00, RZ, 0xc0, !PT ;  /* 0x0000ff0075ff7812 */ /* 0x000fe2000784c0ff */
[----:B------:R-:W-:Y:S01]  /*4390*/  FFMA.FTZ R96, R131, R113, R88 ;  /* 0x0000007183607223 */ /* 0x000fe20000010058 */
[----:B------:R-:W-:Y:S01]  /*43a0*/  FSEL R110, R105, RZ, P6 ;  /* 0x000000ff696e7208 */ /* 0x000fe20003000000 */
[----:B------:R-:W-:Y:S01]  /*43b0*/  FMUL.FTZ R105, R97, UR13 ;  /* 0x0000000d61697c20 */ /* 0x000fe20008410000 */
[----:B------:R-:W-:Y:S02]  /*43c0*/  LOP3.LUT P3, RZ, R116, 0xff0000, RZ, 0xc0, !PT ;  /* 0x00ff000074ff7812 */ /* 0x000fe4000786c0ff */
[----:B------:R-:W-:Y:S02]  /*43d0*/  LOP3.LUT P6, RZ, R174, 0xff0000, RZ, 0xc0, !PT ;  /* 0x00ff0000aeff7812 */ /* 0x000fe400078cc0ff */
[----:B------:R-:W-:Y:S02]  /*43e0*/  F2FP.BF16.F32.PACK_AB R106, R109, R106 ;  /* 0x0000006a6d6a723e */ /* 0x000fe400000010ff */
[----:B0-----:R-:W-:Y:S01]  /*43f0*/  FSEL R115, R108, RZ, P2 ;  /* 0x000000ff6c737208 */ /* 0x001fe20001000000 */
[----:B------:R-:W-:Y:S01]  /*4400*/  FMUL.FTZ R108, R99, UR13 ;  /* 0x0000000d636c7c20 */ /* 0x000fe20008410000 */
[----:B------:R-:W-:-:S02]  /*4410*/  FSEL R109, R104, RZ, P3 ;  /* 0x000000ff686d7208 */ /* 0x000fc40001800000 */
[----:B------:R-:W-:Y:S01]  /*4420*/  FSEL R114, R104, RZ, P6 ;  /* 0x000000ff68727208 */ /* 0x000fe20003000000 */
[----:B------:R-:W-:Y:S01]  /*4430*/  FMUL.FTZ R104, R96, UR13 ;  /* 0x0000000d60687c20 */ /* 0x000fe20008410000 */
[----:B------:R-:W-:Y:S02]  /*4440*/  LOP3.LUT P2, RZ, R116, 0xff000000, RZ, 0xc0, !PT ;  /* 0xff00000074ff7812 */ /* 0x000fe4000784c0ff */
[----:B------:R-:W-:Y:S02]  /*4450*/  LOP3.LUT P3, RZ, R174, 0xff000000, RZ, 0xc0, !PT ;  /* 0xff000000aeff7812 */ /* 0x000fe4000786c0ff */
[----:B------:R-:W-:Y:S02]  /*4460*/  LOP3.LUT P6, RZ, R116, 0xff00, RZ, 0xc0, !PT ;  /* 0x0000ff0074ff7812 */ /* 0x000fe400078cc0ff */
[C---:B------:R-:W-:Y:S02]  /*4470*/  FSEL R120, R108.reuse, RZ, P2 ;  /* 0x000000ff6c787208 */ /* 0x040fe40001000000 */
[----:B------:R-:W-:-:S02]  /*4480*/  FSEL R121, R108, RZ, P3 ;  /* 0x000000ff6c797208 */ /* 0x000fc40001800000 */
[----:B------:R-:W-:Y:S02]  /*4490*/  FSEL R113, R105, RZ, P6 ;  /* 0x000000ff69717208 */ /* 0x000fe40003000000 */
[C---:B------:R-:W-:Y:S02]  /*44a0*/  LOP3.LUT P2, RZ, R174.reuse, 0xff00, RZ, 0xc0, !PT ;  /* 0x0000ff00aeff7812 */ /* 0x040fe4000784c0ff */
        /* <DEDUP_REMOVED lines=12> */
.L_x_1252:
[-CC-:B-1----:R-:W-:Y:S01]  /*4570*/  FFMA.FTZ R106, R165, R112.reuse, R113.reuse ;  /* 0x00000070a56a7223 */ /* 0x182fe20000010071 */
[-CC-:B------:R-:W-:Y:S01]  /*4580*/  FFMA.FTZ R110, R168, R112.reuse, R113.reuse ;  /* 0x00000070a86e7223 */ /* 0x180fe20000010071 */
[----:B------:R-:W-:Y:S01]  /*4590*/  LOP3.LUT P3, RZ, R117, 0xff0000, RZ, 0xc0, !PT ;  /* 0x00ff000075ff7812 */ /* 0x000fe2000786c0ff */
[-CC-:B------:R-:W-:Y:S01]  /*45a0*/  FFMA.FTZ R107, R163, R112.reuse, R113.reuse ;  /* 0x00000070a36b7223 */ /* 0x180fe20000010071 */
[----:B------:R-:W-:Y:S01]  /*45b0*/  FADD.FTZ R108, R135, -R106 ;  /* 0x8000006a876c7221 */ /* 0x000fe20000010000 */
[----:B------:R-:W-:Y:S01]  /*45c0*/  FADD.FTZ R110, R139, -R110 ;  /* 0x8000006e8b6e7221 */ /* 0x000fe20000010000 */
[----:B------:R-:W-:Y:S01]  /*45d0*/  LOP3.LUT P6, RZ, R175, 0xff0000, RZ, 0xc0, !PT ;  /* 0x00ff0000afff7812 */ /* 0x000fe200078cc0ff */
[----:B------:R-:W-:Y:S01]  /*45e0*/  FFMA.FTZ R109, R166, R112, R113 ;  /* 0x00000070a66d7223 */ /* 0x000fe20000010071 */
[C---:B-----5:R-:W-:Y:S01]  /*45f0*/  FFMA.FTZ R108, R131.reuse, R108, R94 ;  /* 0x0000006c836c7223 */ /* 0x060fe2000001005e */
[----:B------:R-:W-:Y:S01]  /*4600*/  FFMA.FTZ R110, R131, R110, R95 ;  /* 0x0000006e836e7223 */ /* 0x000fe2000001005f */
[-C--:B------:R-:W-:Y:S01]  /*4610*/  FFMA.FTZ R106, R164, R112.reuse, R113 ;  /* 0x00000070a46a7223 */ /* 0x080fe20000010071 */
[----:B------:R-:W-:Y:S01]  /*4620*/  ISETP.GE.U32.AND P2, PT, R116, RZ, PT ;  /* 0x000000ff7400720c */ /* 0x000fe20003f46070 */
[----:B------:R-:W-:Y:S01]  /*4630*/  FMUL.FTZ R108, R108, UR13 ;  /* 0x0000000d6c6c7c20 */ /* 0x000fe20008410000 */
[----:B0-----:R-:W-:Y:S01]  /*4640*/  FMUL.FTZ R115, R110, UR13 ;  /* 0x0000000d6e737c20 */ /* 0x001fe20008410000 */
[----:B------:R-:W-:Y:S01]  /*4650*/  FADD.FTZ R110, R138, -R109 ;  /* 0x8000006d8a6e7221 */ /* 0x000fe20000010000 */
[-CC-:B------:R-:W-:Y:S01]  /*4660*/  FFMA.FTZ R104, R161, R112.reuse, R113.reuse ;  /* 0x00000070a1687223 */ /* 0x180fe20000010071 */
[----:B------:R-:W-:Y:S01]  /*4670*/  FFMA.FTZ R105, R162, R112, R113 ;  /* 0x00000070a2697223 */ /* 0x000fe20000010071 */
[C---:B------:R-:W-:Y:S01]  /*4680*/  FSEL R111, R108.reuse, RZ, P3 ;  /* 0x000000ff6c6f7208 */ /* 0x040fe20001800000 */
[----:B------:R-:W-:Y:S01]  /*4690*/  FADD.FTZ R106, R137, -R106 ;  /* 0x8000006a896a7221 */ /* 0x000fe20000010000 */
[----:B------:R-:W-:Y:S01]  /*46a0*/  FSEL R114, R108, RZ, P6 ;  /* 0x000000ff6c727208 */ /* 0x000fe20003000000 */
[----:B------:R-:W-:Y:S01]  /*46b0*/  FADD.FTZ R108, R134, -R107 ;  /* 0x8000006b866c7221 */ /* 0x000fe20000010000 */
[----:B------:R-:W-:Y:S01]  /*46c0*/  ISETP.GE.U32.AND.EX P2, PT, R117, 0x1000000, PT, P2 ;  /* 0x010000007500780c */ /* 0x000fe20003f46120 */
[C---:B------:R-:W-:Y:S01]  /*46d0*/  FFMA.FTZ R110, R131.reuse, R110, R93 ;  /* 0x0000006e836e7223 */ /* 0x040fe2000001005d */
[----:B------:R-:W-:Y:S01]  /*46e0*/  ISETP.GE.U32.AND P3, PT, R174, RZ, PT ;  /* 0x000000ffae00720c */ /* 0x000fe20003f66070 */
[----:B------:R-:W-:Y:S01]  /*46f0*/  FFMA.FTZ R108, R131, R108, R92 ;  /* 0x0000006c836c7223 */ /* 0x000fe2000001005c */
[----:B------:R-:W-:Y:S01]  /*4700*/  LOP3.LUT P6, RZ, R175, 0xff, RZ, 0xc0, !PT ;  /* 0x000000ffafff7812 */ /* 0x000fe200078cc0ff */
[----:B------:R-:W-:Y:S01]  /*4710*/  FADD.FTZ R107, R133, -R104 ;  /* 0x80000068856b7221 */ /* 0x000fe20000010000 */
[----:B------:R-:W-:Y:S01]  /*4720*/  FFMA.FTZ R113, R153, R112, R113 ;  /* 0x0000007099717223 */ /* 0x000fe20000010071 */
[----:B------:R-:W-:Y:S01]  /*4730*/  FMUL.FTZ R109, R108, UR13 ;  /* 0x0000000d6c6d7c20 */ /* 0x000fe20008410000 */
[----:B------:R-:W-:Y:S01]  /*4740*/  FSEL R120, R115, RZ, P2 ;  /* 0x000000ff73787208 */ /* 0x000fe20001000000 */
[----:B------:R-:W-:Y:S01]  /*4750*/  FADD.FTZ R104, R136, -R105 ;  /* 0x8000006988687221 */ /* 0x000fe20000010000 */
[----:B------:R-:W-:Y:S01]  /*4760*/  ISETP.GE.U32.AND.EX P3, PT, R175, 0x1000000, PT, P3 ;  /* 0x01000000af00780c */ /* 0x000fe20003f66130 */
[----:B------:R-:W-:Y:S01]  /*4770*/  FMUL.FTZ R112, R110, UR13 ;  /* 0x0000000d6e707c20 */ /* 0x000fe20008410000 */
[----:B------:R-:W-:Y:S01]  /*4780*/  FFMA.FTZ R108, R131, R106, R91 ;  /* 0x0000006a836c7223 */ /* 0x000fe2000001005b */
[----:B------:R-:W-:Y:S01]  /*4790*/  LOP3.LUT P2, RZ, R175, 0xff00, RZ, 0xc0, !PT ;  /* 0x0000ff00afff7812 */ /* 0x000fe2000784c0ff */
[----:B------:R-:W-:Y:S01]  /*47a0*/  FFMA.FTZ R105, R131, R107, R90 ;  /* 0x0000006b83697223 */ /* 0x000fe2000001005a */
[----:B------:R-:W-:Y:S01]  /*47b0*/  FSEL R106, R109, RZ, P6 ;  /* 0x000000ff6d6a7208 */ /* 0x000fe20003000000 */
[----:B------:R-:W-:Y:S01]  /*47c0*/  FFMA.FTZ R104, R131, R104, R89 ;  /* 0x0000006883687223 */ /* 0x000fe20000010059 */
        /* <DEDUP_REMOVED lines=8> */
[----:B------:R-:W-:Y:S01]  /*4850*/  LOP3.LUT P3, RZ, R116, 0xff0000, RZ, 0xc0, !PT ;  /* 0x00ff000074ff7812 */ /* 0x000fe2000786c0ff */
[----:B------:R-:W-:Y:S01]  /*4860*/  FFMA.FTZ R113, R131, R113, R88 ;  /* 0x0000007183717223 */ /* 0x000fe20000010058 */
[----:B------:R-:W-:-:S02]  /*4870*/  FSEL R110, R109, RZ, P6 ;  /* 0x000000ff6d6e7208 */ /* 0x000fc40003000000 */
[----:B------:R-:W-:Y:S01]  /*4880*/  LOP3.LUT P6, RZ, R174, 0xff0000, RZ, 0xc0, !PT ;  /* 0x00ff0000aeff7812 */ /* 0x000fe200078cc0ff */
[----:B------:R-:W-:Y:S01]  /*4890*/  FMUL.FTZ R113, R113, UR13 ;  /* 0x0000000d71717c20 */ /* 0x000fe20008410000 */
[----:B------:R-:W-:Y:S02]  /*48a0*/  FSEL R121, R112, RZ, P2 ;  /* 0x000000ff70797208 */ /* 0x000fe40001000000 */
[C---:B------:R-:W-:Y:S02]  /*48b0*/  FSEL R109, R105.reuse, RZ, P3 ;  /* 0x000000ff696d7208 */ /* 0x040fe40001800000 */
[----:B------:R-:W-:Y:S02]  /*48c0*/  LOP3.LUT P2, RZ, R116, 0xff000000, RZ, 0xc0, !PT ;  /* 0xff00000074ff7812 */ /* 0x000fe4000784c0ff */
[----:B------:R-:W-:Y:S02]  /*48d0*/  FSEL R105, R105, RZ, P6 ;  /* 0x000000ff69697208 */ /* 0x000fe40003000000 */
[----:B------:R-:W-:-:S02]  /*48e0*/  LOP3.LUT P3, RZ, R174, 0xff000000, RZ, 0xc0, !PT ;  /* 0xff000000aeff7812 */ /* 0x000fc4000786c0ff */
[----:B------:R-:W-:Y:S02]  /*48f0*/  LOP3.LUT P6, RZ, R116, 0xff00, RZ, 0xc0, !PT ;  /* 0x0000ff0074ff7812 */ /* 0x000fe400078cc0ff */
[----:B------:R-:W-:Y:S02]  /*4900*/  F2FP.BF16.F32.PACK_AB R107, R107, R114 ;  /* 0x000000726b6b723e */ /* 0x000fe400000010ff */
[----:B------:R-:W-:Y:S02]  /*4910*/  F2FP.BF16.F32.PACK_AB R106, R115, R106 ;  /* 0x0000006a736a723e */ /* 0x000fe400000010ff */
[----:B------:R-:W-:Y:S02]  /*4920*/  FSEL R112, R108, RZ, P2 ;  /* 0x000000ff6c707208 */ /* 0x000fe40001000000 */
[----:B------:R-:W-:Y:S02]  /*4930*/  LOP3.LUT P2, RZ, R174, 0xff00, RZ, 0xc0, !PT ;  /* 0x0000ff00aeff7812 */ /* 0x000fe4000784c0ff */
[----:B------:R-:W-:-:S02]  /*4940*/  FSEL R114, R108, RZ, P3 ;  /* 0x000000ff6c727208 */ /* 0x000fc40001800000 */
        /* <DEDUP_REMOVED lines=13> */
.L_x_1251:
        /* <DEDUP_REMOVED lines=12> */
[--C-:B------:R-:W-:Y:S01]  /*4ae0*/  FFMA.FTZ R99, R162, R112, R113.reuse ;  /* 0x00000070a2637223 */ /* 0x100fe20000010071 */
[----:B-----5:R-:W-:Y:S01]  /*4af0*/  FMUL.FTZ R103, R131, R102 ;  /* 0x0000006683677220 */ /* 0x020fe20000410000 */
[----:B------:R-:W-:Y:S01]  /*4b00*/  FFMA.FTZ R113, R153, R112, R113 ;  /* 0x0000007099717223 */ /* 0x000fe20000010071 */
[----:B------:R-:W-:Y:S01]  /*4b10*/  FMUL.FTZ R102, R131, R96 ;  /* 0x0000006083667220 */ /* 0x000fe20000410000 */
[----:B------:R-:W-:Y:S01]  /*4b20*/  ISETP.GE.U32.AND P2, PT, R116, RZ, PT ;  /* 0x000000ff7400720c */ /* 0x000fe20003f46070 */
[----:B------:R-:W-:Y:S01]  /*4b30*/  FADD.FTZ R112, R138, -R105 ;  /* 0x800000698a707221 */ /* 0x000fe20000010000 */
[----:B------:R-:W-:Y:S01]  /*4b40*/  FMUL.FTZ R97, R103, UR13 ;  /* 0x0000000d67617c20 */ /* 0x000fe20008410000 */
[----:B------:R-:W-:Y:S01]  /*4b50*/  FMUL.FTZ R96, R102, UR13 ;  /* 0x0000000d66607c20 */ /* 0x000fe20008410000 */
[----:B------:R-:W-:Y:S01]  /*4b60*/  FADD.FTZ R108, R134, -R101 ;  /* 0x80000065866c7221 */ /* 0x000fe20000010000 */
[----:B------:R-:W-:Y:S01]  /*4b70*/  ISETP.GE.U32.AND.EX P2, PT, R117, 0x1000000, PT, P2 ;  /* 0x010000007500780c */ /* 0x000fe20003f46120 */
[----:B------:R-:W-:Y:S01]  /*4b80*/  FMUL.FTZ R101, R131, R112 ;  /* 0x0000007083657220 */ /* 0x000fe20000410000 */
[----:B------:R-:W-:Y:S01]  /*4b90*/  LOP3.LUT P6, RZ, R117, 0xff0000, RZ, 0xc0, !PT ;  /* 0x00ff000075ff7812 */ /* 0x000fe200078cc0ff */
[----:B0-----:R-:W-:Y:S01]  /*4ba0*/  FADD.FTZ R114, R137, -R100 ;  /* 0x8000006489727221 */ /* 0x001fe20000010000 */
[----:B------:R-:W-:Y:S01]  /*4bb0*/  ISETP.GE.U32.AND P3, PT, R174, RZ, PT ;  /* 0x000000ffae00720c */ /* 0x000fe20003f66070 */
[----:B------:R-:W-:Y:S01]  /*4bc0*/  FMUL.FTZ R100, R131, R108 ;  /* 0x0000006c83647220 */ /* 0x000fe20000410000 */
[----:B------:R-:W-:Y:S01]  /*4bd0*/  FSEL R104, R97, RZ, P2 ;  /* 0x000000ff61687208 */ /* 0x000fe20001000000 */
[----:B------:R-:W-:Y:S01]  /*4be0*/  FMUL.FTZ R108, R101, UR13 ;  /* 0x0000000d656c7c20 */ /* 0x000fe20008410000 */
[----:B------:R-:W-:Y:S01]  /*4bf0*/  FSEL R111, R96, RZ, P6 ;  /* 0x000000ff606f7208 */ /* 0x000fe20003000000 */
[----:B------:R-:W-:Y:S01]  /*4c00*/  FADD.FTZ R98, R133, -R98 ;  /* 0x8000006285627221 */ /* 0x000fe20000010000 */
[C---:B------:R-:W-:Y:S01]  /*4c10*/  ISETP.GE.U32.AND.EX P3, PT, R175.reuse, 0x1000000, PT, P3 ;  /* 0x01000000af00780c */ /* 0x040fe20003f66130 */
[----:B------:R-:W-:Y:S01]  /*4c20*/  FADD.FTZ R106, R136, -R99 ;  /* 0x80000063886a7221 */ /* 0x000fe20000010000 */
[C---:B------:R-:W-:Y:S01]  /*4c30*/  LOP3.LUT P2, RZ, R175.reuse, 0xff0000, RZ, 0xc0, !PT ;  /* 0x00ff0000afff7812 */ /* 0x040fe2000784c0ff */
[----:B------:R-:W-:Y:S01]  /*4c40*/  FMUL.FTZ R105, R100, UR13 ;  /* 0x0000000d64697c20 */ /* 0x000fe20008410000 */
[----:B------:R-:W-:Y:S01]  /*4c50*/  LOP3.LUT P6, RZ, R175, 0xff00, RZ, 0xc0, !PT ;  /* 0x0000ff00afff7812 */ /* 0x000fe200078cc0ff */
[----:B------:R-:W-:Y:S01]  /*4c60*/  FMUL.FTZ R98, R131, R98 ;  /* 0x0000006283627220 */ /* 0x000fe20000410000 */
[----:B------:R-:W-:Y:S01]  /*4c70*/  FSEL R110, R97, RZ, P3 ;  /* 0x000000ff616e7208 */ /* 0x000fe20001800000 */
[C---:B------:R-:W-:Y:S01]  /*4c80*/  FMUL.FTZ R97, R131.reuse, R106 ;  /* 0x0000006a83617220 */ /* 0x040fe20000410000 */
[----:B------:R-:W-:Y:S01]  /*4c90*/  FSEL R107, R96, RZ, P2 ;  /* 0x000000ff606b7208 */ /* 0x000fe20001000000 */
[----:B------:R-:W-:Y:S01]  /*4ca0*/  FMUL.FTZ R99, R131, R114 ;  /* 0x0000007283637220 */ /* 0x000fe20000410000 */
[----:B------:R-:W-:Y:S01]  /*4cb0*/  FSEL R109, R108, RZ, P6 ;  /* 0x000000ff6c6d7208 */ /* 0x000fe20003000000 */
[----:B------:R-:W-:Y:S01]  /*4cc0*/  FADD.FTZ R112, R132, -R113 ;  /* 0x8000007184707221 */ /* 0x000fe20000010000 */
[----:B------:R-:W-:-:S02]  /*4cd0*/  LOP3.LUT P3, RZ, R175, 0xff, RZ, 0xc0, !PT ;  /* 0x000000ffafff7812 */ /* 0x000fc4000786c0ff */
[----:B------:R-:W-:Y:S01]  /*4ce0*/  LOP3.LUT P6, RZ, R117, 0xff, RZ, 0xc0, !PT ;  /* 0x000000ff75ff7812 */ /* 0x000fe200078cc0ff */
[----:B------:R-:W-:Y:S01]  /*4cf0*/  FMUL.FTZ R96, R131, R112 ;  /* 0x0000007083607220 */ /* 0x000fe20000410000 */
[----:B------:R-:W-:Y:S02]  /*4d00*/  F2FP.BF16.F32.PACK_AB R107, R110, R107 ;  /* 0x0000006b6e6b723e */ /* 0x000fe400000010ff */
[----:B------:R-:W-:Y:S01]  /*4d10*/  F2FP.BF16.F32.PACK_AB R111, R104, R111 ;  /* 0x0000006f686f723e */ /* 0x000fe200000010ff */
[----:B------:R-:W-:Y:S01]  /*4d20*/  FMUL.FTZ R104, R98, UR13 ;  /* 0x0000000d62687c20 */ /* 0x000fe20008410000 */
[----:B------:R-:W-:Y:S02]  /*4d30*/  FSEL R106, R105, RZ, P3 ;  /* 0x000000ff696a7208 */ /* 0x000fe40001800000 */
[----:B------:R-:W-:Y:S02]  /*4d40*/  LOP3.LUT P2, RZ, R117, 0xff00, RZ, 0xc0, !PT ;  /* 0x0000ff0075ff7812 */ /* 0x000fe4000784c0ff */
[----:B------:R-:W-:Y:S01]  /*4d50*/  FSEL R110, R105, RZ, P6 ;  /* 0x000000ff696e7208 */ /* 0x000fe20003000000 */
[----:B------:R-:W-:Y:S01]  /*4d60*/  FMUL.FTZ R105, R97, UR13 ;  /* 0x0000000d61697c20 */ /* 0x000fe20008410000 */
[----:B------:R-:W-:-:S02]  /*4d70*/  LOP3.LUT P3, RZ, R116, 0xff0000, RZ, 0xc0, !PT ;  /* 0x00ff000074ff7812 */ /* 0x000fc4000786c0ff */
[----:B------:R-:W-:Y:S02]  /*4d80*/  LOP3.LUT P6, RZ, R174, 0xff0000, RZ, 0xc0, !PT ;  /* 0x00ff0000aeff7812 */ /* 0x000fe400078cc0ff */
[----:B------:R-:W-:Y:S02]  /*4d90*/  F2FP.BF16.F32.PACK_AB R106, R109, R106 ;  /* 0x0000006a6d6a723e */ /* 0x000fe400000010ff */
[----:B------:R-:W-:Y:S01]  /*4da0*/  FSEL R115, R108, RZ, P2 ;  /* 0x000000ff6c737208 */ /* 0x000fe20001000000 */
[----:B------:R-:W-:Y:S01]  /*4db0*/  FMUL.FTZ R108, R99, UR13 ;  /* 0x0000000d636c7c20 */ /* 0x000fe20008410000 */
[C---:B------:R-:W-:Y:S02]  /*4dc0*/  FSEL R109, R104.reuse, RZ, P3 ;  /* 0x000000ff686d7208 */ /* 0x040fe40001800000 */
[----:B------:R-:W-:Y:S01]  /*4dd0*/  FSEL R114, R104, RZ, P6 ;  /* 0x000000ff68727208 */ /* 0x000fe20003000000 */
[----:B------:R-:W-:Y:S01]  /*4de0*/  FMUL.FTZ R104, R96, UR13 ;  /* 0x0000000d60687c20 */ /* 0x000fe20008410000 */
        /* <DEDUP_REMOVED lines=9> */
[----:B------:R-:W-:Y:S02]  /*4e80*/  F2FP.BF16.F32.PACK_AB R110, R115, R110 ;  /* 0x0000006e736e723e */ /* 0x000fe400000010ff */
        /* <DEDUP_REMOVED lines=8> */
.L_x_1254:
[-CC-:B------:R-:W-:Y:S01]  /*4f10*/  FFMA.FTZ R106, R165, R112.reuse, R113.reuse ;  /* 0x00000070a56a7223 */ /* 0x180fe20000010071 */
[-CC-:B------:R-:W-:Y:S01]  /*4f20*/  FFMA.FTZ R110, R168, R112.reuse, R113.reuse ;  /* 0x00000070a86e7223 */ /* 0x180fe20000010071 */
[-CC-:B------:R-:W-:Y:S01]  /*4f30*/  FFMA.FTZ R107, R163, R112.reuse, R113.reuse ;  /* 0x00000070a36b7223 */ /* 0x180fe20000010071 */
[-CC-:B------:R-:W-:Y:S01]  /*4f40*/  FFMA.FTZ R109, R166, R112.reuse, R113.reuse ;  /* 0x00000070a66d7223 */ /* 0x180fe20000010071 */
[----:B------:R-:W-:Y:S01]  /*4f50*/  FADD.FTZ R108, R135, -R106 ;  /* 0x8000006a876c7221 */ /* 0x000fe20000010000 */
[-CC-:B------:R-:W-:Y:S01]  /*4f60*/  FFMA.FTZ R104, R161, R112.reuse, R113.reuse ;  /* 0x00000070a1687223 */ /* 0x180fe20000010071 */
[-CC-:B------:R-:W-:Y:S01]  /*4f70*/  FFMA.FTZ R106, R164, R112.reuse, R113.reuse ;  /* 0x00000070a46a7223 */ /* 0x180fe20000010071 */
[--C-:B------:R-:W-:Y:S01]  /*4f80*/  FFMA.FTZ R105, R162, R112, R113.reuse ;  /* 0x00000070a2697223 */ /* 0x100fe20000010071 */
[----:B------:R-:W-:Y:S01]  /*4f90*/  FADD.FTZ R110, R139, -R110 ;  /* 0x8000006e8b6e7221 */ /* 0x000fe20000010000 */
[----:B-----5:R-:W-:Y:S01]  /*4fa0*/  FMUL.FTZ R108, R131, R108 ;  /* 0x0000006c836c7220 */ /* 0x020fe20000410000 */
[----:B------:R-:W-:Y:S01]  /*4fb0*/  FFMA.FTZ R113, R153, R112, R113 ;  /* 0x0000007099717223 */ /* 0x000fe20000010071 */
[----:B------:R-:W-:Y:S01]  /*4fc0*/  FADD.FTZ R112, R134, -R107 ;  /* 0x8000006b86707221 */ /* 0x000fe20000010000 */
[----:B------:R-:W-:Y:S01]  /*4fd0*/  FMUL.FTZ R110, R131, R110 ;  /* 0x0000006e836e7220 */ /* 0x000fe20000410000 */
[----:B------:R-:W-:Y:S01]  /*4fe0*/  FMUL.FTZ R108, R108, UR13 ;  /* 0x0000000d6c6c7c20 */ /* 0x000fe20008410000 */
[----:B------:R-:W-:Y:S01]  /*4ff0*/  ISETP.GE.U32.AND P2, PT, R116, RZ, PT ;  /* 0x000000ff7400720c */ /* 0x000fe20003f46070 */
[----:B0-----:R-:W-:Y:S01]  /*5000*/  FADD.FTZ R114, R138, -R109 ;  /* 0x8000006d8a727221 */ /* 0x001fe20000010000 */
[----:B------:R-:W-:Y:S01]  /*5010*/  LOP3.LUT P3, RZ, R117, 0xff0000, RZ, 0xc0, !PT ;  /* 0x00ff000075ff7812 */ /* 0x000fe2000786c0ff */
[----:B------:R-:W-:Y:S01]  /*5020*/  FMUL.FTZ R112, R131, R112 ;  /* 0x0000007083707220 */ /* 0x000fe20000410000 */
[----:B------:R-:W-:Y:S01]  /*5030*/  LOP3.LUT P6, RZ, R175, 0xff0000, RZ, 0xc0, !PT ;  /* 0x00ff0000afff7812 */ /* 0x000fe200078cc0ff */
[----:B------:R-:W-:Y:S01]  /*5040*/  FMUL.FTZ R120, R110, UR13 ;  /* 0x0000000d6e787c20 */ /* 0x000fe20008410000 */
[----:B------:R-:W-:Y:S01]  /*5050*/  FADD.FTZ R110, R137, -R106 ;  /* 0x8000006a896e7221 */ /* 0x000fe20000010000 */
[----:B------:R-:W-:Y:S01]  /*5060*/  ISETP.GE.U32.AND.EX P2, PT, R117, 0x1000000, PT, P2 ;  /* 0x010000007500780c */ /* 0x000fe20003f46120 */
[----:B------:R-:W-:Y:S01]  /*5070*/  FADD.FTZ R106, R136, -R105 ;  /* 0x80000069886a7221 */ /* 0x000fe20000010000 */
[C---:B------:R-:W-:Y:S01]  /*5080*/  FSEL R111, R108.reuse, RZ, P3 ;  /* 0x000000ff6c6f7208 */ /* 0x040fe20001800000 */
[----:B------:R-:W-:Y:S01]  /*5090*/  FMUL.FTZ R114, R131, R114 ;  /* 0x0000007283727220 */ /* 0x000fe20000410000 */
[----:B------:R-:W-:Y:S01]  /*50a0*/  FSEL R115, R108, RZ, P6 ;  /* 0x000000ff6c737208 */ /* 0x000fe20003000000 */
[----:B------:R-:W-:Y:S01]  /*50b0*/  FMUL.FTZ R112, R112, UR13 ;  /* 0x0000000d70707c20 */ /* 0x000fe20008410000 */
[----:B------:R-:W-:Y:S01]  /*50c0*/  ISETP.GE.U32.AND P3, PT, R174, RZ, PT ;  /* 0x000000ffae00720c */ /* 0x000fe20003f66070 */
[----:B------:R-:W-:Y:S01]  /*50d0*/  FADD.FTZ R108, R133, -R104 ;  /* 0x80000068856c7221 */ /* 0x000fe20000010000 */
[----:B------:R-:W-:Y:S01]  /*50e0*/  LOP3.LUT P6, RZ, R175, 0xff, RZ, 0xc0, !PT ;  /* 0x000000ffafff7812 */ /* 0x000fe200078cc0ff */
[----:B------:R-:W-:Y:S01]  /*50f0*/  FMUL.FTZ R114, R114, UR13 ;  /* 0x0000000d72727c20 */ /* 0x000fe20008410000 */
[----:B------:R-:W-:Y:S01]  /*5100*/  FSEL R122, R120, RZ, P2 ;  /* 0x000000ff787a7208 */ /* 0x000fe20001000000 */
[----:B------:R-:W-:Y:S01]  /*5110*/  FMUL.FTZ R105, R131, R106 ;  /* 0x0000006a83697220 */ /* 0x000fe20000410000 */
[----:B------:R-:W-:Y:S01]  /*5120*/  LOP3.LUT P2, RZ, R175, 0xff00, RZ, 0xc0, !PT ;  /* 0x0000ff00afff7812 */ /* 0x000fe2000784c0ff */
[----:B------:R-:W-:Y:S01]  /*5130*/  FMUL.FTZ R108, R131, R108 ;  /* 0x0000006c836c7220 */ /* 0x000fe20000410000 */
[----:B------:R-:W-:Y:S01]  /*5140*/  ISETP.GE.U32.AND.EX P3, PT, R175, 0x1000000, PT, P3 ;  /* 0x01000000af00780c */ /* 0x000fe20003f66130 */
[----:B------:R-:W-:Y:S01]  /*5150*/  FMUL.FTZ R110, R131, R110 ;  /* 0x0000006e836e7220 */ /* 0x000fe20000410000 */
[----:B------:R-:W-:Y:S01]  /*5160*/  FSEL R106, R112, RZ, P6 ;  /* 0x000000ff706a7208 */ /* 0x000fe20003000000 */
[----:B------:R-:W-:Y:S01]  /*5170*/  FMUL.FTZ R108, R108, UR13 ;  /* 0x0000000d6c6c7c20 */ /* 0x000fe20008410000 */
[----:B------:R-:W-:Y:S01]  /*5180*/  LOP3.LUT P6, RZ, R117, 0xff, RZ, 0xc0, !PT ;  /* 0x000000ff75ff7812 */ /* 0x000fe200078cc0ff */
[----:B------:R-:W-:Y:S01]  /*5190*/  FADD.FTZ R104, R132, -R113 ;  /* 0x8000007184687221 */ /* 0x000fe20000010000 */
[----:B------:R-:W-:Y:S01]  /*51a0*/  FSEL R120, R120, RZ, P3 ;  /* 0x000000ff78787208 */ /* 0x000fe20001800000 */
[----:B------:R-:W-:Y:S01]  /*51b0*/  FMUL.FTZ R110, R110, UR13 ;  /* 0x0000000d6e6e7c20 */ /* 0x000fe20008410000 */
[----:B------:R-:W-:Y:S01]  /*51c0*/  FSEL R109, R114, RZ, P2 ;  /* 0x000000ff726d7208 */ /* 0x000fe20001000000 */
        /* <DEDUP_REMOVED lines=8> */
[----:B------:R-:W-:Y:S02]  /*5250*/  F2FP.BF16.F32.PACK_AB R106, R109, R106 ;  /* 0x0000006a6d6a723e */ /* 0x000fe400000010ff */
[----:B------:R-:W-:Y:S02]  /*5260*/  FSEL R115, R114, RZ, P2 ;  /* 0x000000ff72737208 */ /* 0x000fe40001000000 */
[----:B------:R-:W-:-:S02]  /*5270*/  FSEL R109, R108, RZ, P3 ;  /* 0x000000ff6c6d7208 */ /* 0x000fc40001800000 */
[----:B------:R-:W-:Y:S02]  /*5280*/  FSEL R114, R108, RZ, P6 ;  /* 0x000000ff6c727208 */ /* 0x000fe40003000000 */
        /* <DEDUP_REMOVED lines=19> */
.L_x_1250:
        /* <DEDUP_REMOVED lines=17> */
[----:B------:R-:W-:Y:S01]  /*54d0*/  FFMA.FTZ R113, R166, R112, R113 ;  /* 0x00000070a6717223 */ /* 0x000fe20000010071 */
[----:B------:R-:W-:Y:S01]  /*54e0*/  FADD.FTZ R98, R136, -R99 ;  /* 0x8000006388627221 */ /* 0x000fe20000010000 */
[----:B------:R-:W-:Y:S01]  /*54f0*/  FADD.FTZ R99, R133, -R96 ;  /* 0x8000006085637221 */ /* 0x000fe20000010000 */
[----:B------:R-:W-:Y:S01]  /*5500*/  FADD.FTZ R100, R137, -R100 ;  /* 0x8000006489647221 */ /* 0x000fe20000010000 */
[----:B------:R-:W-:Y:S01]  /*5510*/  FADD.FTZ R101, R134, -R101 ;  /* 0x8000006586657221 */ /* 0x000fe20000010000 */
[C---:B-----5:R-:W-:Y:S01]  /*5520*/  FFMA.FTZ R103, R131.reuse, R102, R95 ;  /* 0x0000006683677223 */ /* 0x060fe2000001005f */
[C---:B------:R-:W-:Y:S01]  /*5530*/  FFMA.FTZ R96, R131.reuse, R97, R88 ;  /* 0x0000006183607223 */ /* 0x040fe20000010058 */
[----:B------:R-:W-:Y:S01]  /*5540*/  ISETP.GE.U32.AND P2, PT, R116, RZ, PT ;  /* 0x000000ff7400720c */ /* 0x000fe20003f46070 */
[----:B------:R-:W-:Y:S01]  /*5550*/  FADD.FTZ R108, R138, -R113 ;  /* 0x800000718a6c7221 */ /* 0x000fe20000010000 */
[C---:B------:R-:W-:Y:S01]  /*5560*/  FFMA.FTZ R97, R131.reuse, R98, R89 ;  /* 0x0000006283617223 */ /* 0x040fe20000010059 */
[C---:B------:R-:W-:Y:S01]  /*5570*/  FFMA.FTZ R98, R131.reuse, R99, R90 ;  /* 0x0000006383627223 */ /* 0x040fe2000001005a */
[C---:B------:R-:W-:Y:S01]  /*5580*/  FFMA.FTZ R102, R131.reuse, R109, R94 ;  /* 0x0000006d83667223 */ /* 0x040fe2000001005e */
[C---:B------:R-:W-:Y:S01]  /*5590*/  FFMA.FTZ R99, R131.reuse, R100, R91 ;  /* 0x0000006483637223 */ /* 0x040fe2000001005b */
[----:B------:R-:W-:Y:S01]  /*55a0*/  FFMA.FTZ R100, R131, R101, R92 ;  /* 0x0000006583647223 */ /* 0x000fe2000001005c */
[----:B------:R-:W-:Y:S01]  /*55b0*/  FMUL.FTZ R109, R103, UR13 ;  /* 0x0000000d676d7c20 */ /* 0x000fe20008410000 */
[----:B------:R-:W-:Y:S01]  /*55c0*/  FFMA.FTZ R101, R131, R108, R93 ;  /* 0x0000006c83657223 */ /* 0x000fe2000001005d */
[----:B------:R-:W-:Y:S01]  /*55d0*/  ISETP.GE.U32.AND.EX P2, PT, R117, 0x1000000, PT, P2 ;  /* 0x010000007500780c */ /* 0x000fe20003f46120 */
[----:B------:R-:W-:Y:S01]  /*55e0*/  FMUL.FTZ R108, R96, UR13 ;  /* 0x0000000d606c7c20 */ /* 0x000fe20008410000 */
[----:B------:R-:W-:Y:S01]  /*55f0*/  LOP3.LUT P6, RZ, R116, 0xff, RZ, 0xc0, !PT ;  /* 0x000000ff74ff7812 */ /* 0x000fe200078cc0ff */
        /* <DEDUP_REMOVED lines=8> */
[----:B------:R-:W-:Y:S02]  /*5680*/  LOP3.LUT P6, RZ, R117, 0xff, RZ, 0xc0, !PT ;  /* 0x000000ff75ff7812 */ /* 0x000fe400078cc0ff */
[----:B------:R-:W-:Y:S01]  /*5690*/  FSEL R120, R110, RZ, P3 ;  /* 0x000000ff6e787208 */ /* 0x000fe20001800000 */
[----:B------:R-:W-:Y:S01]  /*56a0*/  FMUL.FTZ R110, R99, UR13 ;  /* 0x0000000d636e7c20 */ /* 0x000fe20008410000 */
[----:B------:R-:W-:Y:S01]  /*56b0*/  FSEL R112, R109, RZ, P2 ;  /* 0x000000ff6d707208 */ /* 0x000fe20001000000 */
[----:B------:R-:W-:Y:S01]  /*56c0*/  FMUL.FTZ R109, R97, UR13 ;  /* 0x0000000d616d7c20 */ /* 0x000fe20008410000 */
[----:B------:R-:W-:Y:S02]  /*56d0*/  LOP3.LUT P2, RZ, R117, 0xff00, RZ, 0xc0, !PT ;  /* 0x0000ff0075ff7812 */ /* 0x000fe4000784c0ff */
[----:B0-----:R-:W-:Y:S02]  /*56e0*/  FSEL R114, R111, RZ, P6 ;  /* 0x000000ff6f727208 */ /* 0x001fe40003000000 */
        /* <DEDUP_REMOVED lines=10> */
.L_x_1256:
[-CC-:B0-----:R-:W-:Y:S01]  /*5790*/  FFMA.FTZ R114, R165, R112.reuse, R113.reuse ;  /* 0x00000070a5727223 */ /* 0x181fe20000010071 */
        /* <DEDUP_REMOVED lines=9> */
[C---:B-----5:R-:W-:Y:S01]  /*5830*/  FFMA.FTZ R123, R131.reuse, R123, R94 ;  /* 0x0000007b837b7223 */ /* 0x060fe2000001005e */
[----:B------:R-:W-:Y:S01]  /*5840*/  FADD.FTZ R115, R134, -R111 ;  /* 0x8000006f86737221 */ /* 0x000fe20000010000 */
[----:B------:R-:W-:Y:S01]  /*5850*/  FADD.FTZ R112, R138, -R121 ;  /* 0x800000798a707221 */ /* 0x000fe20000010000 */
[----:B------:R-:W-:Y:S01]  /*5860*/  FFMA.FTZ R120, R131, R120, R95 ;  /* 0x0000007883787223 */ /* 0x000fe2000001005f */
[----:B------:R-:W-:Y:S01]  /*5870*/  FADD.FTZ R111, R133, -R108 ;  /* 0x8000006c856f7221 */ /* 0x000fe20000010000 */
[----:B------:R-:W-:Y:S01]  /*5880*/  ISETP.GE.U32.AND P2, PT, R116, RZ, PT ;  /* 0x000000ff7400720c */ /* 0x000fe20003f46070 */
[----:B------:R-:W-:Y:S01]  /*5890*/  FMUL.FTZ R123, R123, UR13 ;  /* 0x0000000d7b7b7c20 */ /* 0x000fe20008410000 */
[----:B------:R-:W-:Y:S01]  /*58a0*/  FFMA.FTZ R112, R131, R112, R93 ;  /* 0x0000007083707223 */ /* 0x000fe2000001005d */
[----:B------:R-:W-:Y:S01]  /*58b0*/  LOP3.LUT P3, RZ, R117, 0xff0000, RZ, 0xc0, !PT ;  /* 0x00ff000075ff7812 */ /* 0x000fe2000786c0ff */
[----:B------:R-:W-:Y:S01]  /*58c0*/  FMUL.FTZ R120, R120, UR13 ;  /* 0x0000000d78787c20 */ /* 0x000fe20008410000 */
[----:B------:R-:W-:Y:S01]  /*58d0*/  FADD.FTZ R108, R136, -R109 ;  /* 0x8000006d886c7221 */ /* 0x000fe20000010000 */
[C---:B------:R-:W-:Y:S01]  /*58e0*/  FFMA.FTZ R115, R131.reuse, R115, R92 ;  /* 0x0000007383737223 */ /* 0x040fe2000001005c */
[----:B------:R-:W-:Y:S01]  /*58f0*/  FFMA.FTZ R111, R131, R111, R90 ;  /* 0x0000006f836f7223 */ /* 0x000fe2000001005a */
[----:B------:R-:W-:Y:S01]  /*5900*/  ISETP.GE.U32.AND.EX P2, PT, R117, 0x1000000, PT, P2 ;  /* 0x010000007500780c */ /* 0x000fe20003f46120 */
[----:B------:R-:W-:Y:S01]  /*5910*/  FADD.FTZ R110, R137, -R110 ;  /* 0x8000006e896e7221 */ /* 0x000fe20000010000 */
[----:B------:R-:W-:Y:S01]  /*5920*/  FADD.FTZ R113, R132, -R113 ;  /* 0x8000007184717221 */ /* 0x000fe20000010000 */
[----:B------:R-:W-:Y:S01]  /*5930*/  FSEL R123, R123, RZ, P3 ;  /* 0x000000ff7b7b7208 */ /* 0x000fe20001800000 */
[----:B------:R-:W-:Y:S01]  /*5940*/  FMUL.FTZ R112, R112, UR13 ;  /* 0x0000000d70707c20 */ /* 0x000fe20008410000 */
[----:B------:R-:W-:Y:S01]  /*5950*/  FFMA.FTZ R108, R131, R108, R89 ;  /* 0x0000006c836c7223 */ /* 0x000fe20000010059 */
[----:B------:R-:W-:Y:S01]  /*5960*/  FMUL.FTZ R115, R115, UR13 ;  /* 0x0000000d73737c20 */ /* 0x000fe20008410000 */
[----:B------:R-:W-:Y:S01]  /*5970*/  LOP3.LUT P3, RZ, R117, 0xff00, RZ, 0xc0, !PT ;  /* 0x0000ff0075ff7812 */ /* 0x000fe2000786c0ff */
[----:B------:R-:W-:Y:S01]  /*5980*/  FMUL.FTZ R111, R111, UR13 ;  /* 0x0000000d6f6f7c20 */ /* 0x000fe20008410000 */
[----:B------:R-:W-:Y:S01]  /*5990*/  FSEL R120, R120, RZ, P2 ;  /* 0x000000ff78787208 */ /* 0x000fe20001000000 */
[C---:B------:R-:W-:Y:S01]  /*59a0*/  FFMA.FTZ R110, R131.reuse, R110, R91 ;  /* 0x0000006e836e7223 */ /* 0x040fe2000001005b */
[----:B------:R-:W-:Y:S01]  /*59b0*/  FFMA.FTZ R113, R131, R113, R88 ;  /* 0x0000007183717223 */ /* 0x000fe20000010058 */
[----:B------:R-:W-:Y:S01]  /*59c0*/  LOP3.LUT P6, RZ, R117, 0xff, RZ, 0xc0, !PT ;  /* 0x000000ff75ff7812 */ /* 0x000fe200078cc0ff */
[----:B------:R-:W-:Y:S01]  /*59d0*/  FMUL.FTZ R108, R108, UR13 ;  /* 0x0000000d6c6c7c20 */ /* 0x000fe20008410000 */
[----:B------:R-:W-:Y:S01]  /*59e0*/  LOP3.LUT P2, RZ, R116, 0xff0000, RZ, 0xc0, !PT ;  /* 0x00ff000074ff7812 */ /* 0x000fe2000784c0ff */
[----:B------:R-:W-:Y:S01]  /*59f0*/  FMUL.FTZ R110, R110, UR13 ;  /* 0x0000000d6e6e7c20 */ /* 0x000fe20008410000 */
[----:B------:R-:W-:Y:S01]  /*5a00*/  FSEL R121, R112, RZ, P3 ;  /* 0x000000ff70797208 */ /* 0x000fe20001800000 */
[----:B------:R-:W-:Y:S01]  /*5a10*/  FMUL.FTZ R113, R113, UR13 ;  /* 0x0000000d71717c20 */ /* 0x000fe20008410000 */
[----:B------:R-:W-:-:S02]  /*5a20*/  FSEL R114, R115, RZ, P6 ;  /* 0x000000ff73727208 */ /* 0x000fc40003000000 */
[C---:B------:R-:W-:Y:S02]  /*5a30*/  LOP3.LUT P3, RZ, R116.reuse, 0xff00, RZ, 0xc0, !PT ;  /* 0x0000ff0074ff7812 */ /* 0x040fe4000786c0ff */
        /* <DEDUP_REMOVED lines=11> */
.L_x_1255:
        /* <DEDUP_REMOVED lines=12> */
[----:B------:R-:W-:Y:S01]  /*5bb0*/  FADD.FTZ R96, R132, -R97 ;  /* 0x8000006184607221 */ /* 0x000fe20000010000 */
[----:B------:R-:W-:Y:S01]  /*5bc0*/  FFMA.FTZ R101, R163, R112, R113 ;  /* 0x00000070a3657223 */ /* 0x000fe20000010071 */
[----:B-----5:R-:W-:Y:S01]  /*5bd0*/  FMUL.FTZ R103, R131, R120 ;  /* 0x0000007883677220 */ /* 0x020fe20000410000 */
[----:B------:R-:W-:Y:S01]  /*5be0*/  ISETP.GE.U32.AND P2, PT, R116, RZ, PT ;  /* 0x000000ff7400720c */ /* 0x000fe20003f46070 */
[----:B------:R-:W-:Y:S01]  /*5bf0*/  FADD.FTZ R98, R136, -R99 ;  /* 0x8000006388627221 */ /* 0x000fe20000010000 */
[----:B------:R-:W-:Y:S01]  /*5c00*/  FADD.FTZ R108, R137, -R102 ;  /* 0x80000066896c7221 */ /* 0x000fe20000010000 */
[----:B------:R-:W-:Y:S01]  /*5c10*/  FADD.FTZ R100, R133, -R100 ;  /* 0x8000006485647221 */ /* 0x000fe20000010000 */
[----:B------:R-:W-:Y:S01]  /*5c20*/  FMUL.FTZ R96, R131, R96 ;  /* 0x0000006083607220 */ /* 0x000fe20000410000 */
[----:B------:R-:W-:Y:S01]  /*5c30*/  FFMA.FTZ R113, R166, R112, R113 ;  /* 0x00000070a6717223 */ /* 0x000fe20000010071 */
[----:B------:R-:W-:Y:S01]  /*5c40*/  FADD.FTZ R110, R134, -R101 ;  /* 0x80000065866e7221 */ /* 0x000fe20000010000 */
[----:B------:R-:W-:Y:S01]  /*5c50*/  FMUL.FTZ R109, R103, UR13 ;  /* 0x0000000d676d7c20 */ /* 0x000fe20008410000 */
[C---:B------:R-:W-:Y:S01]  /*5c60*/  FMUL.FTZ R97, R131.reuse, R98 ;  /* 0x0000006283617220 */ /* 0x040fe20000410000 */
[----:B------:R-:W-:Y:S01]  /*5c70*/  FMUL.FTZ R99, R131, R108 ;  /* 0x0000006c83637220 */ /* 0x000fe20000410000 */
[----:B------:R-:W-:Y:S01]  /*5c80*/  ISETP.GE.U32.AND.EX P2, PT, R117, 0x1000000, PT, P2 ;  /* 0x010000007500780c */ /* 0x000fe20003f46120 */
[C---:B------:R-:W-:Y:S01]  /*5c90*/  FMUL.FTZ R102, R131.reuse, R114 ;  /* 0x0000007283667220 */ /* 0x040fe20000410000 */
[C---:B------:R-:W-:Y:S01]  /*5ca0*/  FMUL.FTZ R98, R131.reuse, R100 ;  /* 0x0000006483627220 */ /* 0x040fe20000410000 */
[----:B------:R-:W-:Y:S01]  /*5cb0*/  FMUL.FTZ R108, R96, UR13 ;  /* 0x0000000d606c7c20 */ /* 0x000fe20008410000 */
[----:B------:R-:W-:Y:S01]  /*5cc0*/  FADD.FTZ R112, R138, -R113 ;  /* 0x800000718a707221 */ /* 0x000fe20000010000 */
[----:B------:R-:W-:Y:S01]  /*5cd0*/  FMUL.FTZ R100, R131, R110 ;  /* 0x0000006e83647220 */ /* 0x000fe20000410000 */
[----:B------:R-:W-:Y:S01]  /*5ce0*/  LOP3.LUT P6, RZ, R116, 0xff, RZ, 0xc0, !PT ;  /* 0x000000ff74ff7812 */ /* 0x000fe200078cc0ff */
[----:B------:R-:W-:Y:S01]  /*5cf0*/  FMUL.FTZ R110, R102, UR13 ;  /* 0x0000000d666e7c20 */ /* 0x000fe20008410000 */
[----:B------:R-:W-:Y:S01]  /*5d00*/  FSEL R123, R109, RZ, P2 ;  /* 0x000000ff6d7b7208 */ /* 0x000fe20001000000 */
[----:B------:R-:W-:Y:S01]  /*5d10*/  FMUL.FTZ R109, R98, UR13 ;  /* 0x0000000d626d7c20 */ /* 0x000fe20008410000 */
[----:B------:R-:W-:Y:S01]  /*5d20*/  FMUL.FTZ R101, R131, R112 ;  /* 0x0000007083657220 */ /* 0x000fe20000410000 */
        /* <DEDUP_REMOVED lines=11> */
[----:B------:R-:W-:Y:S02]  /*5de0*/  FSEL R114, R111, RZ, P6 ;  /* 0x000000ff6f727208 */ /* 0x000fe40003000000 */
        /* <DEDUP_REMOVED lines=10> */
.L_x_1257:
[-CC-:B------:R-:W-:Y:S01]  /*5e90*/  FFMA.FTZ R120, R168, R112.reuse, R113.reuse ;  /* 0x00000070a8787223 */ /* 0x180fe20000010071 */
[-CC-:B0-----:R-:W-:Y:S01]  /*5ea0*/  FFMA.FTZ R114, R165, R112.reuse, R113.reuse ;  /* 0x00000070a5727223 */ /* 0x181fe20000010071 */
        /* <DEDUP_REMOVED lines=51> */
.L_x_1253:
        /* <DEDUP_REMOVED lines=10> */
.L_x_1249:
[----:B------:R-:W-:Y:S05]  /*6280*/  BSYNC.RECONVERGENT B0 ;  /* 0x0000000000007941 */ /* 0x000fea0003800200 */
.L_x_1248:
[----:B-1-3--:R-:W1:Y:S02]  /*6290*/  LDC.64 R108, c[0x0][0x380] ;  /* 0x0000e000ff6c7b82 */ /* 0x00ae640000000a00 */
[----:B-1----:R-:W-:-:S04]  /*62a0*/  LEA R129, R108, R129, 0x2 ;  /* 0x000000816c817211 */ /* 0x002fc800078e10ff */
[----:B------:R-:W-:-:S13]  /*62b0*/  ISETP.GE.AND P0, PT, R129, R109, PT ;  /* 0x0000006d8100720c */ /* 0x000fda0003f06270 */
[----:B------:R-:W-:Y:S05]  /*62c0*/  @!P0 BRA `(.L_x_1258) ;  /* 0xffffffa400388947 */ /* 0x000fea000383ffff */
.L_x_1232:
[----:B-----5:R-:W1:Y:S01]  /*62d0*/  S2R R70, SR_TID.X ;  /* 0x0000000000467919 */ /* 0x020e620000002100 */
[----:B------:R-:W-:Y:S01]  /*62e0*/  MOV R68, 0x400 ;  /* 0x0000040000447802 */ /* 0x000fe20000000f00 */
[----:B------:R-:W-:Y:S05]  /*62f0*/  WARPSYNC.ALL ;  /* 0x0000000000007948 */ /* 0x000fea0003800000 */
[----:B------:R-:W2:Y:S01]  /*6300*/  S2R R69, SR_CgaCtaId ;  /* 0x0000000000457919 */ /* 0x000ea20000008800 */
[----:B------:R-:W3:Y:S01]  /*6310*/  S2UR UR4, SR_CTAID.X ;  /* 0x00000000000479c3 */ /* 0x000ee20000002500 */
[----:B------:R-:W4:Y:S01]  /*6320*/  LDCU.128 UR16, c[0x0][0x440] ;  /* 0x00008800ff1077ac */ /* 0x000f220008000c00 */
[----:B------:R-:W-:Y:S01]  /*6330*/  BSSY.RECONVERGENT B0, `(.L_x_1259) ;  /* 0x00000c5000007945 */ /* 0x000fe20003800200 */
[----:B------:R-:W0:Y:S01]  /*6340*/  LDCU.128 UR20, c[0x0][0x450] ;  /* 0x00008a00ff1477ac */ /* 0x000e220008000c00 */
[----:B-1----:R-:W-:Y:S01]  /*6350*/  SHF.L.U32 R2, R70, 0x6, RZ ;  /* 0x0000000646027819 */ /* 0x002fe200000006ff */
[----:B---3--:R-:W-:Y:S01]  /*6360*/  IMAD R73, R128, UR4, RZ ;  /* 0x0000000480497c24 */ /* 0x008fe2000f8e02ff */
[----:B------:R-:W-:-:S02]  /*6370*/  SHF.L.U32 R0, R70, 0x5, RZ ;  /* 0x0000000546007819 */ /* 0x000fc400000006ff */
[----:B------:R-:W-:Y:S02]  /*6380*/  LOP3.LUT R3, R2, 0x1800, RZ, 0xc0, !PT ;  /* 0x0000180002037812 */ /* 0x000fe400078ec0ff */
[C---:B------:R-:W-:Y:S02]  /*6390*/  LOP3.LUT R71, R70.reuse, 0x7f, RZ, 0x3c, !PT ;  /* 0x0000007f46477812 */ /* 0x040fe400078e3cff */
[----:B--2---:R-:W-:Y:S02]  /*63a0*/  LEA R69, R69, R68, 0x18 ;  /* 0x0000004445457211 */ /* 0x004fe400078ec0ff */
[----:B------:R-:W-:Y:S02]  /*63b0*/  LOP3.LUT R0, R3, 0x3e0, R0, 0xf8, !PT ;  /* 0x000003e003007812 */ /* 0x000fe400078ef800 */
[----:B------:R-:W-:Y:S02]  /*63c0*/  IADD3 R71, PT, PT, R71, R128, RZ ;  /* 0x0000008047477210 */ /* 0x000fe40007ffe0ff */
[----:B------:R-:W-:Y:S01]  /*63d0*/  LEA R2, R70, R69, 0x2 ;  /* 0x0000004546027211 */ /* 0x000fe200078e10ff */
[----:B------:R-:W-:Y:S01]  /*63e0*/  IMAD.IADD R0, R0, 0x1, R69 ;  /* 0x0000000100007824 */ /* 0x000fe200078e0245 */
[----:B------:R-:W-:-:S02]  /*63f0*/  IADD3 R73, P4, PT, R73, R70, RZ ;  /* 0x0000004649497210 */ /* 0x000fc40007f9e0ff */
[C---:B------:R-:W-:Y:S02]  /*6400*/  ISETP.GE.U32.AND P3, PT, R71.reuse, 0x80, PT ;  /* 0x000000804700780c */ /* 0x040fe40003f66070 */
        /* <DEDUP_REMOVED lines=22> */
[----:B------:R-:W-:Y:S01]  /*6570*/  LDS R42, [R2+0x1800] ;  /* 0x00180000022a7984 */ /* 0x000fe20000000800 */
[----:B---3--:R-:W-:-:S03]  /*6580*/  FADD.FTZ R68, RZ, R68 ;  /* 0x00000044ff447221 */ /* 0x008fc60000010000 */
[----:B------:R-:W2:Y:S01]  /*6590*/  LDS R44, [R2+0x1a00] ;  /* 0x001a0000022c7984 */ /* 0x000ea20000000800 */
        /* <DEDUP_REMOVED lines=12> */
[----:B------:R1:W-:Y:S04]  /*6660*/  STS.128 [R0], R64 ;  /* 0x0000004000007388 */ /* 0x0003e80000000c00 */
[----:B------:R4:W-:Y:S01]  /*6670*/  STS.128 [R0+0x10], R60 ;  /* 0x0000103c00007388 */ /* 0x0009e20000000c00 */
[----:B--2---:R-:W-:-:S03]  /*6680*/  FADD.FTZ R37, R37, R44 ;  /* 0x0000002c25257221 */ /* 0x004fc60000010000 */
[----:B------:R-:W-:Y:S01]  /*6690*/  STS.128 [R0+0x400], R56 ;  /* 0x0004003800007388 */ /* 0x000fe20000000c00 */
[----:B---3--:R-:W-:-:S03]  /*66a0*/  FADD.FTZ R39, R36, R39 ;  /* 0x0000002724277221 */ /* 0x008fc60000010000 */
[----:B------:R-:W-:Y:S01]  /*66b0*/  STS.128 [R0+0x410], R52 ;  /* 0x0004103400007388 */ /* 0x000fe20000000c00 */
[----:B0-----:R-:W-:Y:S01]  /*66c0*/  FADD.FTZ R41, R38, R41 ;  /* 0x0000002926297221 */ /* 0x001fe20000010000 */
[----:B------:R-:W-:Y:S01]  /*66d0*/  BAR.SYNC.DEFER_BLOCKING 0x0 ;  /* 0x0000000000007b1d */ /* 0x000fe20000010000 */
[----:B-1----:R-:W-:Y:S02]  /*66e0*/  IADD3.X R66, PT, PT, RZ, RZ, RZ, P4, !PT ;  /* 0x000000ffff427210 */ /* 0x002fe400027fe4ff */
[C---:B----4-:R-:W-:Y:S02]  /*66f0*/  SHF.L.U32 R63, R73.reuse, 0x2, RZ ;  /* 0x00000002493f7819 */ /* 0x050fe400000006ff */
[----:B------:R-:W-:Y:S02]  /*6700*/  SHF.L.U64.HI R75, R73, 0x2, R66 ;  /* 0x00000002494b7819 */ /* 0x000fe40000010242 */
[C---:B------:R-:W-:Y:S02]  /*6710*/  IADD3 R73, P6, PT, R63.reuse, UR18, RZ ;  /* 0x000000123f497c10 */ /* 0x040fe4000ffde0ff */
[----:B------:R-:W-:-:S02]  /*6720*/  IADD3 R67, P5, PT, R63, UR16, RZ ;  /* 0x000000103f437c10 */ /* 0x000fc4000ffbe0ff */
[----:B------:R-:W-:Y:S02]  /*6730*/  IADD3 R65, P4, PT, R63, UR22, RZ ;  /* 0x000000163f417c10 */ /* 0x000fe4000ff9e0ff */
[----:B------:R-:W-:Y:S02]  /*6740*/  IADD3.X R78, PT, PT, R75, UR19, RZ, P6, !PT ;  /* 0x000000134b4e7c10 */ /* 0x000fe4000b7fe4ff */
[----:B------:R-:W-:Y:S02]  /*6750*/  IADD3 R63, P6, PT, R63, UR20, RZ ;  /* 0x000000143f3f7c10 */ /* 0x000fe4000ffde0ff */
        /* <DEDUP_REMOVED lines=35> */
[----:B------:R0:W-:Y:S01]  /*6990*/  STS.128 [R0+0x400], R8 ;  /* 0x0004000800007388 */ /* 0x0001e20000000c00 */
[----:B---3--:R-:W-:-:S03]  /*69a0*/  FADD.FTZ R47, R47, R62 ;  /* 0x0000003e2f2f7221 */ /* 0x008fc60000010000 */
[----:B------:R-:W-:Y:S01]  /*69b0*/  STS.128 [R0+0x410], R4 ;  /* 0x0004100400007388 */ /* 0x000fe20000000c00 */
        /* <DEDUP_REMOVED lines=74> */
[----:B------:R-:W-:Y:S02]  /*6e60*/  MOV R3, R78 ;  /* 0x0000004e00037202 */ /* 0x000fe40000000f00 */
[----:B------:R-:W-:Y:S02]  /*6e70*/  MOV R4, R67 ;  /* 0x0000004300047202 */ /* 0x000fe40000000f00 */
[----:B------:R-:W-:Y:S01]  /*6e80*/  MOV R5, R76 ;  /* 0x0000004c00057202 */ /* 0x000fe20000000f00 */
[----:B------:R0:W-:Y:S01]  /*6e90*/  STG.E desc[UR8][R2.64], R43 ;  /* 0x0000002b02007986 */ /* 0x0001e2000c101908 */
[----:B------:R-:W-:Y:S02]  /*6ea0*/  MOV R7, R66 ;  /* 0x0000004200077202 */ /* 0x000fe40000000f00 */
[----:B------:R-:W-:Y:S01]  /*6eb0*/  IADD3 R73, P3, PT, R73, 0x200, RZ ;  /* 0x0000020049497810 */ /* 0x000fe20007f7e0ff */
[----:B------:R1:W-:Y:S01]  /*6ec0*/  STG.E desc[UR8][R4.64], R9 ;  /* 0x0000000904007986 */ /* 0x0003e2000c101908 */
[----:B------:R-:W-:-:S02]  /*6ed0*/  IADD3 R67, P4, PT, R67, 0x200, RZ ;  /* 0x0000020043437810 */ /* 0x000fc40007f9e0ff */
[----:B------:R-:W-:Y:S01]  /*6ee0*/  IADD3 R65, P5, PT, R65, 0x200, RZ ;  /* 0x0000020041417810 */ /* 0x000fe20007fbe0ff */
[----:B------:R1:W-:Y:S01]  /*6ef0*/  STG.E desc[UR8][R6.64], R33 ;  /* 0x0000002106007986 */ /* 0x0003e2000c101908 */
[----:B------:R-:W-:Y:S02]  /*6f00*/  IADD3.X R78, PT, PT, RZ, R78, RZ, P3, !PT ;  /* 0x0000004eff4e7210 */ /* 0x000fe40001ffe4ff */
[----:B------:R-:W-:Y:S02]  /*6f10*/  IADD3.X R76, PT, PT, RZ, R76, RZ, P4, !PT ;  /* 0x0000004cff4c7210 */ /* 0x000fe400027fe4ff */
[----:B0-----:R-:W-:Y:S02]  /*6f20*/  MOV R2, R63 ;  /* 0x0000003f00027202 */ /* 0x001fe40000000f00 */
[----:B------:R-:W-:Y:S02]  /*6f30*/  MOV R3, R32 ;  /* 0x0000002000037202 */ /* 0x000fe40000000f00 */
[----:B------:R-:W-:-:S02]  /*6f40*/  IADD3 R63, P6, PT, R63, 0x200, RZ ;  /* 0x000002003f3f7810 */ /* 0x000fc40007fde0ff */
[----:B------:R-:W-:Y:S01]  /*6f50*/  IADD3.X R66, PT, PT, RZ, R66, RZ, P5, !PT ;  /* 0x00000042ff427210 */ /* 0x000fe20002ffe4ff */
[----:B------:R1:W-:Y:S02]  /*6f60*/  STG.E desc[UR8][R2.64], R13 ;  /* 0x0000000d02007986 */ /* 0x0003e4000c101908 */
[----:B------:R-:W-:-:S08]  /*6f70*/  IMAD.X R32, RZ, RZ, R32, P6 ;  /* 0x000000ffff207224 */ /* 0x000fd000030e0620 */
.L_x_1260:
[----:B------:R-:W-:Y:S05]  /*6f80*/  BSYNC.RECONVERGENT B0 ;  /* 0x0000000000007941 */ /* 0x000fea0003800200 */
.L_x_1259:
        /* <DEDUP_REMOVED lines=15> */
[----:B------:R-:W-:Y:S01]  /*7080*/  IADD3.X R78, PT, PT, RZ, R78, RZ, P0, !PT ;  /* 0x0000004eff4e7210 */ /* 0x000fe200007fe4ff */
[----:B0-----:R-:W-:Y:S01]  /*7090*/  IMAD.MOV.U32 R2, RZ, RZ, R63 ;  /* 0x000000ffff027224 */ /* 0x001fe200078e003f */
[----:B------:R-:W-:Y:S02]  /*70a0*/  MOV R3, R32 ;  /* 0x0000002000037202 */ /* 0x000fe40000000f00 */
[----:B------:R-:W-:Y:S02]  /*70b0*/  IADD3 R63, P5, PT, R63, 0x200, RZ ;  /* 0x000002003f3f7810 */ /* 0x000fe40007fbe0ff */
[----:B------:R-:W-:Y:S01]  /*70c0*/  IADD3.X R76, PT, PT, RZ, R76, RZ, P3, !PT ;  /* 0x0000004cff4c7210 */ /* 0x000fe20001ffe4ff */
[----:B------:R2:W-:Y:S01]  /*70d0*/  STG.E desc[UR8][R2.64], R11 ;  /* 0x0000000b02007986 */ /* 0x0005e2000c101908 */
[----:B------:R-:W-:-:S02]  /*70e0*/  IADD3.X R66, PT, PT, RZ, R66, RZ, P4, !PT ;  /* 0x00000042ff427210 */ /* 0x000fc400027fe4ff */
[----:B------:R-:W-:-:S07]  /*70f0*/  IADD3.X R32, PT, PT, RZ, R32, RZ, P5, !PT ;  /* 0x00000020ff207210 */ /* 0x000fce0002ffe4ff */
.L_x_1262:
[----:B------:R-:W-:Y:S05]  /*7100*/  BSYNC.RECONVERGENT B0 ;  /* 0x0000000000007941 */ /* 0x000fea0003800200 */
.L_x_1261:
[----:B------:R-:W-:Y:S01]  /*7110*/  BSSY.RECONVERGENT B0, `(.L_x_1263) ;  /* 0x0000017000007945 */ /* 0x000fe20003800200 */
[----:B------:R-:W-:-:S03]  /*7120*/  FADD.FTZ R45, R14, R45 ;  /* 0x0000002d0e2d7221 */ /* 0x000fc60000010000 */
[----:B------:R-:W-:Y:S05]  /*7130*/  @!P1 BRA `(.L_x_1264) ;  /* 0x0000000000509947 */ /* 0x000fea0003800000 */
[----:B-12---:R-:W-:Y:S01]  /*7140*/  MOV R2, R73 ;  /* 0x0000004900027202 */ /* 0x006fe20000000f00 */
        /* <DEDUP_REMOVED lines=11> */
[----:B------:R-:W-:Y:S01]  /*7200*/  IMAD.X R78, RZ, RZ, R78, P0 ;  /* 0x000000ffff4e7224 */ /* 0x000fe200000e064e */
[----:B------:R-:W-:Y:S02]  /*7210*/  IADD3.X R76, PT, PT, RZ, R76, RZ, P1, !PT ;  /* 0x0000004cff4c7210 */ /* 0x000fe40000ffe4ff */
[----:B0-----:R-:W-:Y:S02]  /*7220*/  MOV R2, R63 ;  /* 0x0000003f00027202 */ /* 0x001fe40000000f00 */
[----:B------:R-:W-:Y:S02]  /*7230*/  MOV R3, R32 ;  /* 0x0000002000037202 */ /* 0x000fe40000000f00 */
[----:B------:R-:W-:Y:S02]  /*7240*/  IADD3 R63, P4, PT, R63, 0x200, RZ ;  /* 0x000002003f3f7810 */ /* 0x000fe40007f9e0ff */
[----:B------:R-:W-:Y:S01]  /*7250*/  IADD3.X R66, PT, PT, RZ, R66, RZ, P3, !PT ;  /* 0x00000042ff427210 */ /* 0x000fe20001ffe4ff */
[----:B------:R3:W-:Y:S01]  /*7260*/  STG.E desc[UR8][R2.64], R59 ;  /* 0x0000003b02007986 */ /* 0x0007e2000c101908 */
[----:B------:R-:W-:-:S09]  /*7270*/  IADD3.X R32, PT, PT, RZ, R32, RZ, P4, !PT ;  /* 0x00000020ff207210 */ /* 0x000fd200027fe4ff */
.L_x_1264:
[----:B------:R-:W-:Y:S05]  /*7280*/  BSYNC.RECONVERGENT B0 ;  /* 0x0000000000007941 */ /* 0x000fea0003800200 */
.L_x_1263:
[----:B-123--:R-:W-:Y:S02]  /*7290*/  MOV R2, R73 ;  /* 0x0000004900027202 */ /* 0x00efe40000000f00 */
[----:B------:R-:W-:Y:S01]  /*72a0*/  MOV R3, R78 ;  /* 0x0000004e00037202 */ /* 0x000fe20000000f00 */
[----:B------:R-:W-:Y:S06]  /*72b0*/  @!P2 EXIT ;  /* 0x000000000000a94d */ /* 0x000fec0003800000 */
[----:B------:R0:W-:Y:S01]  /*72c0*/  STG.E desc[UR8][R2.64], R49 ;  /* 0x0000003102007986 */ /* 0x0001e2000c101908 */
[----:B----4-:R-:W-:Y:S01]  /*72d0*/  FADD.FTZ R51, R18, R51 ;  /* 0x0000003312337221 */ /* 0x010fe20000010000 */
[----:B------:R-:W-:Y:S02]  /*72e0*/  MOV R4, R63 ;  /* 0x0000003f00047202 */ /* 0x000fe40000000f00 */
[----:B------:R-:W-:Y:S02]  /*72f0*/  MOV R5, R32 ;  /* 0x0000002000057202 */ /* 0x000fe40000000f00 */
[----:B0-----:R-:W-:Y:S01]  /*7300*/  MOV R2, R67 ;  /* 0x0000004300027202 */ /* 0x001fe20000000f00 */
[----:B------:R-:W-:-:S05]  /*7310*/  IMAD.MOV.U32 R3, RZ, RZ, R76 ;  /* 0x000000ffff037224 */ /* 0x000fca00078e004c */
[----:B------:R0:W-:Y:S02]  /*7320*/  STG.E desc[UR8][R2.64], R41 ;  /* 0x0000002902007986 */ /* 0x0001e4000c101908 */
[----:B0-----:R-:W-:Y:S02]  /*7330*/  MOV R2, R65 ;  /* 0x0000004100027202 */ /* 0x001fe40000000f00 */
[----:B------:R-:W-:-:S05]  /*7340*/  MOV R3, R66 ;  /* 0x0000004200037202 */ /* 0x000fca0000000f00 */
[----:B------:R-:W-:Y:S04]  /*7350*/  STG.E desc[UR8][R2.64], R51 ;  /* 0x0000003302007986 */ /* 0x000fe8000c101908 */
[----:B------:R-:W-:Y:S01]  /*7360*/  STG.E desc[UR8][R4.64], R61 ;  /* 0x0000003d04007986 */ /* 0x000fe2000c101908 */
[----:B------:R-:W-:Y:S05]  /*7370*/  EXIT ;  /* 0x000000000000794d */ /* 0x000fea0003800000 */
.L_x_1237:
        /* <DEDUP_REMOVED lines=8> */
.L_x_1266:
[----:B------:R-:W-:Y:S05]  /*7400*/  BSYNC B0 ;  /* 0x0000000000007941 */ /* 0x000fea0003800000 */
.L_x_1265:
        /* <DEDUP_REMOVED lines=8> */
.L_x_1267:
[----:B------:R-:W-:Y:S01]  /*7490*/  FADD.FTZ R108, R108, R167 ;  /* 0x000000a76c6c7221 */ /* 0x000fe20000010000 */
[----:B------:R-:W-:-:S04]  /*74a0*/  HFMA2 R122, -RZ, RZ, 0, 1.1920928955078125e-07 ;  /* 0x00000002ff7a7431 */ /* 0x000fc800000001ff */
[----:B------:R-:W-:Y:S01]  /*74b0*/  MOV R123, R108 ;  /* 0x0000006c007b7202 */ /* 0x000fe20000000f00 */
[----:B------:R-:W-:-:S07]  /*74c0*/  IMAD.MOV.U32 R109, RZ, RZ, R121 ;  /* 0x000000ffff6d7224 */ /* 0x000fce00078e0079 */
[----:B------:R-:W-:Y:S05]  /*74d0*/  WARPSYNC.COLLECTIVE R120, `(.L_x_1268) ;  /* 0x0000000078087348 */ /* 0x000fea0003c00000 */
[----:B------:R0:W1:Y:S02]  /*74e0*/  SHFL.BFLY P0, R121, R123, R122, R125 ;  /* 0x0c00007a7b797389 */ /* 0x000064000000007d */
[----:B01----:R-:W-:Y:S05]  /*74f0*/  ENDCOLLECTIVE ;  /* 0x000000000000791b */ /* 0x003fea0003800000 */
.L_x_1268:
[----:B------:R-:W-:-:S05]  /*7500*/  FADD.FTZ R109, R109, R170 ;  /* 0x000000aa6d6d7221 */ /* 0x000fca0000010000 */
[----:B------:R-:W-:Y:S02]  /*7510*/  MOV R123, R109 ;  /* 0x0000006d007b7202 */ /* 0x000fe40000000f00 */
[----:B------:R-:W-:-:S07]  /*7520*/  MOV R111, R121 ;  /* 0x00000079006f7202 */ /* 0x000fce0000000f00 */
[----:B------:R-:W-:Y:S05]  /*7530*/  WARPSYNC.COLLECTIVE R120, `(.L_x_1269) ;  /* 0x0000000078087348 */ /* 0x000fea0003c00000 */
[----:B------:R0:W1:Y:S02]  /*7540*/  SHFL.BFLY P0, R121, R123, R122, R125 ;  /* 0x0c00007a7b797389 */ /* 0x000064000000007d */
[----:B01----:R-:W-:Y:S05]  /*7550*/  ENDCOLLECTIVE ;  /* 0x000000000000791b */ /* 0x003fea0003800000 */
.L_x_1269:
[----:B------:R-:W-:-:S05]  /*7560*/  FADD.FTZ R111, R108, R111 ;  /* 0x0000006f6c6f7221 */ /* 0x000fca0000010000 */
[----:B------:R-:W-:Y:S01]  /*7570*/  MOV R123, R111 ;  /* 0x0000006f007b7202 */ /* 0x000fe20000000f00 */
[----:B------:R-:W-:Y:S01]  /*7580*/  IMAD.MOV.U32 R122, RZ, RZ, 0x4 ;  /* 0x00000004ff7a7424 */ /* 0x000fe200078e00ff */
[----:B------:R-:W-:-:S07]  /*7590*/  MOV R110, R121 ;  /* 0x00000079006e7202 */ /* 0x000fce0000000f00 */
[----:B------:R-:W-:Y:S05]  /*75a0*/  WARPSYNC.COLLECTIVE R120, `(.L_x_1270) ;  /* 0x0000000078087348 */ /* 0x000fea0003c00000 */
[----:B------:R0:W1:Y:S02]  /*75b0*/  SHFL.BFLY P0, R121, R123, R122, R125 ;  /* 0x0c00007a7b797389 */ /* 0x000064000000007d */
[----:B01----:R-:W-:Y:S05]  /*75c0*/  ENDCOLLECTIVE ;  /* 0x000000000000791b */ /* 0x003fea0003800000 */
.L_x_1270:
[----:B------:R-:W-:-:S05]  /*75d0*/  FADD.FTZ R110, R109, R110 ;  /* 0x0000006e6d6e7221 */ /* 0x000fca0000010000 */
[----:B------:R-:W-:Y:S02]  /*75e0*/  MOV R123, R110 ;  /* 0x0000006e007b7202 */ /* 0x000fe40000000f00 */
[----:B------:R-:W-:-:S07]  /*75f0*/  MOV R112, R121 ;  /* 0x0000007900707202 */ /* 0x000fce0000000f00 */
[----:B------:R-:W-:Y:S05]  /*7600*/  WARPSYNC.COLLECTIVE R120, `(.L_x_1271) ;  /* 0x0000000078087348 */ /* 0x000fea0003c00000 */
[----:B------:R0:W1:Y:S02]  /*7610*/  SHFL.BFLY P0, R121, R123, R122, R125 ;  /* 0x0c00007a7b797389 */ /* 0x000064000000007d */
[----:B01----:R-:W-:Y:S05]  /*7620*/  ENDCOLLECTIVE ;  /* 0x000000000000791b */ /* 0x003fea0003800000 */
.L_x_1271:
[----:B------:R-:W-:Y:S01]  /*7630*/  FADD.FTZ R112, R111, R112 ;  /* 0x000000706f707221 */ /* 0x000fe20000010000 */
[----:B------:R-:W-:-:S04]  /*7640*/  HFMA2 R122, -RZ, RZ, 0, 4.76837158203125e-07 ;  /* 0x00000008ff7a7431 */ /* 0x000fc800000001ff */
[----:B------:R-:W-:Y:S02]  /*7650*/  MOV R123, R112 ;  /* 0x00000070007b7202 */ /* 0x000fe40000000f00 */
[----:B------:R-:W-:-:S07]  /*7660*/  MOV R113, R121 ;  /* 0x0000007900717202 */ /* 0x000fce0000000f00 */
[----:B------:R-:W-:Y:S05]  /*7670*/  WARPSYNC.COLLECTIVE R120, `(.L_x_1272) ;  /* 0x0000000078087348 */ /* 0x000fea0003c00000 */
[----:B------:R0:W1:Y:S02]  /*7680*/  SHFL.BFLY P0, R121, R123, R122, R125 ;  /* 0x0c00007a7b797389 */ /* 0x000064000000007d */
[----:B01----:R-:W-:Y:S05]  /*7690*/  ENDCOLLECTIVE ;  /* 0x000000000000791b */ /* 0x003fea0003800000 */
.L_x_1272:
[----:B------:R-:W-:-:S04]  /*76a0*/  FADD.FTZ R113, R110, R113 ;  /* 0x000000716e717221 */ /* 0x000fc80000010000 */
[----:B------:R-:W-:Y:S01]  /*76b0*/  IMAD.MOV.U32 R123, RZ, RZ, R113 ;  /* 0x000000ffff7b7224 */ /* 0x000fe200078e0071 */
[----:B------:R-:W-:-:S07]  /*76c0*/  MOV R115, R121 ;  /* 0x0000007900737202 */ /* 0x000fce0000000f00 */
[----:B------:R-:W-:Y:S05]  /*76d0*/  WARPSYNC.COLLECTIVE R120, `(.L_x_1273) ;  /* 0x0000000078087348 */ /* 0x000fea0003c00000 */
[----:B------:R0:W1:Y:S02]  /*76e0*/  SHFL.BFLY P0, R121, R123, R122, R125 ;  /* 0x0c00007a7b797389 */ /* 0x000064000000007d */
[----:B01----:R-:W-:Y:S05]  /*76f0*/  ENDCOLLECTIVE ;  /* 0x000000000000791b */ /* 0x003fea0003800000 */
.L_x_1273:
[----:B------:R-:W-:Y:S01]  /*7700*/  FADD.FTZ R115, R112, R115 ;  /* 0x0000007370737221 */ /* 0x000fe20000010000 */
[----:B------:R-:W-:-:S04]  /*7710*/  HFMA2 R122, -RZ, RZ, 0, 9.5367431640625e-07 ;  /* 0x00000010ff7a7431 */ /* 0x000fc800000001ff */
[----:B------:R-:W-:Y:S02]  /*7720*/  MOV R123, R115 ;  /* 0x00000073007b7202 */ /* 0x000fe40000000f00 */
[----:B------:R-:W-:-:S07]  /*7730*/  MOV R114, R121 ;  /* 0x0000007900727202 */ /* 0x000fce0000000f00 */
[----:B------:R-:W-:Y:S05]  /*7740*/  WARPSYNC.COLLECTIVE R120, `(.L_x_1274) ;  /* 0x0000000078087348 */ /* 0x000fea0003c00000 */
[----:B------:R0:W1:Y:S02]  /*7750*/  SHFL.BFLY P0, R121, R123, R122, R125 ;  /* 0x0c00007a7b797389 */ /* 0x000064000000007d */
[----:B01----:R-:W-:Y:S05]  /*7760*/  ENDCOLLECTIVE ;  /* 0x000000000000791b */ /* 0x003fea0003800000 */
.L_x_1274:
[----:B------:R-:W-:-:S05]  /*7770*/  FADD.FTZ R114, R113, R114 ;  /* 0x0000007271727221 */ /* 0x000fca0000010000 */
[----:B------:R-:W-:Y:S02]  /*7780*/  MOV R123, R114 ;  /* 0x00000072007b7202 */ /* 0x000fe40000000f00 */
[----:B------:R-:W-:-:S07]  /*7790*/  MOV R108, R121 ;  /* 0x00000079006c7202 */ /* 0x000fce0000000f00 */
[----:B------:R-:W-:Y:S05]  /*77a0*/  WARPSYNC.COLLECTIVE R120, `(.L_x_1275) ;  /* 0x0000000078087348 */ /* 0x000fea0003c00000 */
[----:B------:R0:W1:Y:S02]  /*77b0*/  SHFL.BFLY P0, R121, R123, R122, R125 ;  /* 0x0c00007a7b797389 */ /* 0x000064000000007d */
[----:B01----:R-:W-:Y:S05]  /*77c0*/  ENDCOLLECTIVE ;  /* 0x000000000000791b */ /* 0x003fea0003800000 */
.L_x_1275:
[----:B------:R-:W-:Y:S01]  /*77d0*/  MOV R109, R121 ;  /* 0x00000079006d7202 */ /* 0x000fe20000000f00 */
[----:B------:R-:W-:Y:S06]  /*77e0*/  BRA `(.L_x_1276) ;  /* 0xffffffa400287947 */ /* 0x000fec000383ffff */
.L_x_1277:
        /* <DEDUP_REMOVED lines=9> */
.L_x_3926:


//--------------------- .text._ZN10layer_norm31ln_parallel_residual_bwd_kernelINS_13Kernel_traitsI13__nv_bfloat16S2_fS2_fjLj512ELj1ELj4ELj1ELj16ENS_18Kernel_traits_baseILj512ES2_S2_fS2_fjLj128EEEEELb1ELb0ELb1EEEvNS_9BwdParamsE --------------------------
	.section	.text._ZN10layer_norm31ln_parallel_residual_bwd_kernelINS_13Kernel_traitsI13__nv_bfloat16S2_fS2_fjLj512ELj1ELj4ELj1ELj16ENS_18Kernel_traits_baseILj512ES2_S2_fS2_fjLj128EEEEELb1ELb0ELb1EEEvNS_9BwdParamsE,"ax",@progbits
	.align	128
        .global         _ZN10layer_norm31ln_parallel_residual_bwd_kernelINS_13Kernel_traitsI13__nv_bfloat16S2_fS2_fjLj512ELj1ELj4ELj1ELj16ENS_18Kernel_traits_baseILj512ES2_S2_fS2_fjLj128EEEEELb1ELb0ELb1EEEvNS_9BwdParamsE
        .type           _ZN10layer_norm31ln_parallel_residual_bwd_kernelINS_13Kernel_traitsI13__nv_bfloat16S2_fS2_fjLj512ELj1ELj4ELj1ELj16ENS_18Kernel_traits_baseILj512ES2_S2_fS2_fjLj128EEEEELb1ELb0ELb1EEEvNS_9BwdParamsE,@function
        .size           _ZN10layer_norm31ln_parallel_residual_bwd_kernelINS_13Kernel_traitsI13__nv_bfloat16S2_fS2_fjLj512ELj1ELj4ELj1ELj16ENS_18Kernel_traits_baseILj512ES2_S2_fS2_fjLj128EEEEELb1ELb0ELb1EEEvNS_9BwdParamsE,(.L_x_3927 - _ZN10layer_norm31ln_parallel_residual_bwd_kernelINS_13Kernel_traitsI13__nv_bfloat16S2_fS2_fjLj512ELj1ELj4ELj1ELj16ENS_18Kernel_traits_baseILj512ES2_S2_fS2_fjLj128EEEEELb1ELb0ELb1EEEvNS_9BwdParamsE)
        .other          _ZN10layer_norm31ln_parallel_residual_bwd_kernelINS_13Kernel_traitsI13__nv_bfloat16S2_fS2_fjLj512ELj1ELj4ELj1ELj16ENS_18Kernel_traits_baseILj512ES2_S2_fS2_fjLj128EEEEELb1ELb0ELb1EEEvNS_9BwdParamsE,@"STO_CUDA_ENTRY STV_DEFAULT"
_ZN10layer_norm31ln_parallel_residual_bwd_kernelINS_13Kernel_traitsI13__nv_bfloat16S2_fS2_fjLj512ELj1ELj4ELj1ELj16ENS_18Kernel_traits_baseILj512ES2_S2_fS2_fjLj128EEEEELb1ELb0ELb1EEEvNS_9BwdParamsE:
.text._ZN10layer_norm31ln_parallel_residual_bwd_kernelINS_13Kernel_traitsI13__nv_bfloat16S2_fS2_fjLj512ELj1ELj4ELj1ELj16ENS_18Kernel_traits_baseILj512ES2_S2_fS2_fjLj128EEEEELb1ELb0ELb1EEEvNS_9BwdParamsE:
        /* <DEDUP_REMOVED lines=19> */
[----:B------:R-:W0:Y:S01]  /*0130*/  LDCU.U8 UR7, c[0x0][0x410] ;  /* 0x00008200ff0777ac */ /* 0x000e220008000000 */
[----:B------:R-:W-:Y:S02]  /*0140*/  CS2R R28, SRZ ;  /* 0x00000000001c7805 */ /* 0x000fe4000001ff00 */
[----:B------:R-:W-:-:S02]  /*0150*/  CS2R R26, SRZ ;  /* 0x00000000001a7805 */ /* 0x000fc4000001ff00 */
[----:B------:R-:W-:Y:S01]  /*0160*/  CS2R R24, SRZ ;  /* 0x0000000000187805 */ /* 0x000fe2000001ff00 */
[----:B------:R-:W2:Y:S01]  /*0170*/  LDCU UR13, c[0x0][0x400] ;  /* 0x00008000ff0d77ac */ /* 0x000ea20008000800 */
        /* <DEDUP_REMOVED lines=70> */
[----:B---3--:R-:W-:Y:S02]  /*05e0*/  PRMT R158, R20, 0x7632, R158 ;  /* 0x00007632149e7816 */ /* 0x008fe4000000009e */
[----:B------:R-:W-:Y:S02]  /*05f0*/  PRMT R157, R21, 0x7632, R157 ;  /* 0x00007632159d7816 */ /* 0x000fe4000000009d */
[----:B------:R-:W-:-:S02]  /*0600*/  PRMT R156, R22, 0x7632, R156 ;  /* 0x00007632169c7816 */ /* 0x000fc4000000009c */
[----:B------:R-:W-:Y:S02]  /*0610*/  PRMT R155, R23, 0x7632, R155 ;  /* 0x00007632179b7816 */ /* 0x000fe4000000009b */
[----:B----4-:R-:W-:Y:S02]  /*0620*/  PRMT R154, R16, 0x7632, R154 ;  /* 0x00007632109a7816 */ /* 0x010fe4000000009a */
[----:B------:R-:W-:Y:S02]  /*0630*/  PRMT R153, R17, 0x7632, R153 ;  /* 0x0000763211997816 */ /* 0x000fe40000000099 */
[----:B------:R-:W-:Y:S02]  /*0640*/  PRMT R152, R18, 0x7632, R152 ;  /* 0x0000763212987816 */ /* 0x000fe40000000098 */
[----:B------:R-:W-:Y:S02]  /*0650*/  PRMT R151, R19, 0x7632, R151 ;  /* 0x0000763213977816 */ /* 0x000fe40000000097 */
[----:B------:R-:W-:-:S02]  /*0660*/  PRMT R148, R14, 0x7632, R148 ;  /* 0x000076320e947816 */ /* 0x000fc40000000094 */
[----:B------:R-:W-:Y:S02]  /*0670*/  PRMT R147, R15, 0x7632, R147 ;  /* 0x000076320f937816 */ /* 0x000fe40000000093 */
[----:B-----5:R-:W-:Y:S02]  /*0680*/  PRMT R146, R8, 0x7632, R146 ;  /* 0x0000763208927816 */ /* 0x020fe40000000092 */
[----:B------:R-:W-:Y:S02]  /*0690*/  PRMT R145, R9, 0x7632, R145 ;  /* 0x0000763209917816 */ /* 0x000fe40000000091 */
[C---:B------:R-:W-:Y:S02]  /*06a0*/  PRMT R144, R10.reuse, 0x7632, R144 ;  /* 0x000076320a907816 */ /* 0x040fe40000000090 */
[----:B------:R-:W-:Y:S01]  /*06b0*/  PRMT R143, R11, 0x7632, R143 ;  /* 0x000076320b8f7816 */ /* 0x000fe2000000008f */
        /* <DEDUP_REMOVED lines=32> */
.L_x_1298:
        /* <DEDUP_REMOVED lines=13> */
[C---:B--2---:R-:W-:Y:S01]  /*0990*/  IMAD.WIDE.U32 R32, R179.reuse, 0x10, R56 ;  /* 0x00000010b3207825 */ /* 0x044fe200078e0038 */
[----:B------:R-:W1:Y:S05]  /*09a0*/  LDC.64 R64, c[0x0][0x438] ;  /* 0x00010e00ff407b82 */ /* 0x000e6a0000000a00 */
[----:B------:R-:W2:Y:S01]  /*09b0*/  LDG.E.128 R32, desc[UR10][R32.64] ;  /* 0x0000000a20207981 */ /* 0x000ea2000c1e1d00 */
[----:B---3--:R-:W-:-:S05]  /*09c0*/  IMAD.WIDE.U32 R66, R179, 0x20, R76 ;  /* 0x00000020b3427825 */ /* 0x008fca00078e004c */
[----:B------:R-:W3:Y:S01]  /*09d0*/  LDG.E.128 R36, desc[UR10][R66.64] ;  /* 0x0000000a42247981 */ /* 0x000ee2000c1e1d00 */
[----:B0-----:R-:W-:Y:S01]  /*09e0*/  IMAD.WIDE R68, R161, 0x4, R44 ;  /* 0x00000004a1447825 */ /* 0x001fe200078e022c */
[----:B------:R-:W-:Y:S02]  /*09f0*/  IADD3 R181, PT, PT, R179, 0x20, RZ ;  /* 0x00000020b3b57810 */ /* 0x000fe40007ffe0ff */
[----:B------:R0:W3:Y:S04]  /*0a00*/  LDG.E.128 R44, desc[UR10][R66.64+0x10] ;  /* 0x0000100a422c7981 */ /* 0x0000e8000c1e1d00 */
[----:B------:R-:W3:Y:S01]  /*0a10*/  LDG.E R178, desc[UR10][R68.64] ;  /* 0x0000000a44b27981 */ /* 0x000ee2000c1e1900 */
[----:B------:R-:W-:-:S04]  /*0a20*/  IMAD.WIDE.U32 R76, R181, 0x20, R76 ;  /* 0x00000020b54c7825 */ /* 0x000fc800078e004c */
[C---:B------:R-:W-:Y:S01]  /*0a30*/  IMAD.WIDE.U32 R52, R181.reuse, 0x10, R48 ;  /* 0x00000010b5347825 */ /* 0x040fe200078e0030 */
[----:B------:R-:W3:Y:S01]  /*0a40*/  LDG.E.128 R60, desc[UR10][R76.64+0x10] ;  /* 0x0000100a4c3c7981 */ /* 0x000ee2000c1e1d00 */
[----:B0-----:R-:W0:Y:S02]  /*0a50*/  LDC.64 R66, c[0x0][0x3b0] ;  /* 0x0000ec00ff427b82 */ /* 0x001e240000000a00 */
[----:B------:R-:W-:Y:S01]  /*0a60*/  IMAD.WIDE.U32 R56, R181, 0x10, R56 ;  /* 0x00000010b5387825 */ /* 0x000fe200078e0038 */
[----:B------:R0:W3:Y:S04]  /*0a70*/  LDG.E.128 R48, desc[UR10][R76.64] ;  /* 0x0000000a4c307981 */ /* 0x0000e8000c1e1d00 */
[----:B------:R-:W3:Y:S04]  /*0a80*/  LDG.E.128 R52, desc[UR10][R52.64] ;  /* 0x0000000a34347981 */ /* 0x000ee8000c1e1d00 */
[----:B------:R-:W3:Y:S01]  /*0a90*/  LDG.E.128 R56, desc[UR10][R56.64] ;  /* 0x0000000a38387981 */ /* 0x000ee2000c1e1d00 */
[----:B0-----:R-:W-:-:S04]  /*0aa0*/  IMAD.WIDE.U32 R76, R179, 0x8, R66 ;  /* 0x00000008b34c7825 */ /* 0x001fc800078e0042 */
[----:B------:R-:W-:Y:S02]  /*0ab0*/  IMAD.WIDE.U32 R66, R181, 0x8, R66 ;  /* 0x00000008b5427825 */ /* 0x000fe400078e0042 */
[----:B------:R-:W5:Y:S04]  /*0ac0*/  LDG.E.64 R76, desc[UR10][R76.64] ;  /* 0x0000000a4c4c7981 */ /* 0x000f68000c1e1b00 */
[----:B------:R-:W5:Y:S01]  /*0ad0*/  LDG.E.64 R66, desc[UR10][R66.64] ;  /* 0x0000000a42427981 */ /* 0x000f62000c1e1b00 */
[----:B------:R-:W-:Y:S02]  /*0ae0*/  ISETP.NE.U32.AND P0, PT, RZ, UR14, PT ;  /* 0x0000000eff007c0c */ /* 0x000fe4000bf05070 */
[----:B-1----:R-:W-:Y:S02]  /*0af0*/  ISETP.NE.U32.AND P1, PT, R64, RZ, PT ;  /* 0x000000ff4000720c */ /* 0x002fe40003f25070 */
[----:B------:R-:W-:-:S02]  /*0b00*/  ISETP.NE.AND.EX P0, PT, RZ, UR15, PT, P0 ;  /* 0x0000000fff007c0c */ /* 0x000fc4000bf05300 */
[----:B------:R-:W-:-:S11]  /*0b10*/  ISETP.NE.AND.EX P1, PT, R65, RZ, PT, P1 ;  /* 0x000000ff4100720c */ /* 0x000fd60003f25310 */
[----:B------:R-:W0:Y:S08]  /*0b20*/  @P0 LDC.64 R72, c[0x0][0x3b8] ;  /* 0x0000ee00ff480b82 */ /* 0x000e300000000a00 */
[----:B------:R-:W1:Y:S08]  /*0b30*/  @P1 LDC.64 R70, c[0x0][0x438] ;  /* 0x00010e00ff461b82 */ /* 0x000e700000000a00 */
[----:B------:R-:W1:Y:S08]  /*0b40*/  @P1 LDC.64 R68, c[0x0][0x438] ;  /* 0x00010e00ff441b82 */ /* 0x000e700000000a00 */
[----:B------:R-:W1:Y:S01]  /*0b50*/  @P0 LDC.64 R74, c[0x0][0x3b8] ;  /* 0x0000ee00ff4a0b82 */ /* 0x000e620000000a00 */
[----:B0-----:R-:W-:Y:S01]  /*0b60*/  @P0 IMAD.WIDE.U32 R72, R181, 0x8, R72 ;  /* 0x00000008b5480825 */ /* 0x001fe200078e0048 */
[----:B------:R-:W-:-:S04]  /*0b70*/  ISETP.NE.AND P3, PT, RZ, UR7, PT ;  /* 0x00000007ff007c0c */ /* 0x000fc8000bf65270 */
[----:B------:R4:W5:Y:S01]  /*0b80*/  @P0 LDG.E.64 R2, desc[UR10][R72.64] ;  /* 0x0000000a48020981 */ /* 0x000962000c1e1b00 */
[----:B-1----:R-:W-:-:S05]  /*0b90*/  @P1 IMAD.WIDE.U32 R70, R179, 0x20, R70 ;  /* 0x00000020b3461825 */ /* 0x002fca00078e0046 */
[----:B------:R-:W5:Y:S01]  /*0ba0*/  @P1 LDG.E.128 R4, desc[UR10][R70.64] ;  /* 0x0000000a46041981 */ /* 0x000f62000c1e1d00 */
[----:B------:R-:W-:-:S03]  /*0bb0*/  @P1 IMAD.WIDE.U32 R68, R181, 0x20, R68 ;  /* 0x00000020b5441825 */ /* 0x000fc600078e0044 */
[----:B------:R-:W5:Y:S04]  /*0bc0*/  @P1 LDG.E.128 R8, desc[UR10][R70.64+0x10] ;  /* 0x0000100a46081981 */ /* 0x000f68000c1e1d00 */
[----:B------:R-:W5:Y:S01]  /*0bd0*/  @P1 LDG.E.128 R12, desc[UR10][R68.64] ;  /* 0x0000000a440c1981 */ /* 0x000f62000c1e1d00 */
[----:B------:R-:W-:-:S03]  /*0be0*/  @P0 IMAD.WIDE.U32 R74, R179, 0x8, R74 ;  /* 0x00000008b34a0825 */ /* 0x000fc600078e004a */
[----:B------:R0:W5:Y:S04]  /*0bf0*/  @P1 LDG.E.128 R16, desc[UR10][R68.64+0x10] ;  /* 0x0000100a44101981 */ /* 0x000168000c1e1d00 */
[----:B------:R1:W5:Y:S01]  /*0c00*/  @P0 LDG.E.64 R140, desc[UR10][R74.64] ;  /* 0x0000000a4a8c0981 */ /* 0x000362000c1e1b00 */
[----:B------:R-:W-:Y:S01]  /*0c10*/  UMOV UR4, 0xffffffff ;  /* 0xffffffff00047882 */ /* 0x000fe20000000000 */
[----:B------:R-:W-:-:S04]  /*0c20*/  ISETP.NE.U32.AND P2, PT, RZ, UR14, PT ;  /* 0x0000000eff007c0c */ /* 0x000fc8000bf45070 */
[----:B------:R-:W-:Y:S02]  /*0c30*/  ISETP.NE.AND.EX P2, PT, RZ, UR15, PT, P2 ;  /* 0x0000000fff007c0c */ /* 0x000fe4000bf45320 */
[----:B----4-:R-:W-:Y:S02]  /*0c40*/  FSEL R72, R0, RZ, !P3 ;  /* 0x000000ff00487208 */ /* 0x010fe40005800000 */
[C---:B0-----:R-:W-:Y:S02]  /*0c50*/  PRMT R69, R42.reuse, 0x7632, R69 ;  /* 0x000076322a457816 */ /* 0x041fe40000000045 */
[----:B------:R-:W-:Y:S02]  /*0c60*/  SHF.L.U32 R71, R42, 0x10, RZ ;  /* 0x000000102a477819 */ /* 0x000fe400000006ff */
[----:B------:R-:W-:Y:S01]  /*0c70*/  PRMT R70, R43, 0x7632, R70 ;  /* 0x000076322b467816 */ /* 0x000fe20000000046 */
[----:B--2---:R-:W-:Y:S01]  /*0c80*/  IMAD.U32 R42, R33, 0x10000, RZ ;  /* 0x00010000212a7824 */ /* 0x004fe200078e00ff */
[----:B-1----:R-:W-:-:S02]  /*0c90*/  SHF.L.U32 R74, R43, 0x10, RZ ;  /* 0x000000102b4a7819 */ /* 0x002fc400000006ff */
[----:B------:R-:W-:Y:S01]  /*0ca0*/  SHF.L.U32 R68, R41, 0x10, RZ ;  /* 0x0000001029447819 */ /* 0x000fe200000006ff */
[----:B---3--:R-:W-:Y:S01]  /*0cb0*/  FADD.FTZ R185, -R72, R39 ;  /* 0x0000002748b97221 */ /* 0x008fe20000010100 */
[----:B------:R-:W-:Y:S01]  /*0cc0*/  SHF.L.U32 R39, R32, 0x10, RZ ;  /* 0x0000001020277819 */ /* 0x000fe200000006ff */
[C---:B------:R-:W-:Y:S01]  /*0cd0*/  FADD.FTZ R73, -R72.reuse, R36 ;  /* 0x0000002448497221 */ /* 0x040fe20000010100 */
[C---:B------:R-:W-:Y:S01]  /*0ce0*/  FADD.FTZ R75, -R72.reuse, R37 ;  /* 0x00000025484b7221 */ /* 0x040fe20000010100 */
[----:B------:R-:W-:Y:S01]  /*0cf0*/  FADD.FTZ R183, -R72, R38 ;  /* 0x0000002648b77221 */ /* 0x000fe20000010100 */
[C---:B------:R-:W-:Y:S02]  /*0d00*/  PRMT R36, R40.reuse, 0x7632, R36 ;  /* 0x0000763228247816 */ /* 0x040fe40000000024 */
[----:B------:R-:W-:Y:S02]  /*0d10*/  SHF.L.U32 R37, R40, 0x10, RZ ;  /* 0x0000001028257819 */ /* 0x000fe400000006ff */
[----:B------:R-:W-:-:S02]  /*0d20*/  PRMT R43, R34, 0x7632, R43 ;  /* 0x00007632222b7816 */ /* 0x000fc4000000002b */
[----:B------:R-:W-:Y:S01]  /*0d30*/  SHF.L.U32 R187, R34, 0x10, RZ ;  /* 0x0000001022bb7819 */ /* 0x000fe200000006ff */
[----:B------:R-:W-:Y:S01]  /*0d40*/  FMUL.FTZ R34, R171, R42 ;  /* 0x0000002aab227220 */ /* 0x000fe20000410000 */
[----:B------:R-:W-:Y:S02]  /*0d50*/  PRMT R40, R41, 0x7632, R40 ;  /* 0x0000763229287816 */ /* 0x000fe40000000028 */
[----:B------:R-:W-:Y:S01]  /*0d60*/  PRMT R38, R32, 0x7632, R38 ;  /* 0x0000763220267816 */ /* 0x000fe20000000026 */
[----:B------:R-:W-:Y:S01]  /*0d70*/  FMUL.FTZ R0, R178, R73 ;  /* 0x00000049b2007220 */ /* 0x000fe20000410000 */
[----:B------:R-:W-:Y:S01]  /*0d80*/  PRMT R41, R33, 0x7632, R41 ;  /* 0x0000763221297816 */ /* 0x000fe20000000029 */
[----:B------:R-:W-:Y:S01]  /*0d90*/  FMUL.FTZ R33, R172, R39 ;  /* 0x00000027ac217220 */ /* 0x000fe20000410000 */
[C---:B------:R-:W-:Y:S02]  /*0da0*/  PRMT R180, R35.reuse, 0x7632, R180 ;  /* 0x0000763223b47816 */ /* 0x040fe400000000b4 */
[----:B------:R-:W-:Y:S01]  /*0db0*/  SHF.L.U32 R182, R35, 0x10, RZ ;  /* 0x0000001023b67819 */ /* 0x000fe200000006ff */
[----:B------:R-:W-:Y:S01]  /*0dc0*/  FFMA.FTZ R35, R175, R68, R34 ;  /* 0x00000044af237223 */ /* 0x000fe20000010022 */
[----:B------:R-:W-:Y:S01]  /*0dd0*/  SHF.L.U32 R38, R38, 0x10, RZ ;  /* 0x0000001026267819 */ /* 0x000fe200000006ff */
[C---:B------:R-:W-:Y:S01]  /*0de0*/  FMUL.FTZ R34, R178.reuse, R75 ;  /* 0x0000004bb2227220 */ /* 0x040fe20000410000 */
[----:B------:R-:W-:Y:S01]  /*0df0*/  SHF.L.U32 R41, R41, 0x10, RZ ;  /* 0x0000001029297819 */ /* 0x000fe200000006ff */
[----:B------:R-:W-:Y:S01]  /*0e00*/  FMUL.FTZ R32, R178, R183 ;  /* 0x000000b7b2207220 */ /* 0x000fe20000410000 */
[----:B------:R-:W-:Y:S01]  /*0e10*/  FADD.FTZ R142, R37, R142 ;  /* 0x0000008e258e7221 */ /* 0x000fe20000010000 */
[-C--:B------:R-:W-:Y:S01]  /*0e20*/  FFMA.FTZ R159, R0, R37.reuse, R159 ;  /* 0x00000025009f7223 */ /* 0x080fe2000001009f */
[----:B------:R-:W-:Y:S01]  /*0e30*/  FFMA.FTZ R33, R176, R37, R33 ;  /* 0x00000025b0217223 */ /* 0x000fe20000010021 */
[----:B------:R-:W-:Y:S01]  /*0e40*/  SHF.L.U32 R37, R36, 0x10, RZ ;  /* 0x0000001024257819 */ /* 0x000fe200000006ff */
[----:B------:R-:W-:Y:S01]  /*0e50*/  FADD.FTZ R138, R39, R138 ;  /* 0x0000008a278a7221 */ /* 0x000fe20000010000 */
[----:B------:R-:W-:Y:S01]  /*0e60*/  FFMA.FTZ R139, R0, R39, R139 ;  /* 0x00000027008b7223 */ /* 0x000fe2000001008b */
[----:B------:R-:W-:Y:S01]  /*0e70*/  FMUL.FTZ R36, R178, R185 ;  /* 0x000000b9b2247220 */ /* 0x000fe20000410000 */
[----:B------:R-:W-:Y:S01]  /*0e80*/  SHF.L.U32 R40, R40, 0x10, RZ ;  /* 0x0000001028287819 */ /* 0x000fe200000006ff */
[-C--:B------:R-:W-:Y:S01]  /*0e90*/  FFMA.FTZ R135, R34, R38.reuse, R135 ;  /* 0x0000002622877223 */ /* 0x080fe20000010087 */
[----:B------:R-:W-:Y:S01]  /*0ea0*/  FADD.FTZ R134, R38, R134 ;  /* 0x0000008626867221 */ /* 0x000fe20000010000 */
[----:B------:R-:W-:Y:S01]  /*0eb0*/  FMUL.FTZ R39, R154, R38 ;  /* 0x000000269a277220 */ /* 0x000fe20000410000 */
[----:B------:R-:W-:Y:S01]  /*0ec0*/  FADD.FTZ R130, R42, R130 ;  /* 0x000000822a827221 */ /* 0x000fe20000010000 */
[----:B------:R-:W-:Y:S01]  /*0ed0*/  FFMA.FTZ R131, R32, R42, R131 ;  /* 0x0000002a20837223 */ /* 0x000fe20000010083 */
[----:B------:R-:W-:Y:S01]  /*0ee0*/  FMUL.FTZ R38, R153, R41 ;  /* 0x0000002999267220 */ /* 0x000fe20000410000 */
[----:B------:R-:W-:Y:S01]  /*0ef0*/  FADD.FTZ R45, -R72, R45 ;  /* 0x0000002d482d7221 */ /* 0x000fe20000010100 */
[----:B------:R-:W-:Y:S01]  /*0f00*/  SHF.L.U32 R42, R43, 0x10, RZ ;  /* 0x000000102b2a7819 */ /* 0x000fe200000006ff */
[----:B------:R-:W-:Y:S01]  /*0f10*/  FFMA.FTZ R137, R34, R37, R137 ;  /* 0x0000002522897223 */ /* 0x000fe20000010089 */
[----:B------:R-:W-:Y:S01]  /*0f20*/  FADD.FTZ R136, R37, R136 ;  /* 0x0000008825887221 */ /* 0x000fe20000010000 */
[----:B------:R-:W-:Y:S01]  /*0f30*/  FFMA.FTZ R127, R36, R41, R127 ;  /* 0x00000029247f7223 */ /* 0x000fe2000001007f */
[----:B------:R-:W-:Y:S01]  /*0f40*/  FADD.FTZ R126, R41, R126 ;  /* 0x0000007e297e7221 */ /* 0x000fe20000010000 */
[----:B------:R-:W-:Y:S01]  /*0f50*/  FFMA.FTZ R37, R158, R37, R39 ;  /* 0x000000259e257223 */ /* 0x000fe20000010027 */
[----:B------:R-:W-:Y:S01]  /*0f60*/  FADD.FTZ R41, -R72, R44 ;  /* 0x0000002c48297221 */ /* 0x000fe20000010100 */
[-C--:B------:R-:W-:Y:S01]  /*0f70*/  FFMA.FTZ R129, R36, R40.reuse, R129 ;  /* 0x0000002824817223 */ /* 0x080fe20000010081 */
[----:B------:R-:W-:Y:S01]  /*0f80*/  FADD.FTZ R128, R40, R128 ;  /* 0x0000008028807221 */ /* 0x000fe20000010000 */
[----:B------:R-:W-:Y:S01]  /*0f90*/  FFMA.FTZ R39, R157, R40, R38 ;  /* 0x000000289d277223 */ /* 0x000fe20000010026 */
[----:B------:R-:W-:Y:S01]  /*0fa0*/  SHF.L.U32 R69, R69, 0x10, RZ ;  /* 0x0000001045457819 */ /* 0x000fe200000006ff */
[----:B------:R-:W-:Y:S01]  /*0fb0*/  FMUL.FTZ R43, R170, R187 ;  /* 0x000000bbaa2b7220 */ /* 0x000fe20000410000 */
[----:B------:R-:W-:Y:S01]  /*0fc0*/  FMUL.FTZ R40, R178, R45 ;  /* 0x0000002db2287220 */ /* 0x000fe20000410000 */
[-C--:B------:R-:W-:Y:S01]  /*0fd0*/  FMUL.FTZ R45, R152, R42.reuse ;  /* 0x0000002a982d7220 */ /* 0x080fe20000410000 */
[----:B------:R-:W-:Y:S01]  /*0fe0*/  FADD.FTZ R73, -R72, R46 ;  /* 0x0000002e48497221 */ /* 0x000fe20000010100 */
[----:B------:R-:W-:Y:S01]  /*0ff0*/  FMUL.FTZ R38, R178, R41 ;  /* 0x00000029b2267220 */ /* 0x000fe20000410000 */
[----:B------:R-:W-:Y:S01]  /*1000*/  SHF.L.U32 R180, R180, 0x10, RZ ;  /* 0x00000010b4b47819 */ /* 0x000fe200000006ff */
[----:B------:R-:W-:Y:S01]  /*1010*/  FADD.FTZ R47, -R72, R47 ;  /* 0x0000002f482f7221 */ /* 0x000fe20000010100 */
[----:B------:R-:W-:Y:S01]  /*1020*/  FFMA.FTZ R41, R174, R71, R43 ;  /* 0x00000047ae297223 */ /* 0x000fe2000001002b */
[----:B------:R-:W-:Y:S01]  /*1030*/  FFMA.FTZ R43, R156, R69, R45 ;  /* 0x000000459c2b7223 */ /* 0x000fe2000001002d */
[----:B------:R-:W-:Y:S01]  /*1040*/  FADD.FTZ R124, R71, R124 ;  /* 0x0000007c477c7221 */ /* 0x000fe20000010000 */
[----:B------:R-:W-:Y:S01]  /*1050*/  FFMA.FTZ R125, R38, R71, R125 ;  /* 0x00000047267d7223 */ /* 0x000fe2000001007d */
        /* <DEDUP_REMOVED lines=8> */
[C---:B------:R-:W-:Y:S01]  /*10e0*/  FADD.FTZ R71, -R72.reuse, R49 ;  /* 0x0000003148477221 */ /* 0x040fe20000010100 */
[C---:B------:R-:W-:Y:S01]  /*10f0*/  FADD.FTZ R73, -R72.reuse, R50 ;  /* 0x0000003248497221 */ /* 0x040fe20000010100 */
[C---:B------:R-:W-:Y:S01]  /*1100*/  FADD.FTZ R75, -R72.reuse, R51 ;  /* 0x00000033484b7221 */ /* 0x040fe20000010100 */
[----:B------:R-:W-:Y:S01]  /*1110*/  FADD.FTZ R69, -R72, R48 ;  /* 0x0000003048457221 */ /* 0x000fe20000010100 */
[----:B------:R-:W-:-:S02]  /*1120*/  PRMT R50, R52, 0x7632, R50 ;  /* 0x0000763234327816 */ /* 0x000fc40000000032 */
[----:B------:R-:W-:Y:S02]  /*1130*/  SHF.L.U32 R51, R52, 0x10, RZ ;  /* 0x0000001034337819 */ /* 0x000fe400000006ff */
[C---:B------:R-:W-:Y:S02]  /*1140*/  SHF.L.U32 R49, R56.reuse, 0x10, RZ ;  /* 0x0000001038317819 */ /* 0x040fe400000006ff */
[----:B------:R-:W-:Y:S01]  /*1150*/  PRMT R52, R56, 0x7632, R52 ;  /* 0x0000763238347816 */ /* 0x000fe20000000034 */
[----:B------:R-:W-:Y:S01]  /*1160*/  FMUL.FTZ R44, R169, R182 ;  /* 0x000000b6a92c7220 */ /* 0x000fe20000410000 */
[----:B------:R-:W-:Y:S01]  /*1170*/  PRMT R56, R57, 0x7632, R56 ;  /* 0x0000763239387816 */ /* 0x000fe20000000038 */
[----:B------:R-:W-:Y:S01]  /*1180*/  FADD.FTZ R112, R70, R112 ;  /* 0x0000007046707221 */ /* 0x000fe20000010000 */
[-C--:B------:R-:W-:Y:S01]  /*1190*/  FFMA.FTZ R47, R155, R70.reuse, R46 ;  /* 0x000000469b2f7223 */ /* 0x080fe2000001002e */
[----:B------:R-:W-:Y:S01]  /*11a0*/  FFMA.FTZ R115, R42, R70, R115 ;  /* 0x000000462a737223 */ /* 0x000fe20000010073 */
[----:B------:R-:W-:Y:S01]  /*11b0*/  FADD.FTZ R113, R182, R113 ;  /* 0x00000071b6717221 */ /* 0x000fe20000010000 */
[----:B------:R-:W-:Y:S01]  /*11c0*/  FFMA.FTZ R114, R45, R182, R114 ;  /* 0x000000b62d727223 */ /* 0x000fe20000010072 */
[----:B------:R-:W-:Y:S01]  /*11d0*/  FADD.FTZ R132, R68, R132 ;  /* 0x0000008444847221 */ /* 0x000fe20000010000 */
[----:B------:R-:W-:Y:S01]  /*11e0*/  FFMA.FTZ R133, R32, R68, R133 ;  /* 0x0000004420857223 */ /* 0x000fe20000010085 */
[C---:B------:R-:W-:Y:S01]  /*11f0*/  PRMT R70, R53.reuse, 0x7632, R70 ;  /* 0x0000763235467816 */ /* 0x040fe20000000046 */
[----:B------:R-:W-:Y:S01]  /*1200*/  FMUL.FTZ R46, R178, R69 ;  /* 0x00000045b22e7220 */ /* 0x000fe20000410000 */
[----:B------:R-:W-:Y:S01]  /*1210*/  SHF.L.U32 R48, R53, 0x10, RZ ;  /* 0x0000001035307819 */ /* 0x000fe200000006ff */
[----:B------:R-:W-:Y:S01]  /*1220*/  IMAD.U32 R68, R55, 0x10000, RZ ;  /* 0x0001000037447824 */ /* 0x000fe200078e00ff */
[----:B------:R-:W-:Y:S01]  /*1230*/  PRMT R182, R54, 0x7632, R182 ;  /* 0x0000763236b67816 */ /* 0x000fe200000000b6 */
[----:B------:R-:W-:Y:S01]  /*1240*/  FMUL.FTZ R53, R164, R49 ;  /* 0x00000031a4357220 */ /* 0x000fe20000410000 */
[----:B------:R-:W-:-:S02]  /*1250*/  SHF.L.U32 R183, R54, 0x10, RZ ;  /* 0x0000001036b77819 */ /* 0x000fc400000006ff */
[----:B------:R-:W-:Y:S02]  /*1260*/  PRMT R54, R55, 0x7632, R54 ;  /* 0x0000763237367816 */ /* 0x000fe40000000036 */
[----:B------:R-:W-:Y:S01]  /*1270*/  SHF.L.U32 R55, R50, 0x10, RZ ;  /* 0x0000001032377819 */ /* 0x000fe200000006ff */
[----:B------:R-:W-:Y:S01]  /*1280*/  FMUL.FTZ R50, R178, R75 ;  /* 0x0000004bb2327220 */ /* 0x000fe20000410000 */
[----:B------:R-:W-:Y:S02]  /*1290*/  SHF.L.U32 R52, R52, 0x10, RZ ;  /* 0x0000001034347819 */ /* 0x000fe400000006ff */
[----:B------:R-:W-:Y:S01]  /*12a0*/  SHF.L.U32 R56, R56, 0x10, RZ ;  /* 0x0000001038387819 */ /* 0x000fe200000006ff */
[----:B------:R-:W-:Y:S01]  /*12b0*/  FADD.FTZ R103, R51, R103 ;  /* 0x0000006733677221 */ /* 0x000fe20000010000 */
[-C--:B------:R-:W-:Y:S01]  /*12c0*/  FFMA.FTZ R111, R46, R51.reuse, R111 ;  /* 0x000000332e6f7223 */ /* 0x080fe2000001006f */
[----:B------:R-:W-:Y:S01]  /*12d0*/  FADD.FTZ R116, R74, R116 ;  /* 0x000000744a747221 */ /* 0x000fe20000010000 */
[-C--:B------:R-:W-:Y:S01]  /*12e0*/  FFMA.FTZ R44, R173, R74.reuse, R44 ;  /* 0x0000004aad2c7223 */ /* 0x080fe2000001002c */
[----:B------:R-:W-:Y:S01]  /*12f0*/  FFMA.FTZ R118, R45, R74, R118 ;  /* 0x0000004a2d767223 */ /* 0x000fe20000010076 */
[----:B------:R-:W-:Y:S01]  /*1300*/  FFMA.FTZ R51, R168, R51, R53 ;  /* 0x00000033a8337223 */ /* 0x000fe20000010035 */
[----:B------:R-:W-:Y:S01]  /*1310*/  SHF.L.U32 R74, R57, 0x10, RZ ;  /* 0x00000010394a7819 */ /* 0x000fe200000006ff */
[----:B------:R-:W-:Y:S01]  /*1320*/  FMUL.FTZ R53, R178, R71 ;  /* 0x00000047b2357220 */ /* 0x000fe20000410000 */
[----:B------:R-:W-:Y:S01]  /*1330*/  SHF.L.U32 R69, R70, 0x10, RZ ;  /* 0x0000001046457819 */ /* 0x000fe200000006ff */
[----:B------:R-:W-:Y:S01]  /*1340*/  FMUL.FTZ R57, R146, R52 ;  /* 0x0000003492397220 */ /* 0x000fe20000410000 */
[-C--:B------:R-:W-:Y:S01]  /*1350*/  FFMA.FTZ R91, R50, R56.reuse, R91 ;  /* 0x00000038325b7223 */ /* 0x080fe2000001005b */
[----:B------:R-:W-:Y:S01]  /*1360*/  FADD.FTZ R82, R56, R82 ;  /* 0x0000005238527221 */ /* 0x000fe20000010000 */
[----:B------:R-:W-:Y:S01]  /*1370*/  FMUL.FTZ R56, R145, R56 ;  /* 0x0000003891387220 */ /* 0x000fe20000410000 */
[C---:B------:R-:W-:Y:S01]  /*1380*/  FFMA.FTZ R93, R53.reuse, R52, R93 ;  /* 0x00000034355d7223 */ /* 0x040fe2000001005d */
[----:B------:R-:W-:Y:S01]  /*1390*/  FADD.FTZ R80, R52, R80 ;  /* 0x0000005034507221 */ /* 0x000fe20000010000 */
[-C--:B------:R-:W-:Y:S01]  /*13a0*/  FFMA.FTZ R110, R53, R55.reuse, R110 ;  /* 0x00000037356e7223 */ /* 0x080fe2000001006e */
[----:B------:R-:W-:Y:S01]  /*13b0*/  FADD.FTZ R102, R55, R102 ;  /* 0x0000006637667221 */ /* 0x000fe20000010000 */
[----:B------:R-:W-:Y:S01]  /*13c0*/  FFMA.FTZ R52, R150, R55, R57 ;  /* 0x0000003796347223 */ /* 0x000fe20000010039 */
[-C--:B------:R-:W-:Y:S01]  /*13d0*/  FFMA.FTZ R108, R50, R69.reuse, R108 ;  /* 0x00000045326c7223 */ /* 0x080fe2000001006c */
[----:B------:R-:W-:Y:S01]  /*13e0*/  FADD.FTZ R100, R69, R100 ;  /* 0x0000006445647221 */ /* 0x000fe20000010000 */
[----:B------:R-:W-:Y:S01]  /*13f0*/  FFMA.FTZ R55, R149, R69, R56 ;  /* 0x0000004595377223 */ /* 0x000fe20000010038 */
[C---:B------:R-:W-:Y:S01]  /*1400*/  FADD.FTZ R57, -R72.reuse, R60 ;  /* 0x0000003c48397221 */ /* 0x040fe20000010100 */
[----:B------:R-:W-:Y:S01]  /*1410*/  FADD.FTZ R69, -R72, R61 ;  /* 0x0000003d48457221 */ /* 0x000fe20000010100 */
[----:B------:R-:W-:Y:S01]  /*1420*/  FADD.FTZ R60, RZ, R33 ;  /* 0x00000021ff3c7221 */ /* 0x000fe20000010000 */
[----:B------:R-:W-:Y:S01]  /*1430*/  FFMA.FTZ R61, R0, R33, RZ ;  /* 0x00000021003d7223 */ /* 0x000fe200000100ff */
[----:B------:R-:W-:Y:S01]  /*1440*/  PRMT R184, R58, 0x7632, R184 ;  /* 0x000076323ab87816 */ /* 0x000fe200000000b8 */
[----:B------:R-:W-:Y:S01]  /*1450*/  FADD.FTZ R75, -R72, R62 ;  /* 0x0000003e484b7221 */ /* 0x000fe20000010100 */
[----:B------:R-:W-:Y:S01]  /*1460*/  SHF.L.U32 R185, R58, 0x10, RZ ;  /* 0x000000103ab97819 */ /* 0x000fe200000006ff */
[----:B------:R-:W-:Y:S01]  /*1470*/  FADD.FTZ R62, R37, R60 ;  /* 0x0000003c253e7221 */ /* 0x000fe20000010000 */
[----:B------:R-:W-:Y:S01]  /*1480*/  FADD.FTZ R79, R49, R79 ;  /* 0x0000004f314f7221 */ /* 0x000fe20000010000 */
[----:B------:R-:W-:Y:S01]  /*1490*/  FFMA.FTZ R94, R46, R49, R94 ;  /* 0x000000312e5e7223 */ /* 0x000fe2000001005e */
[----:B------:R-:W-:Y:S01]  /*14a0*/  FFMA.FTZ R61, R34, R37, R61 ;  /* 0x00000025223d7223 */ /* 0x000fe2000001003d */
[----:B------:R-:W-:Y:S01]  /*14b0*/  FADD.FTZ R120, R187, R120 ;  /* 0x00000078bb787221 */ /* 0x000fe20000010000 */
[----:B------:R-:W-:Y:S01]  /*14c0*/  FFMA.FTZ R123, R38, R187, R123 ;  /* 0x000000bb267b7223 */ /* 0x000fe2000001007b */
[----:B------:R-:W-:Y:S01]  /*14d0*/  FMUL.FTZ R49, R178, R73 ;  /* 0x00000049b2317220 */ /* 0x000fe20000410000 */
[----:B------:R-:W-:Y:S01]  /*14e0*/  FADD.FTZ R187, -R72, R63 ;  /* 0x0000003f48bb7221 */ /* 0x000fe20000010100 */
[----:B------:R-:W-:Y:S01]  /*14f0*/  SHF.L.U32 R73, R184, 0x10, RZ ;  /* 0x00000010b8497819 */ /* 0x000fe200000006ff */
[----:B------:R-:W-:Y:S01]  /*1500*/  FMUL.FTZ R63, R162, R185 ;  /* 0x000000b9a23f7220 */ /* 0x000fe20000410000 */
[----:B------:R-:W-:Y:S01]  /*1510*/  FADD.FTZ R62, R35, R62 ;  /* 0x0000003e233e7221 */ /* 0x000fe20000010000 */
[----:B------:R-:W-:Y:S01]  /*1520*/  FFMA.FTZ R61, R32, R35, R61 ;  /* 0x00000023203d7223 */ /* 0x000fe2000001003d */
[----:B------:R-:W-:Y:S01]  /*1530*/  FMUL.FTZ R56, R178, R57 ;  /* 0x00000039b2387220 */ /* 0x000fe20000410000 */
[----:B------:R-:W-:Y:S01]  /*1540*/  SHF.L.U32 R71, R182, 0x10, RZ ;  /* 0x00000010b6477819 */ /* 0x000fe200000006ff */
[----:B------:R-:W-:Y:S01]  /*1550*/  FMUL.FTZ R60, R178, R69 ;  /* 0x00000045b23c7220 */ /* 0x000fe20000410000 */
[----:B------:R-:W-:Y:S01]  /*1560*/  FFMA.FTZ R57, R166, R183, R63 ;  /* 0x000000b7a6397223 */ /* 0x000fe2000001003f */
[----:B------:R-:W-:Y:S01]  /*1570*/  FMUL.FTZ R69, R144, R73 ;  /* 0x0000004990457220 */ /* 0x000fe20000410000 */
[----:B------:R-:W-:Y:S01]  /*1580*/  FADD.FTZ R62, R39, R62 ;  /* 0x0000003e273e7221 */ /* 0x000fe20000010000 */
[----:B------:R-:W-:-:S02]  /*1590*/  FFMA.FTZ R63, R36, R39, R61 ;  /* 0x00000027243f7223 */ /* 0x000fc4000001003d */
[----:B------:R-:W-:Y:S01]  /*15a0*/  FFMA.FTZ R61, R148, R71, R69 ;  /* 0x00000047943d7223 */ /* 0x000fe20000010045 */
[----:B------:R-:W-:Y:S01]  /*15b0*/  FADD.FTZ R62, R41, R62 ;  /* 0x0000003e293e7221 */ /* 0x000fe20000010000 */
[----:B------:R-:W-:-:S03]  /*15c0*/  FFMA.FTZ R69, R38, R41, R63 ;  /* 0x0000002926457223 */ /* 0x000fc6000001003f */
[----:B------:R-:W-:Y:S01]  /*15d0*/  FADD.FTZ R63, R43, R62 ;  /* 0x0000003e2b3f7221 */ /* 0x000fe20000010000 */
[----:B------:R-:W-:-:S03]  /*15e0*/  FFMA.FTZ R70, R40, R43, R69 ;  /* 0x0000002b28467223 */ /* 0x000fc60000010045 */
[----:B------:R-:W-:Y:S01]  /*15f0*/  FADD.FTZ R62, R44, R63 ;  /* 0x0000003f2c3e7221 */ /* 0x000fe20000010000 */
[----:B------:R-:W-:Y:S01]  /*1600*/  FFMA.FTZ R63, R45, R44, R70 ;  /* 0x0000002c2d3f7223 */ /* 0x000fe20000010046 */
[----:B------:R-:W-:Y:S01]  /*1610*/  PRMT R58, R59, 0x7632, R58 ;  /* 0x000076323b3a7816 */ /* 0x000fe2000000003a */
[----:B------:R-:W-:Y:S01]  /*1620*/  FADD.FTZ R98, R71, R98 ;  /* 0x0000006247627221 */ /* 0x000fe20000010000 */
[----:B------:R-:W-:Y:S01]  /*1630*/  FFMA.FTZ R106, R60, R71, R106 ;  /* 0x000000473c6a7223 */ /* 0x000fe2000001006a */
[----:B------:R-:W-:Y:S01]  /*1640*/  FADD.FTZ R70, R47, R62 ;  /* 0x0000003e2f467221 */ /* 0x000fe20000010000 */
[----:B------:R-:W-:Y:S01]  /*1650*/  SHF.L.U32 R59, R59, 0x10, RZ ;  /* 0x000000103b3b7819 */ /* 0x000fe200000006ff */
[----:B------:R-:W-:Y:S01]  /*1660*/  FFMA.FTZ R71, R42, R47, R63 ;  /* 0x0000002f2a477223 */ /* 0x000fe2000001003f */
[----:B------:R-:W-:Y:S01]  /*1670*/  FADD.FTZ R78, R180, R78 ;  /* 0x0000004eb44e7221 */ /* 0x000fe20000010000 */
[----:B------:R-:W-:Y:S01]  /*1680*/  FFMA.FTZ R95, R42, R180, R95 ;  /* 0x000000b42a5f7223 */ /* 0x000fe2000001005f */
[----:B------:R-:W-:Y:S01]  /*1690*/  FMUL.FTZ R180, R163, R74 ;  /* 0x0000004aa3b47220 */ /* 0x000fe20000410000 */
[----:B------:R-:W-:Y:S01]  /*16a0*/  FADD.FTZ R69, R51, R70 ;  /* 0x0000004633457221 */ /* 0x000fe20000010000 */
[----:B------:R-:W-:Y:S01]  /*16b0*/  FFMA.FTZ R70, R46, R51, R71 ;  /* 0x000000332e467223 */ /* 0x000fe20000010047 */
[----:B------:R-:W-:Y:S01]  /*16c0*/  FMUL.FTZ R72, R160, R59 ;  /* 0x0000003ba0487220 */ /* 0x000fe20000410000 */
[----:B------:R-:W-:Y:S01]  /*16d0*/  FADD.FTZ R101, R48, R101 ;  /* 0x0000006530657221 */ /* 0x000fe20000010000 */
[-C--:B------:R-:W-:Y:S01]  /*16e0*/  FFMA.FTZ R109, R49, R48.reuse, R109 ;  /* 0x00000030316d7223 */ /* 0x080fe2000001006d */
[----:B------:R-:W-:Y:S01]  /*16f0*/  FFMA.FTZ R48, R167, R48, R180 ;  /* 0x00000030a7307223 */ /* 0x000fe200000100b4 */
[----:B------:R-:W-:Y:S01]  /*1700*/  FADD.FTZ R69, R69, R52 ;  /* 0x0000003445457221 */ /* 0x000fe20000010000 */
[----:B------:R-:W-:Y:S01]  /*1710*/  FFMA.FTZ R70, R53, R52, R70 ;  /* 0x0000003435467223 */ /* 0x000fe20000010046 */
[----:B------:R-:W-:Y:S01]  /*1720*/  FFMA.FTZ R63, R165, R68, R72 ;  /* 0x00000044a53f7223 */ /* 0x000fe20000010048 */
[----:B------:R-:W-:Y:S01]  /*1730*/  SHF.L.U32 R72, R58, 0x10, RZ ;  /* 0x000000103a487819 */ /* 0x000fe200000006ff */
        /* <DEDUP_REMOVED lines=9> */
[----:B------:R-:W-:Y:S01]  /*17d0*/  SHF.L.U32 R73, R54, 0x10, RZ ;  /* 0x0000001036497819 */ /* 0x000fe200000006ff */
[----:B------:R-:W-:Y:S01]  /*17e0*/  FMUL.FTZ R68, R143, R72 ;  /* 0x000000488f447220 */ /* 0x000fe20000410000 */
[----:B------:R-:W-:Y:S01]  /*17f0*/  FADD.FTZ R58, R58, R57 ;  /* 0x000000393a3a7221 */ /* 0x000fe20000010000 */
[----:B------:R-:W-:-:S02]  /*1800*/  FFMA.FTZ R71, R56, R57, R71 ;  /* 0x0000003938477223 */ /* 0x000fc40000010047 */
[----:B------:R-:W-:Y:S01]  /*1810*/  FFMA.FTZ R69, R147, R73, R68 ;  /* 0x0000004993457223 */ /* 0x000fe20000010044 */
        /* <DEDUP_REMOVED lines=38> */
.L_x_1310:
[----:B-1----:R-:W-:Y:S01]  /*1a80*/  FADD.FTZ R59, R58, R59 ;  /* 0x0000003b3a3b7221 */ /* 0x002fe20000010000 */
[----:B--2---:R-:W-:-:S03]  /*1a90*/  FADD.FTZ R71, R68, R71 ;  /* 0x0000004744477221 */ /* 0x004fc60000010000 */
[----:B0-----:R-:W-:Y:S01]  /*1aa0*/  FMUL.FTZ R58, R59, UR13 ;  /* 0x0000000d3b3a7c20 */ /* 0x001fe20008410000 */
[----:B------:R-:W-:-:S04]  /*1ab0*/  FMUL.FTZ R59, R71, UR13 ;  /* 0x0000000d473b7c20 */ /* 0x000fc80008410000 */
[----:B------:R-:W-:Y:S01]  /*1ac0*/  FSEL R71, R58, RZ, !P3 ;  /* 0x000000ff3a477208 */ /* 0x000fe20005800000 */
[----:B------:R-:W-:Y:S06]  /*1ad0*/  @P2 BRA `(.L_x_1282) ;  /* 0x0000000c00942947 */ /* 0x000fec0003800000 */
[----:B------:R-:W-:-:S04]  /*1ae0*/  ISETP.NE.U32.AND P2, PT, R64, RZ, PT ;  /* 0x000000ff4000720c */ /* 0x000fc80003f45070 */
[----:B------:R-:W-:-:S13]  /*1af0*/  ISETP.NE.AND.EX P2, PT, R65, RZ, PT, P2 ;  /* 0x000000ff4100720c */ /* 0x000fda0003f45320 */
[----:B------:R-:W-:Y:S05]  /*1b00*/  @P2 BRA `(.L_x_1283) ;  /* 0x0000000400c42947 */ /* 0x000fea0003800000 */
[----:B------:R-:W-:Y:S01]  /*1b10*/  UMOV UR4, UR8 ;  /* 0x0000000800047c82 */ /* 0x000fe20008000000 */
[----:B------:R-:W-:Y:S01]  /*1b20*/  UMOV UR5, UR9 ;  /* 0x0000000900057c82 */ /* 0x000fe20008000000 */
        /* <DEDUP_REMOVED lines=57> */
.L_x_1284:
[-CC-:B------:R-:W-:Y:S01]  /*1ec0*/  FFMA.FTZ R42, R42, R59.reuse, R71.reuse ;  /* 0x0000003b2a2a7223 */ /* 0x180fe20000010047 */
[-CC-:B------:R-:W-:Y:S01]  /*1ed0*/  FFMA.FTZ R45, R45, R59.reuse, R71.reuse ;  /* 0x0000003b2d2d7223 */ /* 0x180fe20000010047 */
[----:B------:R-:W-:Y:S01]  /*1ee0*/  FFMA.FTZ R0, R0, R59, R71 ;  /* 0x0000003b00007223 */ /* 0x000fe20000010047 */
[----:B-----5:R-:W-:Y:S01]  /*1ef0*/  ISETP.GE.U32.AND P2, PT, R76, RZ, PT ;  /* 0x000000ff4c00720c */ /* 0x020fe20003f46070 */
[----:B------:R-:W-:Y:S01]  /*1f00*/  FADD.FTZ R23, R47, -R42 ;  /* 0x8000002a2f177221 */ /* 0x000fe20000010000 */
[----:B------:R-:W-:Y:S01]  /*1f10*/  FADD.FTZ R45, R44, -R45 ;  /* 0x8000002d2c2d7221 */ /* 0x000fe20000010000 */
[----:B------:R-:W-:Y:S01]  /*1f20*/  FADD.FTZ R33, R33, -R0 ;  /* 0x8000000021217221 */ /* 0x000fe20000010000 */
[----:B------:R-:W-:Y:S01]  /*1f30*/  ISETP.GE.U32.AND.EX P2, PT, R77, 0x1000000, PT, P2 ;  /* 0x010000004d00780c */ /* 0x000fe20003f46120 */
[C---:B------:R-:W-:Y:S01]  /*1f40*/  FMUL.FTZ R23, R178.reuse, R23 ;  /* 0x00000017b2177220 */ /* 0x040fe20000410000 */
[----:B------:R-:W-:Y:S01]  /*1f50*/  FMUL.FTZ R22, R178, R45 ;  /* 0x0000002db2167220 */ /* 0x000fe20000410000 */
[-CC-:B------:R-:W-:Y:S01]  /*1f60*/  FFMA.FTZ R40, R40, R59.reuse, R71.reuse ;  /* 0x0000003b28287223 */ /* 0x180fe20000010047 */
[-CC-:B------:R-:W-:Y:S01]  /*1f70*/  FFMA.FTZ R34, R34, R59.reuse, R71.reuse ;  /* 0x0000003b22227223 */ /* 0x180fe20000010047 */
[----:B------:R-:W-:Y:S01]  /*1f80*/  FMUL.FTZ R21, R23, UR6 ;  /* 0x0000000617157c20 */ /* 0x000fe20008410000 */
[-CC-:B------:R-:W-:Y:S01]  /*1f90*/  FFMA.FTZ R32, R32, R59.reuse, R71.reuse ;  /* 0x0000003b20207223 */ /* 0x180fe20000010047 */
[-CC-:B------:R-:W-:Y:S01]  /*1fa0*/  FFMA.FTZ R36, R36, R59.reuse, R71.reuse ;  /* 0x0000003b24247223 */ /* 0x180fe20000010047 */
[----:B------:R-:W-:Y:S01]  /*1fb0*/  FFMA.FTZ R38, R38, R59, R71 ;  /* 0x0000003b26267223 */ /* 0x000fe20000010047 */
[----:B------:R-:W-:Y:S01]  /*1fc0*/  FMUL.FTZ R24, R178, R33 ;  /* 0x00000021b2187220 */ /* 0x000fe20000410000 */
[----:B------:R-:W-:Y:S01]  /*1fd0*/  FMUL.FTZ R20, R22, UR6 ;  /* 0x0000000616147c20 */ /* 0x000fe20008410000 */
[----:B------:R-:W-:Y:S01]  /*1fe0*/  FSEL R45, R21, RZ, P2 ;  /* 0x000000ff152d7208 */ /* 0x000fe20001000000 */
[----:B------:R-:W-:Y:S01]  /*1ff0*/  FADD.FTZ R21, R43, -R40 ;  /* 0x800000282b157221 */ /* 0x000fe20000010000 */
[----:B------:R-:W-:Y:S01]  /*2000*/  LOP3.LUT P4, RZ, R77, 0xff0000, RZ, 0xc0, !PT ;  /* 0x00ff00004dff7812 */ /* 0x000fe2000788c0ff */
[----:B------:R-:W-:Y:S01]  /*2010*/  FADD.FTZ R25, R37, -R34 ;  /* 0x8000002225197221 */ /* 0x000fe20000010000 */
[----:B------:R-:W-:Y:S01]  /*2020*/  FADD.FTZ R35, R35, -R32 ;  /* 0x8000002023237221 */ /* 0x000fe20000010000 */
[----:B------:R-:W-:Y:S01]  /*2030*/  FADD.FTZ R27, R39, -R36 ;  /* 0x80000024271b7221 */ /* 0x000fe20000010000 */
[----:B------:R-:W-:Y:S01]  /*2040*/  FADD.FTZ R41, R41, -R38 ;  /* 0x8000002629297221 */ /* 0x000fe20000010000 */
[----:B------:R-:W-:Y:S01]  /*2050*/  FMUL.FTZ R0, R24, UR6 ;  /* 0x0000000618007c20 */ /* 0x000fe20008410000 */
[----:B------:R-:W-:Y:S01]  /*2060*/  LOP3.LUT P5, RZ, R76, 0xff, RZ, 0xc0, !PT ;  /* 0x000000ff4cff7812 */ /* 0x000fe200078ac0ff */
[----:B------:R-:W-:Y:S01]  /*2070*/  FMUL.FTZ R21, R178, R21 ;  /* 0x00000015b2157220 */ /* 0x000fe20000410000 */
[----:B------:R-:W-:Y:S01]  /*2080*/  FSEL R42, R20, RZ, P4 ;  /* 0x000000ff142a7208 */ /* 0x000fe20002000000 */
[C---:B------:R-:W-:Y:S01]  /*2090*/  FMUL.FTZ R25, R178.reuse, R25 ;  /* 0x00000019b2197220 */ /* 0x040fe20000410000 */
[C---:B------:R-:W-:Y:S01]  /*20a0*/  FMUL.FTZ R26, R178.reuse, R35 ;  /* 0x00000023b21a7220 */ /* 0x040fe20000410000 */
[C---:B------:R-:W-:Y:S01]  /*20b0*/  FMUL.FTZ R20, R178.reuse, R41 ;  /* 0x00000029b2147220 */ /* 0x040fe20000410000 */
[----:B------:R-:W-:Y:S01]  /*20c0*/  FMUL.FTZ R27, R178, R27 ;  /* 0x0000001bb21b7220 */ /* 0x000fe20000410000 */
[----:B------:R-:W-:Y:S01]  /*20d0*/  FSEL R0, R0, RZ, P5 ;  /* 0x000000ff00007208 */ /* 0x000fe20002800000 */
        /* <DEDUP_REMOVED lines=8> */
[----:B------:R-:W-:Y:S02]  /*2160*/  LOP3.LUT P2, RZ, R76, 0xff000000, RZ, 0xc0, !PT ;  /* 0xff0000004cff7812 */ /* 0x000fe4000784c0ff */
        /* <DEDUP_REMOVED lines=11> */
.L_x_1283:
[----:B------:R-:W-:Y:S01]  /*2220*/  UMOV UR4, UR8 ;  /* 0x0000000800047c82 */ /* 0x000fe20008000000 */
[----:B------:R-:W-:Y:S01]  /*2230*/  UMOV UR5, UR9 ;  /* 0x0000000900057c82 */ /* 0x000fe20008000000 */
        /* <DEDUP_REMOVED lines=9> */
[----:B------:R-:W-:Y:S01]  /*22d0*/  FADD.FTZ R65, R44, -R65 ;  /* 0x800000412c417221 */ /* 0x000fe20000010000 */
[----:B------:R-:W-:Y:S01]  /*22e0*/  FFMA.FTZ R44, R34, R59, R71 ;  /* 0x0000003b222c7223 */ /* 0x000fe20000010047 */
[C---:B------:R-:W-:Y:S01]  /*22f0*/  FFMA.FTZ R34, R178.reuse, R45, R8 ;  /* 0x0000002db2227223 */ /* 0x040fe20000010008 */
[C---:B------:R-:W-:Y:S01]  /*2300*/  FFMA.FTZ R41, R178.reuse, R41, R11 ;  /* 0x00000029b2297223 */ /* 0x040fe2000001000b */
[----:B------:R-:W-:Y:S01]  /*2310*/  FFMA.FTZ R38, R178, R65, R10 ;  /* 0x00000041b2267223 */ /* 0x000fe2000001000a */
[----:B------:R-:W-:Y:S01]  /*2320*/  ISETP.GE.U32.AND.EX P2, PT, R77, 0x1000000, PT, P2 ;  /* 0x010000004d00780c */ /* 0x000fe20003f46120 */
[----:B------:R-:W-:Y:S01]  /*2330*/  FMUL.FTZ R34, R34, UR6 ;  /* 0x0000000622227c20 */ /* 0x000fe20008410000 */
        /* <DEDUP_REMOVED lines=41> */
.L_x_1286:
        /* <DEDUP_REMOVED lines=9> */
[----:B------:R-:W-:Y:S01]  /*2660*/  FFMA.FTZ R22, R178, R45, R10 ;  /* 0x0000002db2167223 */ /* 0x000fe2000001000a */
[-CC-:B------:R-:W-:Y:S01]  /*2670*/  FFMA.FTZ R34, R34, R59.reuse, R71.reuse ;  /* 0x0000003b22227223 */ /* 0x180fe20000010047 */
[-CC-:B------:R-:W-:Y:S01]  /*2680*/  FFMA.FTZ R32, R32, R59.reuse, R71.reuse ;  /* 0x0000003b20207223 */ /* 0x180fe20000010047 */
[-CC-:B------:R-:W-:Y:S01]  /*2690*/  FFMA.FTZ R36, R36, R59.reuse, R71.reuse ;  /* 0x0000003b24247223 */ /* 0x180fe20000010047 */
[----:B------:R-:W-:Y:S01]  /*26a0*/  FFMA.FTZ R38, R38, R59, R71 ;  /* 0x0000003b26267223 */ /* 0x000fe20000010047 */
[----:B------:R-:W-:Y:S01]  /*26b0*/  FMUL.FTZ R21, R23, UR6 ;  /* 0x0000000617157c20 */ /* 0x000fe20008410000 */
[----:B------:R-:W-:Y:S01]  /*26c0*/  FFMA.FTZ R24, R178, R33, R4 ;  /* 0x00000021b2187223 */ /* 0x000fe20000010004 */
[C---:B------:R-:W-:Y:S01]  /*26d0*/  ISETP.GE.U32.AND.EX P2, PT, R77.reuse, 0x1000000, PT, P2 ;  /* 0x010000004d00780c */ /* 0x040fe20003f46120 */
        /* <DEDUP_REMOVED lines=9> */
[----:B------:R-:W-:Y:S01]  /*2770*/  FFMA.FTZ R21, R178, R40, R9 ;  /* 0x00000028b2157223 */ /* 0x000fe20000010009 */
[----:B------:R-:W-:Y:S01]  /*2780*/  LOP3.LUT P5, RZ, R76, 0xff, RZ, 0xc0, !PT ;  /* 0x000000ff4cff7812 */ /* 0x000fe200078ac0ff */
[----:B------:R-:W-:Y:S01]  /*2790*/  FFMA.FTZ R25, R178, R34, R5 ;  /* 0x00000022b2197223 */ /* 0x000fe20000010005 */
[----:B------:R-:W-:Y:S01]  /*27a0*/  FSEL R42, R20, RZ, P4 ;  /* 0x000000ff142a7208 */ /* 0x000fe20002000000 */
[C---:B------:R-:W-:Y:S01]  /*27b0*/  FFMA.FTZ R26, R178.reuse, R35, R6 ;  /* 0x00000023b21a7223 */ /* 0x040fe20000010006 */
[C---:B------:R-:W-:Y:S01]  /*27c0*/  FFMA.FTZ R20, R178.reuse, R41, R8 ;  /* 0x00000029b2147223 */ /* 0x040fe20000010008 */
[----:B------:R-:W-:Y:S01]  /*27d0*/  FFMA.FTZ R27, R178, R36, R7 ;  /* 0x00000024b21b7223 */ /* 0x000fe20000010007 */
        /* <DEDUP_REMOVED lines=21> */
.L_x_1282:
        /* <DEDUP_REMOVED lines=15> */
[----:B-----5:R-:W-:Y:S01]  /*2a20*/  ISETP.GE.U32.AND P2, PT, R76, RZ, PT ;  /* 0x000000ff4c00720c */ /* 0x020fe20003f46070 */
[C---:B------:R-:W-:Y:S01]  /*2a30*/  FMUL.FTZ R47, R178.reuse, R47 ;  /* 0x0000002fb22f7220 */ /* 0x040fe20000410000 */
[C---:B------:R-:W-:Y:S01]  /*2a40*/  FMUL.FTZ R45, R178.reuse, R45 ;  /* 0x0000002db22d7220 */ /* 0x040fe20000410000 */
[----:B------:R-:W-:Y:S01]  /*2a50*/  FADD.FTZ R43, R43, -R40 ;  /* 0x800000282b2b7221 */ /* 0x000fe20000010000 */
[----:B------:R-:W-:Y:S01]  /*2a60*/  ISETP.GE.U32.AND.EX P5, PT, R77, 0x1000000, PT, P2 ;  /* 0x010000004d00780c */ /* 0x000fe20003fa6120 */
[----:B------:R-:W-:Y:S01]  /*2a70*/  FMUL.FTZ R47, R47, UR6 ;  /* 0x000000062f2f7c20 */ /* 0x000fe20008410000 */
[----:B------:R-:W-:Y:S01]  /*2a80*/  FMUL.FTZ R45, R45, UR6 ;  /* 0x000000062d2d7c20 */ /* 0x000fe20008410000 */
[----:B------:R-:W-:Y:S01]  /*2a90*/  FMUL.FTZ R41, R178, R41 ;  /* 0x00000029b2297220 */ /* 0x000fe20000410000 */
[--C-:B------:R-:W-:Y:S01]  /*2aa0*/  FFMA.FTZ R32, R32, R59, R71.reuse ;  /* 0x0000003b20207223 */ /* 0x100fe20000010047 */
[----:B------:R-:W-:Y:S01]  /*2ab0*/  LOP3.LUT P3, RZ, R77, 0xff0000, RZ, 0xc0, !PT ;  /* 0x00ff00004dff7812 */ /* 0x000fe2000786c0ff */
[----:B------:R-:W-:Y:S01]  /*2ac0*/  FMUL.FTZ R43, R178, R43 ;  /* 0x0000002bb22b7220 */ /* 0x000fe20000410000 */
[-CC-:B------:R-:W-:Y:S01]  /*2ad0*/  FFMA.FTZ R36, R36, R59.reuse, R71.reuse ;  /* 0x0000003b24247223 */ /* 0x180fe20000010047 */
[----:B------:R-:W-:Y:S01]  /*2ae0*/  FSEL R65, R47, RZ, P5 ;  /* 0x000000ff2f417208 */ /* 0x000fe20002800000 */
[----:B------:R-:W-:Y:S01]  /*2af0*/  FMUL.FTZ R41, R41, UR6 ;  /* 0x0000000629297c20 */ /* 0x000fe20008410000 */
[-CC-:B------:R-:W-:Y:S01]  /*2b00*/  FFMA.FTZ R0, R0, R59.reuse, R71.reuse ;  /* 0x0000003b00007223 */ /* 0x180fe20000010047 */
[----:B------:R-:W-:Y:S01]  /*2b10*/  LOP3.LUT P4, RZ, R77, 0xff, RZ, 0xc0, !PT ;  /* 0x000000ff4dff7812 */ /* 0x000fe2000788c0ff */
[----:B------:R-:W-:Y:S01]  /*2b20*/  FMUL.FTZ R43, R43, UR6 ;  /* 0x000000062b2b7c20 */ /* 0x000fe20008410000 */
[----:B------:R-:W-:Y:S01]  /*2b30*/  LOP3.LUT P5, RZ, R141, 0xff, RZ, 0xc0, !PT ;  /* 0x000000ff8dff7812 */ /* 0x000fe200078ac0ff */
[----:B------:R-:W-:Y:S01]  /*2b40*/  FADD.FTZ R35, R35, -R32 ;  /* 0x8000002023237221 */ /* 0x000fe20000010000 */
[----:B------:R-:W-:Y:S01]  /*2b50*/  FSEL R40, R45, RZ, P3 ;  /* 0x000000ff2d287208 */ /* 0x000fe20001800000 */
[----:B------:R-:W-:Y:S01]  /*2b60*/  FFMA.FTZ R34, R34, R59, R71 ;  /* 0x0000003b22227223 */ /* 0x000fe20000010047 */
[----:B------:R-:W-:Y:S01]  /*2b70*/  LOP3.LUT P3, RZ, R77, 0xff00, RZ, 0xc0, !PT ;  /* 0x0000ff004dff7812 */ /* 0x000fe2000786c0ff */
[----:B------:R-:W-:Y:S01]  /*2b80*/  FADD.FTZ R39, R39, -R36 ;  /* 0x8000002427277221 */ /* 0x000fe20000010000 */
[----:B------:R-:W-:Y:S01]  /*2b90*/  ISETP.GE.U32.AND P2, PT, R140, RZ, PT ;  /* 0x000000ff8c00720c */ /* 0x000fe20003f46070 */
[----:B------:R-:W-:Y:S01]  /*2ba0*/  FADD.FTZ R33, R33, -R0 ;  /* 0x8000000021217221 */ /* 0x000fe20000010000 */
[----:B------:R-:W-:Y:S01]  /*2bb0*/  LOP3.LUT P6, RZ, R141, 0xff0000, RZ, 0xc0, !PT ;  /* 0x00ff00008dff7812 */ /* 0x000fe200078cc0ff */
[C---:B------:R-:W-:Y:S01]  /*2bc0*/  FMUL.FTZ R0, R178.reuse, R35 ;  /* 0x00000023b2007220 */ /* 0x040fe20000410000 */
[----:B------:R-:W-:Y:S01]  /*2bd0*/  FSEL R38, R41, RZ, P4 ;  /* 0x000000ff29267208 */ /* 0x000fe20002000000 */
[----:B------:R-:W-:Y:S01]  /*2be0*/  FADD.FTZ R37, R37, -R34 ;  /* 0x8000002225257221 */ /* 0x000fe20000010000 */
[----:B------:R-:W-:Y:S01]  /*2bf0*/  FSEL R30, R41, RZ, P5 ;  /* 0x000000ff291e7208 */ /* 0x000fe20002800000 */
[----:B------:R-:W-:Y:S01]  /*2c00*/  FMUL.FTZ R39, R178, R39 ;  /* 0x00000027b2277220 */ /* 0x000fe20000410000 */
[----:B------:R-:W-:Y:S01]  /*2c10*/  FSEL R41, R43, RZ, P3 ;  /* 0x000000ff2b297208 */ /* 0x000fe20001800000 */
[----:B------:R-:W-:Y:S01]  /*2c20*/  FMUL.FTZ R0, R0, UR6 ;  /* 0x0000000600007c20 */ /* 0x000fe20008410000 */
[C---:B------:R-:W-:Y:S01]  /*2c30*/  ISETP.GE.U32.AND.EX P2, PT, R141.reuse, 0x1000000, PT, P2 ;  /* 0x010000008d00780c */ /* 0x040fe20003f46120 */
[C---:B------:R-:W-:Y:S01]  /*2c40*/  FMUL.FTZ R37, R178.reuse, R37 ;  /* 0x00000025b2257220 */ /* 0x040fe20000410000 */
[----:B------:R-:W-:Y:S01]  /*2c50*/  LOP3.LUT P3, RZ, R141, 0xff00, RZ, 0xc0, !PT ;  /* 0x0000ff008dff7812 */ /* 0x000fe2000786c0ff */
[----:B------:R-:W-:Y:S01]  /*2c60*/  FMUL.FTZ R39, R39, UR6 ;  /* 0x0000000627277c20 */ /* 0x000fe20008410000 */
[----:B------:R-:W-:Y:S01]  /*2c70*/  FSEL R31, R45, RZ, P6 ;  /* 0x000000ff2d1f7208 */ /* 0x000fe20003000000 */
[----:B------:R-:W-:Y:S01]  /*2c80*/  FMUL.FTZ R33, R178, R33 ;  /* 0x00000021b2217220 */ /* 0x000fe20000410000 */
[----:B------:R-:W-:Y:S01]  /*2c90*/  LOP3.LUT P6, RZ, R76, 0xff0000, RZ, 0xc0, !PT ;  /* 0x00ff00004cff7812 */ /* 0x000fe200078cc0ff */
[----:B------:R-:W-:Y:S01]  /*2ca0*/  FMUL.FTZ R37, R37, UR6 ;  /* 0x0000000625257c20 */ /* 0x000fe20008410000 */
[----:B------:R-:W-:Y:S01]  /*2cb0*/  FSEL R28, R47, RZ, P2 ;  /* 0x000000ff2f1c7208 */ /* 0x000fe20001000000 */
[----:B------:R-:W-:Y:S01]  /*2cc0*/  FMUL.FTZ R33, R33, UR6 ;  /* 0x0000000621217c20 */ /* 0x000fe20008410000 */
[----:B------:R-:W-:-:S02]  /*2cd0*/  FSEL R29, R43, RZ, P3 ;  /* 0x000000ff2b1d7208 */ /* 0x000fc40001800000 */
[----:B------:R-:W-:Y:S02]  /*2ce0*/  LOP3.LUT P2, RZ, R76, 0xff000000, RZ, 0xc0, !PT ;  /* 0xff0000004cff7812 */ /* 0x000fe4000784c0ff */
[----:B------:R-:W-:Y:S02]  /*2cf0*/  LOP3.LUT P3, RZ, R140, 0xff0000, RZ, 0xc0, !PT ;  /* 0x00ff00008cff7812 */ /* 0x000fe4000786c0ff */
[----:B------:R-:W-:Y:S02]  /*2d00*/  FSEL R36, R0, RZ, P6 ;  /* 0x000000ff00247208 */ /* 0x000fe40003000000 */
[----:B------:R-:W-:Y:S02]  /*2d10*/  F2FP.BF16.F32.PACK_AB R30, R29, R30 ;  /* 0x0000001e1d1e723e */ /* 0x000fe400000010ff */
[----:B------:R-:W-:Y:S02]  /*2d20*/  F2FP.BF16.F32.PACK_AB R34, R41, R38 ;  /* 0x000000262922723e */ /* 0x000fe400000010ff */
[----:B------:R-:W-:-:S02]  /*2d30*/  LOP3.LUT P6, RZ, R140, 0xff000000, RZ, 0xc0, !PT ;  /* 0xff0000008cff7812 */ /* 0x000fc400078cc0ff */
[----:B------:R-:W-:Y:S02]  /*2d40*/  LOP3.LUT P4, RZ, R76, 0xff00, RZ, 0xc0, !PT ;  /* 0x0000ff004cff7812 */ /* 0x000fe4000788c0ff */
[----:B------:R-:W-:Y:S02]  /*2d50*/  FSEL R29, R0, RZ, P3 ;  /* 0x000000ff001d7208 */ /* 0x000fe40001800000 */
[----:B------:R-:W-:Y:S02]  /*2d60*/  FSEL R41, R39, RZ, P2 ;  /* 0x000000ff27297208 */ /* 0x000fe40001000000 */
[----:B------:R-:W-:Y:S02]  /*2d70*/  LOP3.LUT P5, RZ, R76, 0xff, RZ, 0xc0, !PT ;  /* 0x000000ff4cff7812 */ /* 0x000fe400078ac0ff */
[C---:B------:R-:W-:Y:S02]  /*2d80*/  LOP3.LUT P3, RZ, R140.reuse, 0xff00, RZ, 0xc0, !PT ;  /* 0x0000ff008cff7812 */ /* 0x040fe4000786c0ff */
[----:B------:R-:W-:-:S02]  /*2d90*/  LOP3.LUT P2, RZ, R140, 0xff, RZ, 0xc0, !PT ;  /* 0x000000ff8cff7812 */ /* 0x000fc4000784c0ff */
[----:B------:R-:W-:Y:S02]  /*2da0*/  FSEL R0, R39, RZ, P6 ;  /* 0x000000ff27007208 */ /* 0x000fe40003000000 */
        /* <DEDUP_REMOVED lines=11> */
.L_x_1288:
        /* <DEDUP_REMOVED lines=26> */
[-CC-:B------:R-:W-:Y:S01]  /*3000*/  FFMA.FTZ R34, R34, R59.reuse, R71.reuse ;  /* 0x0000003b22227223 */ /* 0x180fe20000010047 */
[C---:B------:R-:W-:Y:S01]  /*3010*/  FSEL R28, R24.reuse, RZ, P5 ;  /* 0x000000ff181c7208 */ /* 0x040fe20002800000 */
[----:B------:R-:W-:Y:S01]  /*3020*/  FADD.FTZ R27, R39, -R36 ;  /* 0x80000024271b7221 */ /* 0x000fe20000010000 */
[----:B------:R-:W-:Y:S01]  /*3030*/  FSEL R30, R24, RZ, P6 ;  /* 0x000000ff181e7208 */ /* 0x000fe20003000000 */
[----:B------:R-:W-:Y:S01]  /*3040*/  FMUL.FTZ R24, R21, UR6 ;  /* 0x0000000615187c20 */ /* 0x000fe20008410000 */
[C---:B------:R-:W-:Y:S01]  /*3050*/  LOP3.LUT P4, RZ, R77.reuse, 0xff00, RZ, 0xc0, !PT ;  /* 0x0000ff004dff7812 */ /* 0x040fe2000788c0ff */
[----:B------:R-:W-:Y:S01]  /*3060*/  FFMA.FTZ R0, R0, R59, R71 ;  /* 0x0000003b00007223 */ /* 0x000fe20000010047 */
[----:B------:R-:W-:Y:S01]  /*3070*/  ISETP.GE.U32.AND.EX P2, PT, R77, 0x1000000, PT, P2 ;  /* 0x010000004d00780c */ /* 0x000fe20003f46120 */
[C---:B------:R-:W-:Y:S01]  /*3080*/  FMUL.FTZ R26, R178.reuse, R35 ;  /* 0x00000023b21a7220 */ /* 0x040fe20000410000 */
[----:B------:R-:W-:Y:S01]  /*3090*/  ISETP.GE.U32.AND.EX P3, PT, R141, 0x1000000, PT, P3 ;  /* 0x010000008d00780c */ /* 0x000fe20003f66130 */
[----:B------:R-:W-:Y:S01]  /*30a0*/  FMUL.FTZ R27, R178, R27 ;  /* 0x0000001bb21b7220 */ /* 0x000fe20000410000 */
[----:B------:R-:W-:Y:S01]  /*30b0*/  FSEL R29, R24, RZ, P4 ;  /* 0x000000ff181d7208 */ /* 0x000fe20002000000 */
[----:B------:R-:W-:Y:S01]  /*30c0*/  FADD.FTZ R33, R33, -R0 ;  /* 0x8000000021217221 */ /* 0x000fe20000010000 */
[C---:B------:R-:W-:Y:S01]  /*30d0*/  FSEL R41, R25.reuse, RZ, P2 ;  /* 0x000000ff19297208 */ /* 0x040fe20001000000 */
[----:B------:R-:W-:Y:S01]  /*30e0*/  FMUL.FTZ R0, R26, UR6 ;  /* 0x000000061a007c20 */ /* 0x000fe20008410000 */
        /* <DEDUP_REMOVED lines=8> */
[----:B------:R-:W-:-:S02]  /*3170*/  LOP3.LUT P4, RZ, R140, 0xff0000, RZ, 0xc0, !PT ;  /* 0x00ff00008cff7812 */ /* 0x000fc4000788c0ff */
[----:B------:R-:W-:Y:S02]  /*3180*/  LOP3.LUT P3, RZ, R76, 0xff000000, RZ, 0xc0, !PT ;  /* 0xff0000004cff7812 */ /* 0x000fe4000786c0ff */
[----:B------:R-:W-:Y:S01]  /*3190*/  F2FP.BF16.F32.PACK_AB R34, R29, R28 ;  /* 0x0000001c1d22723e */ /* 0x000fe200000010ff */
[----:B------:R-:W-:Y:S01]  /*31a0*/  FMUL.FTZ R28, R25, UR6 ;  /* 0x00000006191c7c20 */ /* 0x000fe20008410000 */
[C---:B------:R-:W-:Y:S02]  /*31b0*/  FSEL R36, R0.reuse, RZ, P2 ;  /* 0x000000ff00247208 */ /* 0x040fe40001000000 */
[----:B------:R-:W-:Y:S01]  /*31c0*/  FSEL R29, R0, RZ, P4 ;  /* 0x000000ff001d7208 */ /* 0x000fe20002000000 */
[----:B------:R-:W-:Y:S01]  /*31d0*/  FMUL.FTZ R0, R24, UR6 ;  /* 0x0000000618007c20 */ /* 0x000fe20008410000 */
[----:B------:R-:W-:Y:S02]  /*31e0*/  LOP3.LUT P5, RZ, R76, 0xff00, RZ, 0xc0, !PT ;  /* 0x0000ff004cff7812 */ /* 0x000fe400078ac0ff */
[----:B------:R-:W-:-:S02]  /*31f0*/  LOP3.LUT P2, RZ, R140, 0xff000000, RZ, 0xc0, !PT ;  /* 0xff0000008cff7812 */ /* 0x000fc4000784c0ff */
        /* <DEDUP_REMOVED lines=9> */
[C---:B------:R-:W-:Y:S02]  /*3290*/  FSEL R28, R0.reuse, RZ, P3 ;  /* 0x000000ff001c7208 */ /* 0x040fe40001800000 */
[----:B------:R-:W-:Y:S02]  /*32a0*/  FSEL R32, R0, RZ, P6 ;  /* 0x000000ff00207208 */ /* 0x000fe40003000000 */
[----:B------:R-:W-:-:S02]  /*32b0*/  F2FP.BF16.F32.PACK_AB R31, R40, R31 ;  /* 0x0000001f281f723e */ /* 0x000fc400000010ff */
[----:B------:R-:W-:Y:S02]  /*32c0*/  F2FP.BF16.F32.PACK_AB R29, R38, R29 ;  /* 0x0000001d261d723e */ /* 0x000fe400000010ff */
[----:B------:R-:W-:Y:S02]  /*32d0*/  F2FP.BF16.F32.PACK_AB R33, R33, R36 ;  /* 0x000000242121723e */ /* 0x000fe400000010ff */
[----:B------:R-:W-:Y:S02]  /*32e0*/  F2FP.BF16.F32.PACK_AB R28, R39, R28 ;  /* 0x0000001c271c723e */ /* 0x000fe400000010ff */
[----:B------:R-:W-:Y:S01]  /*32f0*/  F2FP.BF16.F32.PACK_AB R32, R37, R32 ;  /* 0x000000202520723e */ /* 0x000fe200000010ff */
[----:B------:R-:W-:Y:S06]  /*3300*/  BRA `(.L_x_1285) ;  /* 0x0000000800687947 */ /* 0x000fec0003800000 */
.L_x_1287:
        /* <DEDUP_REMOVED lines=15> */
[----:B------:R-:W-:Y:S01]  /*3400*/  ISETP.GE.U32.AND.EX P5, PT, R77, 0x1000000, PT, P2 ;  /* 0x010000004d00780c */ /* 0x000fe20003fa6120 */
[----:B------:R-:W-:Y:S01]  /*3410*/  FFMA.FTZ R29, R178, R40, R9 ;  /* 0x00000028b21d7223 */ /* 0x000fe20000010009 */
[----:B------:R-:W-:Y:S01]  /*3420*/  ISETP.GE.U32.AND P2, PT, R140, RZ, PT ;  /* 0x000000ff8c00720c */ /* 0x000fe20003f46070 */
[----:B------:R-:W-:Y:S01]  /*3430*/  FMUL.FTZ R45, R45, UR6 ;  /* 0x000000062d2d7c20 */ /* 0x000fe20008410000 */
[----:B------:R-:W-:Y:S01]  /*3440*/  LOP3.LUT P3, RZ, R77, 0xff0000, RZ, 0xc0, !PT ;  /* 0x00ff00004dff7812 */ /* 0x000fe2000786c0ff */
[----:B------:R-:W-:Y:S01]  /*3450*/  FMUL.FTZ R28, R42, UR6 ;  /* 0x000000062a1c7c20 */ /* 0x000fe20008410000 */
[----:B------:R-:W-:Y:S01]  /*3460*/  FADD.FTZ R41, R41, -R38 ;  /* 0x8000002629297221 */ /* 0x000fe20000010000 */
[-CC-:B------:R-:W-:Y:S01]  /*3470*/  FFMA.FTZ R38, R32, R59.reuse, R71.reuse ;  /* 0x0000003b20267223 */ /* 0x180fe20000010047 */
[C---:B------:R-:W-:Y:S01]  /*3480*/  LOP3.LUT P6, RZ, R141.reuse, 0xff0000, RZ, 0xc0, !PT ;  /* 0x00ff00008dff7812 */ /* 0x040fe200078cc0ff */
[-CC-:B------:R-:W-:Y:S01]  /*3490*/  FFMA.FTZ R36, R36, R59.reuse, R71.reuse ;  /* 0x0000003b24247223 */ /* 0x180fe20000010047 */
[----:B------:R-:W-:Y:S01]  /*34a0*/  ISETP.GE.U32.AND.EX P2, PT, R141, 0x1000000, PT, P2 ;  /* 0x010000008d00780c */ /* 0x000fe20003f46120 */
[--C-:B------:R-:W-:Y:S01]  /*34b0*/  FFMA.FTZ R34, R34, R59, R71.reuse ;  /* 0x0000003b22227223 */ /* 0x100fe20000010047 */
[----:B------:R-:W-:Y:S01]  /*34c0*/  FSEL R42, R45, RZ, P3 ;  /* 0x000000ff2d2a7208 */ /* 0x000fe20001800000 */
[----:B------:R-:W-:Y:S01]  /*34d0*/  FMUL.FTZ R29, R29, UR6 ;  /* 0x000000061d1d7c20 */ /* 0x000fe20008410000 */
[----:B------:R-:W-:Y:S01]  /*34e0*/  FSEL R43, R28, RZ, P5 ;  /* 0x000000ff1c2b7208 */ /* 0x000fe20002800000 */
[----:B------:R-:W-:Y:S01]  /*34f0*/  FFMA.FTZ R41, R178, R41, R8 ;  /* 0x00000029b2297223 */ /* 0x000fe20000010008 */
[----:B------:R-:W-:Y:S01]  /*3500*/  LOP3.LUT P3, RZ, R77, 0xff00, RZ, 0xc0, !PT ;  /* 0x0000ff004dff7812 */ /* 0x000fe2000786c0ff */
[----:B------:R-:W-:Y:S01]  /*3510*/  FFMA.FTZ R0, R0, R59, R71 ;  /* 0x0000003b00007223 */ /* 0x000fe20000010047 */
[----:B------:R-:W-:Y:S01]  /*3520*/  FSEL R31, R45, RZ, P6 ;  /* 0x000000ff2d1f7208 */ /* 0x000fe20003000000 */
[----:B------:R-:W-:Y:S01]  /*3530*/  FADD.FTZ R35, R35, -R38 ;  /* 0x8000002623237221 */ /* 0x000fe20000010000 */
[----:B------:R-:W-:Y:S01]  /*3540*/  FSEL R28, R28, RZ, P2 ;  /* 0x000000ff1c1c7208 */ /* 0x000fe20001000000 */
[----:B------:R-:W-:Y:S01]  /*3550*/  FADD.FTZ R36, R39, -R36 ;  /* 0x8000002427247221 */ /* 0x000fe20000010000 */
[----:B------:R-:W-:Y:S01]  /*3560*/  FADD.FTZ R32, R37, -R34 ;  /* 0x8000002225207221 */ /* 0x000fe20000010000 */
[----:B------:R-:W-:Y:S01]  /*3570*/  FMUL.FTZ R41, R41, UR6 ;  /* 0x0000000629297c20 */ /* 0x000fe20008410000 */
[----:B------:R-:W-:Y:S01]  /*3580*/  FSEL R37, R29, RZ, P3 ;  /* 0x000000ff1d257208 */ /* 0x000fe20001800000 */
[----:B------:R-:W-:Y:S01]  /*3590*/  FADD.FTZ R33, R33, -R0 ;  /* 0x8000000021217221 */ /* 0x000fe20000010000 */
[C---:B------:R-:W-:Y:S01]  /*35a0*/  LOP3.LUT P5, RZ, R141.reuse, 0xff, RZ, 0xc0, !PT ;  /* 0x000000ff8dff7812 */ /* 0x040fe200078ac0ff */
[C---:B------:R-:W-:Y:S01]  /*35b0*/  FFMA.FTZ R0, R178.reuse, R35, R6 ;  /* 0x00000023b2007223 */ /* 0x040fe20000010006 */
[----:B------:R-:W-:Y:S01]  /*35c0*/  LOP3.LUT P3, RZ, R141, 0xff00, RZ, 0xc0, !PT ;  /* 0x0000ff008dff7812 */ /* 0x000fe2000786c0ff */
[----:B------:R-:W-:Y:S01]  /*35d0*/  FFMA.FTZ R32, R178, R32, R5 ;  /* 0x00000020b2207223 */ /* 0x000fe20000010005 */
[----:B------:R-:W-:Y:S01]  /*35e0*/  F2FP.BF16.F32.PACK_AB R31, R28, R31 ;  /* 0x0000001f1c1f723e */ /* 0x000fe200000010ff */
[----:B------:R-:W-:Y:S01]  /*35f0*/  FFMA.FTZ R28, R178, R36, R7 ;  /* 0x00000024b21c7223 */ /* 0x000fe20000010007 */
[----:B------:R-:W-:Y:S01]  /*3600*/  FSEL R30, R41, RZ, P5 ;  /* 0x000000ff291e7208 */ /* 0x000fe20002800000 */
[----:B------:R-:W-:Y:S01]  /*3610*/  FMUL.FTZ R0, R0, UR6 ;  /* 0x0000000600007c20 */ /* 0x000fe20008410000 */
[----:B------:R-:W-:Y:S01]  /*3620*/  FSEL R29, R29, RZ, P3 ;  /* 0x000000ff1d1d7208 */ /* 0x000fe20001800000 */
[----:B------:R-:W-:Y:S01]  /*3630*/  FMUL.FTZ R28, R28, UR6 ;  /* 0x000000061c1c7c20 */ /* 0x000fe20008410000 */
[----:B------:R-:W-:Y:S01]  /*3640*/  LOP3.LUT P4, RZ, R77, 0xff, RZ, 0xc0, !PT ;  /* 0x000000ff4dff7812 */ /* 0x000fe2000788c0ff */
[----:B------:R-:W-:Y:S01]  /*3650*/  FFMA.FTZ R33, R178, R33, R4 ;  /* 0x00000021b2217223 */ /* 0x000fe20000010004 */
[----:B------:R-:W-:Y:S01]  /*3660*/  LOP3.LUT P6, RZ, R76, 0xff0000, RZ, 0xc0, !PT ;  /* 0x00ff00004cff7812 */ /* 0x000fe200078cc0ff */
[----:B------:R-:W-:Y:S01]  /*3670*/  FMUL.FTZ R32, R32, UR6 ;  /* 0x0000000620207c20 */ /* 0x000fe20008410000 */
[----:B------:R-:W-:Y:S01]  /*3680*/  LOP3.LUT P3, RZ, R140, 0xff0000, RZ, 0xc0, !PT ;  /* 0x00ff00008cff7812 */ /* 0x000fe2000786c0ff */
[----:B------:R-:W-:Y:S01]  /*3690*/  FMUL.FTZ R33, R33, UR6 ;  /* 0x0000000621217c20 */ /* 0x000fe20008410000 */
[----:B------:R-:W-:-:S02]  /*36a0*/  LOP3.LUT P2, RZ, R76, 0xff000000, RZ, 0xc0, !PT ;  /* 0xff0000004cff7812 */ /* 0x000fc4000784c0ff */
[----:B------:R-:W-:Y:S02]  /*36b0*/  F2FP.BF16.F32.PACK_AB R30, R29, R30 ;  /* 0x0000001e1d1e723e */ /* 0x000fe400000010ff */
[----:B------:R-:W-:Y:S02]  /*36c0*/  FSEL R40, R41, RZ, P4 ;  /* 0x000000ff29287208 */ /* 0x000fe40002000000 */
[C---:B------:R-:W-:Y:S02]  /*36d0*/  FSEL R36, R0.reuse, RZ, P6 ;  /* 0x000000ff00247208 */ /* 0x040fe40003000000 */
[----:B------:R-:W-:Y:S02]  /*36e0*/  FSEL R29, R0, RZ, P3 ;  /* 0x000000ff001d7208 */ /* 0x000fe40001800000 */
[----:B------:R-:W-:Y:S02]  /*36f0*/  LOP3.LUT P4, RZ, R76, 0xff00, RZ, 0xc0, !PT ;  /* 0x0000ff004cff7812 */ /* 0x000fe4000788c0ff */
[----:B------:R-:W-:-:S02]  /*3700*/  LOP3.LUT P6, RZ, R140, 0xff000000, RZ, 0xc0, !PT ;  /* 0xff0000008cff7812 */ /* 0x000fc400078cc0ff */
[----:B------:R-:W-:Y:S02]  /*3710*/  LOP3.LUT P3, RZ, R140, 0xff00, RZ, 0xc0, !PT ;  /* 0x0000ff008cff7812 */ /* 0x000fe4000786c0ff */
[----:B------:R-:W-:Y:S02]  /*3720*/  FSEL R41, R28, RZ, P2 ;  /* 0x000000ff1c297208 */ /* 0x000fe40001000000 */
[----:B------:R-:W-:Y:S02]  /*3730*/  LOP3.LUT P5, RZ, R76, 0xff, RZ, 0xc0, !PT ;  /* 0x000000ff4cff7812 */ /* 0x000fe400078ac0ff */
        /* <DEDUP_REMOVED lines=13> */
.L_x_1289:
        /* <DEDUP_REMOVED lines=8> */
[C---:B------:R-:W-:Y:S01]  /*3890*/  FFMA.FTZ R22, R178.reuse, R45, R10 ;  /* 0x0000002db2167223 */ /* 0x040fe2000001000a */
[----:B------:R-:W-:Y:S01]  /*38a0*/  LOP3.LUT P4, RZ, R141, 0xff0000, RZ, 0xc0, !PT ;  /* 0x00ff00008dff7812 */ /* 0x000fe2000788c0ff */
[----:B------:R-:W-:Y:S01]  /*38b0*/  FADD.FTZ R40, R43, -R40 ;  /* 0x800000282b287221 */ /* 0x000fe20000010000 */
[----:B------:R-:W-:Y:S01]  /*38c0*/  FFMA.FTZ R23, R178, R42, R11 ;  /* 0x0000002ab2177223 */ /* 0x000fe2000001000b */
[----:B------:R-:W-:Y:S01]  /*38d0*/  FMUL.FTZ R21, R22, UR6 ;  /* 0x0000000616157c20 */ /* 0x000fe20008410000 */
[----:B------:R-:W-:Y:S01]  /*38e0*/  ISETP.GE.U32.AND P2, PT, R76, RZ, PT ;  /* 0x000000ff4c00720c */ /* 0x000fe20003f46070 */
[----:B------:R-:W-:Y:S01]  /*38f0*/  FFMA.FTZ R20, R178, R41, R8 ;  /* 0x00000029b2147223 */ /* 0x000fe20000010008 */
[----:B------:R-:W-:Y:S01]  /*3900*/  ISETP.GE.U32.AND P3, PT, R140, RZ, PT ;  /* 0x000000ff8c00720c */ /* 0x000fe20003f66070 */
[----:B------:R-:W-:Y:S01]  /*3910*/  FMUL.FTZ R25, R23, UR6 ;  /* 0x0000000617197c20 */ /* 0x000fe20008410000 */
[C---:B------:R-:W-:Y:S01]  /*3920*/  FSEL R28, R21.reuse, RZ, P6 ;  /* 0x000000ff151c7208 */ /* 0x040fe20003000000 */
[----:B------:R-:W-:Y:S01]  /*3930*/  FMUL.FTZ R24, R20, UR6 ;  /* 0x0000000614187c20 */ /* 0x000fe20008410000 */
[----:B------:R-:W-:Y:S01]  /*3940*/  FSEL R31, R21, RZ, P4 ;  /* 0x000000ff151f7208 */ /* 0x000fe20002000000 */
[----:B------:R-:W-:Y:S01]  /*3950*/  FFMA.FTZ R21, R178, R40, R9 ;  /* 0x00000028b2157223 */ /* 0x000fe20000010009 */
[----:B------:R-:W-:Y:S01]  /*3960*/  ISETP.GE.U32.AND.EX P2, PT, R77, 0x1000000, PT, P2 ;  /* 0x010000004d00780c */ /* 0x000fe20003f46120 */
[-CC-:B------:R-:W-:Y:S01]  /*3970*/  FFMA.FTZ R34, R34, R59.reuse, R71.reuse ;  /* 0x0000003b22227223 */ /* 0x180fe20000010047 */
[----:B------:R-:W-:Y:S01]  /*3980*/  ISETP.GE.U32.AND.EX P3, PT, R141, 0x1000000, PT, P3 ;  /* 0x010000008d00780c */ /* 0x000fe20003f66130 */
[----:B------:R-:W-:Y:S01]  /*3990*/  FMUL.FTZ R27, R21, UR6 ;  /* 0x00000006151b7c20 */ /* 0x000fe20008410000 */
[----:B------:R-:W-:Y:S01]  /*39a0*/  LOP3.LUT P5, RZ, R77, 0xff, RZ, 0xc0, !PT ;  /* 0x000000ff4dff7812 */ /* 0x000fe200078ac0ff */
[-CC-:B------:R-:W-:Y:S01]  /*39b0*/  FFMA.FTZ R32, R32, R59.reuse, R71.reuse ;  /* 0x0000003b20207223 */ /* 0x180fe20000010047 */
        /* <DEDUP_REMOVED lines=8> */
[----:B------:R-:W-:Y:S01]  /*3a40*/  FSEL R25, R24, RZ, P5 ;  /* 0x000000ff18197208 */ /* 0x000fe20002800000 */
[----:B------:R-:W-:Y:S01]  /*3a50*/  FFMA.FTZ R26, R178, R35, R6 ;  /* 0x00000023b21a7223 */ /* 0x000fe20000010006 */
[----:B------:R-:W-:Y:S01]  /*3a60*/  FSEL R30, R24, RZ, P6 ;  /* 0x000000ff181e7208 */ /* 0x000fe20003000000 */
[----:B------:R-:W-:Y:S01]  /*3a70*/  FADD.FTZ R24, R37, -R34 ;  /* 0x8000002225187221 */ /* 0x000fe20000010000 */
[----:B------:R-:W-:Y:S01]  /*3a80*/  FSEL R34, R27, RZ, P4 ;  /* 0x000000ff1b227208 */ /* 0x000fe20002000000 */
[----:B------:R-:W-:Y:S01]  /*3a90*/  FADD.FTZ R33, R33, -R0 ;  /* 0x8000000021217221 */ /* 0x000fe20000010000 */
[----:B------:R-:W-:Y:S01]  /*3aa0*/  LOP3.LUT P4, RZ, R141, 0xff00, RZ, 0xc0, !PT ;  /* 0x0000ff008dff7812 */ /* 0x000fe2000788c0ff */
[----:B------:R-:W-:Y:S01]  /*3ab0*/  FMUL.FTZ R0, R26, UR6 ;  /* 0x000000061a007c20 */ /* 0x000fe20008410000 */
[----:B------:R-:W-:Y:S01]  /*3ac0*/  F2FP.BF16.F32.PACK_AB R34, R34, R25 ;  /* 0x000000192222723e */ /* 0x000fe200000010ff */
[C---:B------:R-:W-:Y:S01]  /*3ad0*/  FFMA.FTZ R25, R178.reuse, R24, R5 ;  /* 0x00000018b2197223 */ /* 0x040fe20000010005 */
[----:B------:R-:W-:Y:S01]  /*3ae0*/  FSEL R27, R27, RZ, P4 ;  /* 0x000000ff1b1b7208 */ /* 0x000fe20002000000 */
[----:B------:R-:W-:Y:S01]  /*3af0*/  FFMA.FTZ R24, R178, R33, R4 ;  /* 0x00000021b2187223 */ /* 0x000fe20000010004 */
[----:B------:R-:W-:-:S02]  /*3b00*/  LOP3.LUT P2, RZ, R76, 0xff0000, RZ, 0xc0, !PT ;  /* 0x00ff00004cff7812 */ /* 0x000fc4000784c0ff */
[----:B------:R-:W-:Y:S01]  /*3b10*/  F2FP.BF16.F32.PACK_AB R30, R27, R30 ;  /* 0x0000001e1b1e723e */ /* 0x000fe200000010ff */
[----:B------:R-:W-:Y:S01]  /*3b20*/  FFMA.FTZ R27, R178, R36, R7 ;  /* 0x00000024b21b7223 */ /* 0x000fe20000010007 */
[----:B------:R-:W-:Y:S02]  /*3b30*/  LOP3.LUT P4, RZ, R140, 0xff0000, RZ, 0xc0, !PT ;  /* 0x00ff00008cff7812 */ /* 0x000fe4000788c0ff */
[----:B------:R-:W-:Y:S01]  /*3b40*/  LOP3.LUT P3, RZ, R76, 0xff000000, RZ, 0xc0, !PT ;  /* 0xff0000004cff7812 */ /* 0x000fe2000786c0ff */
[----:B------:R-:W-:Y:S01]  /*3b50*/  FMUL.FTZ R32, R27, UR6 ;  /* 0x000000061b207c20 */ /* 0x000fe20008410000 */
[----:B------:R-:W-:Y:S01]  /*3b60*/  F2FP.BF16.F32.PACK_AB R35, R29, R28 ;  /* 0x0000001c1d23723e */ /* 0x000fe200000010ff */
[----:B------:R-:W-:Y:S01]  /*3b70*/  FMUL.FTZ R28, R25, UR6 ;  /* 0x00000006191c7c20 */ /* 0x000fe20008410000 */
[C---:B------:R-:W-:Y:S02]  /*3b80*/  FSEL R36, R0.reuse, RZ, P2 ;  /* 0x000000ff00247208 */ /* 0x040fe40001000000 */
[----:B------:R-:W-:Y:S01]  /*3b90*/  FSEL R29, R0, RZ, P4 ;  /* 0x000000ff001d7208 */ /* 0x000fe20002000000 */
        /* <DEDUP_REMOVED lines=17> */
.L_x_1285:
        /* <DEDUP_REMOVED lines=17> */
[----:B------:R-:W-:Y:S01]  /*3dc0*/  FFMA.FTZ R56, R56, R59, R71 ;  /* 0x0000003b38387223 */ /* 0x000fe20000010047 */
[----:B------:R-:W-:Y:S01]  /*3dd0*/  ISETP.GE.U32.AND P1, PT, R66, RZ, PT ;  /* 0x000000ff4200720c */ /* 0x000fe20003f26070 */
[----:B------:R-:W-:Y:S01]  /*3de0*/  FADD.FTZ R63, R63, -R62 ;  /* 0x8000003e3f3f7221 */ /* 0x000fe20000010000 */
[----:B------:R-:W-:Y:S01]  /*3df0*/  FADD.FTZ R54, R69, -R54 ;  /* 0x8000003645367221 */ /* 0x000fe20000010000 */
[----:B------:R-:W-:Y:S01]  /*3e00*/  FADD.FTZ R57, R57, -R56 ;  /* 0x8000003839397221 */ /* 0x000fe20000010000 */
[----:B------:R-:W-:Y:S01]  /*3e10*/  ISETP.GE.U32.AND P3, PT, R2, RZ, PT ;  /* 0x000000ff0200720c */ /* 0x000fe20003f66070 */
[C---:B0-----:R-:W-:Y:S01]  /*3e20*/  FFMA.FTZ R22, R178.reuse, R63, R18 ;  /* 0x0000003fb2167223 */ /* 0x041fe20000010012 */
[----:B------:R-:W-:Y:S01]  /*3e30*/  FFMA.FTZ R23, R178, R54, R19 ;  /* 0x00000036b2177223 */ /* 0x000fe20000010013 */
[--C-:B------:R-:W-:Y:S01]  /*3e40*/  FFMA.FTZ R60, R60, R59, R71.reuse ;  /* 0x0000003b3c3c7223 */ /* 0x100fe20000010047 */
[----:B------:R-:W-:Y:S01]  /*3e50*/  LOP3.LUT P6, RZ, R67, 0xff0000, RZ, 0xc0, !PT ;  /* 0x00ff000043ff7812 */ /* 0x000fe200078cc0ff */
[----:B------:R-:W-:Y:S01]  /*3e60*/  FMUL.FTZ R0, R22, UR6 ;  /* 0x0000000616007c20 */ /* 0x000fe20008410000 */
[----:B------:R-:W-:Y:S01]  /*3e70*/  LOP3.LUT P4, RZ, R3, 0xff0000, RZ, 0xc0, !PT ;  /* 0x00ff000003ff7812 */ /* 0x000fe2000788c0ff */
[----:B------:R-:W-:Y:S01]  /*3e80*/  FFMA.FTZ R20, R178, R57, R16 ;  /* 0x00000039b2147223 */ /* 0x000fe20000010010 */
[----:B------:R-:W-:Y:S01]  /*3e90*/  FMUL.FTZ R21, R23, UR6 ;  /* 0x0000000617157c20 */ /* 0x000fe20008410000 */
[----:B------:R-:W-:Y:S01]  /*3ea0*/  ISETP.GE.U32.AND.EX P1, PT, R67, 0x1000000, PT, P1 ;  /* 0x010000004300780c */ /* 0x000fe20003f26110 */
[----:B------:R-:W-:Y:S01]  /*3eb0*/  FADD.FTZ R60, R61, -R60 ;  /* 0x8000003c3d3c7221 */ /* 0x000fe20000010000 */
[----:B------:R-:W-:Y:S01]  /*3ec0*/  ISETP.GE.U32.AND.EX P3, PT, R3, 0x1000000, PT, P3 ;  /* 0x010000000300780c */ /* 0x000fe20003f66130 */
[-CC-:B------:R-:W-:Y:S01]  /*3ed0*/  FFMA.FTZ R49, R49, R59.reuse, R71.reuse ;  /* 0x0000003b31317223 */ /* 0x180fe20000010047 */
[----:B------:R-:W-:Y:S01]  /*3ee0*/  FSEL R35, R0, RZ, P6 ;  /* 0x000000ff00237208 */ /* 0x000fe20003000000 */
[-C--:B------:R-:W-:Y:S01]  /*3ef0*/  FFMA.FTZ R50, R50, R59.reuse, R71 ;  /* 0x0000003b32327223 */ /* 0x080fe20000010047 */
[----:B------:R-:W-:Y:S01]  /*3f00*/  FSEL R31, R0, RZ, P4 ;  /* 0x000000ff001f7208 */ /* 0x000fe20002000000 */
[----:B------:R-:W-:Y:S01]  /*3f10*/  FMUL.FTZ R0, R20, UR6 ;  /* 0x0000000614007c20 */ /* 0x000fe20008410000 */
[----:B------:R-:W-:Y:S01]  /*3f20*/  LOP3.LUT P5, RZ, R67, 0xff, RZ, 0xc0, !PT ;  /* 0x000000ff43ff7812 */ /* 0x000fe200078ac0ff */
[----:B------:R-:W-:Y:S01]  /*3f30*/  FADD.FTZ R49, R48, -R49 ;  /* 0x8000003130317221 */ /* 0x000fe20000010000 */
[----:B------:R-:W-:Y:S01]  /*3f40*/  LOP3.LUT P6, RZ, R3, 0xff, RZ, 0xc0, !PT ;  /* 0x000000ff03ff7812 */ /* 0x000fe200078cc0ff */
[-C--:B------:R-:W-:Y:S01]  /*3f50*/  FFMA.FTZ R53, R53, R59.reuse, R71 ;  /* 0x0000003b35357223 */ /* 0x080fe20000010047 */
[----:B------:R-:W-:Y:S01]  /*3f60*/  FSEL R28, R21, RZ, P1 ;  /* 0x000000ff151c7208 */ /* 0x000fe20000800000 */
[----:B------:R-:W-:Y:S01]  /*3f70*/  FADD.FTZ R50, R55, -R50 ;  /* 0x8000003237327221 */ /* 0x000fe20000010000 */
[----:B------:R-:W-:Y:S01]  /*3f80*/  FSEL R32, R21, RZ, P3 ;  /* 0x000000ff15207208 */ /* 0x000fe20001800000 */
[----:B------:R-:W-:Y:S01]  /*3f90*/  FFMA.FTZ R21, R178, R60, R17 ;  /* 0x0000003cb2157223 */ /* 0x000fe20000010011 */
[----:B------:R-:W-:Y:S01]  /*3fa0*/  FSEL R34, R0, RZ, P5 ;  /* 0x000000ff00227208 */ /* 0x000fe20002800000 */
[----:B------:R-:W-:Y:S01]  /*3fb0*/  FFMA.FTZ R46, R46, R59, R71 ;  /* 0x0000003b2e2e7223 */ /* 0x000fe20000010047 */
[----:B------:R-:W-:Y:S01]  /*3fc0*/  FSEL R30, R0, RZ, P6 ;  /* 0x000000ff001e7208 */ /* 0x000fe20003000000 */
[----:B------:R-:W-:Y:S01]  /*3fd0*/  FMUL.FTZ R0, R21, UR6 ;  /* 0x0000000615007c20 */ /* 0x000fe20008410000 */
[----:B------:R-:W-:Y:S01]  /*3fe0*/  LOP3.LUT P4, RZ, R67, 0xff00, RZ, 0xc0, !PT ;  /* 0x0000ff0043ff7812 */ /* 0x000fe2000788c0ff */
[----:B------:R-:W-:Y:S01]  /*3ff0*/  FFMA.FTZ R26, R178, R49, R14 ;  /* 0x00000031b21a7223 */ /* 0x000fe2000001000e */
[----:B------:R-:W-:Y:S01]  /*4000*/  FADD.FTZ R53, R52, -R53 ;  /* 0x8000003534357221 */ /* 0x000fe20000010000 */
[----:B------:R-:W-:Y:S01]  /*4010*/  FFMA.FTZ R27, R178, R50, R15 ;  /* 0x00000032b21b7223 */ /* 0x000fe2000001000f */
[----:B------:R-:W-:Y:S01]  /*4020*/  FSEL R29, R0, RZ, P4 ;  /* 0x000000ff001d7208 */ /* 0x000fe20002000000 */
[----:B------:R-:W-:Y:S01]  /*4030*/  FADD.FTZ R51, R51, -R46 ;  /* 0x8000002e33337221 */ /* 0x000fe20000010000 */
[----:B------:R-:W-:Y:S01]  /*4040*/  LOP3.LUT P4, RZ, R3, 0xff00, RZ, 0xc0, !PT ;  /* 0x0000ff0003ff7812 */ /* 0x000fe2000788c0ff */
[----:B------:R-:W-:Y:S01]  /*4050*/  FFMA.FTZ R25, R178, R53, R13 ;  /* 0x00000035b2197223 */ /* 0x000fe2000001000d */
[----:B------:R-:W-:Y:S01]  /*4060*/  F2FP.BF16.F32.PACK_AB R31, R32, R31 ;  /* 0x0000001f201f723e */ /* 0x000fe200000010ff */
[----:B------:R-:W-:Y:S01]  /*4070*/  FMUL.FTZ R32, R27, UR6 ;  /* 0x000000061b207c20 */ /* 0x000fe20008410000 */
[----:B------:R-:W-:Y:S01]  /*4080*/  FSEL R33, R0, RZ, P4 ;  /* 0x000000ff00217208 */ /* 0x000fe20002000000 */
[----:B------:R-:W-:Y:S01]  /*4090*/  FMUL.FTZ R0, R26, UR6 ;  /* 0x000000061a007c20 */ /* 0x000fe20008410000 */
[----:B------:R-:W-:Y:S01]  /*40a0*/  LOP3.LUT P1, RZ, R66, 0xff0000, RZ, 0xc0, !PT ;  /* 0x00ff000042ff7812 */ /* 0x000fe2000782c0ff */
[----:B------:R-:W-:Y:S01]  /*40b0*/  FFMA.FTZ R24, R178, R51, R12 ;  /* 0x00000033b2187223 */ /* 0x000fe2000001000c */
[----:B------:R-:W-:-:S02]  /*40c0*/  LOP3.LUT P4, RZ, R2, 0xff0000, RZ, 0xc0, !PT ;  /* 0x00ff000002ff7812 */ /* 0x000fc4000788c0ff */
[----:B------:R-:W-:Y:S02]  /*40d0*/  LOP3.LUT P3, RZ, R66, 0xff000000, RZ, 0xc0, !PT ;  /* 0xff00000042ff7812 */ /* 0x000fe4000786c0ff */
[----:B------:R-:W-:Y:S01]  /*40e0*/  F2FP.BF16.F32.PACK_AB R35, R28, R35 ;  /* 0x000000231c23723e */ /* 0x000fe200000010ff */
[----:B------:R-:W-:Y:S01]  /*40f0*/  FMUL.FTZ R28, R25, UR6 ;  /* 0x00000006191c7c20 */ /* 0x000fe20008410000 */
[----:B------:R-:W-:Y:S02]  /*4100*/  F2FP.BF16.F32.PACK_AB R30, R33, R30 ;  /* 0x0000001e211e723e */ /* 0x000fe400000010ff */
[----:B------:R-:W-:Y:S02]  /*4110*/  F2FP.BF16.F32.PACK_AB R34, R29, R34 ;  /* 0x000000221d22723e */ /* 0x000fe400000010ff */
        /* <DEDUP_REMOVED lines=19> */
.L_x_1292:
        /* <DEDUP_REMOVED lines=8> */
[C---:B------:R-:W-:Y:S01]  /*42d0*/  FFMA.FTZ R63, R178.reuse, R63, R18 ;  /* 0x0000003fb23f7223 */ /* 0x040fe20000010012 */
[C---:B------:R-:W-:Y:S01]  /*42e0*/  FFMA.FTZ R60, R178.reuse, R60, R17 ;  /* 0x0000003cb23c7223 */ /* 0x040fe20000010011 */
[----:B------:R-:W-:Y:S01]  /*42f0*/  FFMA.FTZ R54, R178, R54, R19 ;  /* 0x00000036b2367223 */ /* 0x000fe20000010013 */
[----:B------:R-:W-:Y:S01]  /*4300*/  FADD.FTZ R57, R57, -R56 ;  /* 0x8000003839397221 */ /* 0x000fe20000010000 */
[----:B------:R-:W-:Y:S01]  /*4310*/  FMUL.FTZ R63, R63, UR6 ;  /* 0x000000063f3f7c20 */ /* 0x000fe20008410000 */
[----:B------:R-:W-:Y:S01]  /*4320*/  ISETP.GE.U32.AND P1, PT, R66, RZ, PT ;  /* 0x000000ff4200720c */ /* 0x000fe20003f26070 */
[-CC-:B------:R-:W-:Y:S01]  /*4330*/  FFMA.FTZ R49, R49, R59.reuse, R71.reuse ;  /* 0x0000003b31317223 */ /* 0x180fe20000010047 */
[--C-:B------:R-:W-:Y:S01]  /*4340*/  FFMA.FTZ R50, R50, R59, R71.reuse ;  /* 0x0000003b32327223 */ /* 0x100fe20000010047 */
[----:B------:R-:W-:Y:S01]  /*4350*/  FMUL.FTZ R54, R54, UR6 ;  /* 0x0000000636367c20 */ /* 0x000fe20008410000 */
[----:B0-----:R-:W-:Y:S01]  /*4360*/  FSEL R35, R63, RZ, P3 ;  /* 0x000000ff3f237208 */ /* 0x001fe20001800000 */
[----:B------:R-:W-:Y:S01]  /*4370*/  FMUL.FTZ R60, R60, UR6 ;  /* 0x000000063c3c7c20 */ /* 0x000fe20008410000 */
[C---:B------:R-:W-:Y:S01]  /*4380*/  ISETP.GE.U32.AND.EX P5, PT, R67.reuse, 0x1000000, PT, P1 ;  /* 0x010000004300780c */ /* 0x040fe20003fa6110 */
[----:B------:R-:W-:Y:S01]  /*4390*/  FFMA.FTZ R57, R178, R57, R16 ;  /* 0x00000039b2397223 */ /* 0x000fe20000010010 */
        /* <DEDUP_REMOVED lines=10> */
[----:B------:R-:W-:Y:S01]  /*4440*/  LOP3.LUT P6, RZ, R3, 0xff0000, RZ, 0xc0, !PT ;  /* 0x00ff000003ff7812 */ /* 0x000fe200078cc0ff */
[C---:B------:R-:W-:Y:S01]  /*4450*/  FFMA.FTZ R49, R178.reuse, R49, R14 ;  /* 0x00000031b2317223 */ /* 0x040fe2000001000e */
[----:B------:R-:W-:Y:S01]  /*4460*/  LOP3.LUT P4, RZ, R67, 0xff, RZ, 0xc0, !PT ;  /* 0x000000ff43ff7812 */ /* 0x000fe2000788c0ff */
[C---:B------:R-:W-:Y:S01]  /*4470*/  FFMA.FTZ R50, R178.reuse, R50, R15 ;  /* 0x00000032b2327223 */ /* 0x040fe2000001000f */
[----:B------:R-:W-:Y:S01]  /*4480*/  LOP3.LUT P5, RZ, R3, 0xff, RZ, 0xc0, !PT ;  /* 0x000000ff03ff7812 */ /* 0x000fe200078ac0ff */
[----:B------:R-:W-:Y:S01]  /*4490*/  FADD.FTZ R51, R51, -R46 ;  /* 0x8000002e33337221 */ /* 0x000fe20000010000 */
[C---:B------:R-:W-:Y:S01]  /*44a0*/  ISETP.GE.U32.AND.EX P1, PT, R3.reuse, 0x1000000, PT, P1 ;  /* 0x010000000300780c */ /* 0x040fe20003f26110 */
[----:B------:R-:W-:Y:S01]  /*44b0*/  FFMA.FTZ R53, R178, R53, R13 ;  /* 0x00000035b2357223 */ /* 0x000fe2000001000d */
[----:B------:R-:W-:Y:S01]  /*44c0*/  LOP3.LUT P3, RZ, R3, 0xff00, RZ, 0xc0, !PT ;  /* 0x0000ff0003ff7812 */ /* 0x000fe2000786c0ff */
[----:B------:R-:W-:Y:S01]  /*44d0*/  FMUL.FTZ R49, R49, UR6 ;  /* 0x0000000631317c20 */ /* 0x000fe20008410000 */
[----:B------:R-:W-:Y:S01]  /*44e0*/  FSEL R31, R63, RZ, P6 ;  /* 0x000000ff3f1f7208 */ /* 0x000fe20003000000 */
[----:B------:R-:W-:Y:S01]  /*44f0*/  FMUL.FTZ R50, R50, UR6 ;  /* 0x0000000632327c20 */ /* 0x000fe20008410000 */
[----:B------:R-:W-:Y:S01]  /*4500*/  FSEL R54, R54, RZ, P1 ;  /* 0x000000ff36367208 */ /* 0x000fe20000800000 */
[----:B------:R-:W-:Y:S01]  /*4510*/  FFMA.FTZ R51, R178, R51, R12 ;  /* 0x00000033b2337223 */ /* 0x000fe2000001000c */
        /* <DEDUP_REMOVED lines=10> */
[----:B------:R-:W-:-:S02]  /*45c0*/  F2FP.BF16.F32.PACK_AB R34, R29, R34 ;  /* 0x000000221d22723e */ /* 0x000fc400000010ff */
[----:B------:R-:W-:Y:S02]  /*45d0*/  LOP3.LUT P4, RZ, R66, 0xff00, RZ, 0xc0, !PT ;  /* 0x0000ff0042ff7812 */ /* 0x000fe4000788c0ff */
[C---:B------:R-:W-:Y:S02]  /*45e0*/  FSEL R33, R49.reuse, RZ, P6 ;  /* 0x000000ff31217208 */ /* 0x040fe40003000000 */
[----:B------:R-:W-:Y:S02]  /*45f0*/  FSEL R29, R49, RZ, P3 ;  /* 0x000000ff311d7208 */ /* 0x000fe40001800000 */
[----:B------:R-:W-:Y:S02]  /*4600*/  FSEL R0, R50, RZ, P1 ;  /* 0x000000ff32007208 */ /* 0x000fe40000800000 */
[----:B------:R-:W-:Y:S02]  /*4610*/  LOP3.LUT P5, RZ, R66, 0xff, RZ, 0xc0, !PT ;  /* 0x000000ff42ff7812 */ /* 0x000fe400078ac0ff */
[----:B------:R-:W-:-:S02]  /*4620*/  LOP3.LUT P6, RZ, R2, 0xff000000, RZ, 0xc0, !PT ;  /* 0xff00000002ff7812 */ /* 0x000fc400078cc0ff */
[C---:B------:R-:W-:Y:S02]  /*4630*/  LOP3.LUT P3, RZ, R2.reuse, 0xff00, RZ, 0xc0, !PT ;  /* 0x0000ff0002ff7812 */ /* 0x040fe4000786c0ff */
[----:B------:R-:W-:Y:S02]  /*4640*/  LOP3.LUT P1, RZ, R2, 0xff, RZ, 0xc0, !PT ;  /* 0x000000ff02ff7812 */ /* 0x000fe4000782c0ff */
        /* <DEDUP_REMOVED lines=11> */
.L_x_1291:
[----:B------:R-:W-:Y:S05]  /*4700*/  @!P2 BRA `(.L_x_1294) ;  /* 0x00000004002ca947 */ /* 0x000fea0003800000 */
[-CC-:B------:R-:W-:Y:S01]  /*4710*/  FFMA.FTZ R62, R62, R59.reuse, R71.reuse ;  /* 0x0000003b3e3e7223 */ /* 0x180fe20000010047 */
[-CC-:B------:R-:W-:Y:S01]  /*4720*/  FFMA.FTZ R54, R54, R59.reuse, R71.reuse ;  /* 0x0000003b36367223 */ /* 0x180fe20000010047 */
[--C-:B------:R-:W-:Y:S01]  /*4730*/  FFMA.FTZ R56, R56, R59, R71.reuse ;  /* 0x0000003b38387223 */ /* 0x100fe20000010047 */
[----:B------:R-:W-:Y:S01]  /*4740*/  ISETP.GE.U32.AND P1, PT, R66, RZ, PT ;  /* 0x000000ff4200720c */ /* 0x000fe20003f26070 */
[----:B------:R-:W-:Y:S01]  /*4750*/  FADD.FTZ R63, R63, -R62 ;  /* 0x8000003e3f3f7221 */ /* 0x000fe20000010000 */
[----:B0-----:R-:W-:Y:S01]  /*4760*/  FADD.FTZ R23, R69, -R54 ;  /* 0x8000003645177221 */ /* 0x001fe20000010000 */
[----:B------:R-:W-:Y:S01]  /*4770*/  FADD.FTZ R57, R57, -R56 ;  /* 0x8000003839397221 */ /* 0x000fe20000010000 */
[----:B------:R-:W-:Y:S01]  /*4780*/  ISETP.GE.U32.AND P3, PT, R2, RZ, PT ;  /* 0x000000ff0200720c */ /* 0x000fe20003f66070 */
[C---:B------:R-:W-:Y:S01]  /*4790*/  FMUL.FTZ R22, R178.reuse, R63 ;  /* 0x0000003fb2167220 */ /* 0x040fe20000410000 */
[----:B------:R-:W-:Y:S01]  /*47a0*/  FMUL.FTZ R23, R178, R23 ;  /* 0x00000017b2177220 */ /* 0x000fe20000410000 */
[--C-:B------:R-:W-:Y:S01]  /*47b0*/  FFMA.FTZ R60, R60, R59, R71.reuse ;  /* 0x0000003b3c3c7223 */ /* 0x100fe20000010047 */
[----:B------:R-:W-:Y:S01]  /*47c0*/  LOP3.LUT P6, RZ, R67, 0xff0000, RZ, 0xc0, !PT ;  /* 0x00ff000043ff7812 */ /* 0x000fe200078cc0ff */
[----:B------:R-:W-:Y:S01]  /*47d0*/  FMUL.FTZ R0, R22, UR6 ;  /* 0x0000000616007c20 */ /* 0x000fe20008410000 */
[----:B------:R-:W-:Y:S01]  /*47e0*/  LOP3.LUT P4, RZ, R3, 0xff0000, RZ, 0xc0, !PT ;  /* 0x00ff000003ff7812 */ /* 0x000fe2000788c0ff */
[----:B------:R-:W-:Y:S01]  /*47f0*/  FMUL.FTZ R20, R178, R57 ;  /* 0x00000039b2147220 */ /* 0x000fe20000410000 */
        /* <DEDUP_REMOVED lines=12> */
[--C-:B------:R-:W-:Y:S01]  /*48c0*/  FFMA.FTZ R53, R53, R59, R71.reuse ;  /* 0x0000003b35357223 */ /* 0x100fe20000010047 */
[----:B------:R-:W-:Y:S01]  /*48d0*/  FSEL R28, R21, RZ, P1 ;  /* 0x000000ff151c7208 */ /* 0x000fe20000800000 */
[----:B------:R-:W-:Y:S01]  /*48e0*/  FADD.FTZ R27, R55, -R50 ;  /* 0x80000032371b7221 */ /* 0x000fe20000010000 */
[----:B------:R-:W-:Y:S01]  /*48f0*/  FSEL R32, R21, RZ, P3 ;  /* 0x000000ff15207208 */ /* 0x000fe20001800000 */
[----:B------:R-:W-:Y:S01]  /*4900*/  FMUL.FTZ R21, R178, R61 ;  /* 0x0000003db2157220 */ /* 0x000fe20000410000 */
[----:B------:R-:W-:Y:S01]  /*4910*/  FSEL R34, R0, RZ, P5 ;  /* 0x000000ff00227208 */ /* 0x000fe20002800000 */
[----:B------:R-:W-:Y:S01]  /*4920*/  FFMA.FTZ R46, R46, R59, R71 ;  /* 0x0000003b2e2e7223 */ /* 0x000fe20000010047 */
[----:B------:R-:W-:Y:S01]  /*4930*/  FSEL R30, R0, RZ, P6 ;  /* 0x000000ff001e7208 */ /* 0x000fe20003000000 */
[----:B------:R-:W-:Y:S01]  /*4940*/  FMUL.FTZ R0, R21, UR6 ;  /* 0x0000000615007c20 */ /* 0x000fe20008410000 */
[----:B------:R-:W-:Y:S01]  /*4950*/  LOP3.LUT P4, RZ, R67, 0xff00, RZ, 0xc0, !PT ;  /* 0x0000ff0043ff7812 */ /* 0x000fe2000788c0ff */
[----:B------:R-:W-:Y:S01]  /*4960*/  FMUL.FTZ R26, R178, R49 ;  /* 0x00000031b21a7220 */ /* 0x000fe20000410000 */
[----:B------:R-:W-:Y:S01]  /*4970*/  FADD.FTZ R53, R52, -R53 ;  /* 0x8000003534357221 */ /* 0x000fe20000010000 */
        /* <DEDUP_REMOVED lines=8> */
[----:B------:R-:W-:Y:S01]  /*4a00*/  FMUL.FTZ R0, R26, UR6 ;  /* 0x000000061a007c20 */ /* 0x000fe20008410000 */
[----:B------:R-:W-:Y:S01]  /*4a10*/  LOP3.LUT P1, RZ, R66, 0xff0000, RZ, 0xc0, !PT ;  /* 0x00ff000042ff7812 */ /* 0x000fe2000782c0ff */
[----:B------:R-:W-:Y:S01]  /*4a20*/  FMUL.FTZ R24, R178, R51 ;  /* 0x00000033b2187220 */ /* 0x000fe20000410000 */
        /* <DEDUP_REMOVED lines=25> */
.L_x_1294:
[-CC-:B------:R-:W-:Y:S01]  /*4bc0*/  FFMA.FTZ R62, R62, R59.reuse, R71.reuse ;  /* 0x0000003b3e3e7223 */ /* 0x180fe20000010047 */
[-CC-:B------:R-:W-:Y:S01]  /*4bd0*/  FFMA.FTZ R60, R60, R59.reuse, R71.reuse ;  /* 0x0000003b3c3c7223 */ /* 0x180fe20000010047 */
[-CC-:B------:R-:W-:Y:S01]  /*4be0*/  FFMA.FTZ R56, R56, R59.reuse, R71.reuse ;  /* 0x0000003b38387223 */ /* 0x180fe20000010047 */
[--C-:B------:R-:W-:Y:S01]  /*4bf0*/  FFMA.FTZ R54, R54, R59, R71.reuse ;  /* 0x0000003b36367223 */ /* 0x100fe20000010047 */
        /* <DEDUP_REMOVED lines=71> */
.L_x_1290:
[----:B------:R-:W-:Y:S05]  /*5070*/  @!P1 BRA `(.L_x_1295) ;  /* 0x0000000400b49947 */ /* 0x000fea0003800000 */
[----:B------:R-:W-:Y:S05]  /*5080*/  @!P2 BRA `(.L_x_1296) ;  /* 0x0000000000d8a947 */ /* 0x000fea0003800000 */
[-CC-:B------:R-:W-:Y:S01]  /*5090*/  FFMA.FTZ R54, R54, R59.reuse, R71.reuse ;  /* 0x0000003b36367223 */ /* 0x180fe20000010047 */
[-CC-:B------:R-:W-:Y:S01]  /*50a0*/  FFMA.FTZ R62, R62, R59.reuse, R71.reuse ;  /* 0x0000003b3e3e7223 */ /* 0x180fe20000010047 */
[-CC-:B------:R-:W-:Y:S01]  /*50b0*/  FFMA.FTZ R46, R46, R59.reuse, R71.reuse ;  /* 0x0000003b2e2e7223 */ /* 0x180fe20000010047 */
[----:B------:R-:W-:Y:S01]  /*50c0*/  ISETP.GE.U32.AND P1, PT, R66, RZ, PT ;  /* 0x000000ff4200720c */ /* 0x000fe20003f26070 */
[----:B------:R-:W-:Y:S01]  /*50d0*/  FADD.FTZ R54, R69, -R54 ;  /* 0x8000003645367221 */ /* 0x000fe20000010000 */
[----:B------:R-:W-:Y:S01]  /*50e0*/  FADD.FTZ R63, R63, -R62 ;  /* 0x8000003e3f3f7221 */ /* 0x000fe20000010000 */
[----:B------:R-:W-:Y:S01]  /*50f0*/  FADD.FTZ R51, R51, -R46 ;  /* 0x8000002e33337221 */ /* 0x000fe20000010000 */
[----:B------:R-:W-:Y:S01]  /*5100*/  FFMA.FTZ R60, R60, R59, R71 ;  /* 0x0000003b3c3c7223 */ /* 0x000fe20000010047 */
[C---:B0-----:R-:W-:Y:S01]  /*5110*/  FFMA.FTZ R23, R178.reuse, R54, R19 ;  /* 0x00000036b2177223 */ /* 0x041fe20000010013 */
        /* <DEDUP_REMOVED lines=45> */
.L_x_1296:
        /* <DEDUP_REMOVED lines=11> */
[C---:B------:R-:W-:Y:S01]  /*54a0*/  FFMA.FTZ R54, R178.reuse, R54, R19 ;  /* 0x00000036b2367223 */ /* 0x040fe20000010013 */
[C---:B------:R-:W-:Y:S01]  /*54b0*/  FFMA.FTZ R63, R178.reuse, R63, R18 ;  /* 0x0000003fb23f7223 */ /* 0x040fe20000010012 */
[----:B------:R-:W-:Y:S01]  /*54c0*/  FFMA.FTZ R57, R178, R57, R16 ;  /* 0x00000039b2397223 */ /* 0x000fe20000010010 */
        /* <DEDUP_REMOVED lines=10> */
[C---:B------:R-:W-:Y:S01]  /*5570*/  FFMA.FTZ R53, R178.reuse, R53, R13 ;  /* 0x00000035b2357223 */ /* 0x040fe2000001000d */
[C---:B------:R-:W-:Y:S01]  /*5580*/  LOP3.LUT P4, RZ, R67.reuse, 0xff, RZ, 0xc0, !PT ;  /* 0x000000ff43ff7812 */ /* 0x040fe2000788c0ff */
[C---:B------:R-:W-:Y:S01]  /*5590*/  FFMA.FTZ R60, R178.reuse, R60, R17 ;  /* 0x0000003cb23c7223 */ /* 0x040fe20000010011 */
[----:B------:R-:W-:Y:S01]  /*55a0*/  ISETP.GE.U32.AND.EX P1, PT, R67, 0x1000000, PT, P1 ;  /* 0x010000004300780c */ /* 0x000fe20003f26110 */
[C---:B------:R-:W-:Y:S01]  /*55b0*/  FFMA.FTZ R49, R178.reuse, R49, R14 ;  /* 0x00000031b2317223 */ /* 0x040fe2000001000e */
[C---:B------:R-:W-:Y:S01]  /*55c0*/  FFMA.FTZ R50, R178.reuse, R50, R15 ;  /* 0x00000032b2327223 */ /* 0x040fe2000001000f */
[----:B------:R-:W-:Y:S01]  /*55d0*/  FFMA.FTZ R51, R178, R51, R12 ;  /* 0x00000033b2337223 */ /* 0x000fe2000001000c */
        /* <DEDUP_REMOVED lines=23> */
.L_x_1295:
[----:B------:R-:W-:Y:S05]  /*5750*/  @!P2 BRA `(.L_x_1297) ;  /* 0x0000000000d8a947 */ /* 0x000fea0003800000 */
[-CC-:B------:R-:W-:Y:S01]  /*5760*/  FFMA.FTZ R54, R54, R59.reuse, R71.reuse ;  /* 0x0000003b36367223 */ /* 0x180fe20000010047 */
[-CC-:B------:R-:W-:Y:S01]  /*5770*/  FFMA.FTZ R62, R62, R59.reuse, R71.reuse ;  /* 0x0000003b3e3e7223 */ /* 0x180fe20000010047 */
[--C-:B------:R-:W-:Y:S01]  /*5780*/  FFMA.FTZ R46, R46, R59, R71.reuse ;  /* 0x0000003b2e2e7223 */ /* 0x100fe20000010047 */
[----:B------:R-:W-:Y:S01]  /*5790*/  ISETP.GE.U32.AND P1, PT, R66, RZ, PT ;  /* 0x000000ff4200720c */ /* 0x000fe20003f26070 */
[----:B0-----:R-:W-:Y:S01]  /*57a0*/  FADD.FTZ R23, R69, -R54 ;  /* 0x8000003645177221 */ /* 0x001fe20000010000 */
        /* <DEDUP_REMOVED lines=49> */
.L_x_1297:
        /* <DEDUP_REMOVED lines=53> */
.L_x_1293:
        /* <DEDUP_REMOVED lines=14> */
.L_x_1280:
[----:B0-----:R-:W-:Y:S01]  /*5ef0*/  MOV R20, R125 ;  /* 0x0000007d00147202 */ /* 0x001fe20000000f00 */
        /* <DEDUP_REMOVED lines=60> */
[----:B------:R-:W-:-:S07]  /*62c0*/  MOV R47, R86 ;  /* 0x00000056002f7202 */ /* 0x000fce0000000f00 */
.L_x_1279:
[----:B------:R-:W-:Y:S05]  /*62d0*/  BSYNC B0 ;  /* 0x0000000000007941 */ /* 0x000fea0003800000 */
.L_x_1278:
        /* <DEDUP_REMOVED lines=50> */
[----:B------:R4:W-:Y:S01]  /*6600*/  STS.128 [R0+0x10], R20 ;  /* 0x0000101400007388 */ /* 0x0009e20000000c00 */
[----:B-----5:R-:W-:-:S03]  /*6610*/  FADD.FTZ R11, R3, R52 ;  /* 0x00000034030b7221 */ /* 0x020fc60000010000 */
[----:B------:R-:W-:Y:S01]  /*6620*/  STS.128 [R0+0x400], R36 ;  /* 0x0004002400007388 */ /* 0x000fe20000000c00 */
[----:B---3--:R-:W-:-:S03]  /*6630*/  FADD.FTZ R55, R8, R55 ;  /* 0x0000003708377221 */ /* 0x008fc60000010000 */
[----:B------:R-:W-:Y:S01]  /*6640*/  STS.128 [R0+0x410], R56 ;  /* 0x0004103800007388 */ /* 0x000fe20000000c00 */
[----:B------:R-:W-:Y:S01]  /*6650*/  BAR.SYNC.DEFER_BLOCKING 0x0 ;  /* 0x0000000000007b1d */ /* 0x000fe20000010000 */
[----:B----4-:R-:W-:-:S05]  /*6660*/  FADD.FTZ R21, R9, R54 ;  /* 0x0000003609157221 */ /* 0x010fca0000010000 */
        /* <DEDUP_REMOVED lines=16> */
[----:B------:R-:W-:Y:S01]  /*6770*/  LDS R8, [R61+0x1a00] ;  /* 0x001a00003d087984 */ /* 0x000fe20000000800 */
[----:B---3--:R-:W-:-:S03]  /*6780*/  FADD.FTZ R64, R64, R69 ;  /* 0x0000004540407221 */ /* 0x008fc60000010000 */
[----:B------:R-:W1:Y:S01]  /*6790*/  LDS R23, [R61+0x1c00] ;  /* 0x001c00003d177984 */ /* 0x000e620000000800 */
        /* <DEDUP_REMOVED lines=11> */
[----:B------:R-:W-:Y:S04]  /*6850*/  STS.128 [R0+0x10], R120 ;  /* 0x0000107800007388 */ /* 0x000fe80000000c00 */
[----:B------:R-:W-:Y:S01]  /*6860*/  STS.128 [R0+0x400], R32 ;  /* 0x0004002000007388 */ /* 0x000fe20000000c00 */
[----:B-1----:R-:W-:-:S02]  /*6870*/  FADD.FTZ R23, R2, R23 ;  /* 0x0000001702177221 */ /* 0x002fc40000010000 */
[----:B------:R-:W0:Y:S01]  /*6880*/  LDC R2, c[0x0][0x388] ;  /* 0x0000e200ff027b82 */ /* 0x000e220000000800 */
[----:B------:R-:W-:Y:S01]  /*6890*/  STS.128 [R0+0x410], R44 ;  /* 0x0004102c00007388 */ /* 0x000fe20000000c00 */
[----:B--2---:R-:W-:-:S06]  /*68a0*/  FADD.FTZ R37, R4, R37 ;  /* 0x0000002504257221 */ /* 0x004fcc0000010000 */
[----:B------:R-:W-:Y:S06]  /*68b0*/  BAR.SYNC.DEFER_BLOCKING 0x0 ;  /* 0x0000000000007b1d */ /* 0x000fec0000010000 */
        /* <DEDUP_REMOVED lines=14> */
[----:B------:R-:W-:Y:S01]  /*69a0*/  LDS R38, [R61+0x1800] ;  /* 0x001800003d267984 */ /* 0x000fe20000000800 */
[----:B---3--:R-:W-:-:S03]  /*69b0*/  FADD.FTZ R22, RZ, R22 ;  /* 0x00000016ff167221 */ /* 0x008fc60000010000 */
[----:B------:R-:W2:Y:S01]  /*69c0*/  LDS R44, [R61+0x1a00] ;  /* 0x001a00003d2c7984 */ /* 0x000ea20000000800 */
[----:B----4-:R-:W-:-:S03]  /*69d0*/  FADD.FTZ R36, RZ, R36 ;  /* 0x00000024ff247221 */ /* 0x010fc60000010000 */
[----:B------:R-:W3:Y:S01]  /*69e0*/  LDS R46, [R61+0x1c00] ;  /* 0x001c00003d2e7984 */ /* 0x000ee20000000800 */
[----:B-----5:R-:W-:-:S03]  /*69f0*/  FADD.FTZ R5, R10, R5 ;  /* 0x000000050a057221 */ /* 0x020fc60000010000 */
[----:B------:R-:W4:Y:S01]  /*6a00*/  LDS R48, [R61+0x1e00] ;  /* 0x001e00003d307984 */ /* 0x000f220000000800 */
[----:B0-----:R-:W-:Y:S01]  /*6a10*/  FADD.FTZ R17, R20, R17 ;  /* 0x0000001114117221 */ /* 0x001fe20000010000 */
[----:B------:R-:W-:Y:S01]  /*6a20*/  BAR.SYNC.DEFER_BLOCKING 0x0 ;  /* 0x0000000000007b1d */ /* 0x000fe20000010000 */
[----:B------:R-:W-:Y:S01]  /*6a30*/  FADD.FTZ R19, R22, R19 ;  /* 0x0000001316137221 */ /* 0x000fe20000010000 */
        /* <DEDUP_REMOVED lines=11> */
[----:B----4-:R-:W-:Y:S01]  /*6af0*/  FADD.FTZ R33, R33, R48 ;  /* 0x0000003021217221 */ /* 0x010fe20000010000 */
[----:B------:R-:W-:Y:S01]  /*6b00*/  BAR.SYNC.DEFER_BLOCKING 0x0 ;  /* 0x0000000000007b1d */ /* 0x000fe20000010000 */
[----:B0-----:R-:W-:Y:S01]  /*6b10*/  FADD.FTZ R13, R3, R6 ;  /* 0x00000006030d7221 */ /* 0x001fe20000010000 */
[----:B------:R-:W-:Y:S01]  /*6b20*/  FADD.FTZ R15, R7, R8 ;  /* 0x00000008070f7221 */ /* 0x000fe20000010000 */
[----:B-1----:R-:W-:Y:S01]  /*6b30*/  FADD.FTZ R25, R5, R38 ;  /* 0x0000002605197221 */ /* 0x002fe20000010000 */
[----:B------:R-:W-:-:S05]  /*6b40*/  IMAD R5, R2, UR4, RZ ;  /* 0x0000000402057c24 */ /* 0x000fca000f8e02ff */
[----:B------:R-:W-:-:S04]  /*6b50*/  IADD3 R14, P0, PT, R5, R68, RZ ;  /* 0x00000044050e7210 */ /* 0x000fc80007f1e0ff */
[----:B------:R-:W-:-:S04]  /*6b60*/  SHF.L.U32 R9, R14, 0x2, RZ ;  /* 0x000000020e097819 */ /* 0x000fc800000006ff */
        /* <DEDUP_REMOVED lines=18> */
[----:B---3--:R-:W-:Y:S01]  /*6c90*/  FADD.FTZ R6, R39, R6 ;  /* 0x0000000627067221 */ /* 0x008fe20000010000 */
[----:B------:R-:W-:Y:S02]  /*6ca0*/  IADD3.X R39, PT, PT, RZ, RZ, RZ, P0, !PT ;  /* 0x000000ffff277210 */ /* 0x000fe400007fe4ff */
[----:B------:R-:W3:Y:S01]  /*6cb0*/  LDS R41, [R61+0x1600] ;  /* 0x001600003d297984 */ /* 0x000ee20000000800 */
[----:B----4-:R-:W-:Y:S01]  /*6cc0*/  FADD.FTZ R8, R35, R8 ;  /* 0x0000000823087221 */ /* 0x010fe20000010000 */
[----:B------:R-:W-:Y:S02]  /*6cd0*/  SHF.L.U64.HI R14, R14, 0x2, R39 ;  /* 0x000000020e0e7819 */ /* 0x000fe40000010227 */
[----:B------:R-:W4:Y:S01]  /*6ce0*/  LDS R45, [R61+0x1e00] ;  /* 0x001e00003d2d7984 */ /* 0x000f220000000800 */
[----:B-----5:R-:W-:Y:S01]  /*6cf0*/  FADD.FTZ R5, R6, R3 ;  /* 0x0000000306057221 */ /* 0x020fe20000010000 */
[C---:B------:R-:W-:Y:S01]  /*6d00*/  IADD3 R2, P0, PT, R9.reuse, UR18, RZ ;  /* 0x0000001209027c10 */ /* 0x040fe2000ff1e0ff */
[----:B------:R-:W-:Y:S01]  /*6d10*/  FADD.FTZ R35, R8, R7 ;  /* 0x0000000708237221 */ /* 0x000fe20000010000 */
[----:B------:R-:W-:-:S02]  /*6d20*/  IADD3 R6, P2, PT, R9, UR22, RZ ;  /* 0x0000001609067c10 */ /* 0x000fc4000ff5e0ff */
[----:B------:R-:W-:Y:S01]  /*6d30*/  IADD3 R8, P3, PT, R9, UR20, RZ ;  /* 0x0000001409087c10 */ /* 0x000fe2000ff7e0ff */
[----:B------:R-:W-:Y:S01]  /*6d40*/  FADD.FTZ R0, RZ, R0 ;  /* 0x00000000ff007221 */ /* 0x000fe20000010000 */
[C---:B------:R-:W-:Y:S02]  /*6d50*/  IADD3.X R3, PT, PT, R14.reuse, UR19, RZ, P0, !PT ;  /* 0x000000130e037c10 */ /* 0x040fe400087fe4ff */
[C---:B------:R-:W-:Y:S01]  /*6d60*/  IADD3.X R7, PT, PT, R14.reuse, UR23, RZ, P2, !PT ;  /* 0x000000170e077c10 */ /* 0x040fe200097fe4ff */
[----:B------:R-:W-:Y:S01]  /*6d70*/  FADD.FTZ R39, R5, R12 ;  /* 0x0000000c05277221 */ /* 0x000fe20000010000 */
[C---:B------:R-:W-:Y:S01]  /*6d80*/  IADD3.X R5, PT, PT, R14.reuse, UR17, RZ, P1, !PT ;  /* 0x000000110e057c10 */ /* 0x040fe20008ffe4ff */
[----:B------:R-:W-:Y:S01]  /*6d90*/  STG.E desc[UR10][R2.64], R13 ;  /* 0x0000000d02007986 */ /* 0x000fe2000c10190a */
[----:B------:R-:W-:Y:S01]  /*6da0*/  IADD3.X R9, PT, PT, R14, UR21, RZ, P3, !PT ;  /* 0x000000150e097c10 */ /* 0x000fe20009ffe4ff */
[----:B------:R-:W-:Y:S02]  /*6db0*/  FADD.FTZ R0, R0, R27 ;  /* 0x0000001b00007221 */ /* 0x000fe40000010000 */
        /* <DEDUP_REMOVED lines=22> */
.L_x_1281:
        /* <DEDUP_REMOVED lines=8> */
.L_x_1300:
[----:B------:R-:W-:Y:S05]  /*6fa0*/  BSYNC B2 ;  /* 0x0000000000027941 */ /* 0x000fea0003800000 */
.L_x_1299:
        /* <DEDUP_REMOVED lines=8> */
.L_x_1301:
[----:B------:R-:W-:Y:S01]  /*7030*/  FADD.FTZ R59, R58, R59 ;  /* 0x0000003b3a3b7221 */ /* 0x000fe20000010000 */
[----:B------:R-:W-:-:S04]  /*7040*/  HFMA2 R182, -RZ, RZ, 0, 1.1920928955078125e-07 ;  /* 0x00000002ffb67431 */ /* 0x000fc800000001ff */
[----:B------:R-:W-:Y:S02]  /*7050*/  MOV R183, R59 ;  /* 0x0000003b00b77202 */ /* 0x000fe40000000f00 */
[----:B------:R-:W-:-:S07]  /*7060*/  MOV R71, R180 ;  /* 0x000000b400477202 */ /* 0x000fce0000000f00 */
[----:B------:R-:W-:Y:S05]  /*7070*/  WARPSYNC.COLLECTIVE R74, `(.L_x_1302) ;  /* 0x000000004a087348 */ /* 0x000fea0003c00000 */
[----:B------:R0:W1:Y:S02]  /*7080*/  SHFL.BFLY P4, R180, R183, R182, R185 ;  /* 0x0c0000b6b7b47389 */ /* 0x00006400000800b9 */
[----:B01----:R-:W-:Y:S05]  /*7090*/  ENDCOLLECTIVE ;  /* 0x000000000000791b */ /* 0x003fea0003800000 */
.L_x_1302:
[----:B------:R-:W-:-:S05]  /*70a0*/  FADD.FTZ R71, R68, R71 ;  /* 0x0000004744477221 */ /* 0x000fca0000010000 */
[----:B------:R-:W-:Y:S02]  /*70b0*/  MOV R183, R71 ;  /* 0x0000004700b77202 */ /* 0x000fe40000000f00 */
[----:B------:R-:W-:-:S07]  /*70c0*/  MOV R70, R180 ;  /* 0x000000b400467202 */ /* 0x000fce0000000f00 */
[----:B------:R-:W-:Y:S05]  /*70d0*/  WARPSYNC.COLLECTIVE R74, `(.L_x_1303) ;  /* 0x000000004a087348 */ /* 0x000fea0003c00000 */
[----:B------:R0:W1:Y:S02]  /*70e0*/  SHFL.BFLY P4, R180, R183, R182, R185 ;  /* 0x0c0000b6b7b47389 */ /* 0x00006400000800b9 */
[----:B01----:R-:W-:Y:S05]  /*70f0*/  ENDCOLLECTIVE ;  /* 0x000000000000791b */ /* 0x003fea0003800000 */
.L_x_1303:
[----:B------:R-:W-:-:S05]  /*7100*/  FADD.FTZ R70, R59, R70 ;  /* 0x000000463b467221 */ /* 0x000fca0000010000 */
[----:B------:R-:W-:Y:S01]  /*7110*/  MOV R183, R70 ;  /* 0x0000004600b77202 */ /* 0x000fe20000000f00 */
[----:B------:R-:W-:Y:S01]  /*7120*/  IMAD.MOV.U32 R182, RZ, RZ, 0x4 ;  /* 0x00000004ffb67424 */ /* 0x000fe200078e00ff */
[----:B------:R-:W-:-:S07]  /*7130*/  MOV R72, R180 ;  /* 0x000000b400487202 */ /* 0x000fce0000000f00 */
[----:B------:R-:W-:Y:S05]  /*7140*/  WARPSYNC.COLLECTIVE R74, `(.L_x_1304) ;  /* 0x000000004a087348 */ /* 0x000fea0003c00000 */
[----:B------:R0:W1:Y:S02]  /*7150*/  SHFL.BFLY P4, R180, R183, R182, R185 ;  /* 0x0c0000b6b7b47389 */ /* 0x00006400000800b9 */
[----:B01----:R-:W-:Y:S05]  /*7160*/  ENDCOLLECTIVE ;  /* 0x000000000000791b */ /* 0x003fea0003800000 */
.L_x_1304:
[----:B------:R-:W-:-:S05]  /*7170*/  FADD.FTZ R72, R71, R72 ;  /* 0x0000004847487221 */ /* 0x000fca0000010000 */
[----:B------:R-:W-:Y:S02]  /*7180*/  MOV R183, R72 ;  /* 0x0000004800b77202 */ /* 0x000fe40000000f00 */
[----:B------:R-:W-:-:S07]  /*7190*/  MOV R73, R180 ;  /* 0x000000b400497202 */ /* 0x000fce0000000f00 */
[----:B------:R-:W-:Y:S05]  /*71a0*/  WARPSYNC.COLLECTIVE R74, `(.L_x_1305) ;  /* 0x000000004a087348 */ /* 0x000fea0003c00000 */
[----:B------:R0:W1:Y:S02]  /*71b0*/  SHFL.BFLY P4, R180, R183, R182, R185 ;  /* 0x0c0000b6b7b47389 */ /* 0x00006400000800b9 */
[----:B01----:R-:W-:Y:S05]  /*71c0*/  ENDCOLLECTIVE ;  /* 0x000000000000791b */ /* 0x003fea0003800000 */
.L_x_1305:
[----:B------:R-:W-:Y:S01]  /*71d0*/  FADD.FTZ R73, R70, R73 ;  /* 0x0000004946497221 */ /* 0x000fe20000010000 */
[----:B------:R-:W-:-:S04]  /*71e0*/  HFMA2 R182, -RZ, RZ, 0, 4.76837158203125e-07 ;  /* 0x00000008ffb67431 */ /* 0x000fc800000001ff */
[----:B------:R-:W-:Y:S02]  /*71f0*/  MOV R183, R73 ;  /* 0x0000004900b77202 */ /* 0x000fe40000000f00 */
[----:B------:R-:W-:-:S07]  /*7200*/  MOV R75, R180 ;  /* 0x000000b4004b7202 */ /* 0x000fce0000000f00 */
[----:B------:R-:W-:Y:S05]  /*7210*/  WARPSYNC.COLLECTIVE R74, `(.L_x_1306) ;  /* 0x000000004a087348 */ /* 0x000fea0003c00000 */
[----:B------:R0:W1:Y:S02]  /*7220*/  SHFL.BFLY P4, R180, R183, R182, R185 ;  /* 0x0c0000b6b7b47389 */ /* 0x00006400000800b9 */
[----:B01----:R-:W-:Y:S05]  /*7230*/  ENDCOLLECTIVE ;  /* 0x000000000000791b */ /* 0x003fea0003800000 */
.L_x_1306:
[----:B------:R-:W-:-:S05]  /*7240*/  FADD.FTZ R75, R72, R75 ;  /* 0x0000004b484b7221 */ /* 0x000fca0000010000 */
[----:B------:R-:W-:Y:S02]  /*7250*/  MOV R183, R75 ;  /* 0x0000004b00b77202 */ /* 0x000fe40000000f00 */
[----:B------:R-:W-:-:S07]  /*7260*/  MOV R58, R180 ;  /* 0x000000b4003a7202 */ /* 0x000fce0000000f00 */
[----:B------:R-:W-:Y:S05]  /*7270*/  WARPSYNC.COLLECTIVE R74, `(.L_x_1307) ;  /* 0x000000004a087348 */ /* 0x000fea0003c00000 */
[----:B------:R0:W1:Y:S02]  /*7280*/  SHFL.BFLY P4, R180, R183, R182, R185 ;  /* 0x0c0000b6b7b47389 */ /* 0x00006400000800b9 */
[----:B01----:R-:W-:Y:S05]  /*7290*/  ENDCOLLECTIVE ;  /* 0x000000000000791b */ /* 0x003fea0003800000 */
.L_x_1307:
[----:B------:R-:W-:Y:S01]  /*72a0*/  FADD.FTZ R58, R73, R58 ;  /* 0x0000003a493a7221 */ /* 0x000fe20000010000 */
[----:B------:R-:W-:-:S04]  /*72b0*/  HFMA2 R182, -RZ, RZ, 0, 9.5367431640625e-07 ;  /* 0x00000010ffb67431 */ /* 0x000fc800000001ff */
[----:B------:R-:W-:Y:S02]  /*72c0*/  MOV R183, R58 ;  /* 0x0000003a00b77202 */ /* 0x000fe40000000f00 */
[----:B------:R-:W-:-:S07]  /*72d0*/  MOV R68, R180 ;  /* 0x000000b400447202 */ /* 0x000fce0000000f00 */
[----:B------:R-:W-:Y:S05]  /*72e0*/  WARPSYNC.COLLECTIVE R74, `(.L_x_1308) ;  /* 0x000000004a087348 */ /* 0x000fea0003c00000 */
[----:B------:R0:W1:Y:S02]  /*72f0*/  SHFL.BFLY P4, R180, R183, R182, R185 ;  /* 0x0c0000b6b7b47389 */ /* 0x00006400000800b9 */
[----:B01----:R-:W-:Y:S05]  /*7300*/  ENDCOLLECTIVE ;  /* 0x000000000000791b */ /* 0x003fea0003800000 */
.L_x_1308:
[----:B------:R-:W-:-:S05]  /*7310*/  FADD.FTZ R68, R75, R68 ;  /* 0x000000444b447221 */ /* 0x000fca0000010000 */
[----:B------:R-:W-:Y:S02]  /*7320*/  MOV R183, R68 ;  /* 0x0000004400b77202 */ /* 0x000fe40000000f00 */
[----:B------:R-:W-:-:S07]  /*7330*/  MOV R59, R180 ;  /* 0x000000b4003b7202 */ /* 0x000fce0000000f00 */
[----:B------:R-:W-:Y:S05]  /*7340*/  WARPSYNC.COLLECTIVE R74, `(.L_x_1309) ;  /* 0x000000004a087348 */ /* 0x000fea0003c00000 */
[----:B------:R0:W1:Y:S02]  /*7350*/  SHFL.BFLY P4, R180, R183, R182, R185 ;  /* 0x0c0000b6b7b47389 */ /* 0x00006400000800b9 */
[----:B01----:R-:W-:Y:S05]  /*7360*/  ENDCOLLECTIVE ;  /* 0x000000000000791b */ /* 0x003fea0003800000 */
.L_x_1309:
[----:B------:R-:W-:Y:S01]  /*7370*/  MOV R71, R180 ;  /* 0x000000b400477202 */ /* 0x000fe20000000f00 */
[----:B------:R-:W-:Y:S06]  /*7380*/  BRA `(.L_x_1310) ;  /* 0xffffffa400bc7947 */ /* 0x000fec000383ffff */
.L_x_1311:
        /* <DEDUP_REMOVED lines=15> */
.L_x_3927:


//--------------------- .text._ZN10layer_norm22ln_bwd_finalize_kernelINS_22Kernel_traits_finalizeILj512E13__nv_bfloat16S2_fS2_fjLb0ELj1024ELj4ENS_18Kernel_traits_baseILj512ES2_S2_fS2_fjLj1024EEEEELb0ELb0EEEvNS_9BwdParamsE --------------------------
	.section	.text._ZN10layer_norm22ln_bwd_finalize_kernelINS_22Kernel_traits_finalizeILj512E13__nv_bfloat16S2_fS2_fjLb0ELj1024ELj4ENS_18Kernel_traits_baseILj512ES2_S2_fS2_fjLj1024EEEEELb0ELb0EEEvNS_9BwdParamsE,"ax",@progbits
	.align	128
        .global         _ZN10layer_norm22ln_bwd_finalize_kernelINS_22Kernel_traits_finalizeILj512E13__nv_bfloat16S2_fS2_fjLb0ELj1024ELj4ENS_18Kernel_traits_baseILj512ES2_S2_fS2_fjLj1024EEEEELb0ELb0EEEvNS_9BwdParamsE
        .type           _ZN10layer_norm22ln_bwd_finalize_kernelINS_22Kernel_traits_finalizeILj512E13__nv_bfloat16S2_fS2_fjLb0ELj1024ELj4ENS_18Kernel_traits_baseILj512ES2_S2_fS2_fjLj1024EEEEELb0ELb0EEEvNS_9BwdParamsE,@function
        .size           _ZN10layer_norm22ln_bwd_finalize_kernelINS_22Kernel_traits_finalizeILj512E13__nv_bfloat16S2_fS2_fjLb0ELj1024ELj4ENS_18Kernel_traits_baseILj512ES2_S2_fS2_fjLj1024EEEEELb0ELb0EEEvNS_9BwdParamsE,(.L_x_3928 - _ZN10layer_norm22ln_bwd_finalize_kernelINS_22Kernel_traits_finalizeILj512E13__nv_bfloat16S2_fS2_fjLb0ELj1024ELj4ENS_18Kernel_traits_baseILj512ES2_S2_fS2_fjLj1024EEEEELb0ELb0EEEvNS_9BwdParamsE)
        .other          _ZN10layer_norm22ln_bwd_finalize_kernelINS_22Kernel_traits_finalizeILj512E13__nv_bfloat16S2_fS2_fjLb0ELj1024ELj4ENS_18Kernel_traits_baseILj512ES2_S2_fS2_fjLj1024EEEEELb0ELb0EEEvNS_9BwdParamsE,@"STO_CUDA_ENTRY STV_DEFAULT"
_ZN10layer_norm22ln_bwd_finalize_kernelINS_22Kernel_traits_finalizeILj512E13__nv_bfloat16S2_fS2_fjLb0ELj1024ELj4ENS_18Kernel_traits_baseILj512ES2_S2_fS2_fjLj1024EEEEELb0ELb0EEEvNS_9BwdParamsE:
.text._ZN10layer_norm22ln_bwd_finalize_kernelINS_22Kernel_traits_finalizeILj512E13__nv_bfloat16S2_fS2_fjLb0ELj1024ELj4ENS_18Kernel_traits_baseILj512ES2_S2_fS2_fjLj1024EEEEELb0ELb0EEEvNS_9BwdParamsE:
        /* <DEDUP_REMOVED lines=78> */
.L_x_1316:
        /* <DEDUP_REMOVED lines=118> */
.L_x_1315:
[----:B------:R-:W-:Y:S05]  /*0c40*/  BSYNC.RECONVERGENT B1 ;  /* 0x0000000000017941 */ /* 0x000fea0003800200 */
.L_x_1314:
        /* <DEDUP_REMOVED lines=68> */
.L_x_1318:
[----:B------:R-:W-:Y:S05]  /*1090*/  BSYNC.RECONVERGENT B1 ;  /* 0x0000000000017941 */ /* 0x000fea0003800200 */
.L_x_1317:
        /* <DEDUP_REMOVED lines=37> */
.L_x_1320:
[----:B------:R-:W-:Y:S05]  /*12f0*/  BSYNC.RECONVERGENT B1 ;  /* 0x0000000000017941 */ /* 0x000fea0003800200 */
.L_x_1319:
[----:B------:R-:W-:Y:S05]  /*1300*/  @!P1 BRA `(.L_x_1313) ;  /* 0x00000000003c9947 */ /* 0x000fea0003800000 */
[----:B------:R-:W0:Y:S01]  /*1310*/  LDC.64 R8, c[0x0][0x440] ;  /* 0x00011000ff087b82 */ /* 0x000e220000000a00 */
[----:B------:R-:W-:Y:S01]  /*1320*/  IMAD R2, R2, R54, R7 ;  /* 0x0000003602027224 */ /* 0x000fe200078e0207 */
[----:B------:R-:W-:-:S04]  /*1330*/  IADD3 R0, PT, PT, -R0, RZ, RZ ;  /* 0x000000ff00007210 */ /* 0x000fc80007ffe1ff */
[----:B------:R-:W-:Y:S02]  /*1340*/  IADD3 R13, PT, PT, R57, R2, RZ ;  /* 0x00000002390d7210 */ /* 0x000fe40007ffe0ff */
[----:B------:R-:W1:Y:S05]  /*1350*/  LDC.64 R10, c[0x0][0x448] ;  /* 0x00011200ff0a7b82 */ /* 0x000e6a0000000a00 */
.L_x_1321:
        /* <DEDUP_REMOVED lines=10> */
.L_x_1313:
[----:B------:R-:W-:Y:S05]  /*1400*/  BSYNC.RECONVERGENT B0 ;  /* 0x0000000000007941 */ /* 0x000fea0003800200 */
.L_x_1312:
        /* <DEDUP_REMOVED lines=62> */
.L_x_1322:
        /* <DEDUP_REMOVED lines=9> */
.L_x_3928:


//--------------------- .text._ZN10layer_norm40ln_parallel_residual_bwd_finalize_kernelINS_22Kernel_traits_finalizeILj512E13__nv_bfloat16S2_fS2_fjLb0ELj1024ELj4ENS_18Kernel_traits_baseILj512ES2_S2_fS2_fjLj1024EEEEELb0EEEvNS_9BwdParamsE --------------------------
	.section	.text._ZN10layer_norm40ln_parallel_residual_bwd_finalize_kernelINS_22Kernel_traits_finalizeILj512E13__nv_bfloat16S2_fS2_fjLb0ELj1024ELj4ENS_18Kernel_traits_baseILj512ES2_S2_fS2_fjLj1024EEEEELb0EEEvNS_9BwdParamsE,"ax",@progbits
	.align	128
        .global         _ZN10layer_norm40ln_parallel_residual_bwd_finalize_kernelINS_22Kernel_traits_finalizeILj512E13__nv_bfloat16S2_fS2_fjLb0ELj1024ELj4ENS_18Kernel_traits_baseILj512ES2_S2_fS2_fjLj1024EEEEELb0EEEvNS_9BwdParamsE
        .type           _ZN10layer_norm40ln_parallel_residual_bwd_finalize_kernelINS_22Kernel_traits_finalizeILj512E13__nv_bfloat16S2_fS2_fjLb0ELj1024ELj4ENS_18Kernel_traits_baseILj512ES2_S2_fS2_fjLj1024EEEEELb0EEEvNS_9BwdParamsE,@function
        .size           _ZN10layer_norm40ln_parallel_residual_bwd_finalize_kernelINS_22Kernel_traits_finalizeILj512E13__nv_bfloat16S2_fS2_fjLb0ELj1024ELj4ENS_18Kernel_traits_baseILj512ES2_S2_fS2_fjLj1024EEEEELb0EEEvNS_9BwdParamsE,(.L_x_3929 - _ZN10layer_norm40ln_parallel_residual_bwd_finalize_kernelINS_22Kernel_traits_finalizeILj512E13__nv_bfloat16S2_fS2_fjLb0ELj1024ELj4ENS_18Kernel_traits_baseILj512ES2_S2_fS2_fjLj1024EEEEELb0EEEvNS_9BwdParamsE)
        .other          _ZN10layer_norm40ln_parallel_residual_bwd_finalize_kernelINS_22Kernel_traits_finalizeILj512E13__nv_bfloat16S2_fS2_fjLb0ELj1024ELj4ENS_18Kernel_traits_baseILj512ES2_S2_fS2_fjLj1024EEEEELb0EEEvNS_9BwdParamsE,@"STO_CUDA_ENTRY STV_DEFAULT"
_ZN10layer_norm40ln_parallel_residual_bwd_finalize_kernelINS_22Kernel_traits_finalizeILj512E13__nv_bfloat16S2_fS2_fjLb0ELj1024ELj4ENS_18Kernel_traits_baseILj512ES2_S2_fS2_fjLj1024EEEEELb0EEEvNS_9BwdParamsE:
.text._ZN10layer_norm40ln_parallel_residual_bwd_finalize_kernelINS_22Kernel_traits_finalizeILj512E13__nv_bfloat16S2_fS2_fjLb0ELj1024ELj4ENS_18Kernel_traits_baseILj512ES2_S2_fS2_fjLj1024EEEEELb0EEEvNS_9BwdParamsE:
        /* <DEDUP_REMOVED lines=58> */
.L_x_1327:
        /* <DEDUP_REMOVED lines=112> */
.L_x_1326:
[----:B------:R-:W-:Y:S05]  /*0aa0*/  BSYNC.RECONVERGENT B1 ;  /* 0x0000000000017941 */ /* 0x000fea0003800200 */
.L_x_1325:
        /* <DEDUP_REMOVED lines=66> */
.L_x_1329:
[----:B------:R-:W-:Y:S05]  /*0ed0*/  BSYNC.RECONVERGENT B1 ;  /* 0x0000000000017941 */ /* 0x000fea0003800200 */
.L_x_1328:
        /* <DEDUP_REMOVED lines=36> */
.L_x_1331:
[----:B------:R-:W-:Y:S05]  /*1120*/  BSYNC.RECONVERGENT B1 ;  /* 0x0000000000017941 */ /* 0x000fea0003800200 */
.L_x_1330:
        /* <DEDUP_REMOVED lines=18> */
.L_x_1324:
[----:B------:R-:W-:Y:S05]  /*1250*/  BSYNC.RECONVERGENT B0 ;  /* 0x0000000000007941 */ /* 0x000fea0003800200 */
.L_x_1323:
        /* <DEDUP_REMOVED lines=96> */
.L_x_1332:
        /* <DEDUP_REMOVED lines=10> */
.L_x_3929:


//--------------------- .text._ZN10layer_norm31ln_parallel_residual_bwd_kernelINS_13Kernel_traitsI13__nv_bfloat16S2_fS2_fjLj512ELj1ELj4ELj1ELj16ENS_18Kernel_traits_baseILj512ES2_S2_fS2_fjLj128EEEEELb1ELb1ELb0EEEvNS_9BwdParamsE --------------------------
	.section	.text._ZN10layer_norm31ln_parallel_residual_bwd_kernelINS_13Kernel_traitsI13__nv_bfloat16S2_fS2_fjLj512ELj1ELj4ELj1ELj16ENS_18Kernel_traits_baseILj512ES2_S2_fS2_fjLj128EEEEELb1ELb1ELb0EEEvNS_9BwdParamsE,"ax",@progbits
	.align	128
        .global         _ZN10layer_norm31ln_parallel_residual_bwd_kernelINS_13Kernel_traitsI13__nv_bfloat16S2_fS2_fjLj512ELj1ELj4ELj1ELj16ENS_18Kernel_traits_baseILj512ES2_S2_fS2_fjLj128EEEEELb1ELb1ELb0EEEvNS_9BwdParamsE
        .type           _ZN10layer_norm31ln_parallel_residual_bwd_kernelINS_13Kernel_traitsI13__nv_bfloat16S2_fS2_fjLj512ELj1ELj4ELj1ELj16ENS_18Kernel_traits_baseILj512ES2_S2_fS2_fjLj128EEEEELb1ELb1ELb0EEEvNS_9BwdParamsE,@function
        .size           _ZN10layer_norm31ln_parallel_residual_bwd_kernelINS_13Kernel_traitsI13__nv_bfloat16S2_fS2_fjLj512ELj1ELj4ELj1ELj16ENS_18Kernel_traits_baseILj512ES2_S2_fS2_fjLj128EEEEELb1ELb1ELb0EEEvNS_9BwdParamsE,(.L_x_3930 - _ZN10layer_norm31ln_parallel_residual_bwd_kernelINS_13Kernel_traitsI13__nv_bfloat16S2_fS2_fjLj512ELj1ELj4ELj1ELj16ENS_18Kernel_traits_baseILj512ES2_S2_fS2_fjLj128EEEEELb1ELb1ELb0EEEvNS_9BwdParamsE)
        .other          _ZN10layer_norm31ln_parallel_residual_bwd_kernelINS_13Kernel_traitsI13__nv_bfloat16S2_fS2_fjLj512ELj1ELj4ELj1ELj16ENS_18Kernel_traits_baseILj512ES2_S2_fS2_fjLj128EEEEELb1ELb1ELb0EEEvNS_9BwdParamsE,@"STO_CUDA_ENTRY STV_DEFAULT"
_ZN10layer_norm31ln_parallel_residual_bwd_kernelINS_13Kernel_traitsI13__nv_bfloat16S2_fS2_fjLj512ELj1ELj4ELj1ELj16ENS_18Kernel_traits_baseILj512ES2_S2_fS2_fjLj128EEEEELb1ELb1ELb0EEEvNS_9BwdParamsE:
.text._ZN10layer_norm31ln_parallel_residual_bwd_kernelINS_13Kernel_traitsI13__nv_bfloat16S2_fS2_fjLj512ELj1ELj4ELj1ELj16ENS_18Kernel_traits_baseILj512ES2_S2_fS2_fjLj128EEEEELb1ELb1ELb0EEEvNS_9BwdParamsE:
[----:B------:R-:W-:Y:S01]  /*0000*/  LDC R1, c[0x0][0x37c] ;  /* 0x0000df00ff017b82 */ /* 0x000fe20000000800 */
[----:B------:R-:W0:Y:S01]  /*0010*/  S2R R10, SR_TID.X ;  /* 0x00000000000a7919 */ /* 0x000e220000002100 */
[----:B------:R-:W1:Y:S01]  /*0020*/  LDCU UR4, c[0x0][0x388] ;  /* 0x00007100ff0477ac */ /* 0x000e620008000800 */
[----:B------:R-:W2:Y:S01]  /*0030*/  LDCU.64 UR8, c[0x0][0x358] ;  /* 0x00006b00ff0877ac */ /* 0x000ea20008000a00 */
[----:B------:R-:W3:Y:S01]  /*0040*/  LDCU UR5, c[0x0][0x384] ;  /* 0x00007080ff0577ac */ /* 0x000ee20008000800 */
[----:B------:R-:W4:Y:S01]  /*0050*/  LDCU UR13, c[0x0][0x408] ;  /* 0x00008100ff0d77ac */ /* 0x000f220008000800 */
[----:B------:R-:W0:Y:S01]  /*0060*/  LDCU UR15, c[0x0][0x388] ;  /* 0x00007100ff0f77ac */ /* 0x000e220008000800 */
[----:B-1----:R-:W-:Y:S01]  /*0070*/  MOV R0, UR4 ;  /* 0x0000000400007c02 */ /* 0x002fe20008000f00 */
[----:B------:R-:W1:Y:S03]  /*0080*/  LDCU.U8 UR14, c[0x0][0x410] ;  /* 0x00008200ff0e77ac */ /* 0x000e660008000000 */
[----:B------:R-:W-:Y:S01]  /*0090*/  SHF.R.S32.HI R3, RZ, 0x1f, R0 ;  /* 0x0000001fff037819 */ /* 0x000fe20000011400 */
[----:B------:R-:W1:Y:S03]  /*00a0*/  LDCU UR12, c[0x0][0x400] ;  /* 0x00008000ff0c77ac */ /* 0x000e660008000800 */
[----:B------:R-:W-:Y:S01]  /*00b0*/  LEA.HI R2, R3, R0, RZ, 0x3 ;  /* 0x0000000003027211 */ /* 0x000fe200078f18ff */
[----:B------:R-:W1:Y:S01]  /*00c0*/  LDCU.64 UR6, c[0x0][0x478] ;  /* 0x00008f00ff0677ac */ /* 0x000e620008000a00 */
[C---:B0-----:R-:W-:Y:S01]  /*00d0*/  LOP3.LUT R5, R10.reuse, 0x1f, RZ, 0xc, !PT ;  /* 0x0000001f0a057812 */ /* 0x041fe200078e0cff */
[----:B------:R-:W0:Y:S01]  /*00e0*/  LDCU.64 UR20, c[0x0][0x438] ;  /* 0x00008700ff1477ac */ /* 0x000e220008000a00 */
[----:B------:R-:W-:-:S02]  /*00f0*/  LOP3.LUT R4, R10, 0x1f, RZ, 0xc0, !PT ;  /* 0x0000001f0a047812 */ /* 0x000fc400078ec0ff */
[----:B------:R-:W-:Y:S01]  /*0100*/  LEA.HI.SX32 R2, R2, R5, 0x1d ;  /* 0x0000000502027211 */ /* 0x000fe200078feaff */
[----:B------:R-:W0:Y:S01]  /*0110*/  LDCU.64 UR10, c[0x0][0x470] ;  /* 0x00008e00ff0a77ac */ /* 0x000e220008000a00 */
[----:B------:R-:W-:Y:S02]  /*0120*/  MOV R3, R4 ;  /* 0x0000000400037202 */ /* 0x000fe40000000f00 */
[C---:B------:R-:W-:Y:S02]  /*0130*/  ISETP.GE.U32.AND P4, PT, R2.reuse, 0x20, PT ;  /* 0x000000200200780c */ /* 0x040fe40003f86070 */
[----:B------:R-:W-:-:S11]  /*0140*/  ISETP.GE.U32.AND P0, PT, R2, 0x40, PT ;  /* 0x000000400200780c */ /* 0x000fd60003f06070 */
        /* <DEDUP_REMOVED lines=54> */
[----:B------:R-:W-:Y:S02]  /*04b0*/  PLOP3.LUT P5, PT, PT, PT, UP0, 0x80, 0x8 ;  /* 0x000000000008781c */ /* 0x000fe40003faf008 */
[----:B------:R-:W-:-:S02]  /*04c0*/  CS2R R32, SRZ ;  /* 0x0000000000207805 */ /* 0x000fc4000001ff00 */
[----:B------:R-:W-:-:S09]  /*04d0*/  CS2R R34, SRZ ;  /* 0x0000000000227805 */ /* 0x000fd2000001ff00 */
.L_x_1360:
        /* <DEDUP_REMOVED lines=24> */
[----:B------:R-:W4:Y:S04]  /*0660*/  LDG.E.128 R16, desc[UR8][R106.64] ;  /* 0x000000086a107981 */ /* 0x000f28000c1e1d00 */
[----:B------:R0:W4:Y:S01]  /*0670*/  LDG.E.128 R92, desc[UR8][R106.64+0x10] ;  /* 0x000010086a5c7981 */ /* 0x000122000c1e1d00 */
[----:B--2---:R-:W-:-:S06]  /*0680*/  IMAD.WIDE.U32 R112, R14, 0x8, R112 ;  /* 0x000000080e707825 */ /* 0x004fcc00078e0070 */
[----:B------:R-:W5:Y:S01]  /*0690*/  LDG.E.64 R112, desc[UR8][R112.64] ;  /* 0x0000000870707981 */ /* 0x000f62000c1e1b00 */
[----:B------:R-:W-:Y:S02]  /*06a0*/  ISETP.NE.U32.AND P0, PT, RZ, UR20, PT ;  /* 0x00000014ff007c0c */ /* 0x000fe4000bf05070 */
[----:B------:R-:W-:Y:S02]  /*06b0*/  ISETP.NE.U32.AND P2, PT, RZ, UR10, PT ;  /* 0x0000000aff007c0c */ /* 0x000fe4000bf45070 */
[----:B------:R-:W-:Y:S02]  /*06c0*/  ISETP.NE.AND.EX P0, PT, RZ, UR21, PT, P0 ;  /* 0x00000015ff007c0c */ /* 0x000fe4000bf05300 */
[----:B------:R-:W-:-:S11]  /*06d0*/  ISETP.NE.AND.EX P2, PT, RZ, UR11, PT, P2 ;  /* 0x0000000bff007c0c */ /* 0x000fd6000bf45320 */
[----:B------:R-:W1:Y:S08]  /*06e0*/  @P0 LDC.64 R104, c[0x0][0x438] ;  /* 0x00010e00ff680b82 */ /* 0x000e700000000a00 */
[----:B------:R-:W2:Y:S01]  /*06f0*/  @P2 LDC.64 R108, c[0x0][0x3b8] ;  /* 0x0000ee00ff6c2b82 */ /* 0x000ea20000000a00 */
[----:B-1----:R-:W-:-:S05]  /*0700*/  @P0 IMAD.WIDE.U32 R104, R14, 0x20, R104 ;  /* 0x000000200e680825 */ /* 0x002fca00078e0068 */
[----:B------:R-:W5:Y:S01]  /*0710*/  @P0 LDG.E.128 R28, desc[UR8][R104.64] ;  /* 0x00000008681c0981 */ /* 0x000f62000c1e1d00 */
[----:B--2---:R-:W-:-:S03]  /*0720*/  @P2 IMAD.WIDE.U32 R108, R14, 0x8, R108 ;  /* 0x000000080e6c2825 */ /* 0x004fc600078e006c */
[----:B------:R1:W5:Y:S04]  /*0730*/  @P0 LDG.E.128 R24, desc[UR8][R104.64+0x10] ;  /* 0x0000100868180981 */ /* 0x000368000c1e1d00 */
[----:B------:R2:W5:Y:S01]  /*0740*/  @P2 LDG.E.64 R114, desc[UR8][R108.64] ;  /* 0x000000086c722981 */ /* 0x000562000c1e1b00 */
[----:B---3--:R-:W-:Y:S02]  /*0750*/  PRMT R15, R20, 0x7632, R15 ;  /* 0x00007632140f7816 */ /* 0x008fe4000000000f */
[----:B0-----:R-:W-:Y:S01]  /*0760*/  PRMT R107, R21, 0x7632, R107 ;  /* 0x00007632156b7816 */ /* 0x001fe2000000006b */
[C---:B----4-:R-:W-:Y:S01]  /*0770*/  FADD.FTZ R16, -R122.reuse, R16 ;  /* 0x000000107a107221 */ /* 0x050fe20000010100 */
[----:B------:R-:W-:Y:S01]  /*0780*/  FADD.FTZ R106, -R122, R17 ;  /* 0x000000117a6a7221 */ /* 0x000fe20000010100 */
[----:B------:R-:W-:Y:S01]  /*0790*/  SHF.L.U32 R17, R20, 0x10, RZ ;  /* 0x0000001014117819 */ /* 0x000fe200000006ff */
[----:B------:R-:W-:Y:S01]  /*07a0*/  FADD.FTZ R126, -R122, R19 ;  /* 0x000000137a7e7221 */ /* 0x000fe20000010100 */
[----:B------:R-:W-:Y:S01]  /*07b0*/  SHF.L.U32 R20, R15, 0x10, RZ ;  /* 0x000000100f147819 */ /* 0x000fe200000006ff */
[----:B------:R-:W-:-:S02]  /*07c0*/  IMAD.U32 R19, R9, 0x10000, RZ ;  /* 0x0001000009137824 */ /* 0x000fc400078e00ff */
[C---:B-----5:R-:W-:Y:S01]  /*07d0*/  FMUL.FTZ R3, R111.reuse, R16 ;  /* 0x000000106f037220 */ /* 0x060fe20000410000 */
[----:B------:R-:W-:Y:S01]  /*07e0*/  FMUL.FTZ R16, R111, R106 ;  /* 0x0000006a6f107220 */ /* 0x000fe20000410000 */
[----:B------:R-:W-:Y:S01]  /*07f0*/  FADD.FTZ R124, -R122, R18 ;  /* 0x000000127a7c7221 */ /* 0x000fe20000010100 */
[----:B------:R-:W-:Y:S01]  /*0800*/  SHF.L.U32 R18, R68, 0x10, RZ ;  /* 0x0000001044127819 */ /* 0x000fe200000006ff */
[----:B-1----:R-:W-:Y:S01]  /*0810*/  FADD.FTZ R104, -R122, R92 ;  /* 0x0000005c7a687221 */ /* 0x002fe20000010100 */
[-C--:B------:R-:W-:Y:S01]  /*0820*/  FMUL.FTZ R15, R19, R20.reuse ;  /* 0x00000014130f7220 */ /* 0x080fe20000410000 */
[----:B------:R-:W-:Y:S01]  /*0830*/  FFMA.FTZ R61, R16, R20, R61 ;  /* 0x00000014103d7223 */ /* 0x000fe2000001003d */
[----:B------:R-:W-:Y:S01]  /*0840*/  FADD.FTZ R45, R45, R20 ;  /* 0x000000142d2d7221 */ /* 0x000fe20000010000 */
[----:B------:R-:W-:Y:S01]  /*0850*/  SHF.L.U32 R19, R8, 0x10, RZ ;  /* 0x0000001008137819 */ /* 0x000fe200000006ff */
[----:B------:R-:W-:Y:S01]  /*0860*/  FMUL.FTZ R20, R111, R126 ;  /* 0x0000007e6f147220 */ /* 0x000fe20000410000 */
[----:B------:R-:W-:Y:S01]  /*0870*/  SHF.L.U32 R92, R107, 0x10, RZ ;  /* 0x000000106b5c7819 */ /* 0x000fe200000006ff */
[-C--:B------:R-:W-:Y:S01]  /*0880*/  FMUL.FTZ R18, R18, R17.reuse ;  /* 0x0000001112127220 */ /* 0x080fe20000410000 */
[----:B--2---:R-:W-:Y:S01]  /*0890*/  PRMT R108, R22, 0x7632, R108 ;  /* 0x00007632166c7816 */ /* 0x004fe2000000006c */
[----:B------:R-:W-:Y:S01]  /*08a0*/  FADD.FTZ R44, R44, R17 ;  /* 0x000000112c2c7221 */ /* 0x000fe20000010000 */
[----:B------:R-:W-:Y:S01]  /*08b0*/  SHF.L.U32 R105, R22, 0x10, RZ ;  /* 0x0000001016697819 */ /* 0x000fe200000006ff */
[----:B------:R-:W-:Y:S01]  /*08c0*/  FFMA.FTZ R60, R3, R17, R60 ;  /* 0x00000011033c7223 */ /* 0x000fe2000001003c */
[----:B------:R-:W-:Y:S01]  /*08d0*/  SHF.L.U32 R21, R21, 0x10, RZ ;  /* 0x0000001015157819 */ /* 0x000fe200000006ff */
[----:B------:R-:W-:Y:S01]  /*08e0*/  FMUL.FTZ R17, R111, R124 ;  /* 0x0000007c6f117220 */ /* 0x000fe20000410000 */
[----:B------:R-:W-:Y:S01]  /*08f0*/  SHF.L.U32 R22, R69, 0x10, RZ ;  /* 0x0000001045167819 */ /* 0x000fe200000006ff */
[-C--:B------:R-:W-:Y:S01]  /*0900*/  FMUL.FTZ R19, R19, R92.reuse ;  /* 0x0000005c13137220 */ /* 0x080fe20000410000 */
[C---:B------:R-:W-:Y:S01]  /*0910*/  PRMT R109, R23.reuse, 0x7632, R109 ;  /* 0x00007632176d7816 */ /* 0x040fe2000000006d */
[----:B------:R-:W-:Y:S01]  /*0920*/  FFMA.FTZ R63, R20, R92, R63 ;  /* 0x0000005c143f7223 */ /* 0x000fe2000001003f */
[----:B------:R-:W-:Y:S01]  /*0930*/  SHF.L.U32 R123, R23, 0x10, RZ ;  /* 0x00000010177b7819 */ /* 0x000fe200000006ff */
[----:B------:R-:W-:Y:S01]  /*0940*/  FADD.FTZ R47, R47, R92 ;  /* 0x0000005c2f2f7221 */ /* 0x000fe20000010000 */
[----:B------:R-:W-:-:S02]  /*0950*/  SHF.L.U32 R23, R70, 0x10, RZ ;  /* 0x0000001046177819 */ /* 0x000fc400000006ff */
[----:B------:R-:W-:Y:S02]  /*0960*/  SHF.L.U32 R92, R7, 0x10, RZ ;  /* 0x00000010075c7819 */ /* 0x000fe400000006ff */
[----:B------:R-:W-:Y:S01]  /*0970*/  SHF.L.U32 R108, R108, 0x10, RZ ;  /* 0x000000106c6c7819 */ /* 0x000fe200000006ff */
[-C--:B------:R-:W-:Y:S01]  /*0980*/  FMUL.FTZ R22, R22, R21.reuse ;  /* 0x0000001516167220 */ /* 0x080fe20000410000 */
[----:B------:R-:W-:Y:S01]  /*0990*/  FADD.FTZ R46, R46, R21 ;  /* 0x000000152e2e7221 */ /* 0x000fe20000010000 */
[----:B------:R-:W-:Y:S01]  /*09a0*/  FFMA.FTZ R62, R17, R21, R62 ;  /* 0x00000015113e7223 */ /* 0x000fe2000001003e */
[----:B------:R-:W-:Y:S01]  /*09b0*/  FMUL.FTZ R21, R111, R104 ;  /* 0x000000686f157220 */ /* 0x000fe20000410000 */
[----:B------:R-:W-:Y:S01]  /*09c0*/  FMUL.FTZ R104, R23, R105 ;  /* 0x0000006917687220 */ /* 0x000fe20000410000 */
[----:B------:R-:W-:Y:S01]  /*09d0*/  FMUL.FTZ R23, R92, R108 ;  /* 0x0000006c5c177220 */ /* 0x000fe20000410000 */
[C---:B------:R-:W-:Y:S01]  /*09e0*/  FADD.FTZ R132, -R122.reuse, R93 ;  /* 0x0000005d7a847221 */ /* 0x040fe20000010100 */
[----:B------:R-:W-:Y:S01]  /*09f0*/  FADD.FTZ R92, RZ, R18 ;  /* 0x00000012ff5c7221 */ /* 0x000fe20000010000 */
[----:B------:R-:W-:Y:S01]  /*0a00*/  FFMA.FTZ R93, R3, R18, RZ ;  /* 0x00000012035d7223 */ /* 0x000fe200000100ff */
[----:B------:R-:W-:-:S02]  /*0a10*/  FADD.FTZ R136, -R122, R95 ;  /* 0x0000005f7a887221 */ /* 0x000fc40000010100 */
[----:B------:R-:W-:Y:S01]  /*0a20*/  FADD.FTZ R95, R92, R15 ;  /* 0x0000000f5c5f7221 */ /* 0x000fe20000010000 */
[----:B------:R-:W-:Y:S01]  /*0a30*/  FFMA.FTZ R92, R16, R15, R93 ;  /* 0x0000000f105c7223 */ /* 0x000fe2000001005d */
[----:B------:R-:W-:Y:S02]  /*0a40*/  FADD.FTZ R134, -R122, R94 ;  /* 0x0000005e7a867221 */ /* 0x000fe40000010100 */
[----:B------:R-:W-:Y:S01]  /*0a50*/  FADD.FTZ R94, R95, R22 ;  /* 0x000000165f5e7221 */ /* 0x000fe20000010000 */
[----:B------:R-:W-:Y:S01]  /*0a60*/  FFMA.FTZ R93, R17, R22, R92 ;  /* 0x00000016115d7223 */ /* 0x000fe2000001005c */
[----:B------:R-:W-:Y:S02]  /*0a70*/  FADD.FTZ R40, R40, R105 ;  /* 0x0000006928287221 */ /* 0x000fe40000010000 */
[----:B------:R-:W-:Y:S01]  /*0a80*/  FADD.FTZ R95, R94, R19 ;  /* 0x000000135e5f7221 */ /* 0x000fe20000010000 */
[----:B------:R-:W-:Y:S01]  /*0a90*/  FFMA.FTZ R92, R20, R19, R93 ;  /* 0x00000013145c7223 */ /* 0x000fe2000001005d */
[----:B------:R-:W-:Y:S01]  /*0aa0*/  FFMA.FTZ R56, R21, R105, R56 ;  /* 0x0000006915387223 */ /* 0x000fe20000010038 */
[----:B------:R-:W-:Y:S01]  /*0ab0*/  SHF.L.U32 R105, R71, 0x10, RZ ;  /* 0x0000001047697819 */ /* 0x000fe200000006ff */
[----:B------:R-:W-:Y:S01]  /*0ac0*/  FMUL.FTZ R106, R111, R132 ;  /* 0x000000846f6a7220 */ /* 0x000fe20000410000 */
[----:B------:R-:W-:Y:S01]  /*0ad0*/  FADD.FTZ R94, R95, R104 ;  /* 0x000000685f5e7221 */ /* 0x000fe20000010000 */
[----:B------:R-:W-:Y:S01]  /*0ae0*/  FFMA.FTZ R93, R21, R104, R92 ;  /* 0x00000068155d7223 */ /* 0x000fe2000001005c */
[----:B------:R-:W-:Y:S01]  /*0af0*/  SHF.L.U32 R124, R6, 0x10, RZ ;  /* 0x00000010067c7819 */ /* 0x000fe200000006ff */
[----:B------:R-:W-:Y:S01]  /*0b00*/  FMUL.FTZ R105, R105, R123 ;  /* 0x0000007b69697220 */ /* 0x000fe20000410000 */
[----:B------:R-:W-:Y:S01]  /*0b10*/  SHF.L.U32 R125, R109, 0x10, RZ ;  /* 0x000000106d7d7819 */ /* 0x000fe200000006ff */
[----:B------:R-:W-:Y:S01]  /*0b20*/  FMUL.FTZ R107, R111, R134 ;  /* 0x000000866f6b7220 */ /* 0x000fe20000410000 */
[----:B------:R-:W-:Y:S01]  /*0b30*/  FADD.FTZ R94, R94, R23 ;  /* 0x000000175e5e7221 */ /* 0x000fe20000010000 */
[C---:B------:R-:W-:Y:S01]  /*0b40*/  FFMA.FTZ R92, R106.reuse, R23, R93 ;  /* 0x000000176a5c7223 */ /* 0x040fe2000001005d */
        /* <DEDUP_REMOVED lines=10> */
[----:B------:R-:W-:-:S02]  /*0bf0*/  VIADD R125, R14, 0x20 ;  /* 0x000000200e7d7836 */ /* 0x000fc40000000000 */
[----:B------:R-:W-:Y:S01]  /*0c00*/  FADD.FTZ R123, R94, R109 ;  /* 0x0000006d5e7b7221 */ /* 0x000fe20000010000 */
[----:B------:R-:W-:-:S07]  /*0c10*/  FFMA.FTZ R124, R108, R109, R92 ;  /* 0x0000006d6c7c7223 */ /* 0x000fce000001005c */
.L_x_1336:
[----:B------:R-:W-:Y:S05]  /*0c20*/  BSYNC.RECONVERGENT B1 ;  /* 0x0000000000017941 */ /* 0x000fea0003800200 */
.L_x_1335:
[----:B------:R-:W-:Y:S04]  /*0c30*/  BSSY.RECONVERGENT B1, `(.L_x_1337) ;  /* 0x0000063000017945 */ /* 0x000fe80003800200 */
[----:B------:R-:W-:Y:S05]  /*0c40*/  @!P1 BRA `(.L_x_1338) ;  /* 0x0000000400849947 */ /* 0x000fea0003800000 */
[----:B------:R-:W0:Y:S08]  /*0c50*/  LDC.64 R118, c[0x0][0x3a8] ;  /* 0x0000ea00ff767b82 */ /* 0x000e300000000a00 */
[----:B------:R-:W1:Y:S08]  /*0c60*/  LDC.64 R100, c[0x0][0x428] ;  /* 0x00010a00ff647b82 */ /* 0x000e700000000a00 */
[----:B------:R-:W2:Y:S01]  /*0c70*/  LDC.64 R128, c[0x0][0x3b0] ;  /* 0x0000ec00ff807b82 */ /* 0x000ea20000000a00 */
[----:B0-----:R-:W-:-:S05]  /*0c80*/  IMAD.WIDE.U32 R118, R125, 0x20, R118 ;  /* 0x000000207d767825 */ /* 0x001fca00078e0076 */
[----:B------:R-:W3:Y:S01]  /*0c90*/  LDG.E.128 R92, desc[UR8][R118.64] ;  /* 0x00000008765c7981 */ /* 0x000ee2000c1e1d00 */
[----:B-1----:R-:W-:-:S03]  /*0ca0*/  IMAD.WIDE.U32 R100, R125, 0x10, R100 ;  /* 0x000000107d647825 */ /* 0x002fc600078e0064 */
[----:B------:R2:W4:Y:S04]  /*0cb0*/  LDG.E.128 R96, desc[UR8][R118.64+0x10] ;  /* 0x0000100876607981 */ /* 0x000528000c1e1d00 */
[----:B------:R-:W4:Y:S01]  /*0cc0*/  LDG.E.128 R100, desc[UR8][R100.64] ;  /* 0x0000000864647981 */ /* 0x000f22000c1e1d00 */
[----:B------:R-:W-:Y:S02]  /*0cd0*/  ISETP.NE.U32.AND P0, PT, RZ, UR20, PT ;  /* 0x00000014ff007c0c */ /* 0x000fe4000bf05070 */
[----:B------:R-:W-:Y:S01]  /*0ce0*/  ISETP.NE.U32.AND P2, PT, RZ, UR10, PT ;  /* 0x0000000aff007c0c */ /* 0x000fe2000bf45070 */
[----:B--2---:R-:W-:Y:S01]  /*0cf0*/  IMAD.WIDE.U32 R118, R125, 0x8, R128 ;  /* 0x000000087d767825 */ /* 0x004fe200078e0080 */
[----:B------:R-:W-:Y:S02]  /*0d00*/  ISETP.NE.AND.EX P0, PT, RZ, UR21, PT, P0 ;  /* 0x00000015ff007c0c */ /* 0x000fe4000bf05300 */
[----:B------:R-:W-:-:S03]  /*0d10*/  ISETP.NE.AND.EX P2, PT, RZ, UR11, PT, P2 ;  /* 0x0000000bff007c0c */ /* 0x000fc6000bf45320 */
[----:B------:R-:W5:Y:S08]  /*0d20*/  LDG.E.64 R118, desc[UR8][R118.64] ;  /* 0x0000000876767981 */ /* 0x000f70000c1e1b00 */
[----:B------:R-:W0:Y:S08]  /*0d30*/  @P0 LDC.64 R120, c[0x0][0x438] ;  /* 0x00010e00ff780b82 */ /* 0x000e300000000a00 */
[----:B------:R-:W1:Y:S01]  /*0d40*/  @P2 LDC.64 R126, c[0x0][0x3b8] ;  /* 0x0000ee00ff7e2b82 */ /* 0x000e620000000a00 */
[----:B0-----:R-:W-:-:S05]  /*0d50*/  @P0 IMAD.WIDE.U32 R120, R125, 0x20, R120 ;  /* 0x000000207d780825 */ /* 0x001fca00078e0078 */
[----:B------:R-:W5:Y:S01]  /*0d60*/  @P0 LDG.E.128 R72, desc[UR8][R120.64] ;  /* 0x0000000878480981 */ /* 0x000f62000c1e1d00 */
[----:B-1----:R-:W-:-:S03]  /*0d70*/  @P2 IMAD.WIDE.U32 R126, R125, 0x8, R126 ;  /* 0x000000087d7e2825 */ /* 0x002fc600078e007e */
[----:B------:R0:W5:Y:S04]  /*0d80*/  @P0 LDG.E.128 R76, desc[UR8][R120.64+0x10] ;  /* 0x00001008784c0981 */ /* 0x000168000c1e1d00 */
[----:B------:R1:W5:Y:S01]  /*0d90*/  @P2 LDG.E.64 R116, desc[UR8][R126.64] ;  /* 0x000000087e742981 */ /* 0x000362000c1e1b00 */
[----:B------:R-:W-:Y:S02]  /*0da0*/  SHF.L.U32 R129, R11, 0x10, RZ ;  /* 0x000000100b817819 */ /* 0x000fe400000006ff */
[----:B------:R-:W-:Y:S01]  /*0db0*/  SHF.L.U32 R133, R10, 0x10, RZ ;  /* 0x000000100a857819 */ /* 0x000fe200000006ff */
[C---:B---3--:R-:W-:Y:S01]  /*0dc0*/  FADD.FTZ R92, -R122.reuse, R92 ;  /* 0x0000005c7a5c7221 */ /* 0x048fe20000010100 */
[C---:B------:R-:W-:Y:S01]  /*0dd0*/  FADD.FTZ R110, -R122.reuse, R93 ;  /* 0x0000005d7a6e7221 */ /* 0x040fe20000010100 */
[C---:B------:R-:W-:Y:S01]  /*0de0*/  FADD.FTZ R128, -R122.reuse, R95 ;  /* 0x0000005f7a807221 */ /* 0x040fe20000010100 */
[----:B----4-:R-:W-:Y:S01]  /*0df0*/  FADD.FTZ R136, -R122, R98 ;  /* 0x000000627a887221 */ /* 0x010fe20000010100 */
[----:B------:R-:W-:Y:S01]  /*0e00*/  SHF.L.U32 R98, R64, 0x10, RZ ;  /* 0x0000001040627819 */ /* 0x000fe200000006ff */
[----:B------:R-:W-:Y:S01]  /*0e10*/  FADD.FTZ R134, -R122, R97 ;  /* 0x000000617a867221 */ /* 0x000fe20000010100 */
[----:B------:R-:W-:-:S02]  /*0e20*/  PRMT R93, R100, 0x7632, R93 ;  /* 0x00007632645d7816 */ /* 0x000fc4000000005d */
[----:B------:R-:W-:Y:S01]  /*0e30*/  SHF.L.U32 R95, R100, 0x10, RZ ;  /* 0x00000010645f7819 */ /* 0x000fe200000006ff */
[C---:B------:R-:W-:Y:S01]  /*0e40*/  FADD.FTZ R130, -R122.reuse, R99 ;  /* 0x000000637a827221 */ /* 0x040fe20000010100 */
[----:B-----5:R-:W-:Y:S01]  /*0e50*/  FMUL.FTZ R97, R111, R92 ;  /* 0x0000005c6f617220 */ /* 0x020fe20000410000 */
[----:B------:R-:W-:Y:S01]  /*0e60*/  FADD.FTZ R132, -R122, R96 ;  /* 0x000000607a847221 */ /* 0x000fe20000010100 */
[----:B------:R-:W-:Y:S01]  /*0e70*/  SHF.L.U32 R99, R13, 0x10, RZ ;  /* 0x000000100d637819 */ /* 0x000fe200000006ff */
[----:B------:R-:W-:Y:S01]  /*0e80*/  FMUL.FTZ R96, R111, R110 ;  /* 0x0000006e6f607220 */ /* 0x000fe20000410000 */
[----:B------:R-:W-:Y:S01]  /*0e90*/  SHF.L.U32 R92, R93, 0x10, RZ ;  /* 0x000000105d5c7819 */ /* 0x000fe200000006ff */
[-C--:B------:R-:W-:Y:S01]  /*0ea0*/  FMUL.FTZ R98, R98, R95.reuse ;  /* 0x0000005f62627220 */ /* 0x080fe20000410000 */
[----:B------:R-:W-:Y:S01]  /*0eb0*/  FADD.FTZ R94, -R122, R94 ;  /* 0x0000005e7a5e7221 */ /* 0x000fe20000010100 */
[C---:B------:R-:W-:Y:S02]  /*0ec0*/  PRMT R122, R102.reuse, 0x7632, R122 ;  /* 0x00007632667a7816 */ /* 0x040fe4000000007a */
[----:B------:R-:W-:Y:S01]  /*0ed0*/  SHF.L.U32 R125, R102, 0x10, RZ ;  /* 0x00000010667d7819 */ /* 0x000fe200000006ff */
[-C--:B------:R-:W-:Y:S01]  /*0ee0*/  FMUL.FTZ R99, R99, R92.reuse ;  /* 0x0000005c63637220 */ /* 0x080fe20000410000 */
[----:B------:R-:W-:Y:S01]  /*0ef0*/  FFMA.FTZ R53, R96, R92, R53 ;  /* 0x0000005c60357223 */ /* 0x000fe20000010035 */
[----:B------:R-:W-:Y:S01]  /*0f00*/  FADD.FTZ R37, R37, R92 ;  /* 0x0000005c25257221 */ /* 0x000fe20000010000 */
[----:B0-----:R-:W-:Y:S01]  /*0f10*/  PRMT R120, R101, 0x7632, R120 ;  /* 0x0000763265787816 */ /* 0x001fe20000000078 */
[----:B------:R-:W-:Y:S01]  /*0f20*/  FADD.FTZ R92, R123, R98 ;  /* 0x000000627b5c7221 */ /* 0x000fe20000010000 */
[----:B------:R-:W-:Y:S01]  /*0f30*/  SHF.L.U32 R121, R101, 0x10, RZ ;  /* 0x0000001065797819 */ /* 0x000fe200000006ff */
[----:B------:R-:W-:Y:S01]  /*0f40*/  FFMA.FTZ R93, R97, R98, R124 ;  /* 0x00000062615d7223 */ /* 0x000fe2000001007c */
[----:B------:R-:W-:Y:S01]  /*0f50*/  SHF.L.U32 R102, R65, 0x10, RZ ;  /* 0x0000001041667819 */ /* 0x000fe200000006ff */
[----:B------:R-:W-:Y:S01]  /*0f60*/  FADD.FTZ R36, R36, R95 ;  /* 0x0000005f24247221 */ /* 0x000fe20000010000 */
[----:B-1----:R-:W-:Y:S01]  /*0f70*/  PRMT R126, R103, 0x7632, R126 ;  /* 0x00007632677e7816 */ /* 0x002fe2000000007e */
[----:B------:R-:W-:Y:S01]  /*0f80*/  FFMA.FTZ R52, R97, R95, R52 ;  /* 0x0000005f61347223 */ /* 0x000fe20000010034 */
[----:B------:R-:W-:Y:S01]  /*0f90*/  SHF.L.U32 R127, R103, 0x10, RZ ;  /* 0x00000010677f7819 */ /* 0x000fe200000006ff */
[----:B------:R-:W-:Y:S01]  /*0fa0*/  FADD.FTZ R95, R92, R99 ;  /* 0x000000635c5f7221 */ /* 0x000fe20000010000 */
[----:B------:R-:W-:Y:S01]  /*0fb0*/  SHF.L.U32 R103, R12, 0x10, RZ ;  /* 0x000000100c677819 */ /* 0x000fe200000006ff */
[C---:B------:R-:W-:Y:S01]  /*0fc0*/  FMUL.FTZ R101, R111.reuse, R94 ;  /* 0x0000005e6f657220 */ /* 0x040fe20000410000 */
[----:B------:R-:W-:Y:S01]  /*0fd0*/  SHF.L.U32 R120, R120, 0x10, RZ ;  /* 0x0000001078787819 */ /* 0x000fe200000006ff */
[----:B------:R-:W-:Y:S01]  /*0fe0*/  FMUL.FTZ R102, R102, R121 ;  /* 0x0000007966667220 */ /* 0x000fe20000410000 */
[----:B------:R-:W-:Y:S01]  /*0ff0*/  FFMA.FTZ R92, R96, R99, R93 ;  /* 0x00000063605c7223 */ /* 0x000fe2000001005d */
[----:B------:R-:W-:Y:S01]  /*1000*/  FMUL.FTZ R100, R111, R128 ;  /* 0x000000806f647220 */ /* 0x000fe20000410000 */
[----:B------:R-:W-:-:S02]  /*1010*/  IMAD.U32 R110, R66, 0x10000, RZ ;  /* 0x00010000426e7824 */ /* 0x000fc400078e00ff */
[----:B------:R-:W-:Y:S01]  /*1020*/  FMUL.FTZ R103, R103, R120 ;  /* 0x0000007867677220 */ /* 0x000fe20000410000 */
[----:B------:R-:W-:Y:S01]  /*1030*/  FADD.FTZ R94, R95, R102 ;  /* 0x000000665f5e7221 */ /* 0x000fe20000010000 */
[C---:B------:R-:W-:Y:S01]  /*1040*/  FFMA.FTZ R93, R101.reuse, R102, R92 ;  /* 0x00000066655d7223 */ /* 0x040fe2000001005c */
[----:B------:R-:W-:Y:S01]  /*1050*/  FADD.FTZ R38, R38, R121 ;  /* 0x0000007926267221 */ /* 0x000fe20000010000 */
[----:B------:R-:W-:Y:S01]  /*1060*/  FFMA.FTZ R54, R101, R121, R54 ;  /* 0x0000007965367223 */ /* 0x000fe20000010036 */
[----:B------:R-:W-:Y:S01]  /*1070*/  SHF.L.U32 R122, R122, 0x10, RZ ;  /* 0x000000107a7a7819 */ /* 0x000fe200000006ff */
[----:B------:R-:W-:Y:S01]  /*1080*/  FMUL.FTZ R121, R111, R132 ;  /* 0x000000846f797220 */ /* 0x000fe20000410000 */
[----:B------:R-:W-:Y:S01]  /*1090*/  FMUL.FTZ R110, R110, R125 ;  /* 0x0000007d6e6e7220 */ /* 0x000fe20000410000 */
[----:B------:R-:W-:Y:S01]  /*10a0*/  FADD.FTZ R95, R94, R103 ;  /* 0x000000675e5f7221 */ /* 0x000fe20000010000 */
[C---:B------:R-:W-:Y:S01]  /*10b0*/  FFMA.FTZ R92, R100.reuse, R103, R93 ;  /* 0x00000067645c7223 */ /* 0x040fe2000001005d */
[----:B------:R-:W-:Y:S01]  /*10c0*/  FFMA.FTZ R55, R100, R120, R55 ;  /* 0x0000007864377223 */ /* 0x000fe20000010037 */
[----:B------:R-:W-:Y:S01]  /*10d0*/  FADD.FTZ R39, R39, R120 ;  /* 0x0000007827277221 */ /* 0x000fe20000010000 */
[----:B------:R-:W-:Y:S01]  /*10e0*/  SHF.L.U32 R128, R67, 0x10, RZ ;  /* 0x0000001043807819 */ /* 0x000fe200000006ff */
[----:B------:R-:W-:Y:S01]  /*10f0*/  FMUL.FTZ R120, R111, R134 ;  /* 0x000000866f787220 */ /* 0x000fe20000410000 */
[----:B------:R-:W-:Y:S01]  /*1100*/  FMUL.FTZ R129, R129, R122 ;  /* 0x0000007a81817220 */ /* 0x000fe20000410000 */
[----:B------:R-:W-:Y:S01]  /*1110*/  FADD.FTZ R94, R95, R110 ;  /* 0x0000006e5f5e7221 */ /* 0x000fe20000010000 */
[----:B------:R-:W-:Y:S01]  /*1120*/  FFMA.FTZ R93, R121, R110, R92 ;  /* 0x0000006e795d7223 */ /* 0x000fe2000001005c */
[----:B------:R-:W-:Y:S01]  /*1130*/  SHF.L.U32 R126, R126, 0x10, RZ ;  /* 0x000000107e7e7819 */ /* 0x000fe200000006ff */
[C---:B------:R-:W-:Y:S01]  /*1140*/  FMUL.FTZ R131, R111.reuse, R136 ;  /* 0x000000886f837220 */ /* 0x040fe20000410000 */
        /* <DEDUP_REMOVED lines=16> */
[----:B------:R-:W-:-:S07]  /*1250*/  FFMA.FTZ R124, R130, R133, R92 ;  /* 0x00000085827c7223 */ /* 0x000fce000001005c */
.L_x_1338:
[----:B------:R-:W-:Y:S05]  /*1260*/  BSYNC.RECONVERGENT B1 ;  /* 0x0000000000017941 */ /* 0x000fea0003800200 */
.L_x_1337:
        /* <DEDUP_REMOVED lines=23> */
.L_x_1372:
        /* <DEDUP_REMOVED lines=25> */
[----:B------:R-:W-:Y:S01]  /*1570*/  ISETP.GE.U32.AND.EX P0, PT, R113, 0x1000000, PT, P0 ;  /* 0x010000007100780c */ /* 0x000fe20003f06100 */
[C---:B-----5:R-:W-:Y:S01]  /*1580*/  FMUL.FTZ R122, R111.reuse, R122 ;  /* 0x0000007a6f7a7220 */ /* 0x060fe20000410000 */
[C---:B------:R-:W-:Y:S01]  /*1590*/  FMUL.FTZ R94, R111.reuse, R94 ;  /* 0x0000005e6f5e7220 */ /* 0x040fe20000410000 */
[----:B------:R-:W-:Y:S01]  /*15a0*/  FMUL.FTZ R92, R111, R92 ;  /* 0x0000005c6f5c7220 */ /* 0x000fe20000410000 */
[C---:B------:R-:W-:Y:S01]  /*15b0*/  LOP3.LUT P2, RZ, R113.reuse, 0xff0000, RZ, 0xc0, !PT ;  /* 0x00ff000071ff7812 */ /* 0x040fe2000784c0ff */
[----:B------:R-:W-:Y:S01]  /*15c0*/  FMUL.FTZ R122, R122, UR13 ;  /* 0x0000000d7a7a7c20 */ /* 0x000fe20008410000 */
[----:B------:R-:W-:Y:S01]  /*15d0*/  FMUL.FTZ R94, R94, UR13 ;  /* 0x0000000d5e5e7c20 */ /* 0x000fe20008410000 */
[----:B------:R-:W-:Y:S01]  /*15e0*/  FMUL.FTZ R92, R92, UR13 ;  /* 0x0000000d5c5c7c20 */ /* 0x000fe20008410000 */
[----:B------:R-:W-:Y:S01]  /*15f0*/  LOP3.LUT P3, RZ, R113, 0xff, RZ, 0xc0, !PT ;  /* 0x000000ff71ff7812 */ /* 0x000fe2000786c0ff */
[-CC-:B------:R-:W-:Y:S01]  /*1600*/  FFMA.FTZ R95, R17, R132.reuse, R135.reuse ;  /* 0x00000084115f7223 */ /* 0x180fe20000010087 */
[----:B------:R-:W-:Y:S01]  /*1610*/  FSEL R134, R122, RZ, P0 ;  /* 0x000000ff7a867208 */ /* 0x000fe20000000000 */
[-CC-:B------:R-:W-:Y:S01]  /*1620*/  FFMA.FTZ R122, R106, R132.reuse, R135.reuse ;  /* 0x000000846a7a7223 */ /* 0x180fe20000010087 */
[----:B------:R-:W-:Y:S01]  /*1630*/  FSEL R127, R94, RZ, P2 ;  /* 0x000000ff5e7f7208 */ /* 0x000fe20001000000 */
[-CC-:B------:R-:W-:Y:S01]  /*1640*/  FFMA.FTZ R94, R20, R132.reuse, R135.reuse ;  /* 0x00000084145e7223 */ /* 0x180fe20000010087 */
[----:B------:R-:W-:Y:S01]  /*1650*/  FSEL R125, R92, RZ, P3 ;  /* 0x000000ff5c7d7208 */ /* 0x000fe20001800000 */
[-CC-:B------:R-:W-:Y:S01]  /*1660*/  FFMA.FTZ R92, R16, R132.reuse, R135.reuse ;  /* 0x00000084105c7223 */ /* 0x180fe20000010087 */
[----:B------:R-:W-:Y:S01]  /*1670*/  FADD.FTZ R126, R23, -R122 ;  /* 0x8000007a177e7221 */ /* 0x000fe20000010000 */
[----:B------:R-:W-:Y:S01]  /*1680*/  FFMA.FTZ R93, R3, R132, R135 ;  /* 0x00000084035d7223 */ /* 0x000fe20000010087 */
[----:B0-----:R-:W-:Y:S01]  /*1690*/  FADD.FTZ R124, R19, -R94 ;  /* 0x8000005e137c7221 */ /* 0x001fe20000010000 */
        /* <DEDUP_REMOVED lines=28> */
.L_x_1344:
[-CC-:B------:R-:W-:Y:S01]  /*1860*/  FFMA.FTZ R80, R107, R132.reuse, R135.reuse ;  /* 0x000000846b507223 */ /* 0x180fe20000010087 */
[-CC-:B------:R-:W-:Y:S01]  /*1870*/  FFMA.FTZ R81, R3, R132.reuse, R135.reuse ;  /* 0x0000008403517223 */ /* 0x180fe20000010087 */
[----:B------:R-:W-:Y:S01]  /*1880*/  FFMA.FTZ R82, R108, R132, R135 ;  /* 0x000000846c527223 */ /* 0x000fe20000010087 */
[----:B------:R-:W-:Y:S01]  /*1890*/  LOP3.LUT P2, RZ, R113, 0xff0000, RZ, 0xc0, !PT ;  /* 0x00ff000071ff7812 */ /* 0x000fe2000784c0ff */
[----:B------:R-:W-:Y:S01]  /*18a0*/  FADD.FTZ R86, R105, -R80 ;  /* 0x8000005069567221 */ /* 0x000fe20000010000 */
[----:B------:R-:W-:Y:S01]  /*18b0*/  FADD.FTZ R80, R18, -R81 ;  /* 0x8000005112507221 */ /* 0x000fe20000010000 */
[----:B------:R-:W-:Y:S01]  /*18c0*/  FADD.FTZ R82, R109, -R82 ;  /* 0x800000526d527221 */ /* 0x000fe20000010000 */
[C---:B------:R-:W-:Y:S01]  /*18d0*/  ISETP.GE.U32.AND P0, PT, R112.reuse, RZ, PT ;  /* 0x000000ff7000720c */ /* 0x040fe20003f06070 */
        /* <DEDUP_REMOVED lines=14> */
[----:B------:R-:W-:Y:S01]  /*19c0*/  FADD.FTZ R82, R15, -R82 ;  /* 0x800000520f527221 */ /* 0x000fe20000010000 */
[-C--:B------:R-:W-:Y:S01]  /*19d0*/  FFMA.FTZ R83, R21, R132.reuse, R135 ;  /* 0x0000008415537223 */ /* 0x080fe20000010087 */
[----:B------:R-:W-:Y:S01]  /*19e0*/  FADD.FTZ R84, R22, -R81 ;  /* 0x8000005116547221 */ /* 0x000fe20000010000 */
[----:B0-----:R-:W-:Y:S01]  /*19f0*/  FFMA.FTZ R124, R106, R132, R135 ;  /* 0x000000846a7c7223 */ /* 0x001fe20000010087 */
[----:B------:R-:W-:Y:S01]  /*1a00*/  FADD.FTZ R94, R19, -R94 ;  /* 0x8000005e135e7221 */ /* 0x000fe20000010000 */
[C---:B------:R-:W-:Y:S01]  /*1a10*/  FMUL.FTZ R81, R111.reuse, R82 ;  /* 0x000000526f517220 */ /* 0x040fe20000410000 */
[----:B------:R-:W-:Y:S01]  /*1a20*/  FADD.FTZ R122, R104, -R83 ;  /* 0x80000053687a7221 */ /* 0x000fe20000010000 */
[----:B------:R-:W-:Y:S01]  /*1a30*/  FMUL.FTZ R82, R111, R84 ;  /* 0x000000546f527220 */ /* 0x000fe20000410000 */
        /* <DEDUP_REMOVED lines=24> */
.L_x_1343:
        /* <DEDUP_REMOVED lines=24> */
[----:B0-----:R-:W-:Y:S01]  /*1d40*/  FSEL R124, R92, RZ, P3 ;  /* 0x000000ff5c7c7208 */ /* 0x001fe20001800000 */
[-CC-:B------:R-:W-:Y:S01]  /*1d50*/  FFMA.FTZ R92, R16, R132.reuse, R135.reuse ;  /* 0x00000084105c7223 */ /* 0x180fe20000010087 */
        /* <DEDUP_REMOVED lines=9> */
[C---:B------:R-:W-:Y:S01]  /*1df0*/  FFMA.FTZ R94, R111.reuse, R95, R30 ;  /* 0x0000005f6f5e7223 */ /* 0x040fe2000001001e */
[----:B------:R-:W-:Y:S01]  /*1e00*/  FFMA.FTZ R93, R111, R92, R29 ;  /* 0x0000005c6f5d7223 */ /* 0x000fe2000001001d */
[----:B------:R-:W-:Y:S01]  /*1e10*/  FMUL.FTZ R122, R122, UR13 ;  /* 0x0000000d7a7a7c20 */ /* 0x000fe20008410000 */
[----:B------:R-:W-:Y:S01]  /*1e20*/  LOP3.LUT P6, RZ, R113, 0xff00, RZ, 0xc0, !PT ;  /* 0x0000ff0071ff7812 */ /* 0x000fe200078cc0ff */
        /* <DEDUP_REMOVED lines=20> */
.L_x_1346:
        /* <DEDUP_REMOVED lines=22> */
[----:B------:R-:W-:Y:S01]  /*20d0*/  FSEL R137, R83, RZ, P0 ;  /* 0x000000ff53897208 */ /* 0x000fe20000000000 */
[----:B------:R-:W-:Y:S01]  /*20e0*/  FFMA.FTZ R94, R106, R132, R135 ;  /* 0x000000846a5e7223 */ /* 0x000fe20000010087 */
[----:B------:R-:W-:Y:S01]  /*20f0*/  FADD.FTZ R82, R15, -R82 ;  /* 0x800000520f527221 */ /* 0x000fe20000010000 */
        /* <DEDUP_REMOVED lines=10> */
[----:B------:R-:W-:Y:S01]  /*21a0*/  LOP3.LUT P6, RZ, R112, 0xff0000, RZ, 0xc0, !PT ;  /* 0x00ff000070ff7812 */ /* 0x000fe200078cc0ff */
[----:B0-----:R-:W-:Y:S01]  /*21b0*/  FMUL.FTZ R123, R84, UR13 ;  /* 0x0000000d547b7c20 */ /* 0x001fe20008410000 */
        /* <DEDUP_REMOVED lines=17> */
.L_x_1342:
        /* <DEDUP_REMOVED lines=37> */
[----:B------:R-:W-:Y:S01]  /*2520*/  FSEL R122, R93, RZ, P0 ;  /* 0x000000ff5d7a7208 */ /* 0x000fe20000000000 */
[----:B------:R-:W-:Y:S01]  /*2530*/  FFMA.FTZ R93, R17, R132, R135 ;  /* 0x00000084115d7223 */ /* 0x000fe20000010087 */
[----:B------:R-:W-:-:S02]  /*2540*/  LOP3.LUT P0, RZ, R113, 0xff00, RZ, 0xc0, !PT ;  /* 0x0000ff0071ff7812 */ /* 0x000fc4000780c0ff */
[C---:B------:R-:W-:Y:S02]  /*2550*/  FSEL R94, R88.reuse, RZ, P3 ;  /* 0x000000ff585e7208 */ /* 0x040fe40001800000 */
[----:B------:R-:W-:Y:S01]  /*2560*/  FSEL R90, R88, RZ, P6 ;  /* 0x000000ff585a7208 */ /* 0x000fe20003000000 */
[----:B------:R-:W-:Y:S01]  /*2570*/  FADD.FTZ R88, R22, -R93 ;  /* 0x8000005d16587221 */ /* 0x000fe20000010000 */
[C---:B------:R-:W-:Y:S02]  /*2580*/  FSEL R89, R92.reuse, RZ, P2 ;  /* 0x000000ff5c597208 */ /* 0x040fe40001000000 */
[----:B0-----:R-:W-:Y:S01]  /*2590*/  FSEL R123, R92, RZ, P0 ;  /* 0x000000ff5c7b7208 */ /* 0x001fe20000000000 */
[--C-:B------:R-:W-:Y:S01]  /*25a0*/  FFMA.FTZ R92, R20, R132, R135.reuse ;  /* 0x00000084145c7223 */ /* 0x100fe20000010087 */
[----:B------:R-:W-:Y:S01]  /*25b0*/  F2FP.BF16.F32.PACK_AB R90, R89, R90 ;  /* 0x0000005a595a723e */ /* 0x000fe200000010ff */
[----:B------:R-:W-:Y:S01]  /*25c0*/  FMUL.FTZ R89, R111, R88 ;  /* 0x000000586f597220 */ /* 0x000fe20000410000 */
[----:B------:R-:W-:Y:S01]  /*25d0*/  F2FP.BF16.F32.PACK_AB R95, R122, R95 ;  /* 0x0000005f7a5f723e */ /* 0x000fe200000010ff */
[-CC-:B------:R-:W-:Y:S01]  /*25e0*/  FFMA.FTZ R88, R16, R132.reuse, R135.reuse ;  /* 0x0000008410587223 */ /* 0x180fe20000010087 */
        /* <DEDUP_REMOVED lines=33> */
.L_x_1348:
[-CC-:B------:R-:W-:Y:S01]  /*2800*/  FFMA.FTZ R80, R107, R132.reuse, R135.reuse ;  /* 0x000000846b507223 */ /* 0x180fe20000010087 */
[-CC-:B------:R-:W-:Y:S01]  /*2810*/  FFMA.FTZ R82, R108, R132.reuse, R135.reuse ;  /* 0x000000846c527223 */ /* 0x180fe20000010087 */
[----:B------:R-:W-:Y:S01]  /*2820*/  ISETP.GE.U32.AND P0, PT, R114, RZ, PT ;  /* 0x000000ff7200720c */ /* 0x000fe20003f06070 */
[----:B------:R-:W-:Y:S01]  /*2830*/  FFMA.FTZ R81, R21, R132, R135 ;  /* 0x0000008415517223 */ /* 0x000fe20000010087 */
[----:B------:R-:W-:Y:S01]  /*2840*/  FADD.FTZ R80, R105, -R80 ;  /* 0x8000005069507221 */ /* 0x000fe20000010000 */
[----:B------:R-:W-:Y:S01]  /*2850*/  FADD.FTZ R82, R109, -R82 ;  /* 0x800000526d527221 */ /* 0x000fe20000010000 */
[----:B------:R-:W-:Y:S01]  /*2860*/  LOP3.LUT P2, RZ, R115, 0xff0000, RZ, 0xc0, !PT ;  /* 0x00ff000073ff7812 */ /* 0x000fe2000784c0ff */
[----:B------:R-:W-:Y:S01]  /*2870*/  FADD.FTZ R84, R104, -R81 ;  /* 0x8000005168547221 */ /* 0x000fe20000010000 */
[C---:B-----5:R-:W-:Y:S01]  /*2880*/  FMUL.FTZ R86, R111.reuse, R80 ;  /* 0x000000506f567220 */ /* 0x060fe20000410000 */
[----:B------:R-:W-:Y:S01]  /*2890*/  FMUL.FTZ R87, R111, R82 ;  /* 0x000000526f577220 */ /* 0x000fe20000410000 */
[----:B------:R-:W-:Y:S01]  /*28a0*/  ISETP.GE.U32.AND.EX P0, PT, R115, 0x1000000, PT, P0 ;  /* 0x010000007300780c */ /* 0x000fe20003f06100 */
[----:B------:R-:W-:Y:S01]  /*28b0*/  FMUL.FTZ R84, R111, R84 ;  /* 0x000000546f547220 */ /* 0x000fe20000410000 */
[----:B------:R-:W-:Y:S01]  /*28c0*/  FMUL.FTZ R82, R86, UR13 ;  /* 0x0000000d56527c20 */ /* 0x000fe20008410000 */
[----:B------:R-:W-:Y:S01]  /*28d0*/  FMUL.FTZ R83, R87, UR13 ;  /* 0x0000000d57537c20 */ /* 0x000fe20008410000 */
[----:B------:R-:W-:Y:S01]  /*28e0*/  LOP3.LUT P3, RZ, R113, 0xff, RZ, 0xc0, !PT ;  /* 0x000000ff71ff7812 */ /* 0x000fe2000786c0ff */
[----:B------:R-:W-:Y:S01]  /*28f0*/  FFMA.FTZ R88, R20, R132, R135 ;  /* 0x0000008414587223 */ /* 0x000fe20000010087 */
[----:B------:R-:W-:-:S02]  /*2900*/  LOP3.LUT P6, RZ, R115, 0xff, RZ, 0xc0, !PT ;  /* 0x000000ff73ff7812 */ /* 0x000fc400078cc0ff */
[----:B------:R-:W-:Y:S01]  /*2910*/  FSEL R91, R82, RZ, P2 ;  /* 0x000000ff525b7208 */ /* 0x000fe20001000000 */
[----:B------:R-:W-:Y:S01]  /*2920*/  FADD.FTZ R92, R19, -R88 ;  /* 0x80000058135c7221 */ /* 0x000fe20000010000 */
[----:B------:R-:W-:Y:S02]  /*2930*/  FSEL R80, R83, RZ, P0 ;  /* 0x000000ff53507208 */ /* 0x000fe40000000000 */
[----:B------:R-:W-:Y:S02]  /*2940*/  ISETP.GE.U32.AND P0, PT, R112, RZ, PT ;  /* 0x000000ff7000720c */ /* 0x000fe40003f06070 */
[----:B------:R-:W-:Y:S01]  /*2950*/  F2FP.BF16.F32.PACK_AB R91, R80, R91 ;  /* 0x0000005b505b723e */ /* 0x000fe200000010ff */
[----:B------:R-:W-:Y:S01]  /*2960*/  FFMA.FTZ R80, R106, R132, R135 ;  /* 0x000000846a507223 */ /* 0x000fe20000010087 */
[C---:B------:R-:W-:Y:S02]  /*2970*/  LOP3.LUT P2, RZ, R113.reuse, 0xff0000, RZ, 0xc0, !PT ;  /* 0x00ff000071ff7812 */ /* 0x040fe4000784c0ff */
[----:B------:R-:W-:Y:S01]  /*2980*/  ISETP.GE.U32.AND.EX P0, PT, R113, 0x1000000, PT, P0 ;  /* 0x010000007100780c */ /* 0x000fe20003f06100 */
[----:B------:R-:W-:Y:S01]  /*2990*/  FADD.FTZ R80, R23, -R80 ;  /* 0x8000005017507221 */ /* 0x000fe20000010000 */
[----:B------:R-:W-:-:S02]  /*29a0*/  FSEL R95, R82, RZ, P2 ;  /* 0x000000ff525f7208 */ /* 0x000fc40001000000 */
[----:B------:R-:W-:Y:S01]  /*29b0*/  FSEL R82, R83, RZ, P0 ;  /* 0x000000ff53527208 */ /* 0x000fe20000000000 */
[----:B------:R-:W-:Y:S01]  /*29c0*/  FMUL.FTZ R85, R111, R80 ;  /* 0x000000506f557220 */ /* 0x000fe20000410000 */
[----:B------:R-:W-:Y:S01]  /*29d0*/  LOP3.LUT P2, RZ, R115, 0xff00, RZ, 0xc0, !PT ;  /* 0x0000ff0073ff7812 */ /* 0x000fe2000784c0ff */
[----:B------:R-:W-:Y:S01]  /*29e0*/  FMUL.FTZ R80, R84, UR13 ;  /* 0x0000000d54507c20 */ /* 0x000fe20008410000 */
[----:B------:R-:W-:Y:S01]  /*29f0*/  LOP3.LUT P0, RZ, R113, 0xff00, RZ, 0xc0, !PT ;  /* 0x0000ff0071ff7812 */ /* 0x000fe2000780c0ff */
[----:B------:R-:W-:Y:S01]  /*2a00*/  FMUL.FTZ R81, R85, UR13 ;  /* 0x0000000d55517c20 */ /* 0x000fe20008410000 */
[----:B------:R-:W-:Y:S02]  /*2a10*/  F2FP.BF16.F32.PACK_AB R95, R82, R95 ;  /* 0x0000005f525f723e */ /* 0x000fe400000010ff */
[----:B------:R-:W-:Y:S02]  /*2a20*/  FSEL R94, R80, RZ, P3 ;  /* 0x000000ff505e7208 */ /* 0x000fe40001800000 */
[----:B------:R-:W-:-:S02]  /*2a30*/  FSEL R89, R81, RZ, P2 ;  /* 0x000000ff51597208 */ /* 0x000fc40001000000 */
[----:B------:R-:W-:Y:S01]  /*2a40*/  FSEL R83, R81, RZ, P0 ;  /* 0x000000ff51537208 */ /* 0x000fe20000000000 */
[-CC-:B------:R-:W-:Y:S01]  /*2a50*/  FFMA.FTZ R81, R17, R132.reuse, R135.reuse ;  /* 0x0000008411517223 */ /* 0x180fe20000010087 */
[----:B------:R-:W-:Y:S01]  /*2a60*/  FSEL R90, R80, RZ, P6 ;  /* 0x000000ff505a7208 */ /* 0x000fe20003000000 */
[----:B------:R-:W-:Y:S01]  /*2a70*/  FFMA.FTZ R80, R16, R132, R135 ;  /* 0x0000008410507223 */ /* 0x000fe20000010087 */
[----:B------:R-:W-:Y:S01]  /*2a80*/  F2FP.BF16.F32.PACK_AB R94, R83, R94 ;  /* 0x0000005e535e723e */ /* 0x000fe200000010ff */
[----:B------:R-:W-:Y:S01]  /*2a90*/  FADD.FTZ R82, R22, -R81 ;  /* 0x8000005116527221 */ /* 0x000fe20000010000 */
[----:B------:R-:W-:Y:S01]  /*2aa0*/  FFMA.FTZ R81, R3, R132, R135 ;  /* 0x0000008403517223 */ /* 0x000fe20000010087 */
[----:B------:R-:W-:Y:S01]  /*2ab0*/  FADD.FTZ R88, R15, -R80 ;  /* 0x800000500f587221 */ /* 0x000fe20000010000 */
[C---:B------:R-:W-:Y:S01]  /*2ac0*/  FMUL.FTZ R83, R111.reuse, R92 ;  /* 0x0000005c6f537220 */ /* 0x040fe20000410000 */
[----:B------:R-:W-:Y:S01]  /*2ad0*/  FMUL.FTZ R82, R111, R82 ;  /* 0x000000526f527220 */ /* 0x000fe20000410000 */
[----:B------:R-:W-:Y:S01]  /*2ae0*/  FADD.FTZ R80, R18, -R81 ;  /* 0x8000005112507221 */ /* 0x000fe20000010000 */
[----:B------:R-:W-:Y:S01]  /*2af0*/  F2FP.BF16.F32.PACK_AB R90, R89, R90 ;  /* 0x0000005a595a723e */ /* 0x000fe200000010ff */
[----:B------:R-:W-:Y:S01]  /*2b00*/  FMUL.FTZ R92, R83, UR13 ;  /* 0x0000000d535c7c20 */ /* 0x000fe20008410000 */
[----:B------:R-:W-:Y:S01]  /*2b10*/  FMUL.FTZ R89, R82, UR13 ;  /* 0x0000000d52597c20 */ /* 0x000fe20008410000 */
[----:B------:R-:W-:Y:S01]  /*2b20*/  LOP3.LUT P0, RZ, R112, 0xff0000, RZ, 0xc0, !PT ;  /* 0x00ff000070ff7812 */ /* 0x000fe2000780c0ff */
[C---:B------:R-:W-:Y:S01]  /*2b30*/  FMUL.FTZ R81, R111.reuse, R88 ;  /* 0x000000586f517220 */ /* 0x040fe20000410000 */
[----:B------:R-:W-:Y:S01]  /*2b40*/  LOP3.LUT P2, RZ, R114, 0xff0000, RZ, 0xc0, !PT ;  /* 0x00ff000072ff7812 */ /* 0x000fe2000784c0ff */
[----:B------:R-:W-:Y:S01]  /*2b50*/  FMUL.FTZ R80, R111, R80 ;  /* 0x000000506f507220 */ /* 0x000fe20000410000 */
[----:B------:R-:W-:-:S02]  /*2b60*/  LOP3.LUT P6, RZ, R112, 0xff000000, RZ, 0xc0, !PT ;  /* 0xff00000070ff7812 */ /* 0x000fc400078cc0ff */
[----:B------:R-:W-:Y:S01]  /*2b70*/  LOP3.LUT P3, RZ, R114, 0xff000000, RZ, 0xc0, !PT ;  /* 0xff00000072ff7812 */ /* 0x000fe2000786c0ff */
[----:B------:R-:W-:Y:S01]  /*2b80*/  FMUL.FTZ R88, R80, UR13 ;  /* 0x0000000d50587c20 */ /* 0x000fe20008410000 */
[C---:B------:R-:W-:Y:S02]  /*2b90*/  FSEL R93, R89.reuse, RZ, P0 ;  /* 0x000000ff595d7208 */ /* 0x040fe40000000000 */
[----:B0-----:R-:W-:Y:S01]  /*2ba0*/  FSEL R124, R89, RZ, P2 ;  /* 0x000000ff597c7208 */ /* 0x001fe20001000000 */
        /* <DEDUP_REMOVED lines=16> */
.L_x_1347:
        /* <DEDUP_REMOVED lines=13> */
[C---:B-----5:R-:W-:Y:S01]  /*2d80*/  FFMA.FTZ R88, R111.reuse, R88, R26 ;  /* 0x000000586f587223 */ /* 0x060fe2000001001a */
[----:B------:R-:W-:Y:S01]  /*2d90*/  FFMA.FTZ R89, R111, R90, R27 ;  /* 0x0000005a6f597223 */ /* 0x000fe2000001001b */
[----:B------:R-:W-:Y:S01]  /*2da0*/  ISETP.GE.U32.AND.EX P0, PT, R115, 0x1000000, PT, P0 ;  /* 0x010000007300780c */ /* 0x000fe20003f06100 */
[----:B------:R-:W-:Y:S01]  /*2db0*/  FFMA.FTZ R93, R111, R93, R30 ;  /* 0x0000005d6f5d7223 */ /* 0x000fe2000001001e */
[----:B------:R-:W-:Y:S01]  /*2dc0*/  FMUL.FTZ R90, R88, UR13 ;  /* 0x0000000d585a7c20 */ /* 0x000fe20008410000 */
[----:B------:R-:W-:Y:S01]  /*2dd0*/  FMUL.FTZ R92, R89, UR13 ;  /* 0x0000000d595c7c20 */ /* 0x000fe20008410000 */
[----:B------:R-:W-:Y:S01]  /*2de0*/  FFMA.FTZ R89, R21, R132, R135 ;  /* 0x0000008415597223 */ /* 0x000fe20000010087 */
[----:B------:R-:W-:Y:S01]  /*2df0*/  LOP3.LUT P3, RZ, R113, 0xff, RZ, 0xc0, !PT ;  /* 0x000000ff71ff7812 */ /* 0x000fe2000786c0ff */
[----:B------:R-:W-:Y:S01]  /*2e00*/  FMUL.FTZ R93, R93, UR13 ;  /* 0x0000000d5d5d7c20 */ /* 0x000fe20008410000 */
[----:B------:R-:W-:Y:S01]  /*2e10*/  FSEL R91, R90, RZ, P2 ;  /* 0x000000ff5a5b7208 */ /* 0x000fe20001000000 */
[----:B------:R-:W-:Y:S01]  /*2e20*/  FADD.FTZ R89, R104, -R89 ;  /* 0x8000005968597221 */ /* 0x000fe20000010000 */
[----:B------:R-:W-:-:S02]  /*2e30*/  FSEL R88, R92, RZ, P0 ;  /* 0x000000ff5c587208 */ /* 0x000fc40000000000 */
[----:B------:R-:W-:Y:S01]  /*2e40*/  ISETP.GE.U32.AND P0, PT, R112, RZ, PT ;  /* 0x000000ff7000720c */ /* 0x000fe20003f06070 */
[----:B------:R-:W-:Y:S01]  /*2e50*/  FFMA.FTZ R89, R111, R89, R24 ;  /* 0x000000596f597223 */ /* 0x000fe20000010018 */
[----:B------:R-:W-:Y:S01]  /*2e60*/  F2FP.BF16.F32.PACK_AB R91, R88, R91 ;  /* 0x0000005b585b723e */ /* 0x000fe200000010ff */
[----:B------:R-:W-:Y:S01]  /*2e70*/  FFMA.FTZ R88, R106, R132, R135 ;  /* 0x000000846a587223 */ /* 0x000fe20000010087 */
[----:B------:R-:W-:Y:S01]  /*2e80*/  LOP3.LUT P2, RZ, R113, 0xff0000, RZ, 0xc0, !PT ;  /* 0x00ff000071ff7812 */ /* 0x000fe2000784c0ff */
[----:B------:R-:W-:Y:S01]  /*2e90*/  FMUL.FTZ R89, R89, UR13 ;  /* 0x0000000d59597c20 */ /* 0x000fe20008410000 */
[----:B------:R-:W-:Y:S01]  /*2ea0*/  ISETP.GE.U32.AND.EX P0, PT, R113, 0x1000000, PT, P0 ;  /* 0x010000007100780c */ /* 0x000fe20003f06100 */
[----:B------:R-:W-:Y:S01]  /*2eb0*/  FADD.FTZ R88, R23, -R88 ;  /* 0x8000005817587221 */ /* 0x000fe20000010000 */
[----:B------:R-:W-:Y:S02]  /*2ec0*/  LOP3.LUT P6, RZ, R115, 0xff, RZ, 0xc0, !PT ;  /* 0x000000ff73ff7812 */ /* 0x000fe400078cc0ff */
[----:B------:R-:W-:Y:S01]  /*2ed0*/  FSEL R95, R90, RZ, P2 ;  /* 0x000000ff5a5f7208 */ /* 0x000fe20001000000 */
[----:B------:R-:W-:Y:S01]  /*2ee0*/  FFMA.FTZ R88, R111, R88, R25 ;  /* 0x000000586f587223 */ /* 0x000fe20000010019 */
[----:B------:R-:W-:-:S02]  /*2ef0*/  FSEL R92, R92, RZ, P0 ;  /* 0x000000ff5c5c7208 */ /* 0x000fc40000000000 */
[----:B------:R-:W-:Y:S01]  /*2f00*/  LOP3.LUT P2, RZ, R115, 0xff00, RZ, 0xc0, !PT ;  /* 0x0000ff0073ff7812 */ /* 0x000fe2000784c0ff */
[----:B------:R-:W-:Y:S01]  /*2f10*/  FMUL.FTZ R88, R88, UR13 ;  /* 0x0000000d58587c20 */ /* 0x000fe20008410000 */
[----:B------:R-:W-:Y:S02]  /*2f20*/  LOP3.LUT P0, RZ, R113, 0xff00, RZ, 0xc0, !PT ;  /* 0x0000ff0071ff7812 */ /* 0x000fe4000780c0ff */
[C---:B------:R-:W-:Y:S02]  /*2f30*/  FSEL R94, R89.reuse, RZ, P3 ;  /* 0x000000ff595e7208 */ /* 0x040fe40001800000 */
[----:B------:R-:W-:Y:S02]  /*2f40*/  FSEL R90, R89, RZ, P6 ;  /* 0x000000ff595a7208 */ /* 0x000fe40003000000 */
[----:B------:R-:W-:Y:S01]  /*2f50*/  F2FP.BF16.F32.PACK_AB R95, R92, R95 ;  /* 0x0000005f5c5f723e */ /* 0x000fe200000010ff */
[----:B------:R-:W-:Y:S01]  /*2f60*/  FFMA.FTZ R92, R20, R132, R135 ;  /* 0x00000084145c7223 */ /* 0x000fe20000010087 */
[----:B------:R-:W-:-:S02]  /*2f70*/  FSEL R89, R88, RZ, P2 ;  /* 0x000000ff58597208 */ /* 0x000fc40001000000 */
[----:B0-----:R-:W-:Y:S01]  /*2f80*/  FSEL R123, R88, RZ, P0 ;  /* 0x000000ff587b7208 */ /* 0x001fe20000000000 */
[--C-:B------:R-:W-:Y:S01]  /*2f90*/  FFMA.FTZ R88, R16, R132, R135.reuse ;  /* 0x0000008410587223 */ /* 0x100fe20000010087 */
[----:B------:R-:W-:Y:S01]  /*2fa0*/  F2FP.BF16.F32.PACK_AB R90, R89, R90 ;  /* 0x0000005a595a723e */ /* 0x000fe200000010ff */
[----:B------:R-:W-:Y:S01]  /*2fb0*/  FADD.FTZ R122, R19, -R92 ;  /* 0x8000005c137a7221 */ /* 0x000fe20000010000 */
[----:B------:R-:W-:Y:S01]  /*2fc0*/  FFMA.FTZ R89, R3, R132, R135 ;  /* 0x0000008403597223 */ /* 0x000fe20000010087 */
[----:B------:R-:W-:Y:S01]  /*2fd0*/  FADD.FTZ R92, R15, -R88 ;  /* 0x800000580f5c7221 */ /* 0x000fe20000010000 */
[----:B------:R-:W-:Y:S01]  /*2fe0*/  LOP3.LUT P0, RZ, R112, 0xff0000, RZ, 0xc0, !PT ;  /* 0x00ff000070ff7812 */ /* 0x000fe2000780c0ff */
[C---:B------:R-:W-:Y:S01]  /*2ff0*/  FFMA.FTZ R122, R111.reuse, R122, R31 ;  /* 0x0000007a6f7a7223 */ /* 0x040fe2000001001f */
[----:B------:R-:W-:Y:S01]  /*3000*/  FADD.FTZ R88, R18, -R89 ;  /* 0x8000005912587221 */ /* 0x000fe20000010000 */
[----:B------:R-:W-:Y:S01]  /*3010*/  LOP3.LUT P2, RZ, R114, 0xff0000, RZ, 0xc0, !PT ;  /* 0x00ff000072ff7812 */ /* 0x000fe2000784c0ff */
[C---:B------:R-:W-:Y:S01]  /*3020*/  FFMA.FTZ R92, R111.reuse, R92, R29 ;  /* 0x0000005c6f5c7223 */ /* 0x040fe2000001001d */
[----:B------:R-:W-:Y:S01]  /*3030*/  FMUL.FTZ R122, R122, UR13 ;  /* 0x0000000d7a7a7c20 */ /* 0x000fe20008410000 */
[----:B------:R-:W-:Y:S01]  /*3040*/  LOP3.LUT P6, RZ, R112, 0xff000000, RZ, 0xc0, !PT ;  /* 0xff00000070ff7812 */ /* 0x000fe200078cc0ff */
[----:B------:R-:W-:Y:S01]  /*3050*/  FFMA.FTZ R88, R111, R88, R28 ;  /* 0x000000586f587223 */ /* 0x000fe2000001001c */
        /* <DEDUP_REMOVED lines=21> */
.L_x_1349:
        /* <DEDUP_REMOVED lines=28> */
[----:B------:R-:W-:Y:S01]  /*3370*/  FFMA.FTZ R85, R111, R80, R25 ;  /* 0x000000506f557223 */ /* 0x000fe20000010019 */
        /* <DEDUP_REMOVED lines=15> */
[----:B------:R-:W-:Y:S01]  /*3470*/  F2FP.BF16.F32.PACK_AB R90, R89, R90 ;  /* 0x0000005a595a723e */ /* 0x000fe200000010ff */
[----:B------:R-:W-:Y:S01]  /*3480*/  FFMA.FTZ R82, R111, R81, R30 ;  /* 0x000000516f527223 */ /* 0x000fe2000001001e */
[----:B------:R-:W-:Y:S01]  /*3490*/  FFMA.FTZ R81, R3, R132, R135 ;  /* 0x0000008403517223 */ /* 0x000fe20000010087 */
[----:B------:R-:W-:Y:S01]  /*34a0*/  LOP3.LUT P0, RZ, R112, 0xff0000, RZ, 0xc0, !PT ;  /* 0x00ff000070ff7812 */ /* 0x000fe2000780c0ff */
[----:B------:R-:W-:Y:S01]  /*34b0*/  FMUL.FTZ R92, R83, UR13 ;  /* 0x0000000d535c7c20 */ /* 0x000fe20008410000 */
[----:B------:R-:W-:Y:S01]  /*34c0*/  FMUL.FTZ R89, R82, UR13 ;  /* 0x0000000d52597c20 */ /* 0x000fe20008410000 */
[----:B------:R-:W-:Y:S01]  /*34d0*/  FADD.FTZ R80, R18, -R81 ;  /* 0x8000005112507221 */ /* 0x000fe20000010000 */
[----:B------:R-:W-:Y:S01]  /*34e0*/  LOP3.LUT P2, RZ, R114, 0xff0000, RZ, 0xc0, !PT ;  /* 0x00ff000072ff7812 */ /* 0x000fe2000784c0ff */
[C---:B------:R-:W-:Y:S01]  /*34f0*/  FFMA.FTZ R81, R111.reuse, R88, R29 ;  /* 0x000000586f517223 */ /* 0x040fe2000001001d */
[----:B------:R-:W-:Y:S01]  /*3500*/  LOP3.LUT P6, RZ, R112, 0xff000000, RZ, 0xc0, !PT ;  /* 0xff00000070ff7812 */ /* 0x000fe200078cc0ff */
[----:B------:R-:W-:Y:S01]  /*3510*/  FFMA.FTZ R80, R111, R80, R28 ;  /* 0x000000506f507223 */ /* 0x000fe2000001001c */
[----:B------:R-:W-:-:S02]  /*3520*/  LOP3.LUT P3, RZ, R114, 0xff000000, RZ, 0xc0, !PT ;  /* 0xff00000072ff7812 */ /* 0x000fc4000786c0ff */
[C---:B------:R-:W-:Y:S01]  /*3530*/  FSEL R93, R89.reuse, RZ, P0 ;  /* 0x000000ff595d7208 */ /* 0x040fe20000000000 */
[----:B------:R-:W-:Y:S01]  /*3540*/  FMUL.FTZ R88, R80, UR13 ;  /* 0x0000000d50587c20 */ /* 0x000fe20008410000 */
[----:B0-----:R-:W-:Y:S01]  /*3550*/  FSEL R124, R89, RZ, P2 ;  /* 0x000000ff597c7208 */ /* 0x001fe20001000000 */
[----:B------:R-:W-:Y:S01]  /*3560*/  FMUL.FTZ R89, R81, UR13 ;  /* 0x0000000d51597c20 */ /* 0x000fe20008410000 */
[C---:B------:R-:W-:Y:S02]  /*3570*/  FSEL R126, R92.reuse, RZ, P6 ;  /* 0x000000ff5c7e7208 */ /* 0x040fe40003000000 */
[----:B------:R-:W-:Y:S02]  /*3580*/  FSEL R127, R92, RZ, P3 ;  /* 0x000000ff5c7f7208 */ /* 0x000fe40001800000 */
[----:B------:R-:W-:Y:S02]  /*3590*/  LOP3.LUT P0, RZ, R112, 0xff00, RZ, 0xc0, !PT ;  /* 0x0000ff0070ff7812 */ /* 0x000fe4000780c0ff */
[----:B------:R-:W-:-:S02]  /*35a0*/  LOP3.LUT P2, RZ, R114, 0xff00, RZ, 0xc0, !PT ;  /* 0x0000ff0072ff7812 */ /* 0x000fc4000784c0ff */
[----:B------:R-:W-:Y:S02]  /*35b0*/  LOP3.LUT P6, RZ, R114, 0xff, RZ, 0xc0, !PT ;  /* 0x000000ff72ff7812 */ /* 0x000fe400078cc0ff */
[----:B------:R-:W-:Y:S02]  /*35c0*/  LOP3.LUT P3, RZ, R112, 0xff, RZ, 0xc0, !PT ;  /* 0x000000ff70ff7812 */ /* 0x000fe4000786c0ff */
[C---:B------:R-:W-:Y:S02]  /*35d0*/  FSEL R123, R89.reuse, RZ, P0 ;  /* 0x000000ff597b7208 */ /* 0x040fe40000000000 */
[----:B------:R-:W-:Y:S02]  /*35e0*/  FSEL R125, R89, RZ, P2 ;  /* 0x000000ff597d7208 */ /* 0x000fe40001000000 */
[C---:B------:R-:W-:Y:S02]  /*35f0*/  FSEL R122, R88.reuse, RZ, P6 ;  /* 0x000000ff587a7208 */ /* 0x040fe40003000000 */
[----:B------:R-:W-:-:S02]  /*3600*/  FSEL R92, R88, RZ, P3 ;  /* 0x000000ff585c7208 */ /* 0x000fc40001800000 */
[----:B------:R-:W-:Y:S02]  /*3610*/  F2FP.BF16.F32.PACK_AB R89, R127, R124 ;  /* 0x0000007c7f59723e */ /* 0x000fe400000010ff */
[----:B------:R-:W-:Y:S02]  /*3620*/  F2FP.BF16.F32.PACK_AB R93, R126, R93 ;  /* 0x0000005d7e5d723e */ /* 0x000fe400000010ff */
[----:B------:R-:W-:Y:S02]  /*3630*/  F2FP.BF16.F32.PACK_AB R88, R125, R122 ;  /* 0x0000007a7d58723e */ /* 0x000fe400000010ff */
[----:B------:R-:W-:-:S07]  /*3640*/  F2FP.BF16.F32.PACK_AB R92, R123, R92 ;  /* 0x0000005c7b5c723e */ /* 0x000fce00000010ff */
.L_x_1345:
        /* <DEDUP_REMOVED lines=15> */
.L_x_1341:
[----:B------:R-:W-:Y:S05]  /*3740*/  BSYNC.RECONVERGENT B1 ;  /* 0x0000000000017941 */ /* 0x000fea0003800200 */
.L_x_1340:
        /* <DEDUP_REMOVED lines=14> */
[----:B------:R-:W-:Y:S01]  /*3830*/  ISETP.GE.U32.AND P2, PT, R118, RZ, PT ;  /* 0x000000ff7600720c */ /* 0x000fe20003f46070 */
[----:B------:R-:W-:Y:S01]  /*3840*/  FFMA.FTZ R84, R120, R132, R135 ;  /* 0x0000008478547223 */ /* 0x000fe20000010087 */
[----:B------:R-:W-:Y:S01]  /*3850*/  FADD.FTZ R86, R133, -R80 ;  /* 0x8000005085567221 */ /* 0x000fe20000010000 */
[----:B------:R-:W-:Y:S01]  /*3860*/  FADD.FTZ R85, R128, -R85 ;  /* 0x8000005580557221 */ /* 0x000fe20000010000 */
[----:B------:R-:W-:Y:S01]  /*3870*/  ISETP.GE.U32.AND P3, PT, R116, RZ, PT ;  /* 0x000000ff7400720c */ /* 0x000fe20003f66070 */
[----:B------:R-:W-:Y:S01]  /*3880*/  FADD.FTZ R90, R129, -R84 ;  /* 0x80000054815a7221 */ /* 0x000fe20000010000 */
[C---:B-----5:R-:W-:Y:S01]  /*3890*/  FFMA.FTZ R87, R111.reuse, R86, R79 ;  /* 0x000000566f577223 */ /* 0x060fe2000001004f */
[----:B------:R-:W-:Y:S01]  /*38a0*/  FFMA.FTZ R86, R111, R85, R78 ;  /* 0x000000556f567223 */ /* 0x000fe2000001004e */
[----:B------:R-:W-:Y:S01]  /*38b0*/  ISETP.GE.U32.AND.EX P2, PT, R119, 0x1000000, PT, P2 ;  /* 0x010000007700780c */ /* 0x000fe20003f46120 */
[-C--:B------:R-:W-:Y:S01]  /*38c0*/  FFMA.FTZ R83, R121, R132.reuse, R135 ;  /* 0x0000008479537223 */ /* 0x080fe20000010087 */
[----:B------:R-:W-:Y:S01]  /*38d0*/  FMUL.FTZ R85, R87, UR13 ;  /* 0x0000000d57557c20 */ /* 0x000fe20008410000 */
[----:B------:R-:W-:Y:S01]  /*38e0*/  ISETP.GE.U32.AND.EX P3, PT, R117, 0x1000000, PT, P3 ;  /* 0x010000007500780c */ /* 0x000fe20003f66130 */
[----:B------:R-:W-:Y:S01]  /*38f0*/  FMUL.FTZ R91, R86, UR13 ;  /* 0x0000000d565b7c20 */ /* 0x000fe20008410000 */
[----:B------:R-:W-:Y:S01]  /*3900*/  LOP3.LUT P6, RZ, R119, 0xff0000, RZ, 0xc0, !PT ;  /* 0x00ff000077ff7812 */ /* 0x000fe200078cc0ff */
[----:B------:R-:W-:Y:S01]  /*3910*/  FADD.FTZ R83, R110, -R83 ;  /* 0x800000536e537221 */ /* 0x000fe20000010000 */
[----:B------:R-:W-:Y:S01]  /*3920*/  FSEL R94, R85, RZ, P2 ;  /* 0x000000ff555e7208 */ /* 0x000fe20001000000 */
[----:B------:R-:W-:Y:S01]  /*3930*/  FFMA.FTZ R81, R101, R132, R135 ;  /* 0x0000008465517223 */ /* 0x000fe20000010087 */
[----:B------:R-:W-:Y:S01]  /*3940*/  FSEL R122, R85, RZ, P3 ;  /* 0x000000ff557a7208 */ /* 0x000fe20001800000 */
[----:B------:R-:W-:Y:S01]  /*3950*/  FFMA.FTZ R85, R111, R90, R77 ;  /* 0x0000005a6f557223 */ /* 0x000fe2000001004d */
[----:B------:R-:W-:Y:S01]  /*3960*/  FSEL R95, R91, RZ, P6 ;  /* 0x000000ff5b5f7208 */ /* 0x000fe20003000000 */
[-C--:B------:R-:W-:Y:S01]  /*3970*/  FFMA.FTZ R82, R100, R132.reuse, R135 ;  /* 0x0000008464527223 */ /* 0x080fe20000010087 */
[----:B------:R-:W-:Y:S01]  /*3980*/  LOP3.LUT P6, RZ, R117, 0xff00, RZ, 0xc0, !PT ;  /* 0x0000ff0075ff7812 */ /* 0x000fe200078cc0ff */
[----:B------:R-:W-:Y:S01]  /*3990*/  FMUL.FTZ R92, R85, UR13 ;  /* 0x0000000d555c7c20 */ /* 0x000fe20008410000 */
[----:B------:R-:W-:Y:S01]  /*39a0*/  FFMA.FTZ R84, R111, R83, R76 ;  /* 0x000000536f547223 */ /* 0x000fe2000001004c */
[----:B------:R-:W-:Y:S01]  /*39b0*/  FADD.FTZ R81, R102, -R81 ;  /* 0x8000005166517221 */ /* 0x000fe20000010000 */
[-CC-:B------:R-:W-:Y:S01]  /*39c0*/  FFMA.FTZ R80, R96, R132.reuse, R135.reuse ;  /* 0x0000008460507223 */ /* 0x180fe20000010087 */
[----:B------:R-:W-:Y:S01]  /*39d0*/  FFMA.FTZ R135, R97, R132, R135 ;  /* 0x0000008461877223 */ /* 0x000fe20000010087 */
[----:B------:R-:W-:Y:S01]  /*39e0*/  LOP3.LUT P2, RZ, R117, 0xff0000, RZ, 0xc0, !PT ;  /* 0x00ff000075ff7812 */ /* 0x000fe2000784c0ff */
[----:B------:R-:W-:Y:S01]  /*39f0*/  FADD.FTZ R88, R103, -R82 ;  /* 0x8000005267587221 */ /* 0x000fe20000010000 */
[----:B------:R-:W-:Y:S01]  /*3a00*/  FMUL.FTZ R89, R84, UR13 ;  /* 0x0000000d54597c20 */ /* 0x000fe20008410000 */
[----:B------:R-:W-:Y:S01]  /*3a10*/  FSEL R93, R92, RZ, P6 ;  /* 0x000000ff5c5d7208 */ /* 0x000fe20003000000 */
[----:B------:R-:W-:Y:S01]  /*3a20*/  FFMA.FTZ R82, R111, R81, R74 ;  /* 0x000000516f527223 */ /* 0x000fe2000001004a */
[----:B------:R-:W-:Y:S01]  /*3a30*/  LOP3.LUT P3, RZ, R117, 0xff, RZ, 0xc0, !PT ;  /* 0x000000ff75ff7812 */ /* 0x000fe2000786c0ff */
[----:B------:R-:W-:Y:S01]  /*3a40*/  FADD.FTZ R80, R99, -R80 ;  /* 0x8000005063507221 */ /* 0x000fe20000010000 */
[----:B------:R-:W-:Y:S01]  /*3a50*/  LOP3.LUT P6, RZ, R119, 0xff, RZ, 0xc0, !PT ;  /* 0x000000ff77ff7812 */ /* 0x000fe200078cc0ff */
[----:B------:R-:W-:Y:S01]  /*3a60*/  FADD.FTZ R135, R98, -R135 ;  /* 0x8000008762877221 */ /* 0x000fe20000010000 */
[----:B------:R-:W-:Y:S01]  /*3a70*/  FFMA.FTZ R83, R111, R88, R75 ;  /* 0x000000586f537223 */ /* 0x000fe2000001004b */
[----:B------:R-:W-:Y:S01]  /*3a80*/  FSEL R91, R91, RZ, P2 ;  /* 0x000000ff5b5b7208 */ /* 0x000fe20001000000 */
[----:B------:R-:W-:Y:S01]  /*3a90*/  FMUL.FTZ R88, R82, UR13 ;  /* 0x0000000d52587c20 */ /* 0x000fe20008410000 */
[----:B------:R-:W-:Y:S01]  /*3aa0*/  F2FP.BF16.F32.PACK_AB R95, R94, R95 ;  /* 0x0000005f5e5f723e */ /* 0x000fe200000010ff */
[----:B------:R-:W-:Y:S01]  /*3ab0*/  FFMA.FTZ R81, R111, R80, R73 ;  /* 0x000000506f517223 */ /* 0x000fe20000010049 */
[----:B------:R-:W-:Y:S01]  /*3ac0*/  FSEL R90, R89, RZ, P3 ;  /* 0x000000ff595a7208 */ /* 0x000fe20001800000 */
[----:B------:R-:W-:Y:S01]  /*3ad0*/  FFMA.FTZ R80, R111, R135, R72 ;  /* 0x000000876f507223 */ /* 0x000fe20000010048 */
[----:B------:R-:W-:-:S02]  /*3ae0*/  LOP3.LUT P2, RZ, R119, 0xff00, RZ, 0xc0, !PT ;  /* 0x0000ff0077ff7812 */ /* 0x000fc4000784c0ff */
[----:B------:R-:W-:Y:S01]  /*3af0*/  FSEL R94, R89, RZ, P6 ;  /* 0x000000ff595e7208 */ /* 0x000fe20003000000 */
[----:B------:R-:W-:Y:S01]  /*3b00*/  FMUL.FTZ R89, R81, UR13 ;  /* 0x0000000d51597c20 */ /* 0x000fe20008410000 */
[----:B------:R-:W-:Y:S02]  /*3b10*/  LOP3.LUT P3, RZ, R118, 0xff0000, RZ, 0xc0, !PT ;  /* 0x00ff000076ff7812 */ /* 0x000fe4000786c0ff */
[----:B------:R-:W-:Y:S02]  /*3b20*/  LOP3.LUT P6, RZ, R116, 0xff0000, RZ, 0xc0, !PT ;  /* 0x00ff000074ff7812 */ /* 0x000fe400078cc0ff */
[----:B------:R-:W-:Y:S02]  /*3b30*/  F2FP.BF16.F32.PACK_AB R90, R93, R90 ;  /* 0x0000005a5d5a723e */ /* 0x000fe400000010ff */
[----:B------:R-:W-:Y:S01]  /*3b40*/  FSEL R111, R92, RZ, P2 ;  /* 0x000000ff5c6f7208 */ /* 0x000fe20001000000 */
[----:B------:R-:W-:Y:S01]  /*3b50*/  FMUL.FTZ R92, R83, UR13 ;  /* 0x0000000d535c7c20 */ /* 0x000fe20008410000 */
[----:B------:R-:W-:-:S02]  /*3b60*/  FSEL R93, R88, RZ, P3 ;  /* 0x000000ff585d7208 */ /* 0x000fc40001800000 */
[----:B0-----:R-:W-:Y:S01]  /*3b70*/  FSEL R124, R88, RZ, P6 ;  /* 0x000000ff587c7208 */ /* 0x001fe20003000000 */
        /* <DEDUP_REMOVED lines=20> */
.L_x_1354:
[-CC-:B-1----:R-:W-:Y:S01]  /*3cc0*/  FFMA.FTZ R93, R131, R132.reuse, R135.reuse ;  /* 0x00000084835d7223 */ /* 0x182fe20000010087 */
[-CC-:B------:R-:W-:Y:S01]  /*3cd0*/  FFMA.FTZ R94, R130, R132.reuse, R135.reuse ;  /* 0x00000084825e7223 */ /* 0x180fe20000010087 */
[-CC-:B------:R-:W-:Y:S01]  /*3ce0*/  FFMA.FTZ R91, R121, R132.reuse, R135.reuse ;  /* 0x00000084795b7223 */ /* 0x180fe20000010087 */
[----:B------:R-:W-:Y:S01]  /*3cf0*/  FFMA.FTZ R92, R120, R132, R135 ;  /* 0x00000084785c7223 */ /* 0x000fe20000010087 */
[----:B------:R-:W-:Y:S01]  /*3d00*/  FADD.FTZ R93, R128, -R93 ;  /* 0x8000005d805d7221 */ /* 0x000fe20000010000 */
[----:B------:R-:W-:Y:S01]  /*3d10*/  FADD.FTZ R94, R133, -R94 ;  /* 0x8000005e855e7221 */ /* 0x000fe20000010000 */
[----:B------:R-:W-:Y:S01]  /*3d20*/  LOP3.LUT P3, RZ, R119, 0xff0000, RZ, 0xc0, !PT ;  /* 0x00ff000077ff7812 */ /* 0x000fe2000786c0ff */
[----:B------:R-:W-:Y:S01]  /*3d30*/  FADD.FTZ R91, R110, -R91 ;  /* 0x8000005b6e5b7221 */ /* 0x000fe20000010000 */
[C---:B-----5:R-:W-:Y:S01]  /*3d40*/  FFMA.FTZ R93, R111.reuse, R93, R78 ;  /* 0x0000005d6f5d7223 */ /* 0x060fe2000001004e */
[----:B------:R-:W-:Y:S01]  /*3d50*/  FFMA.FTZ R94, R111, R94, R79 ;  /* 0x0000005e6f5e7223 */ /* 0x000fe2000001004f */
[----:B------:R-:W-:Y:S01]  /*3d60*/  LOP3.LUT P6, RZ, R117, 0xff0000, RZ, 0xc0, !PT ;  /* 0x00ff000075ff7812 */ /* 0x000fe200078cc0ff */
[----:B------:R-:W-:Y:S01]  /*3d70*/  FADD.FTZ R92, R129, -R92 ;  /* 0x8000005c815c7221 */ /* 0x000fe20000010000 */
[----:B------:R-:W-:Y:S01]  /*3d80*/  FMUL.FTZ R93, R93, UR13 ;  /* 0x0000000d5d5d7c20 */ /* 0x000fe20008410000 */
[-CC-:B------:R-:W-:Y:S01]  /*3d90*/  FFMA.FTZ R90, R100, R132.reuse, R135.reuse ;  /* 0x00000084645a7223 */ /* 0x180fe20000010087 */
[----:B------:R-:W-:Y:S01]  /*3da0*/  ISETP.GE.U32.AND P2, PT, R118, RZ, PT ;  /* 0x000000ff7600720c */ /* 0x000fe20003f46070 */
[----:B------:R-:W-:Y:S01]  /*3db0*/  FFMA.FTZ R91, R111, R91, R76 ;  /* 0x0000005b6f5b7223 */ /* 0x000fe2000001004c */
[----:B------:R-:W-:Y:S01]  /*3dc0*/  FFMA.FTZ R89, R101, R132, R135 ;  /* 0x0000008465597223 */ /* 0x000fe20000010087 */
[----:B------:R-:W-:Y:S01]  /*3dd0*/  FSEL R95, R93, RZ, P3 ;  /* 0x000000ff5d5f7208 */ /* 0x000fe20001800000 */
[----:B0-----:R-:W-:Y:S01]  /*3de0*/  FMUL.FTZ R123, R94, UR13 ;  /* 0x0000000d5e7b7c20 */ /* 0x001fe20008410000 */
[----:B------:R-:W-:Y:S01]  /*3df0*/  ISETP.GE.U32.AND P3, PT, R116, RZ, PT ;  /* 0x000000ff7400720c */ /* 0x000fe20003f66070 */
[----:B------:R-:W-:Y:S01]  /*3e00*/  FFMA.FTZ R92, R111, R92, R77 ;  /* 0x0000005c6f5c7223 */ /* 0x000fe2000001004d */
[----:B------:R-:W-:Y:S01]  /*3e10*/  FSEL R94, R93, RZ, P6 ;  /* 0x000000ff5d5e7208 */ /* 0x000fe20003000000 */
[----:B------:R-:W-:Y:S01]  /*3e20*/  FADD.FTZ R90, R103, -R90 ;  /* 0x8000005a675a7221 */ /* 0x000fe20000010000 */
[----:B------:R-:W-:Y:S01]  /*3e30*/  ISETP.GE.U32.AND.EX P2, PT, R119, 0x1000000, PT, P2 ;  /* 0x010000007700780c */ /* 0x000fe20003f46120 */
[----:B------:R-:W-:Y:S01]  /*3e40*/  FMUL.FTZ R93, R91, UR13 ;  /* 0x0000000d5b5d7c20 */ /* 0x000fe20008410000 */
[C---:B------:R-:W-:Y:S01]  /*3e50*/  LOP3.LUT P6, RZ, R117.reuse, 0xff, RZ, 0xc0, !PT ;  /* 0x000000ff75ff7812 */ /* 0x040fe200078cc0ff */
[----:B------:R-:W-:Y:S01]  /*3e60*/  FADD.FTZ R89, R102, -R89 ;  /* 0x8000005966597221 */ /* 0x000fe20000010000 */
[----:B------:R-:W-:Y:S01]  /*3e70*/  ISETP.GE.U32.AND.EX P3, PT, R117, 0x1000000, PT, P3 ;  /* 0x010000007500780c */ /* 0x000fe20003f66130 */
[----:B------:R-:W-:Y:S01]  /*3e80*/  FFMA.FTZ R88, R96, R132, R135 ;  /* 0x0000008460587223 */ /* 0x000fe20000010087 */
        /* <DEDUP_REMOVED lines=8> */
[----:B------:R-:W-:Y:S01]  /*3f10*/  FFMA.FTZ R135, R97, R132, R135 ;  /* 0x0000008461877223 */ /* 0x000fe20000010087 */
[----:B------:R-:W-:Y:S01]  /*3f20*/  LOP3.LUT P6, RZ, R119, 0xff, RZ, 0xc0, !PT ;  /* 0x000000ff77ff7812 */ /* 0x000fe200078cc0ff */
[----:B------:R-:W-:Y:S01]  /*3f30*/  FMUL.FTZ R89, R89, UR13 ;  /* 0x0000000d59597c20 */ /* 0x000fe20008410000 */
[----:B------:R-:W-:Y:S01]  /*3f40*/  FSEL R123, R122, RZ, P2 ;  /* 0x000000ff7a7b7208 */ /* 0x000fe20001000000 */
[----:B------:R-:W-:Y:S01]  /*3f50*/  FFMA.FTZ R88, R111, R88, R73 ;  /* 0x000000586f587223 */ /* 0x000fe20000010049 */
[----:B------:R-:W-:Y:S01]  /*3f60*/  F2FP.BF16.F32.PACK_AB R91, R91, R94 ;  /* 0x0000005e5b5b723e */ /* 0x000fe200000010ff */
[----:B------:R-:W-:Y:S01]  /*3f70*/  FADD.FTZ R135, R98, -R135 ;  /* 0x8000008762877221 */ /* 0x000fe20000010000 */
[----:B------:R-:W-:Y:S01]  /*3f80*/  LOP3.LUT P2, RZ, R119, 0xff00, RZ, 0xc0, !PT ;  /* 0x0000ff0077ff7812 */ /* 0x000fe2000784c0ff */
[----:B------:R-:W-:Y:S01]  /*3f90*/  FMUL.FTZ R92, R92, UR13 ;  /* 0x0000000d5c5c7c20 */ /* 0x000fe20008410000 */
[----:B------:R-:W-:Y:S01]  /*3fa0*/  LOP3.LUT P3, RZ, R118, 0xff0000, RZ, 0xc0, !PT ;  /* 0x00ff000076ff7812 */ /* 0x000fe2000786c0ff */
[----:B------:R-:W-:Y:S01]  /*3fb0*/  FMUL.FTZ R88, R88, UR13 ;  /* 0x0000000d58587c20 */ /* 0x000fe20008410000 */
[----:B------:R-:W-:Y:S01]  /*3fc0*/  FSEL R94, R93, RZ, P6 ;  /* 0x000000ff5d5e7208 */ /* 0x000fe20003000000 */
[----:B------:R-:W-:Y:S01]  /*3fd0*/  FFMA.FTZ R135, R111, R135, R72 ;  /* 0x000000876f877223 */ /* 0x000fe20000010048 */
[----:B------:R-:W-:-:S02]  /*3fe0*/  LOP3.LUT P6, RZ, R116, 0xff0000, RZ, 0xc0, !PT ;  /* 0x00ff000074ff7812 */ /* 0x000fc400078cc0ff */
[----:B------:R-:W-:Y:S01]  /*3ff0*/  F2FP.BF16.F32.PACK_AB R90, R123, R90 ;  /* 0x0000005a7b5a723e */ /* 0x000fe200000010ff */
        /* <DEDUP_REMOVED lines=8> */
[----:B------:R-:W-:Y:S02]  /*4080*/  FSEL R122, R92, RZ, P2 ;  /* 0x000000ff5c7a7208 */ /* 0x000fe40001000000 */
[----:B------:R-:W-:Y:S02]  /*4090*/  LOP3.LUT P2, RZ, R116, 0xff00, RZ, 0xc0, !PT ;  /* 0x0000ff0074ff7812 */ /* 0x000fe4000784c0ff */
[----:B------:R-:W-:Y:S02]  /*40a0*/  FSEL R124, R92, RZ, P3 ;  /* 0x000000ff5c7c7208 */ /* 0x000fe40001800000 */
[----:B------:R-:W-:-:S02]  /*40b0*/  FSEL R111, R88, RZ, P6 ;  /* 0x000000ff586f7208 */ /* 0x000fc40003000000 */
        /* <DEDUP_REMOVED lines=11> */
.L_x_1353:
        /* <DEDUP_REMOVED lines=9> */
[----:B------:R-:W-:Y:S01]  /*4200*/  FADD.FTZ R86, R128, -R81 ;  /* 0x8000005180567221 */ /* 0x000fe20000010000 */
[--C-:B------:R-:W-:Y:S01]  /*4210*/  FFMA.FTZ R83, R101, R132, R135.reuse ;  /* 0x0000008465537223 */ /* 0x100fe20000010087 */
[----:B------:R-:W-:Y:S01]  /*4220*/  ISETP.GE.U32.AND P2, PT, R118, RZ, PT ;  /* 0x000000ff7600720c */ /* 0x000fe20003f46070 */
[C---:B-----5:R-:W-:Y:S01]  /*4230*/  FMUL.FTZ R87, R111.reuse, R80 ;  /* 0x000000506f577220 */ /* 0x060fe20000410000 */
[----:B------:R-:W-:Y:S01]  /*4240*/  FMUL.FTZ R86, R111, R86 ;  /* 0x000000566f567220 */ /* 0x000fe20000410000 */
[----:B------:R-:W-:Y:S01]  /*4250*/  FADD.FTZ R126, R129, -R90 ;  /* 0x8000005a817e7221 */ /* 0x000fe20000010000 */
[-C--:B------:R-:W-:Y:S01]  /*4260*/  FFMA.FTZ R82, R96, R132.reuse, R135 ;  /* 0x0000008460527223 */ /* 0x080fe20000010087 */
[----:B------:R-:W-:Y:S01]  /*4270*/  FMUL.FTZ R81, R87, UR13 ;  /* 0x0000000d57517c20 */ /* 0x000fe20008410000 */
[----:B------:R-:W-:Y:S01]  /*4280*/  FMUL.FTZ R80, R86, UR13 ;  /* 0x0000000d56507c20 */ /* 0x000fe20008410000 */
[----:B------:R-:W-:Y:S01]  /*4290*/  FADD.FTZ R122, R110, -R85 ;  /* 0x800000556e7a7221 */ /* 0x000fe20000010000 */
[----:B------:R-:W-:Y:S01]  /*42a0*/  FADD.FTZ R92, R102, -R83 ;  /* 0x80000053665c7221 */ /* 0x000fe20000010000 */
[--C-:B------:R-:W-:Y:S01]  /*42b0*/  FFMA.FTZ R84, R100, R132, R135.reuse ;  /* 0x0000008464547223 */ /* 0x100fe20000010087 */
[----:B------:R-:W-:Y:S01]  /*42c0*/  ISETP.GE.U32.AND.EX P2, PT, R119, 0x1000000, PT, P2 ;  /* 0x010000007700780c */ /* 0x000fe20003f46120 */
[----:B------:R-:W-:Y:S01]  /*42d0*/  FMUL.FTZ R85, R111, R126 ;  /* 0x0000007e6f557220 */ /* 0x000fe20000410000 */
[----:B------:R-:W-:Y:S01]  /*42e0*/  LOP3.LUT P6, RZ, R119, 0xff0000, RZ, 0xc0, !PT ;  /* 0x00ff000077ff7812 */ /* 0x000fe200078cc0ff */
[----:B------:R-:W-:Y:S01]  /*42f0*/  FADD.FTZ R90, R99, -R82 ;  /* 0x80000052635a7221 */ /* 0x000fe20000010000 */
[----:B------:R-:W-:Y:S01]  /*4300*/  ISETP.GE.U32.AND P3, PT, R116, RZ, PT ;  /* 0x000000ff7400720c */ /* 0x000fe20003f66070 */
[----:B------:R-:W-:Y:S01]  /*4310*/  FMUL.FTZ R82, R111, R92 ;  /* 0x0000005c6f527220 */ /* 0x000fe20000410000 */
[----:B------:R-:W-:Y:S01]  /*4320*/  FSEL R88, R81, RZ, P2 ;  /* 0x000000ff51587208 */ /* 0x000fe20001000000 */
[----:B0-----:R-:W-:Y:S01]  /*4330*/  FADD.FTZ R124, R103, -R84 ;  /* 0x80000054677c7221 */ /* 0x001fe20000010000 */
[----:B------:R-:W-:Y:S01]  /*4340*/  FSEL R95, R80, RZ, P6 ;  /* 0x000000ff505f7208 */ /* 0x000fe20003000000 */
[----:B------:R-:W-:Y:S01]  /*4350*/  FMUL.FTZ R92, R85, UR13 ;  /* 0x0000000d555c7c20 */ /* 0x000fe20008410000 */
[----:B------:R-:W-:Y:S01]  /*4360*/  ISETP.GE.U32.AND.EX P3, PT, R117, 0x1000000, PT, P3 ;  /* 0x010000007500780c */ /* 0x000fe20003f66130 */
[----:B------:R-:W-:Y:S01]  /*4370*/  FMUL.FTZ R84, R111, R122 ;  /* 0x0000007a6f547220 */ /* 0x000fe20000410000 */
[----:B------:R-:W-:Y:S01]  /*4380*/  LOP3.LUT P2, RZ, R117, 0xff0000, RZ, 0xc0, !PT ;  /* 0x00ff000075ff7812 */ /* 0x000fe2000784c0ff */
[----:B------:R-:W-:Y:S01]  /*4390*/  FFMA.FTZ R135, R97, R132, R135 ;  /* 0x0000008461877223 */ /* 0x000fe20000010087 */
[----:B------:R-:W-:Y:S01]  /*43a0*/  LOP3.LUT P6, RZ, R117, 0xff00, RZ, 0xc0, !PT ;  /* 0x0000ff0075ff7812 */ /* 0x000fe200078cc0ff */
[----:B------:R-:W-:Y:S01]  /*43b0*/  FMUL.FTZ R89, R84, UR13 ;  /* 0x0000000d54597c20 */ /* 0x000fe20008410000 */
[----:B------:R-:W-:Y:S01]  /*43c0*/  FSEL R94, R81, RZ, P3 ;  /* 0x000000ff515e7208 */ /* 0x000fe20001800000 */
[----:B------:R-:W-:Y:S01]  /*43d0*/  FADD.FTZ R122, R98, -R135 ;  /* 0x80000087627a7221 */ /* 0x000fe20000010000 */
[----:B------:R-:W-:Y:S01]  /*43e0*/  FSEL R91, R80, RZ, P2 ;  /* 0x000000ff505b7208 */ /* 0x000fe20001000000 */
[C---:B------:R-:W-:Y:S01]  /*43f0*/  FMUL.FTZ R81, R111.reuse, R90 ;  /* 0x0000005a6f517220 */ /* 0x040fe20000410000 */
[----:B------:R-:W-:Y:S01]  /*4400*/  FSEL R93, R92, RZ, P6 ;  /* 0x000000ff5c5d7208 */ /* 0x000fe20003000000 */
[----:B------:R-:W-:Y:S01]  /*4410*/  FMUL.FTZ R83, R111, R124 ;  /* 0x0000007c6f537220 */ /* 0x000fe20000410000 */
[----:B------:R-:W-:Y:S01]  /*4420*/  LOP3.LUT P3, RZ, R117, 0xff, RZ, 0xc0, !PT ;  /* 0x000000ff75ff7812 */ /* 0x000fe2000786c0ff */
[----:B------:R-:W-:Y:S01]  /*4430*/  FMUL.FTZ R80, R111, R122 ;  /* 0x0000007a6f507220 */ /* 0x000fe20000410000 */
[----:B------:R-:W-:-:S02]  /*4440*/  LOP3.LUT P6, RZ, R119, 0xff, RZ, 0xc0, !PT ;  /* 0x000000ff77ff7812 */ /* 0x000fc400078cc0ff */
        /* <DEDUP_REMOVED lines=33> */
.L_x_1356:
        /* <DEDUP_REMOVED lines=16> */
[----:B0-----:R-:W-:Y:S01]  /*4760*/  FADD.FTZ R124, R129, -R92 ;  /* 0x8000005c817c7221 */ /* 0x001fe20000010000 */
        /* <DEDUP_REMOVED lines=12> */
[----:B------:R-:W-:Y:S01]  /*4830*/  FSEL R126, R93, RZ, P2 ;  /* 0x000000ff5d7e7208 */ /* 0x000fe20001000000 */
[----:B------:R-:W-:Y:S01]  /*4840*/  FMUL.FTZ R124, R124, UR13 ;  /* 0x0000000d7c7c7c20 */ /* 0x000fe20008410000 */
[----:B------:R-:W-:Y:S01]  /*4850*/  ISETP.GE.U32.AND.EX P3, PT, R117, 0x1000000, PT, P3 ;  /* 0x010000007500780c */ /* 0x000fe20003f66130 */
[----:B------:R-:W-:Y:S01]  /*4860*/  FMUL.FTZ R89, R111, R90 ;  /* 0x0000005a6f597220 */ /* 0x000fe20000410000 */
[----:B------:R-:W-:Y:S01]  /*4870*/  FFMA.FTZ R135, R97, R132, R135 ;  /* 0x0000008461877223 */ /* 0x000fe20000010087 */
[----:B------:R-:W-:Y:S01]  /*4880*/  LOP3.LUT P2, RZ, R117, 0xff00, RZ, 0xc0, !PT ;  /* 0x0000ff0075ff7812 */ /* 0x000fe2000784c0ff */
[----:B------:R-:W-:Y:S01]  /*4890*/  FMUL.FTZ R92, R111, R92 ;  /* 0x0000005c6f5c7220 */ /* 0x000fe20000410000 */
[----:B------:R-:W-:Y:S01]  /*48a0*/  FSEL R90, R122, RZ, P6 ;  /* 0x000000ff7a5a7208 */ /* 0x000fe20003000000 */
[----:B------:R-:W-:Y:S01]  /*48b0*/  FADD.FTZ R88, R98, -R135 ;  /* 0x8000008762587221 */ /* 0x000fe20000010000 */
[----:B------:R-:W-:Y:S01]  /*48c0*/  LOP3.LUT P6, RZ, R119, 0xff, RZ, 0xc0, !PT ;  /* 0x000000ff77ff7812 */ /* 0x000fe200078cc0ff */
[----:B------:R-:W-:Y:S01]  /*48d0*/  FMUL.FTZ R92, R92, UR13 ;  /* 0x0000000d5c5c7c20 */ /* 0x000fe20008410000 */
[----:B------:R-:W-:Y:S01]  /*48e0*/  FSEL R132, R93, RZ, P3 ;  /* 0x000000ff5d847208 */ /* 0x000fe20001800000 */
[C---:B------:R-:W-:Y:S01]  /*48f0*/  FMUL.FTZ R94, R111.reuse, R94 ;  /* 0x0000005e6f5e7220 */ /* 0x040fe20000410000 */
[----:B------:R-:W-:Y:S01]  /*4900*/  FSEL R93, R124, RZ, P2 ;  /* 0x000000ff7c5d7208 */ /* 0x000fe20001000000 */
[----:B------:R-:W-:Y:S01]  /*4910*/  FMUL.FTZ R88, R111, R88 ;  /* 0x000000586f587220 */ /* 0x000fe20000410000 */
[----:B------:R-:W-:Y:S01]  /*4920*/  LOP3.LUT P2, RZ, R119, 0xff00, RZ, 0xc0, !PT ;  /* 0x0000ff0077ff7812 */ /* 0x000fe2000784c0ff */
[----:B------:R-:W-:Y:S01]  /*4930*/  FMUL.FTZ R94, R94, UR13 ;  /* 0x0000000d5e5e7c20 */ /* 0x000fe20008410000 */
[----:B------:R-:W-:Y:S01]  /*4940*/  FSEL R122, R122, RZ, P6 ;  /* 0x000000ff7a7a7208 */ /* 0x000fe20003000000 */
        /* <DEDUP_REMOVED lines=11> */
[----:B------:R-:W-:Y:S02]  /*4a00*/  F2FP.BF16.F32.PACK_AB R91, R132, R123 ;  /* 0x0000007b845b723e */ /* 0x000fe400000010ff */
[----:B------:R-:W-:Y:S02]  /*4a10*/  F2FP.BF16.F32.PACK_AB R95, R126, R95 ;  /* 0x0000005f7e5f723e */ /* 0x000fe400000010ff */
        /* <DEDUP_REMOVED lines=15> */
.L_x_1352:
        /* <DEDUP_REMOVED lines=13> */
[-C--:B------:R-:W-:Y:S01]  /*4be0*/  FFMA.FTZ R84, R100, R132.reuse, R135 ;  /* 0x0000008464547223 */ /* 0x080fe20000010087 */
[----:B------:R-:W-:Y:S01]  /*4bf0*/  FADD.FTZ R81, R98, -R81 ;  /* 0x8000005162517221 */ /* 0x000fe20000010000 */
[----:B------:R-:W-:Y:S01]  /*4c00*/  FFMA.FTZ R85, R121, R132, R135 ;  /* 0x0000008479557223 */ /* 0x000fe20000010087 */
[----:B------:R-:W-:Y:S01]  /*4c10*/  FADD.FTZ R93, R128, -R87 ;  /* 0x80000057805d7221 */ /* 0x000fe20000010000 */
[----:B------:R-:W-:Y:S01]  /*4c20*/  FADD.FTZ R82, R99, -R80 ;  /* 0x8000005063527221 */ /* 0x000fe20000010000 */
[----:B-----5:R-:W-:Y:S01]  /*4c30*/  FFMA.FTZ R87, R111, R86, R79 ;  /* 0x000000566f577223 */ /* 0x020fe2000001004f */
[----:B------:R-:W-:Y:S01]  /*4c40*/  ISETP.GE.U32.AND P2, PT, R118, RZ, PT ;  /* 0x000000ff7600720c */ /* 0x000fe20003f46070 */
[----:B------:R-:W-:Y:S01]  /*4c50*/  FADD.FTZ R83, R102, -R83 ;  /* 0x8000005366537221 */ /* 0x000fe20000010000 */
[----:B------:R-:W-:Y:S01]  /*4c60*/  FADD.FTZ R84, R103, -R84 ;  /* 0x8000005467547221 */ /* 0x000fe20000010000 */
[C---:B------:R-:W-:Y:S01]  /*4c70*/  FFMA.FTZ R80, R111.reuse, R81, R72 ;  /* 0x000000516f507223 */ /* 0x040fe20000010048 */
[----:B------:R-:W-:Y:S01]  /*4c80*/  FFMA.FTZ R132, R120, R132, R135 ;  /* 0x0000008478847223 */ /* 0x000fe20000010087 */
[----:B------:R-:W-:Y:S01]  /*4c90*/  FADD.FTZ R85, R110, -R85 ;  /* 0x800000556e557221 */ /* 0x000fe20000010000 */
[C---:B------:R-:W-:Y:S01]  /*4ca0*/  FFMA.FTZ R86, R111.reuse, R93, R78 ;  /* 0x0000005d6f567223 */ /* 0x040fe2000001004e */
[----:B------:R-:W-:Y:S01]  /*4cb0*/  FFMA.FTZ R81, R111, R82, R73 ;  /* 0x000000526f517223 */ /* 0x000fe20000010049 */
[----:B------:R-:W-:Y:S01]  /*4cc0*/  FMUL.FTZ R93, R87, UR13 ;  /* 0x0000000d575d7c20 */ /* 0x000fe20008410000 */
[----:B------:R-:W-:Y:S01]  /*4cd0*/  FFMA.FTZ R82, R111, R83, R74 ;  /* 0x000000536f527223 */ /* 0x000fe2000001004a */
[----:B------:R-:W-:Y:S01]  /*4ce0*/  ISETP.GE.U32.AND.EX P2, PT, R119, 0x1000000, PT, P2 ;  /* 0x010000007700780c */ /* 0x000fe20003f46120 */
[----:B------:R-:W-:Y:S01]  /*4cf0*/  FFMA.FTZ R83, R111, R84, R75 ;  /* 0x000000546f537223 */ /* 0x000fe2000001004b */
[----:B------:R-:W-:Y:S01]  /*4d00*/  FMUL.FTZ R92, R80, UR13 ;  /* 0x0000000d505c7c20 */ /* 0x000fe20008410000 */
[----:B------:R-:W-:Y:S01]  /*4d10*/  FADD.FTZ R132, R129, -R132 ;  /* 0x8000008481847221 */ /* 0x000fe20000010000 */
[----:B------:R-:W-:Y:S01]  /*4d20*/  FFMA.FTZ R84, R111, R85, R76 ;  /* 0x000000556f547223 */ /* 0x000fe2000001004c */
[----:B------:R-:W-:Y:S01]  /*4d30*/  LOP3.LUT P6, RZ, R118, 0xff, RZ, 0xc0, !PT ;  /* 0x000000ff76ff7812 */ /* 0x000fe200078cc0ff */
[----:B------:R-:W-:Y:S01]  /*4d40*/  FMUL.FTZ R94, R86, UR13 ;  /* 0x0000000d565e7c20 */ /* 0x000fe20008410000 */
[----:B------:R-:W-:Y:S01]  /*4d50*/  FSEL R127, R93, RZ, P2 ;  /* 0x000000ff5d7f7208 */ /* 0x000fe20001000000 */
[----:B------:R-:W-:Y:S01]  /*4d60*/  FMUL.FTZ R93, R82, UR13 ;  /* 0x0000000d525d7c20 */ /* 0x000fe20008410000 */
[----:B------:R-:W-:Y:S01]  /*4d70*/  FFMA.FTZ R85, R111, R132, R77 ;  /* 0x000000846f557223 */ /* 0x000fe2000001004d */
        /* <DEDUP_REMOVED lines=22> */
.L_x_1358:
[-CC-:B0-----:R-:W-:Y:S01]  /*4ee0*/  FFMA.FTZ R123, R131, R132.reuse, R135.reuse ;  /* 0x00000084837b7223 */ /* 0x181fe20000010087 */
[-CC-:B------:R-:W-:Y:S01]  /*4ef0*/  FFMA.FTZ R124, R130, R132.reuse, R135.reuse ;  /* 0x00000084827c7223 */ /* 0x180fe20000010087 */
[-CC-:B------:R-:W-:Y:S01]  /*4f00*/  FFMA.FTZ R122, R120, R132.reuse, R135.reuse ;  /* 0x00000084787a7223 */ /* 0x180fe20000010087 */
[-C--:B------:R-:W-:Y:S01]  /*4f10*/  FFMA.FTZ R95, R121, R132.reuse, R135 ;  /* 0x00000084795f7223 */ /* 0x080fe20000010087 */
[----:B------:R-:W-:Y:S01]  /*4f20*/  FADD.FTZ R123, R128, -R123 ;  /* 0x8000007b807b7221 */ /* 0x000fe20000010000 */
[----:B------:R-:W-:Y:S01]  /*4f30*/  FADD.FTZ R124, R133, -R124 ;  /* 0x8000007c857c7221 */ /* 0x000fe20000010000 */
[----:B------:R-:W-:Y:S01]  /*4f40*/  FFMA.FTZ R93, R101, R132, R135 ;  /* 0x00000084655d7223 */ /* 0x000fe20000010087 */
[----:B------:R-:W-:Y:S01]  /*4f50*/  FADD.FTZ R122, R129, -R122 ;  /* 0x8000007a817a7221 */ /* 0x000fe20000010000 */
[C---:B-----5:R-:W-:Y:S01]  /*4f60*/  FFMA.FTZ R123, R111.reuse, R123, R78 ;  /* 0x0000007b6f7b7223 */ /* 0x060fe2000001004e */
[----:B------:R-:W-:Y:S01]  /*4f70*/  FFMA.FTZ R124, R111, R124, R79 ;  /* 0x0000007c6f7c7223 */ /* 0x000fe2000001004f */
[-CC-:B------:R-:W-:Y:S01]  /*4f80*/  FFMA.FTZ R94, R100, R132.reuse, R135.reuse ;  /* 0x00000084645e7223 */ /* 0x180fe20000010087 */
[-C--:B------:R-:W-:Y:S01]  /*4f90*/  FFMA.FTZ R92, R96, R132.reuse, R135 ;  /* 0x00000084605c7223 */ /* 0x080fe20000010087 */
[----:B------:R-:W-:Y:S01]  /*4fa0*/  FADD.FTZ R95, R110, -R95 ;  /* 0x8000005f6e5f7221 */ /* 0x000fe20000010000 */
[----:B------:R-:W-:Y:S01]  /*4fb0*/  FADD.FTZ R93, R102, -R93 ;  /* 0x8000005d665d7221 */ /* 0x000fe20000010000 */
[----:B------:R-:W-:Y:S01]  /*4fc0*/  ISETP.GE.U32.AND P2, PT, R118, RZ, PT ;  /* 0x000000ff7600720c */ /* 0x000fe20003f46070 */
[----:B------:R-:W-:Y:S01]  /*4fd0*/  FFMA.FTZ R135, R97, R132, R135 ;  /* 0x0000008461877223 */ /* 0x000fe20000010087 */
        /* <DEDUP_REMOVED lines=38> */
.L_x_1357:
        /* <DEDUP_REMOVED lines=8> */
[----:B0-----:R-:W-:Y:S01]  /*52c0*/  FADD.FTZ R124, R133, -R80 ;  /* 0x80000050857c7221 */ /* 0x001fe20000010000 */
[-CC-:B------:R-:W-:Y:S01]  /*52d0*/  FFMA.FTZ R86, R100, R132.reuse, R135.reuse ;  /* 0x0000008464567223 */ /* 0x180fe20000010087 */
[-C--:B------:R-:W-:Y:S01]  /*52e0*/  FFMA.FTZ R83, R101, R132.reuse, R135 ;  /* 0x0000008465537223 */ /* 0x080fe20000010087 */
[----:B------:R-:W-:Y:S01]  /*52f0*/  FADD.FTZ R80, R98, -R81 ;  /* 0x8000005162507221 */ /* 0x000fe20000010000 */
[----:B------:R-:W-:Y:S01]  /*5300*/  FFMA.FTZ R85, R121, R132, R135 ;  /* 0x0000008479557223 */ /* 0x000fe20000010087 */
[----:B------:R-:W-:Y:S01]  /*5310*/  FADD.FTZ R122, R128, -R87 ;  /* 0x80000057807a7221 */ /* 0x000fe20000010000 */
        /* <DEDUP_REMOVED lines=13> */
[----:B------:R-:W-:Y:S01]  /*53f0*/  FMUL.FTZ R82, R111, R84 ;  /* 0x000000546f527220 */ /* 0x000fe20000410000 */
        /* <DEDUP_REMOVED lines=30> */
.L_x_1359:
[-CC-:B0-----:R-:W-:Y:S01]  /*55e0*/  FFMA.FTZ R124, R130, R132.reuse, R135.reuse ;  /* 0x00000084827c7223 */ /* 0x181fe20000010087 */
        /* <DEDUP_REMOVED lines=52> */
.L_x_1355:
        /* <DEDUP_REMOVED lines=10> */
.L_x_1351:
[----:B------:R-:W-:Y:S05]  /*59d0*/  BSYNC.RECONVERGENT B1 ;  /* 0x0000000000017941 */ /* 0x000fea0003800200 */
.L_x_1350:
[----:B-1-3--:R-:W1:Y:S02]  /*59e0*/  LDC.64 R92, c[0x0][0x380] ;  /* 0x0000e000ff5c7b82 */ /* 0x00ae640000000a00 */
[----:B-1----:R-:W-:-:S04]  /*59f0*/  LEA R5, R92, R5, 0x2 ;  /* 0x000000055c057211 */ /* 0x002fc800078e10ff */
[----:B------:R-:W-:-:S13]  /*5a00*/  ISETP.GE.AND P0, PT, R5, R93, PT ;  /* 0x0000005d0500720c */ /* 0x000fda0003f06270 */
[----:B------:R-:W-:Y:S05]  /*5a10*/  @!P0 BRA `(.L_x_1360) ;  /* 0xffffffa800b08947 */ /* 0x000fea000383ffff */
.L_x_1334:
[----:B------:R-:W-:Y:S05]  /*5a20*/  BSYNC B0 ;  /* 0x0000000000007941 */ /* 0x000fea0003800000 */
.L_x_1333:
[----:B------:R-:W1:Y:S01]  /*5a30*/  S2R R28, SR_TID.X ;  /* 0x00000000001c7919 */ /* 0x000e620000002100 */
[----:B------:R-:W-:Y:S01]  /*5a40*/  MOV R4, 0x400 ;  /* 0x0000040000047802 */ /* 0x000fe20000000f00 */
[----:B------:R-:W-:Y:S05]  /*5a50*/  WARPSYNC.ALL ;  /* 0x0000000000007948 */ /* 0x000fea0003800000 */
[----:B------:R-:W2:Y:S01]  /*5a60*/  S2R R5, SR_CgaCtaId ;  /* 0x0000000000057919 */ /* 0x000ea20000008800 */
[----:B------:R-:W3:Y:S01]  /*5a70*/  S2UR UR4, SR_CTAID.X ;  /* 0x00000000000479c3 */ /* 0x000ee20000002500 */
[----:B------:R-:W4:Y:S01]  /*5a80*/  LDCU.128 UR16, c[0x0][0x440] ;  /* 0x00008800ff1077ac */ /* 0x000f220008000c00 */
[----:B-1----:R-:W-:Y:S01]  /*5a90*/  SHF.L.U32 R3, R28, 0x6, RZ ;  /* 0x000000061c037819 */ /* 0x002fe200000006ff */
[----:B---3--:R-:W-:Y:S01]  /*5aa0*/  IMAD R25, R0, UR4, RZ ;  /* 0x0000000400197c24 */ /* 0x008fe2000f8e02ff */
[----:B------:R-:W-:-:S02]  /*5ab0*/  SHF.L.U32 R2, R28, 0x5, RZ ;  /* 0x000000051c027819 */ /* 0x000fc400000006ff */
[----:B------:R-:W-:Y:S02]  /*5ac0*/  LOP3.LUT R3, R3, 0x1800, RZ, 0xc0, !PT ;  /* 0x0000180003037812 */ /* 0x000fe400078ec0ff */
[----:B------:R-:W-:Y:S02]  /*5ad0*/  LOP3.LUT R21, R28, 0x7f, RZ, 0x3c, !PT ;  /* 0x0000007f1c157812 */ /* 0x000fe400078e3cff */
[----:B--2---:R-:W-:Y:S02]  /*5ae0*/  LEA R5, R5, R4, 0x18 ;  /* 0x0000000405057211 */ /* 0x004fe400078ec0ff */
[----:B------:R-:W-:Y:S02]  /*5af0*/  LOP3.LUT R2, R3, 0x3e0, R2, 0xf8, !PT ;  /* 0x000003e003027812 */ /* 0x000fe400078ef802 */
[----:B------:R-:W-:Y:S02]  /*5b00*/  IADD3 R21, PT, PT, R21, R0, RZ ;  /* 0x0000000015157210 */ /* 0x000fe40007ffe0ff */
[----:B------:R-:W-:Y:S01]  /*5b10*/  IADD3 R2, PT, PT, R2, R5, RZ ;  /* 0x0000000502027210 */ /* 0x000fe20007ffe0ff */
[----:B------:R-:W-:Y:S01]  /*5b20*/  IMAD R5, R28, 0x4, R5 ;  /* 0x000000041c057824 */ /* 0x000fe200078e0205 */
[----:B------:R-:W-:-:S02]  /*5b30*/  IADD3 R28, P0, PT, R25, R28, RZ ;  /* 0x0000001c191c7210 */ /* 0x000fc40007f1e0ff */
[C---:B------:R-:W-:Y:S01]  /*5b40*/  ISETP.GE.U32.AND P3, PT, R21.reuse, 0x80, PT ;  /* 0x000000801500780c */ /* 0x040fe20003f66070 */
[----:B------:R-:W-:Y:S01]  /*5b50*/  STS.128 [R2], R44 ;  /* 0x0000002c02007388 */ /* 0x000fe20000000c00 */
[C---:B------:R-:W-:Y:S02]  /*5b60*/  ISETP.GE.U32.AND P2, PT, R21.reuse, 0x100, PT ;  /* 0x000001001500780c */ /* 0x040fe40003f46070 */
[----:B------:R-:W-:Y:S01]  /*5b70*/  ISETP.GE.U32.AND P1, PT, R21, 0x180, PT ;  /* 0x000001801500780c */ /* 0x000fe20003f26070 */
[----:B------:R-:W-:Y:S04]  /*5b80*/  STS.128 [R2+0x10], R40 ;  /* 0x0000102802007388 */ /* 0x000fe80000000c00 */
[----:B------:R1:W-:Y:S04]  /*5b90*/  STS.128 [R2+0x400], R36 ;  /* 0x0004002402007388 */ /* 0x0003e80000000c00 */
[----:B------:R-:W-:Y:S01]  /*5ba0*/  STS.128 [R2+0x410], R32 ;  /* 0x0004102002007388 */ /* 0x000fe20000000c00 */
[----:B------:R-:W-:Y:S01]  /*5bb0*/  BAR.SYNC.DEFER_BLOCKING 0x0 ;  /* 0x0000000000007b1d */ /* 0x000fe20000010000 */
[----:B-1----:R-:W-:-:S02]  /*5bc0*/  IADD3.X R37, PT, PT, RZ, RZ, RZ, P0, !PT ;  /* 0x000000ffff257210 */ /* 0x002fc400007fe4ff */
[----:B------:R-:W-:Y:S02]  /*5bd0*/  ISETP.GE.U32.AND P0, PT, R21, 0x200, PT ;  /* 0x000002001500780c */ /* 0x000fe40003f06070 */
[C---:B------:R-:W-:Y:S02]  /*5be0*/  SHF.L.U64.HI R37, R28.reuse, 0x2, R37 ;  /* 0x000000021c257819 */ /* 0x040fe40000010225 */
[----:B------:R-:W-:-:S04]  /*5bf0*/  SHF.L.U32 R28, R28, 0x2, RZ ;  /* 0x000000021c1c7819 */ /* 0x000fc800000006ff */
[C---:B----4-:R-:W-:Y:S02]  /*5c00*/  IADD3 R30, P4, PT, R28.reuse, UR18, RZ ;  /* 0x000000121c1e7c10 */ /* 0x050fe4000ff9e0ff */
[----:B------:R-:W-:Y:S02]  /*5c10*/  IADD3 R28, P5, PT, R28, UR16, RZ ;  /* 0x000000101c1c7c10 */ /* 0x000fe4000ffbe0ff */
[C---:B------:R-:W-:Y:S01]  /*5c20*/  IADD3.X R39, PT, PT, R37.reuse, UR19, RZ, P4, !PT ;  /* 0x0000001325277c10 */ /* 0x040fe2000a7fe4ff */
[----:B------:R-:W1:Y:S01]  /*5c30*/  LDS R3, [R5] ;  /* 0x0000000005037984 */ /* 0x000e620000000800 */
[----:B------:R-:W-:-:S03]  /*5c40*/  IADD3.X R37, PT, PT, R37, UR17, RZ, P5, !PT ;  /* 0x0000001125257c10 */ /* 0x000fc6000affe4ff */
        /* <DEDUP_REMOVED lines=33> */
[----:B------:R-:W-:Y:S01]  /*5e60*/  STS.128 [R2+0x400], R52 ;  /* 0x0004003402007388 */ /* 0x000fe20000000c00 */
[----:B----4-:R-:W-:-:S03]  /*5e70*/  FADD.FTZ R19, R6, R19 ;  /* 0x0000001306137221 */ /* 0x010fc60000010000 */
[----:B------:R1:W-:Y:S01]  /*5e80*/  STS.128 [R2+0x410], R48 ;  /* 0x0004103002007388 */ /* 0x0003e20000000c00 */
[----:B0-----:R-:W-:Y:S01]  /*5e90*/  FADD.FTZ R11, R7, R18 ;  /* 0x00000012070b7221 */ /* 0x001fe20000010000 */
[----:B------:R-:W-:Y:S01]  /*5ea0*/  BAR.SYNC.DEFER_BLOCKING 0x0 ;  /* 0x0000000000007b1d */ /* 0x000fe20000010000 */
[----:B-1----:R-:W-:Y:S02]  /*5eb0*/  @P3 MOV R2, R30 ;  /* 0x0000001e00023202 */ /* 0x002fe40000000f00 */
        /* <DEDUP_REMOVED lines=42> */
[----:B------:R-:W-:Y:S01]  /*6160*/  @P1 MOV R6, R28 ;  /* 0x0000001c00061202 */ /* 0x000fe20000000f00 */
[----:B0-----:R-:W-:Y:S01]  /*6170*/  @P2 IMAD.MOV.U32 R3, RZ, RZ, R39 ;  /* 0x000000ffff032224 */ /* 0x001fe200078e0027 */
[----:B------:R-:W-:Y:S01]  /*6180*/  @P2 MOV R2, R30 ;  /* 0x0000001e00022202 */ /* 0x000fe20000000f00 */
[----:B---3--:R-:W-:Y:S01]  /*6190*/  FADD.FTZ R8, R8, R13 ;  /* 0x0000000d08087221 */ /* 0x008fe20000010000 */
[----:B------:R-:W-:-:S02]  /*61a0*/  @P2 IADD3 R30, P3, PT, R30, 0x200, RZ ;  /* 0x000002001e1e2810 */ /* 0x000fc40007f7e0ff */
[----:B------:R-:W-:Y:S01]  /*61b0*/  @P1 MOV R7, R37 ;  /* 0x0000002500071202 */ /* 0x000fe20000000f00 */
[----:B------:R0:W-:Y:S01]  /*61c0*/  @P2 STG.E desc[UR8][R2.64], R35 ;  /* 0x0000002302002986 */ /* 0x0001e2000c101908 */
[----:B------:R-:W-:Y:S01]  /*61d0*/  @P2 IADD3.X R39, PT, PT, RZ, R39, RZ, P3, !PT ;  /* 0x00000027ff272210 */ /* 0x000fe20001ffe4ff */
[----:B----4-:R-:W-:Y:S01]  /*61e0*/  FADD.FTZ R15, R8, R15 ;  /* 0x0000000f080f7221 */ /* 0x010fe20000010000 */
[----:B------:R-:W-:Y:S01]  /*61f0*/  @P1 IADD3 R28, P4, PT, R28, 0x200, RZ ;  /* 0x000002001c1c1810 */ /* 0x000fe20007f9e0ff */
[----:B------:R1:W-:Y:S03]  /*6200*/  @P2 STG.E desc[UR8][R4.64], R17 ;  /* 0x0000001104002986 */ /* 0x0003e6000c101908 */
[----:B------:R-:W-:Y:S02]  /*6210*/  @P1 IADD3.X R37, PT, PT, RZ, R37, RZ, P4, !PT ;  /* 0x00000025ff251210 */ /* 0x000fe400027fe4ff */
[----:B0-----:R-:W-:-:S02]  /*6220*/  @P1 MOV R2, R30 ;  /* 0x0000001e00021202 */ /* 0x001fc40000000f00 */
[-C--:B------:R-:W-:Y:S02]  /*6230*/  @P1 MOV R3, R39.reuse ;  /* 0x0000002700031202 */ /* 0x080fe40000000f00 */
[----:B------:R-:W-:Y:S02]  /*6240*/  @P1 IADD3 R30, P3, PT, R30, 0x200, RZ ;  /* 0x000002001e1e1810 */ /* 0x000fe40007f7e0ff */
[----:B-1----:R-:W-:Y:S01]  /*6250*/  MOV R4, R28 ;  /* 0x0000001c00047202 */ /* 0x002fe20000000f00 */
[----:B------:R0:W-:Y:S01]  /*6260*/  @P1 STG.E desc[UR8][R2.64], R21 ;  /* 0x0000001502001986 */ /* 0x0001e2000c101908 */
[----:B------:R-:W-:Y:S02]  /*6270*/  @P1 IADD3.X R39, PT, PT, RZ, R39, RZ, P3, !PT ;  /* 0x00000027ff271210 */ /* 0x000fe40001ffe4ff */
[----:B------:R-:W-:Y:S01]  /*6280*/  MOV R5, R37 ;  /* 0x0000002500057202 */ /* 0x000fe20000000f00 */
[----:B------:R1:W-:Y:S01]  /*6290*/  @P1 STG.E desc[UR8][R6.64], R19 ;  /* 0x0000001306001986 */ /* 0x0003e2000c101908 */
[----:B0-----:R-:W-:Y:S01]  /*62a0*/  IMAD.MOV.U32 R2, RZ, RZ, R30 ;  /* 0x000000ffff027224 */ /* 0x001fe200078e001e */
[----:B------:R-:W-:Y:S01]  /*62b0*/  MOV R3, R39 ;  /* 0x0000002700037202 */ /* 0x000fe20000000f00 */
[----:B------:R-:W-:Y:S06]  /*62c0*/  @!P0 EXIT ;  /* 0x000000000000894d */ /* 0x000fec0003800000 */
[----:B------:R-:W-:Y:S04]  /*62d0*/  STG.E desc[UR8][R2.64], R15 ;  /* 0x0000000f02007986 */ /* 0x000fe8000c101908 */
[----:B------:R-:W-:Y:S01]  /*62e0*/  STG.E desc[UR8][R4.64], R11 ;  /* 0x0000000b04007986 */ /* 0x000fe2000c101908 */
[----:B------:R-:W-:Y:S05]  /*62f0*/  EXIT ;  /* 0x000000000000794d */ /* 0x000fea0003800000 */
.L_x_1339:
        /* <DEDUP_REMOVED lines=8> */
.L_x_1362:
[----:B------:R-:W-:Y:S05]  /*6380*/  BSYNC B1 ;  /* 0x0000000000017941 */ /* 0x000fea0003800000 */
.L_x_1361:
[----:B------:R-:W-:Y:S01]  /*6390*/  HFMA2 R132, -RZ, RZ, 0, 5.9604644775390625e-08 ;  /* 0x00000001ff847431 */ /* 0x000fe200000001ff */
[----:B------:R-:W-:Y:S01]  /*63a0*/  MOV R135, R124 ;  /* 0x0000007c00877202 */ /* 0x000fe20000000f00 */
[----:B------:R-:W-:Y:S01]  /*63b0*/  IMAD.MOV.U32 R137, RZ, RZ, 0x1f ;  /* 0x0000001fff897424 */ /* 0x000fe200078e00ff */
[----:B------:R-:W-:Y:S02]  /*63c0*/  MOV R126, 0xffffffff ;  /* 0xffffffff007e7802 */ /* 0x000fe40000000f00 */
[----:B------:R-:W-:-:S07]  /*63d0*/  MOV R92, R127 ;  /* 0x0000007f005c7202 */ /* 0x000fce0000000f00 */
[----:B------:R-:W-:Y:S05]  /*63e0*/  WARPSYNC.COLLECTIVE R126, `(.L_x_1363) ;  /* 0x000000007e087348 */ /* 0x000fea0003c00000 */
[----:B------:R0:W1:Y:S02]  /*63f0*/  SHFL.BFLY P0, R127, R135, R132, R137 ;  /* 0x0c000084877f7389 */ /* 0x0000640000000089 */
[----:B01----:R-:W-:Y:S05]  /*6400*/  ENDCOLLECTIVE ;  /* 0x000000000000791b */ /* 0x003fea0003800000 */
.L_x_1363:
[----:B------:R-:W-:Y:S01]  /*6410*/  FADD.FTZ R92, R92, R123 ;  /* 0x0000007b5c5c7221 */ /* 0x000fe20000010000 */
[----:B------:R-:W-:-:S04]  /*6420*/  HFMA2 R132, -RZ, RZ, 0, 1.1920928955078125e-07 ;  /* 0x00000002ff847431 */ /* 0x000fc800000001ff */
[----:B------:R-:W-:Y:S02]  /*6430*/  MOV R135, R92 ;  /* 0x0000005c00877202 */ /* 0x000fe40000000f00 */
[----:B------:R-:W-:-:S07]  /*6440*/  MOV R93, R127 ;  /* 0x0000007f005d7202 */ /* 0x000fce0000000f00 */
[----:B------:R-:W-:Y:S05]  /*6450*/  WARPSYNC.COLLECTIVE R126, `(.L_x_1364) ;  /* 0x000000007e087348 */ /* 0x000fea0003c00000 */
[----:B------:R0:W1:Y:S02]  /*6460*/  SHFL.BFLY P0, R127, R135, R132, R137 ;  /* 0x0c000084877f7389 */ /* 0x0000640000000089 */
[----:B01----:R-:W-:Y:S05]  /*6470*/  ENDCOLLECTIVE ;  /* 0x000000000000791b */ /* 0x003fea0003800000 */
.L_x_1364:
[----:B------:R-:W-:-:S05]  /*6480*/  FADD.FTZ R93, R93, R124 ;  /* 0x0000007c5d5d7221 */ /* 0x000fca0000010000 */
[----:B------:R-:W-:Y:S02]  /*6490*/  MOV R135, R93 ;  /* 0x0000005d00877202 */ /* 0x000fe40000000f00 */
[----:B------:R-:W-:-:S07]  /*64a0*/  MOV R95, R127 ;  /* 0x0000007f005f7202 */ /* 0x000fce0000000f00 */
[----:B------:R-:W-:Y:S05]  /*64b0*/  WARPSYNC.COLLECTIVE R126, `(.L_x_1365) ;  /* 0x000000007e087348 */ /* 0x000fea0003c00000 */
[----:B------:R0:W1:Y:S02]  /*64c0*/  SHFL.BFLY P0, R127, R135, R132, R137 ;  /* 0x0c000084877f7389 */ /* 0x0000640000000089 */
[----:B01----:R-:W-:Y:S05]  /*64d0*/  ENDCOLLECTIVE ;  /* 0x000000000000791b */ /* 0x003fea0003800000 */
.L_x_1365:
[----:B------:R-:W-:Y:S01]  /*64e0*/  FADD.FTZ R95, R92, R95 ;  /* 0x0000005f5c5f7221 */ /* 0x000fe20000010000 */
[----:B------:R-:W-:-:S04]  /*64f0*/  HFMA2 R132, -RZ, RZ, 0, 2.384185791015625e-07 ;  /* 0x00000004ff847431 */ /* 0x000fc800000001ff */
[----:B------:R-:W-:Y:S02]  /*6500*/  MOV R135, R95 ;  /* 0x0000005f00877202 */ /* 0x000fe40000000f00 */
[----:B------:R-:W-:-:S07]  /*6510*/  MOV R94, R127 ;  /* 0x0000007f005e7202 */ /* 0x000fce0000000f00 */
[----:B------:R-:W-:Y:S05]  /*6520*/  WARPSYNC.COLLECTIVE R126, `(.L_x_1366) ;  /* 0x000000007e087348 */ /* 0x000fea0003c00000 */
[----:B------:R0:W1:Y:S02]  /*6530*/  SHFL.BFLY P0, R127, R135, R132, R137 ;  /* 0x0c000084877f7389 */ /* 0x0000640000000089 */
[----:B01----:R-:W-:Y:S05]  /*6540*/  ENDCOLLECTIVE ;  /* 0x000000000000791b */ /* 0x003fea0003800000 */
.L_x_1366:
[----:B------:R-:W-:-:S04]  /*6550*/  FADD.FTZ R94, R93, R94 ;  /* 0x0000005e5d5e7221 */ /* 0x000fc80000010000 */
[----:B------:R-:W-:Y:S01]  /*6560*/  IMAD.MOV.U32 R135, RZ, RZ, R94 ;  /* 0x000000ffff877224 */ /* 0x000fe200078e005e */
[----:B------:R-:W-:-:S07]  /*6570*/  MOV R122, R127 ;  /* 0x0000007f007a7202 */ /* 0x000fce0000000f00 */
[----:B------:R-:W-:Y:S05]  /*6580*/  WARPSYNC.COLLECTIVE R126, `(.L_x_1367) ;  /* 0x000000007e087348 */ /* 0x000fea0003c00000 */
[----:B------:R0:W1:Y:S02]  /*6590*/  SHFL.BFLY P0, R127, R135, R132, R137 ;  /* 0x0c000084877f7389 */ /* 0x0000640000000089 */
[----:B01----:R-:W-:Y:S05]  /*65a0*/  ENDCOLLECTIVE ;  /* 0x000000000000791b */ /* 0x003fea0003800000 */
.L_x_1367:
[----:B------:R-:W-:Y:S01]  /*65b0*/  FADD.FTZ R122, R95, R122 ;  /* 0x0000007a5f7a7221 */ /* 0x000fe20000010000 */
[----:B------:R-:W-:-:S04]  /*65c0*/  HFMA2 R132, -RZ, RZ, 0, 4.76837158203125e-07 ;  /* 0x00000008ff847431 */ /* 0x000fc800000001ff */
[----:B------:R-:W-:Y:S02]  /*65d0*/  MOV R135, R122 ;  /* 0x0000007a00877202 */ /* 0x000fe40000000f00 */
[----:B------:R-:W-:-:S07]  /*65e0*/  MOV R125, R127 ;  /* 0x0000007f007d7202 */ /* 0x000fce0000000f00 */
[----:B------:R-:W-:Y:S05]  /*65f0*/  WARPSYNC.COLLECTIVE R126, `(.L_x_1368) ;  /* 0x000000007e087348 */ /* 0x000fea0003c00000 */
[----:B------:R0:W1:Y:S02]  /*6600*/  SHFL.BFLY P0, R127, R135, R132, R137 ;  /* 0x0c000084877f7389 */ /* 0x0000640000000089 */
[----:B01----:R-:W-:Y:S05]  /*6610*/  ENDCOLLECTIVE ;  /* 0x000000000000791b */ /* 0x003fea0003800000 */
.L_x_1368:
[----:B------:R-:W-:-:S05]  /*6620*/  FADD.FTZ R125, R94, R125 ;  /* 0x0000007d5e7d7221 */ /* 0x000fca0000010000 */
[----:B------:R-:W-:Y:S02]  /*6630*/  MOV R135, R125 ;  /* 0x0000007d00877202 */ /* 0x000fe40000000f00 */
[----:B------:R-:W-:-:S07]  /*6640*/  MOV R123, R127 ;  /* 0x0000007f007b7202 */ /* 0x000fce0000000f00 */
[----:B------:R-:W-:Y:S05]  /*6650*/  WARPSYNC.COLLECTIVE R126, `(.L_x_1369) ;  /* 0x000000007e087348 */ /* 0x000fea0003c00000 */
[----:B------:R0:W1:Y:S02]  /*6660*/  SHFL.BFLY P0, R127, R135, R132, R137 ;  /* 0x0c000084877f7389 */ /* 0x0000640000000089 */
[----:B01----:R-:W-:Y:S05]  /*6670*/  ENDCOLLECTIVE ;  /* 0x000000000000791b */ /* 0x003fea0003800000 */
.L_x_1369:
[----:B------:R-:W-:Y:S01]  /*6680*/  FADD.FTZ R123, R122, R123 ;  /* 0x0000007b7a7b7221 */ /* 0x000fe20000010000 */
[----:B------:R-:W-:-:S04]  /*6690*/  HFMA2 R132, -RZ, RZ, 0, 9.5367431640625e-07 ;  /* 0x00000010ff847431 */ /* 0x000fc800000001ff */
[----:B------:R-:W-:Y:S02]  /*66a0*/  MOV R135, R123 ;  /* 0x0000007b00877202 */ /* 0x000fe40000000f00 */
[----:B------:R-:W-:-:S07]  /*66b0*/  MOV R124, R127 ;  /* 0x0000007f007c7202 */ /* 0x000fce0000000f00 */
[----:B------:R-:W-:Y:S05]  /*66c0*/  WARPSYNC.COLLECTIVE R126, `(.L_x_1370) ;  /* 0x000000007e087348 */ /* 0x000fea0003c00000 */
[----:B------:R0:W1:Y:S02]  /*66d0*/  SHFL.BFLY P0, R127, R135, R132, R137 ;  /* 0x0c000084877f7389 */ /* 0x0000640000000089 */
[----:B01----:R-:W-:Y:S05]  /*66e0*/  ENDCOLLECTIVE ;  /* 0x000000000000791b */ /* 0x003fea0003800000 */
.L_x_1370:
[----:B------:R-:W-:-:S05]  /*66f0*/  FADD.FTZ R124, R125, R124 ;  /* 0x0000007c7d7c7221 */ /* 0x000fca0000010000 */
[----:B------:R-:W-:Y:S02]  /*6700*/  MOV R135, R124 ;  /* 0x0000007c00877202 */ /* 0x000fe40000000f00 */
[----:B------:R-:W-:-:S07]  /*6710*/  MOV R92, R127 ;  /* 0x0000007f005c7202 */ /* 0x000fce0000000f00 */
[----:B------:R-:W-:Y:S05]  /*6720*/  WARPSYNC.COLLECTIVE R126, `(.L_x_1371) ;  /* 0x000000007e087348 */ /* 0x000fea0003c00000 */
[----:B------:R0:W1:Y:S02]  /*6730*/  SHFL.BFLY P0, R127, R135, R132, R137 ;  /* 0x0c000084877f7389 */ /* 0x0000640000000089 */
[----:B01----:R-:W-:Y:S05]  /*6740*/  ENDCOLLECTIVE ;  /* 0x000000000000791b */ /* 0x003fea0003800000 */
.L_x_1371:
[----:B------:R-:W-:Y:S01]  /*6750*/  MOV R93, R127 ;  /* 0x0000007f005d7202 */ /* 0x000fe20000000f00 */
[----:B------:R-:W-:Y:S06]  /*6760*/  BRA `(.L_x_1372) ;  /* 0xffffffac001c7947 */ /* 0x000fec000383ffff */
.L_x_1373:
        /* <DEDUP_REMOVED lines=9> */
.L_x_3930:


//--------------------- .text._ZN10layer_norm22ln_bwd_finalize_kernelINS_22Kernel_traits_finalizeILj512E13__nv_bfloat16S2_fS2_fjLb0ELj1024ELj4ENS_18Kernel_traits_baseILj512ES2_S2_fS2_fjLj1024EEEEELb0ELb1EEEvNS_9BwdParamsE --------------------------
	.section	.text._ZN10layer_norm22ln_bwd_finalize_kernelINS_22Kernel_traits_finalizeILj512E13__nv_bfloat16S2_fS2_fjLb0ELj1024ELj4ENS_18Kernel_traits_baseILj512ES2_S2_fS2_fjLj1024EEEEELb0ELb1EEEvNS_9BwdParamsE,"ax",@progbits
	.align	128
        .global         _ZN10layer_norm22ln_bwd_finalize_kernelINS_22Kernel_traits_finalizeILj512E13__nv_bfloat16S2_fS2_fjLb0ELj1024ELj4ENS_18Kernel_traits_baseILj512ES2_S2_fS2_fjLj1024EEEEELb0ELb1EEEvNS_9BwdParamsE
        .type           _ZN10layer_norm22ln_bwd_finalize_kernelINS_22Kernel_traits_finalizeILj512E13__nv_bfloat16S2_fS2_fjLb0ELj1024ELj4ENS_18Kernel_traits_baseILj512ES2_S2_fS2_fjLj1024EEEEELb0ELb1EEEvNS_9BwdParamsE,@function
        .size           _ZN10layer_norm22ln_bwd_finalize_kernelINS_22Kernel_traits_finalizeILj512E13__nv_bfloat16S2_fS2_fjLb0ELj1024ELj4ENS_18Kernel_traits_baseILj512ES2_S2_fS2_fjLj1024EEEEELb0ELb1EEEvNS_9BwdParamsE,(.L_x_3931 - _ZN10layer_norm22ln_bwd_finalize_kernelINS_22Kernel_traits_finalizeILj512E13__nv_bfloat16S2_fS2_fjLb0ELj1024ELj4ENS_18Kernel_traits_baseILj512ES2_S2_fS2_fjLj1024EEEEELb0ELb1EEEvNS_9BwdParamsE)
        .other          _ZN10layer_norm22ln_bwd_finalize_kernelINS_22Kernel_traits_finalizeILj512E13__nv_bfloat16S2_fS2_fjLb0ELj1024ELj4ENS_18Kernel_traits_baseILj512ES2_S2_fS2_fjLj1024EEEEELb0ELb1EEEvNS_9BwdParamsE,@"STO_CUDA_ENTRY STV_DEFAULT"
_ZN10layer_norm22ln_bwd_finalize_kernelINS_22Kernel_traits_finalizeILj512E13__nv_bfloat16S2_fS2_fjLb0ELj1024ELj4ENS_18Kernel_traits_baseILj512ES2_S2_fS2_fjLj1024EEEEELb0ELb1EEEvNS_9BwdParamsE:
.text._ZN10layer_norm22ln_bwd_finalize_kernelINS_22Kernel_traits_finalizeILj512E13__nv_bfloat16S2_fS2_fjLb0ELj1024ELj4ENS_18Kernel_traits_baseILj512ES2_S2_fS2_fjLj1024EEEEELb0ELb1EEEvNS_9BwdParamsE:
        /* <DEDUP_REMOVED lines=77> */
.L_x_1378:
        /* <DEDUP_REMOVED lines=118> */
.L_x_1377:
[----:B------:R-:W-:Y:S05]  /*0c30*/  BSYNC.RECONVERGENT B1 ;  /* 0x0000000000017941 */ /* 0x000fea0003800200 */
.L_x_1376:
        /* <DEDUP_REMOVED lines=69> */
.L_x_1380:
[----:B------:R-:W-:Y:S05]  /*1090*/  BSYNC.RECONVERGENT B1 ;  /* 0x0000000000017941 */ /* 0x000fea0003800200 */
.L_x_1379:
        /* <DEDUP_REMOVED lines=38> */
.L_x_1382:
[----:B------:R-:W-:Y:S05]  /*1300*/  BSYNC.RECONVERGENT B1 ;  /* 0x0000000000017941 */ /* 0x000fea0003800200 */
.L_x_1381:
[----:B------:R-:W-:Y:S05]  /*1310*/  @!P1 BRA `(.L_x_1375) ;  /* 0x0000000000409947 */ /* 0x000fea0003800000 */
[----:B------:R-:W0:Y:S01]  /*1320*/  LDC R12, c[0x0][0x388] ;  /* 0x0000e200ff0c7b82 */ /* 0x000e220000000800 */
[----:B------:R-:W-:-:S07]  /*1330*/  IADD3 R0, PT, PT, -R0, RZ, RZ ;  /* 0x000000ff00007210 */ /* 0x000fce0007ffe1ff */
[----:B------:R-:W1:Y:S08]  /*1340*/  LDC.64 R8, c[0x0][0x440] ;  /* 0x00011000ff087b82 */ /* 0x000e700000000a00 */
[----:B------:R-:W2:Y:S01]  /*1350*/  LDC.64 R10, c[0x0][0x448] ;  /* 0x00011200ff0a7b82 */ /* 0x000ea20000000a00 */
[----:B0-----:R-:W-:-:S05]  /*1360*/  IMAD R2, R2, R12, R5 ;  /* 0x0000000c02027224 */ /* 0x001fca00078e0205 */
[----:B------:R-:W-:-:S07]  /*1370*/  IADD3 R13, PT, PT, R57, R2, RZ ;  /* 0x00000002390d7210 */ /* 0x000fce0007ffe0ff */
.L_x_1383:
        /* <DEDUP_REMOVED lines=10> */
.L_x_1375:
[----:B------:R-:W-:Y:S05]  /*1420*/  BSYNC.RECONVERGENT B0 ;  /* 0x0000000000007941 */ /* 0x000fea0003800200 */
.L_x_1374:
        /* <DEDUP_REMOVED lines=59> */
.L_x_1384:
        /* <DEDUP_REMOVED lines=10> */
.L_x_3931:


//--------------------- .text._ZN10layer_norm40ln_parallel_residual_bwd_finalize_kernelINS_22Kernel_traits_finalizeILj512E13__nv_bfloat16S2_fS2_fjLb0ELj1024ELj4ENS_18Kernel_traits_baseILj512ES2_S2_fS2_fjLj1024EEEEELb1EEEvNS_9BwdParamsE --------------------------
	.section	.text._ZN10layer_norm40ln_parallel_residual_bwd_finalize_kernelINS_22Kernel_traits_finalizeILj512E13__nv_bfloat16S2_fS2_fjLb0ELj1024ELj4ENS_18Kernel_traits_baseILj512ES2_S2_fS2_fjLj1024EEEEELb1EEEvNS_9BwdParamsE,"ax",@progbits
	.align	128
        .global         _ZN10layer_norm40ln_parallel_residual_bwd_finalize_kernelINS_22Kernel_traits_finalizeILj512E13__nv_bfloat16S2_fS2_fjLb0ELj1024ELj4ENS_18Kernel_traits_baseILj512ES2_S2_fS2_fjLj1024EEEEELb1EEEvNS_9BwdParamsE
        .type           _ZN10layer_norm40ln_parallel_residual_bwd_finalize_kernelINS_22Kernel_traits_finalizeILj512E13__nv_bfloat16S2_fS2_fjLb0ELj1024ELj4ENS_18Kernel_traits_baseILj512ES2_S2_fS2_fjLj1024EEEEELb1EEEvNS_9BwdParamsE,@function
        .size           _ZN10layer_norm40ln_parallel_residual_bwd_finalize_kernelINS_22Kernel_traits_finalizeILj512E13__nv_bfloat16S2_fS2_fjLb0ELj1024ELj4ENS_18Kernel_traits_baseILj512ES2_S2_fS2_fjLj1024EEEEELb1EEEvNS_9BwdParamsE,(.L_x_3932 - _ZN10layer_norm40ln_parallel_residual_bwd_finalize_kernelINS_22Kernel_traits_finalizeILj512E13__nv_bfloat16S2_fS2_fjLb0ELj1024ELj4ENS_18Kernel_traits_baseILj512ES2_S2_fS2_fjLj1024EEEEELb1EEEvNS_9BwdParamsE)
        .other          _ZN10layer_norm40ln_parallel_residual_bwd_finalize_kernelINS_22Kernel_traits_finalizeILj512E13__nv_bfloat16S2_fS2_fjLb0ELj1024ELj4ENS_18Kernel_traits_baseILj512ES2_S2_fS2_fjLj1024EEEEELb1EEEvNS_9BwdParamsE,@"STO_CUDA_ENTRY STV_DEFAULT"
_ZN10layer_norm40ln_parallel_residual_bwd_finalize_kernelINS_22Kernel_traits_finalizeILj512E13__nv_bfloat16S2_fS2_fjLb0ELj1024ELj4ENS_18Kernel_traits_baseILj512ES2_S2_fS2_fjLj1024EEEEELb1EEEvNS_9BwdParamsE:
.text._ZN10layer_norm40ln_parallel_residual_bwd_finalize_kernelINS_22Kernel_traits_finalizeILj512E13__nv_bfloat16S2_fS2_fjLb0ELj1024ELj4ENS_18Kernel_traits_baseILj512ES2_S2_fS2_fjLj1024EEEEELb1EEEvNS_9BwdParamsE:
        /* <DEDUP_REMOVED lines=57> */
.L_x_1389:
        /* <DEDUP_REMOVED lines=112> */
.L_x_1388:
[----:B------:R-:W-:Y:S05]  /*0a90*/  BSYNC.RECONVERGENT B1 ;  /* 0x0000000000017941 */ /* 0x000fea0003800200 */
.L_x_1387:
        /* <DEDUP_REMOVED lines=67> */
.L_x_1391:
[----:B------:R-:W-:Y:S05]  /*0ed0*/  BSYNC.RECONVERGENT B1 ;  /* 0x0000000000017941 */ /* 0x000fea0003800200 */
.L_x_1390:
        /* <DEDUP_REMOVED lines=37> */
.L_x_1393:
[----:B------:R-:W-:Y:S05]  /*1130*/  BSYNC.RECONVERGENT B1 ;  /* 0x0000000000017941 */ /* 0x000fea0003800200 */
.L_x_1392:
        /* <DEDUP_REMOVED lines=19> */
.L_x_1386:
[----:B------:R-:W-:Y:S05]  /*1270*/  BSYNC.RECONVERGENT B0 ;  /* 0x0000000000007941 */ /* 0x000fea0003800200 */
.L_x_1385:
        /* <DEDUP_REMOVED lines=93> */
.L_x_1394:
        /* <DEDUP_REMOVED lines=11> */
.L_x_3932:


//--------------------- .text._ZN10layer_norm31ln_parallel_residual_bwd_kernelINS_13Kernel_traitsI13__nv_bfloat16S2_fS2_fjLj512ELj1ELj4ELj1ELj16ENS_18Kernel_traits_baseILj512ES2_S2_fS2_fjLj128EEEEELb1ELb1ELb1EEEvNS_9BwdParamsE --------------------------
	.section	.text._ZN10layer_norm31ln_parallel_residual_bwd_kernelINS_13Kernel_traitsI13__nv_bfloat16S2_fS2_fjLj512ELj1ELj4ELj1ELj16ENS_18Kernel_traits_baseILj512ES2_S2_fS2_fjLj128EEEEELb1ELb1ELb1EEEvNS_9BwdParamsE,"ax",@progbits
	.align	128
        .global         _ZN10layer_norm31ln_parallel_residual_bwd_kernelINS_13Kernel_traitsI13__nv_bfloat16S2_fS2_fjLj512ELj1ELj4ELj1ELj16ENS_18Kernel_traits_baseILj512ES2_S2_fS2_fjLj128EEEEELb1ELb1ELb1EEEvNS_9BwdParamsE
        .type           _ZN10layer_norm31ln_parallel_residual_bwd_kernelINS_13Kernel_traitsI13__nv_bfloat16S2_fS2_fjLj512ELj1ELj4ELj1ELj16ENS_18Kernel_traits_baseILj512ES2_S2_fS2_fjLj128EEEEELb1ELb1ELb1EEEvNS_9BwdParamsE,@function
        .size           _ZN10layer_norm31ln_parallel_residual_bwd_kernelINS_13Kernel_traitsI13__nv_bfloat16S2_fS2_fjLj512ELj1ELj4ELj1ELj16ENS_18Kernel_traits_baseILj512ES2_S2_fS2_fjLj128EEEEELb1ELb1ELb1EEEvNS_9BwdParamsE,(.L_x_3933 - _ZN10layer_norm31ln_parallel_residual_bwd_kernelINS_13Kernel_traitsI13__nv_bfloat16S2_fS2_fjLj512ELj1ELj4ELj1ELj16ENS_18Kernel_traits_baseILj512ES2_S2_fS2_fjLj128EEEEELb1ELb1ELb1EEEvNS_9BwdParamsE)
        .other          _ZN10layer_norm31ln_parallel_residual_bwd_kernelINS_13Kernel_traitsI13__nv_bfloat16S2_fS2_fjLj512ELj1ELj4ELj1ELj16ENS_18Kernel_traits_baseILj512ES2_S2_fS2_fjLj128EEEEELb1ELb1ELb1EEEvNS_9BwdParamsE,@"STO_CUDA_ENTRY STV_DEFAULT"
_ZN10layer_norm31ln_parallel_residual_bwd_kernelINS_13Kernel_traitsI13__nv_bfloat16S2_fS2_fjLj512ELj1ELj4ELj1ELj16ENS_18Kernel_traits_baseILj512ES2_S2_fS2_fjLj128EEEEELb1ELb1ELb1EEEvNS_9BwdParamsE:
.text._ZN10layer_norm31ln_parallel_residual_bwd_kernelINS_13Kernel_traitsI13__nv_bfloat16S2_fS2_fjLj512ELj1ELj4ELj1ELj16ENS_18Kernel_traits_baseILj512ES2_S2_fS2_fjLj128EEEEELb1ELb1ELb1EEEvNS_9BwdParamsE:
        /* <DEDUP_REMOVED lines=19> */
[----:B------:R-:W2:Y:S01]  /*0130*/  LDCU.U8 UR15, c[0x0][0x410] ;  /* 0x00008200ff0f77ac */ /* 0x000ea20008000000 */
[----:B------:R-:W-:Y:S02]  /*0140*/  CS2R R16, SRZ ;  /* 0x0000000000107805 */ /* 0x000fe4000001ff00 */
[----:B------:R-:W-:-:S02]  /*0150*/  CS2R R14, SRZ ;  /* 0x00000000000e7805 */ /* 0x000fc4000001ff00 */
[----:B------:R-:W-:Y:S01]  /*0160*/  CS2R R12, SRZ ;  /* 0x00000000000c7805 */ /* 0x000fe2000001ff00 */
[----:B------:R-:W3:Y:S01]  /*0170*/  LDCU UR14, c[0x0][0x400] ;  /* 0x00008000ff0e77ac */ /* 0x000ee20008000800 */
        /* <DEDUP_REMOVED lines=11> */
[----:B------:R-:W1:Y:S04]  /*0230*/  LDCU.64 UR4, c[0x0][0x438] ;  /* 0x00008700ff0477ac */ /* 0x000e680008000a00 */
[----:B0-----:R-:W-:-:S05]  /*0240*/  IMAD.WIDE.U32 R2, R122, 0x10, R2 ;  /* 0x000000107a027825 */ /* 0x001fca00078e0002 */
[----:B------:R-:W2:Y:S04]  /*0250*/  LDG.E.128 R8, desc[UR10][R2.64] ;  /* 0x0000000a02087981 */ /* 0x000ea8000c1e1d00 */
[----:B------:R-:W3:Y:S01]  /*0260*/  LDG.E.128 R4, desc[UR10][R2.64+0x200] ;  /* 0x0002000a02047981 */ /* 0x000ee2000c1e1d00 */
[----:B-1----:R-:W-:Y:S01]  /*0270*/  UISETP.NE.U32.AND UP0, UPT, UR4, URZ, UPT ;  /* 0x000000ff0400728c */ /* 0x002fe2000bf05070 */
[----:B------:R-:W-:Y:S01]  /*0280*/  HFMA2 R112, -RZ, RZ, 0, 0 ;  /* 0x00000000ff707431 */ /* 0x000fe200000001ff */
[----:B------:R-:W0:Y:S01]  /*0290*/  LDCU.U8 UR4, c[0x0][0x410] ;  /* 0x00008200ff0477ac */ /* 0x000e220008000000 */
[----:B------:R-:W-:Y:S01]  /*02a0*/  BSSY B1, `(.L_x_1397) ;  /* 0x0000543000017945 */ /* 0x000fe20003800000 */
[----:B------:R-:W-:Y:S02]  /*02b0*/  CS2R R110, SRZ ;  /* 0x00000000006e7805 */ /* 0x000fe4000001ff00 */
        /* <DEDUP_REMOVED lines=15> */
[----:B0-----:R-:W-:Y:S01]  /*03b0*/  UISETP.NE.AND UP1, UPT, UR4, URZ, UPT ;  /* 0x000000ff0400728c */ /* 0x001fe2000bf25270 */
[----:B------:R-:W-:-:S02]  /*03c0*/  MOV R81, RZ ;  /* 0x000000ff00517202 */ /* 0x000fc40000000f00 */
        /* <DEDUP_REMOVED lines=9> */
[----:B------:R-:W-:Y:S02]  /*0460*/  PRMT R72, R7, 0x7632, R72 ;  /* 0x0000763207487816 */ /* 0x000fe40000000048 */
        /* <DEDUP_REMOVED lines=16> */
.L_x_1415:
        /* <DEDUP_REMOVED lines=11> */
[--C-:B-1----:R-:W-:Y:S01]  /*0620*/  IMAD.WIDE.U32 R62, R123, 0x20, R40.reuse ;  /* 0x000000207b3e7825 */ /* 0x102fe200078e0028 */
[----:B------:R-:W0:Y:S03]  /*0630*/  @P0 LDC.64 R60, c[0x0][0x438] ;  /* 0x00010e00ff3c0b82 */ /* 0x000e260000000a00 */
[----:B------:R-:W-:Y:S01]  /*0640*/  IMAD.WIDE.U32 R64, R73, 0x20, R40 ;  /* 0x0000002049407825 */ /* 0x000fe200078e0028 */
[----:B------:R-:W4:Y:S03]  /*0650*/  LDG.E.128 R32, desc[UR10][R62.64] ;  /* 0x0000000a3e207981 */ /* 0x000f26000c1e1d00 */
[----:B--2---:R-:W-:Y:S01]  /*0660*/  IMAD.WIDE.U32 R36, R123, 0x10, R52 ;  /* 0x000000107b247825 */ /* 0x004fe200078e0034 */
[----:B------:R1:W2:Y:S04]  /*0670*/  LDG.E.128 R40, desc[UR10][R62.64+0x10] ;  /* 0x0000100a3e287981 */ /* 0x0002a8000c1e1d00 */
[----:B------:R-:W2:Y:S01]  /*0680*/  LDG.E.128 R44, desc[UR10][R64.64] ;  /* 0x0000000a402c7981 */ /* 0x000ea2000c1e1d00 */
[----:B---3--:R-:W-:-:S03]  /*0690*/  IMAD.WIDE R124, R113, 0x4, R58 ;  /* 0x00000004717c7825 */ /* 0x008fc600078e023a */
[----:B------:R-:W3:Y:S01]  /*06a0*/  LDG.E.128 R36, desc[UR10][R36.64] ;  /* 0x0000000a24247981 */ /* 0x000ee2000c1e1d00 */
[----:B------:R-:W1:Y:S01]  /*06b0*/  LDC.64 R58, c[0x0][0x438] ;  /* 0x00010e00ff3a7b82 */ /* 0x000e620000000a00 */
[----:B------:R-:W-:Y:S02]  /*06c0*/  IMAD.WIDE.U32 R52, R73, 0x10, R52 ;  /* 0x0000001049347825 */ /* 0x000fe400078e0034 */
[----:B------:R1:W3:Y:S04]  /*06d0*/  LDG.E.128 R48, desc[UR10][R64.64+0x10] ;  /* 0x0000100a40307981 */ /* 0x0002e8000c1e1d00 */
[----:B------:R-:W3:Y:S04]  /*06e0*/  LDG.E R124, desc[UR10][R124.64] ;  /* 0x0000000a7c7c7981 */ /* 0x000ee8000c1e1900 */
[----:B------:R-:W3:Y:S01]  /*06f0*/  LDG.E.128 R52, desc[UR10][R52.64] ;  /* 0x0000000a34347981 */ /* 0x000ee2000c1e1d00 */
[----:B0-----:R-:W-:-:S02]  /*0700*/  @P0 IMAD.WIDE.U32 R70, R123, 0x20, R60 ;  /* 0x000000207b460825 */ /* 0x001fc400078e003c */
[----:B------:R-:W0:Y:S01]  /*0710*/  LDC.64 R60, c[0x0][0x3b0] ;  /* 0x0000ec00ff3c7b82 */ /* 0x000e220000000a00 */
[----:B------:R-:W-:Y:S02]  /*0720*/  ISETP.NE.U32.AND P1, PT, RZ, UR12, PT ;  /* 0x0000000cff007c0c */ /* 0x000fe4000bf25070 */
[----:B------:R-:W5:Y:S04]  /*0730*/  @P0 LDG.E.128 R4, desc[UR10][R70.64] ;  /* 0x0000000a46040981 */ /* 0x000f68000c1e1d00 */
[----:B------:R-:W5:Y:S01]  /*0740*/  @P0 LDG.E.128 R8, desc[UR10][R70.64+0x10] ;  /* 0x0000100a46080981 */ /* 0x000f62000c1e1d00 */
[----:B0-----:R-:W-:-:S04]  /*0750*/  IMAD.WIDE.U32 R68, R123, 0x8, R60 ;  /* 0x000000087b447825 */ /* 0x001fc800078e003c */
[----:B------:R-:W-:Y:S02]  /*0760*/  IMAD.WIDE.U32 R60, R73, 0x8, R60 ;  /* 0x00000008493c7825 */ /* 0x000fe400078e003c */
[----:B------:R-:W5:Y:S04]  /*0770*/  LDG.E.64 R68, desc[UR10][R68.64] ;  /* 0x0000000a44447981 */ /* 0x000f68000c1e1b00 */
[----:B------:R-:W5:Y:S01]  /*0780*/  LDG.E.64 R60, desc[UR10][R60.64] ;  /* 0x0000000a3c3c7981 */ /* 0x000f62000c1e1b00 */
[----:B------:R-:W-:Y:S02]  /*0790*/  ISETP.NE.AND.EX P1, PT, RZ, UR13, PT, P1 ;  /* 0x0000000dff007c0c */ /* 0x000fe4000bf25310 */
[----:B-1----:R-:W-:-:S04]  /*07a0*/  ISETP.NE.U32.AND P2, PT, R58, RZ, PT ;  /* 0x000000ff3a00720c */ /* 0x002fc80003f45070 */
[----:B------:R-:W-:-:S07]  /*07b0*/  ISETP.NE.AND.EX P0, PT, R59, RZ, PT, P2 ;  /* 0x000000ff3b00720c */ /* 0x000fce0003f05320 */
[----:B------:R-:W0:Y:S08]  /*07c0*/  @P1 LDC.64 R66, c[0x0][0x3b8] ;  /* 0x0000ee00ff421b82 */ /* 0x000e300000000a00 */
[----:B------:R-:W1:Y:S08]  /*07d0*/  @P1 LDC.64 R62, c[0x0][0x3b8] ;  /* 0x0000ee00ff3e1b82 */ /* 0x000e700000000a00 */
[----:B------:R-:W1:Y:S01]  /*07e0*/  @P0 LDC.64 R64, c[0x0][0x438] ;  /* 0x00010e00ff400b82 */ /* 0x000e620000000a00 */
[----:B0-----:R-:W-:-:S05]  /*07f0*/  @P1 IMAD.WIDE.U32 R66, R123, 0x8, R66 ;  /* 0x000000087b421825 */ /* 0x001fca00078e0042 */
[----:B------:R0:W5:Y:S01]  /*0800*/  @P1 LDG.E.64 R2, desc[UR10][R66.64] ;  /* 0x0000000a42021981 */ /* 0x000162000c1e1b00 */
[----:B-1----:R-:W-:-:S05]  /*0810*/  @P1 IMAD.WIDE.U32 R62, R73, 0x8, R62 ;  /* 0x00000008493e1825 */ /* 0x002fca00078e003e */
[----:B------:R1:W5:Y:S01]  /*0820*/  @P1 LDG.E.64 R56, desc[UR10][R62.64] ;  /* 0x0000000a3e381981 */ /* 0x000362000c1e1b00 */
[----:B------:R-:W-:-:S05]  /*0830*/  @P0 IMAD.WIDE.U32 R64, R73, 0x20, R64 ;  /* 0x0000002049400825 */ /* 0x000fca00078e0040 */
[----:B------:R-:W5:Y:S04]  /*0840*/  @P0 LDG.E.128 R12, desc[UR10][R64.64] ;  /* 0x0000000a400c0981 */ /* 0x000f68000c1e1d00 */
[----:B------:R1:W5:Y:S01]  /*0850*/  @P0 LDG.E.128 R16, desc[UR10][R64.64+0x10] ;  /* 0x0000100a40100981 */ /* 0x000362000c1e1d00 */
[----:B------:R-:W-:Y:S01]  /*0860*/  UISETP.NE.AND UP0, UPT, UR15, URZ, UPT ;  /* 0x000000ff0f00728c */ /* 0x000fe2000bf05270 */
[----:B------:R-:W-:Y:S01]  /*0870*/  ISETP.NE.U32.AND P2, PT, RZ, UR12, PT ;  /* 0x0000000cff007c0c */ /* 0x000fe2000bf45070 */
[----:B------:R-:W-:-:S03]  /*0880*/  UMOV UR4, 0xffffffff ;  /* 0xffffffff00047882 */ /* 0x000fc60000000000 */
[----:B------:R-:W-:Y:S02]  /*0890*/  ISETP.NE.AND.EX P2, PT, RZ, UR13, PT, P2 ;  /* 0x0000000dff007c0c */ /* 0x000fe4000bf45320 */
[----:B----4-:R-:W-:-:S05]  /*08a0*/  FSEL R0, R0, RZ, !P4 ;  /* 0x000000ff00007208 */ /* 0x010fca0006000000 */
[C---:B0-----:R-:W-:Y:S01]  /*08b0*/  FADD.FTZ R67, -R0.reuse, R34 ;  /* 0x0000002200437221 */ /* 0x041fe20000010100 */
[C---:B------:R-:W-:Y:S01]  /*08c0*/  FADD.FTZ R71, -R0.reuse, R32 ;  /* 0x0000002000477221 */ /* 0x040fe20000010100 */
[C---:B------:R-:W-:Y:S01]  /*08d0*/  FADD.FTZ R33, -R0.reuse, R33 ;  /* 0x0000002100217221 */ /* 0x040fe20000010100 */
[C---:B------:R-:W-:Y:S01]  /*08e0*/  FADD.FTZ R35, -R0.reuse, R35 ;  /* 0x0000002300237221 */ /* 0x040fe20000010100 */
[C---:B--2---:R-:W-:Y:S01]  /*08f0*/  FADD.FTZ R125, -R0.reuse, R40 ;  /* 0x00000028007d7221 */ /* 0x044fe20000010100 */
[C---:B------:R-:W-:Y:S01]  /*0900*/  FADD.FTZ R127, -R0.reuse, R41 ;  /* 0x00000029007f7221 */ /* 0x040fe20000010100 */
[C---:B------:R-:W-:Y:S01]  /*0910*/  FADD.FTZ R41, -R0.reuse, R42 ;  /* 0x0000002a00297221 */ /* 0x040fe20000010100 */
[C---:B------:R-:W-:Y:S01]  /*0920*/  FADD.FTZ R129, -R0.reuse, R43 ;  /* 0x0000002b00817221 */ /* 0x040fe20000010100 */
[C---:B------:R-:W-:Y:S01]  /*0930*/  FADD.FTZ R131, -R0.reuse, R44 ;  /* 0x0000002c00837221 */ /* 0x040fe20000010100 */
[----:B------:R-:W-:Y:S01]  /*0940*/  FADD.FTZ R133, -R0, R45 ;  /* 0x0000002d00857221 */ /* 0x000fe20000010100 */
[----:B---3--:R-:W-:-:S02]  /*0950*/  PRMT R34, R36, 0x7632, R34 ;  /* 0x0000763224227816 */ /* 0x008fc40000000022 */
[----:B------:R-:W-:Y:S01]  /*0960*/  SHF.L.U32 R36, R36, 0x10, RZ ;  /* 0x0000001024247819 */ /* 0x000fe200000006ff */
[C---:B------:R-:W-:Y:S01]  /*0970*/  FADD.FTZ R135, -R0.reuse, R46 ;  /* 0x0000002e00877221 */ /* 0x040fe20000010100 */
[C---:B------:R-:W-:Y:S01]  /*0980*/  FADD.FTZ R137, -R0.reuse, R47 ;  /* 0x0000002f00897221 */ /* 0x040fe20000010100 */
[C---:B------:R-:W-:Y:S01]  /*0990*/  FADD.FTZ R139, -R0.reuse, R48 ;  /* 0x00000030008b7221 */ /* 0x040fe20000010100 */
[C---:B------:R-:W-:Y:S01]  /*09a0*/  FADD.FTZ R49, -R0.reuse, R49 ;  /* 0x0000003100317221 */ /* 0x040fe20000010100 */
[C---:B------:R-:W-:Y:S01]  /*09b0*/  FADD.FTZ R141, -R0.reuse, R50 ;  /* 0x00000032008d7221 */ /* 0x040fe20000010100 */
[----:B------:R-:W-:Y:S01]  /*09c0*/  FADD.FTZ R51, -R0, R51 ;  /* 0x0000003300337221 */ /* 0x000fe20000010100 */
[----:B------:R-:W-:Y:S01]  /*09d0*/  FMUL.FTZ R0, R124, R71 ;  /* 0x000000477c007220 */ /* 0x000fe20000410000 */
[C---:B-1----:R-:W-:Y:S02]  /*09e0*/  PRMT R62, R37.reuse, 0x7632, R62 ;  /* 0x00007632253e7816 */ /* 0x042fe4000000003e */
[----:B------:R-:W-:Y:S01]  /*09f0*/  SHF.L.U32 R65, R37, 0x10, RZ ;  /* 0x0000001025417819 */ /* 0x000fe200000006ff */
[----:B------:R-:W-:Y:S01]  /*0a00*/  FMUL.FTZ R37, R121, R36 ;  /* 0x0000002479257220 */ /* 0x000fe20000410000 */
[----:B------:R-:W-:-:S02]  /*0a10*/  SHF.L.U32 R70, R38, 0x10, RZ ;  /* 0x0000001026467819 */ /* 0x000fc400000006ff */
[----:B------:R-:W-:Y:S01]  /*0a20*/  SHF.L.U32 R45, R34, 0x10, RZ ;  /* 0x00000010222d7819 */ /* 0x000fe200000006ff */
[----:B------:R-:W-:Y:S01]  /*0a30*/  FMUL.FTZ R34, R124, R125 ;  /* 0x0000007d7c227220 */ /* 0x000fe20000410000 */
[----:B------:R-:W-:Y:S01]  /*0a40*/  FADD.FTZ R97, R36, R97 ;  /* 0x0000006124617221 */ /* 0x000fe20000010000 */
[----:B------:R-:W-:Y:S01]  /*0a50*/  FFMA.FTZ R81, R0, R36, R81 ;  /* 0x0000002400517223 */ /* 0x000fe20000010051 */
[----:B------:R-:W-:Y:S01]  /*0a60*/  PRMT R66, R38, 0x7632, R66 ;  /* 0x0000763226427816 */ /* 0x000fe20000000042 */
[----:B------:R-:W-:Y:S01]  /*0a70*/  FMUL.FTZ R36, R124, R41 ;  /* 0x000000297c247220 */ /* 0x000fe20000410000 */
[C---:B------:R-:W-:Y:S01]  /*0a80*/  PRMT R134, R53.reuse, 0x7632, R134 ;  /* 0x0000763235867816 */ /* 0x040fe20000000086 */
[----:B------:R-:W-:Y:S01]  /*0a90*/  FADD.FTZ R101, R70, R101 ;  /* 0x0000006546657221 */ /* 0x000fe20000010000 */
[----:B------:R-:W-:Y:S01]  /*0aa0*/  SHF.L.U32 R63, R53, 0x10, RZ ;  /* 0x00000010353f7819 */ /* 0x000fe200000006ff */
[-C--:B------:R-:W-:Y:S01]  /*0ab0*/  FFMA.FTZ R85, R34, R70.reuse, R85 ;  /* 0x0000004622557223 */ /* 0x080fe20000010055 */
[----:B------:R-:W-:Y:S01]  /*0ac0*/  FMUL.FTZ R41, R119, R70 ;  /* 0x0000004677297220 */ /* 0x000fe20000410000 */
[----:B------:R-:W-:Y:S01]  /*0ad0*/  FMUL.FTZ R40, R80, R45 ;  /* 0x0000002d50287220 */ /* 0x000fe20000410000 */
[----:B------:R-:W-:Y:S01]  /*0ae0*/  FADD.FTZ R53, RZ, R37 ;  /* 0x00000025ff357221 */ /* 0x000fe20000010000 */
[----:B------:R-:W-:Y:S01]  /*0af0*/  FMUL.FTZ R33, R124, R33 ;  /* 0x000000217c217220 */ /* 0x000fe20000410000 */
[----:B------:R-:W-:Y:S01]  /*0b00*/  FFMA.FTZ R70, R0, R37, RZ ;  /* 0x0000002500467223 */ /* 0x000fe200000100ff */
[----:B------:R-:W-:-:S02]  /*0b10*/  PRMT R126, R39, 0x7632, R126 ;  /* 0x00007632277e7816 */ /* 0x000fc4000000007e */
[----:B------:R-:W-:Y:S01]  /*0b20*/  SHF.L.U32 R128, R39, 0x10, RZ ;  /* 0x0000001027807819 */ /* 0x000fe200000006ff */
[----:B------:R-:W-:Y:S01]  /*0b30*/  FMUL.FTZ R39, R120, R65 ;  /* 0x0000004178277220 */ /* 0x000fe20000410000 */
[----:B------:R-:W-:Y:S02]  /*0b40*/  SHF.L.U32 R62, R62, 0x10, RZ ;  /* 0x000000103e3e7819 */ /* 0x000fe400000006ff */
[----:B------:R-:W-:Y:S01]  /*0b50*/  SHF.L.U32 R47, R66, 0x10, RZ ;  /* 0x00000010422f7819 */ /* 0x000fe200000006ff */
[----:B------:R-:W-:Y:S01]  /*0b60*/  FADD.FTZ R66, R40, R53 ;  /* 0x0000003528427221 */ /* 0x000fe20000010000 */
[C---:B------:R-:W-:Y:S01]  /*0b70*/  FMUL.FTZ R32, R124.reuse, R67 ;  /* 0x000000437c207220 */ /* 0x040fe20000410000 */
[----:B------:R-:W-:Y:S01]  /*0b80*/  FFMA.FTZ R53, R33, R40, R70 ;  /* 0x0000002821357223 */ /* 0x000fe20000010046 */
[----:B------:R-:W-:Y:S01]  /*0b90*/  FMUL.FTZ R42, R79, R62 ;  /* 0x0000003e4f2a7220 */ /* 0x000fe20000410000 */
[----:B------:R-:W-:Y:S01]  /*0ba0*/  FADD.FTZ R71, R39, R66 ;  /* 0x0000004227477221 */ /* 0x000fe20000010000 */
[----:B------:R-:W-:Y:S01]  /*0bb0*/  FMUL.FTZ R35, R124, R35 ;  /* 0x000000237c237220 */ /* 0x000fe20000410000 */
[----:B------:R-:W-:-:S02]  /*0bc0*/  FFMA.FTZ R70, R32, R39, R53 ;  /* 0x0000002720467223 */ /* 0x000fc40000010035 */
[----:B------:R-:W-:Y:S02]  /*0bd0*/  FADD.FTZ R66, R42, R71 ;  /* 0x000000472a427221 */ /* 0x000fe40000010000 */
[----:B------:R-:W-:Y:S01]  /*0be0*/  FFMA.FTZ R125, R35, R42, R70 ;  /* 0x0000002a237d7223 */ /* 0x000fe20000010046 */
[C---:B------:R-:W-:Y:S01]  /*0bf0*/  PRMT R130, R52.reuse, 0x7632, R130 ;  /* 0x0000763234827816 */ /* 0x040fe20000000082 */
[----:B------:R-:W-:Y:S01]  /*0c00*/  FADD.FTZ R99, R65, R99 ;  /* 0x0000006341637221 */ /* 0x000fe20000010000 */
[----:B------:R-:W-:Y:S01]  /*0c10*/  SHF.L.U32 R132, R52, 0x10, RZ ;  /* 0x0000001034847819 */ /* 0x000fe200000006ff */
[----:B------:R-:W-:Y:S01]  /*0c20*/  FFMA.FTZ R83, R32, R65, R83 ;  /* 0x0000004120537223 */ /* 0x000fe20000010053 */
[----:B------:R-:W-:Y:S01]  /*0c30*/  PRMT R64, R54, 0x7632, R64 ;  /* 0x0000763236407816 */ /* 0x000fe20000000040 */
[----:B------:R-:W-:Y:S01]  /*0c40*/  FMUL.FTZ R52, R78, R47 ;  /* 0x0000002f4e347220 */ /* 0x000fe20000410000 */
[----:B------:R-:W-:Y:S01]  /*0c50*/  FADD.FTZ R71, R41, R66 ;  /* 0x0000004229477221 */ /* 0x000fe20000010000 */
[----:B------:R-:W-:Y:S01]  /*0c60*/  FMUL.FTZ R65, R124, R127 ;  /* 0x0000007f7c417220 */ /* 0x000fe20000410000 */
[----:B------:R-:W-:Y:S01]  /*0c70*/  FFMA.FTZ R66, R34, R41, R125 ;  /* 0x0000002922427223 */ /* 0x000fe2000001007d */
[----:B------:R-:W-:Y:S01]  /*0c80*/  FMUL.FTZ R44, R124, R131 ;  /* 0x000000837c2c7220 */ /* 0x000fe20000410000 */
[----:B------:R-:W-:Y:S01]  /*0c90*/  SHF.L.U32 R126, R126, 0x10, RZ ;  /* 0x000000107e7e7819 */ /* 0x000fe200000006ff */
[----:B------:R-:W-:Y:S01]  /*0ca0*/  FMUL.FTZ R43, R118, R128 ;  /* 0x00000080762b7220 */ /* 0x000fe20000410000 */
[----:B------:R-:W-:Y:S01]  /*0cb0*/  SHF.L.U32 R131, R64, 0x10, RZ ;  /* 0x0000001040837819 */ /* 0x000fe200000006ff */
[----:B------:R-:W-:Y:S01]  /*0cc0*/  FADD.FTZ R64, R52, R71 ;  /* 0x0000004734407221 */ /* 0x000fe20000010000 */
[----:B------:R-:W-:Y:S01]  /*0cd0*/  FFMA.FTZ R71, R65, R52, R66 ;  /* 0x0000003441477223 */ /* 0x000fe20000010042 */
[----:B------:R-:W-:Y:S01]  /*0ce0*/  FFMA.FTZ R84, R35, R62, R84 ;  /* 0x0000003e23547223 */ /* 0x000fe20000010054 */
[----:B------:R-:W-:Y:S01]  /*0cf0*/  FADD.FTZ R100, R62, R100 ;  /* 0x000000643e647221 */ /* 0x000fe20000010000 */
[----:B------:R-:W-:Y:S01]  /*0d00*/  FMUL.FTZ R62, R77, R126 ;  /* 0x0000007e4d3e7220 */ /* 0x000fe20000410000 */
[----:B------:R-:W-:Y:S01]  /*0d10*/  FADD.FTZ R125, R43, R64 ;  /* 0x000000402b7d7221 */ /* 0x000fe20000010000 */
[----:B------:R-:W-:Y:S01]  /*0d20*/  FMUL.FTZ R67, R124, R129 ;  /* 0x000000817c437220 */ /* 0x000fe20000410000 */
[----:B------:R-:W-:Y:S01]  /*0d30*/  FFMA.FTZ R66, R36, R43, R71 ;  /* 0x0000002b24427223 */ /* 0x000fe20000010047 */
[----:B------:R-:W-:Y:S01]  /*0d40*/  SHF.L.U32 R54, R54, 0x10, RZ ;  /* 0x0000001036367819 */ /* 0x000fe200000006ff */
[----:B------:R-:W-:Y:S01]  /*0d50*/  FMUL.FTZ R48, R124, R139 ;  /* 0x0000008b7c307220 */ /* 0x000fe20000410000 */
[----:B------:R-:W-:Y:S01]  /*0d60*/  SHF.L.U32 R129, R130, 0x10, RZ ;  /* 0x0000001082817819 */ /* 0x000fe200000006ff */
[----:B------:R-:W-:Y:S01]  /*0d70*/  FMUL.FTZ R53, R117, R132 ;  /* 0x0000008475357220 */ /* 0x000fe20000410000 */
[----:B------:R-:W-:Y:S01]  /*0d80*/  FADD.FTZ R64, R62, R125 ;  /* 0x0000007d3e407221 */ /* 0x000fe20000010000 */
[----:B------:R-:W-:Y:S01]  /*0d90*/  FFMA.FTZ R82, R33, R45, R82 ;  /* 0x0000002d21527223 */ /* 0x000fe20000010052 */
[----:B------:R-:W-:Y:S01]  /*0da0*/  FADD.FTZ R98, R45, R98 ;  /* 0x000000622d627221 */ /* 0x000fe20000010000 */
[----:B------:R-:W-:Y:S01]  /*0db0*/  FFMA.FTZ R127, R67, R62, R66 ;  /* 0x0000003e437f7223 */ /* 0x000fe20000010042 */
[C---:B------:R-:W-:Y:S01]  /*0dc0*/  FMUL.FTZ R45, R124.reuse, R133 ;  /* 0x000000857c2d7220 */ /* 0x040fe20000410000 */
[----:B------:R-:W-:Y:S01]  /*0dd0*/  PRMT R38, R55, 0x7632, R38 ;  /* 0x0000763237267816 */ /* 0x000fe20000000026 */
[----:B------:R-:W-:Y:S01]  /*0de0*/  FMUL.FTZ R46, R124, R135 ;  /* 0x000000877c2e7220 */ /* 0x000fe20000410000 */
[----:B------:R-:W-:Y:S01]  /*0df0*/  FADD.FTZ R109, R54, R109 ;  /* 0x0000006d366d7221 */ /* 0x000fe20000010000 */
[-C--:B------:R-:W-:Y:S01]  /*0e00*/  FFMA.FTZ R93, R48, R54.reuse, R93 ;  /* 0x00000036305d7223 */ /* 0x080fe2000001005d */
[----:B------:R-:W-:Y:S01]  /*0e10*/  FMUL.FTZ R71, R115, R54 ;  /* 0x0000003673477220 */ /* 0x000fe20000410000 */
[----:B------:R-:W-:Y:S01]  /*0e20*/  FMUL.FTZ R54, R76, R129 ;  /* 0x000000814c367220 */ /* 0x000fe20000410000 */
[----:B------:R-:W-:Y:S01]  /*0e30*/  FADD.FTZ R125, R53, R64 ;  /* 0x00000040357d7221 */ /* 0x000fe20000010000 */
[----:B------:R-:W-:Y:S01]  /*0e40*/  FFMA.FTZ R64, R44, R53, R127 ;  /* 0x000000352c407223 */ /* 0x000fe2000001007f */
[----:B------:R-:W-:Y:S01]  /*0e50*/  FFMA.FTZ R90, R45, R129, R90 ;  /* 0x000000812d5a7223 */ /* 0x000fe2000001005a */
[----:B------:R-:W-:Y:S01]  /*0e60*/  FADD.FTZ R106, R129, R106 ;  /* 0x0000006a816a7221 */ /* 0x000fe20000010000 */
[----:B------:R-:W-:Y:S01]  /*0e70*/  SHF.L.U32 R134, R134, 0x10, RZ ;  /* 0x0000001086867819 */ /* 0x000fe200000006ff */
[----:B------:R-:W-:Y:S01]  /*0e80*/  FADD.FTZ R107, R63, R107 ;  /* 0x0000006b3f6b7221 */ /* 0x000fe20000010000 */
[-C--:B------:R-:W-:Y:S01]  /*0e90*/  FFMA.FTZ R91, R46, R63.reuse, R91 ;  /* 0x0000003f2e5b7223 */ /* 0x080fe2000001005b */
[----:B------:R-:W-:Y:S01]  /*0ea0*/  SHF.L.U32 R129, R38, 0x10, RZ ;  /* 0x0000001026817819 */ /* 0x000fe200000006ff */
[----:B------:R-:W-:Y:S01]  /*0eb0*/  FMUL.FTZ R63, R116, R63 ;  /* 0x0000003f743f7220 */ /* 0x000fe20000410000 */
[----:B------:R-:W-:Y:S01]  /*0ec0*/  FADD.FTZ R38, R125, R54 ;  /* 0x000000367d267221 */ /* 0x000fe20000010000 */
[----:B------:R-:W-:Y:S01]  /*0ed0*/  FFMA.FTZ R125, R45, R54, R64 ;  /* 0x000000362d7d7223 */ /* 0x000fe20000010040 */
[----:B------:R-:W-:Y:S01]  /*0ee0*/  FADD.FTZ R102, R47, R102 ;  /* 0x000000662f667221 */ /* 0x000fe20000010000 */
[----:B------:R-:W-:Y:S01]  /*0ef0*/  FFMA.FTZ R86, R65, R47, R86 ;  /* 0x0000002f41567223 */ /* 0x000fe20000010056 */
[----:B------:R-:W-:Y:S01]  /*0f00*/  FMUL.FTZ R64, R75, R134 ;  /* 0x000000864b407220 */ /* 0x000fe20000410000 */
[----:B------:R-:W-:Y:S01]  /*0f10*/  FADD.FTZ R127, R38, R63 ;  /* 0x0000003f267f7221 */ /* 0x000fe20000010000 */
[----:B------:R-:W-:Y:S01]  /*0f20*/  FMUL.FTZ R47, R124, R137 ;  /* 0x000000897c2f7220 */ /* 0x000fe20000410000 */
[----:B------:R-:W-:-:S02]  /*0f30*/  FFMA.FTZ R38, R46, R63, R125 ;  /* 0x0000003f2e267223 */ /* 0x000fc4000001007d */
[----:B------:R-:W-:Y:S02]  /*0f40*/  FADD.FTZ R70, R127, R64 ;  /* 0x000000407f467221 */ /* 0x000fe40000010000 */
[----:B------:R-:W-:Y:S01]  /*0f50*/  FFMA.FTZ R125, R47, R64, R38 ;  /* 0x000000402f7d7223 */ /* 0x000fe20000010026 */
[----:B------:R-:W-:Y:S01]  /*0f60*/  SHF.L.U32 R55, R55, 0x10, RZ ;  /* 0x0000001037377819 */ /* 0x000fe200000006ff */
[----:B------:R-:W-:Y:S01]  /*0f70*/  FMUL.FTZ R50, R124, R141 ;  /* 0x0000008d7c327220 */ /* 0x000fe20000410000 */
[----:B------:R-:W-:Y:S01]  /*0f80*/  FMUL.FTZ R66, R74, R131 ;  /* 0x000000834a427220 */ /* 0x000fe20000410000 */
[----:B------:R-:W-:Y:S01]  /*0f90*/  FADD.FTZ R127, R70, R71 ;  /* 0x00000047467f7221 */ /* 0x000fe20000010000 */
[----:B------:R-:W-:Y:S01]  /*0fa0*/  FMUL.FTZ R49, R124, R49 ;  /* 0x000000317c317220 */ /* 0x000fe20000410000 */
[----:B------:R-:W-:Y:S01]  /*0fb0*/  FFMA.FTZ R38, R48, R71, R125 ;  /* 0x0000004730267223 */ /* 0x000fe2000001007d */
[----:B------:R-:W-:Y:S01]  /*0fc0*/  FADD.FTZ R111, R55, R111 ;  /* 0x0000006f376f7221 */ /* 0x000fe20000010000 */
[-C--:B------:R-:W-:Y:S01]  /*0fd0*/  FFMA.FTZ R95, R50, R55.reuse, R95 ;  /* 0x00000037325f7223 */ /* 0x080fe2000001005f */
[----:B------:R-:W-:Y:S01]  /*0fe0*/  FADD.FTZ R70, R127, R66 ;  /* 0x000000427f467221 */ /* 0x000fe20000010000 */
[----:B------:R-:W-:Y:S01]  /*0ff0*/  FMUL.FTZ R55, R114, R55 ;  /* 0x0000003772377220 */ /* 0x000fe20000410000 */
[----:B------:R-:W-:Y:S01]  /*1000*/  FFMA.FTZ R127, R49, R66, R38 ;  /* 0x00000042317f7223 */ /* 0x000fe20000010026 */
[----:B------:R-:W-:Y:S01]  /*1010*/  FMUL.FTZ R125, R124, R51 ;  /* 0x000000337c7d7220 */ /* 0x000fe20000410000 */
[----:B------:R-:W-:Y:S01]  /*1020*/  FMUL.FTZ R51, R72, R129 ;  /* 0x0000008148337220 */ /* 0x000fe20000410000 */
[----:B------:R-:W-:Y:S01]  /*1030*/  FADD.FTZ R70, R70, R55 ;  /* 0x0000003746467221 */ /* 0x000fe20000010000 */
[----:B------:R-:W-:Y:S01]  /*1040*/  FFMA.FTZ R38, R50, R55, R127 ;  /* 0x0000003732267223 */ /* 0x000fe2000001007f */
[----:B------:R-:W-:Y:S01]  /*1050*/  PLOP3.LUT P4, PT, PT, PT, UP0, 0x80, 0x8 ;  /* 0x000000000008781c */ /* 0x000fe20003f8f008 */
[----:B------:R-:W-:Y:S01]  /*1060*/  FADD.FTZ R103, R128, R103 ;  /* 0x0000006780677221 */ /* 0x000fe20000010000 */
[----:B------:R-:W-:Y:S01]  /*1070*/  FFMA.FTZ R87, R36, R128, R87 ;  /* 0x0000008024577223 */ /* 0x000fe20000010057 */
[----:B------:R-:W-:Y:S01]  /*1080*/  FADD.FTZ R104, R126, R104 ;  /* 0x000000687e687221 */ /* 0x000fe20000010000 */
[----:B------:R-:W-:Y:S01]  /*1090*/  FFMA.FTZ R88, R67, R126, R88 ;  /* 0x0000007e43587223 */ /* 0x000fe20000010058 */
[----:B------:R-:W-:Y:S01]  /*10a0*/  FADD.FTZ R105, R132, R105 ;  /* 0x0000006984697221 */ /* 0x000fe20000010000 */
[----:B------:R-:W-:Y:S01]  /*10b0*/  FFMA.FTZ R89, R44, R132, R89 ;  /* 0x000000842c597223 */ /* 0x000fe20000010059 */
[----:B------:R-:W-:Y:S01]  /*10c0*/  FFMA.FTZ R92, R47, R134, R92 ;  /* 0x000000862f5c7223 */ /* 0x000fe2000001005c */
[----:B------:R-:W-:Y:S01]  /*10d0*/  FADD.FTZ R108, R134, R108 ;  /* 0x0000006c866c7221 */ /* 0x000fe20000010000 */
[----:B------:R-:W-:Y:S01]  /*10e0*/  FFMA.FTZ R94, R49, R131, R94 ;  /* 0x00000083315e7223 */ /* 0x000fe2000001005e */
[----:B------:R-:W-:Y:S01]  /*10f0*/  FADD.FTZ R110, R131, R110 ;  /* 0x0000006e836e7221 */ /* 0x000fe20000010000 */
        /* <DEDUP_REMOVED lines=23> */
.L_x_1427:
[----:B-1----:R-:W-:Y:S01]  /*1270*/  FADD.FTZ R127, R38, R127 ;  /* 0x0000007f267f7221 */ /* 0x002fe20000010000 */
[----:B0-2---:R-:W-:-:S03]  /*1280*/  FADD.FTZ R70, R70, R129 ;  /* 0x0000008146467221 */ /* 0x005fc60000010000 */
[----:B------:R-:W-:Y:S01]  /*1290*/  FMUL.FTZ R127, R127, UR14 ;  /* 0x0000000e7f7f7c20 */ /* 0x000fe20008410000 */
        /* <DEDUP_REMOVED lines=16> */
[-C--:B------:R-:W-:Y:S01]  /*13a0*/  FFMA.FTZ R32, R32, R70.reuse, R127 ;  /* 0x0000004620207223 */ /* 0x080fe2000001007f */
[----:B------:R-:W-:Y:S01]  /*13b0*/  FADD.FTZ R41, R41, -R34 ;  /* 0x8000002229297221 */ /* 0x000fe20000010000 */
[----:B------:R-:W-:Y:S01]  /*13c0*/  FADD.FTZ R65, R52, -R65 ;  /* 0x8000004134417221 */ /* 0x000fe20000010000 */
[----:B------:R-:W-:Y:S01]  /*13d0*/  FADD.FTZ R43, R43, -R36 ;  /* 0x800000242b2b7221 */ /* 0x000fe20000010000 */
[-CC-:B------:R-:W-:Y:S01]  /*13e0*/  FFMA.FTZ R33, R33, R70.reuse, R127.reuse ;  /* 0x0000004621217223 */ /* 0x180fe2000001007f */
[-CC-:B------:R-:W-:Y:S01]  /*13f0*/  FFMA.FTZ R35, R35, R70.reuse, R127.reuse ;  /* 0x0000004623237223 */ /* 0x180fe2000001007f */
[----:B------:R-:W-:Y:S01]  /*1400*/  FFMA.FTZ R0, R0, R70, R127 ;  /* 0x0000004600007223 */ /* 0x000fe2000001007f */
[----:B------:R-:W-:Y:S01]  /*1410*/  FMUL.FTZ R67, R124, R67 ;  /* 0x000000437c437220 */ /* 0x000fe20000410000 */
[----:B------:R-:W-:Y:S01]  /*1420*/  FADD.FTZ R39, R39, -R32 ;  /* 0x8000002027277221 */ /* 0x000fe20000010000 */
[----:B-----5:R-:W-:Y:S01]  /*1430*/  ISETP.GE.U32.AND P2, PT, R68, RZ, PT ;  /* 0x000000ff4400720c */ /* 0x020fe20003f46070 */
[C---:B------:R-:W-:Y:S01]  /*1440*/  FMUL.FTZ R43, R124.reuse, R43 ;  /* 0x0000002b7c2b7220 */ /* 0x040fe20000410000 */
[C---:B------:R-:W-:Y:S01]  /*1450*/  FMUL.FTZ R41, R124.reuse, R41 ;  /* 0x000000297c297220 */ /* 0x040fe20000410000 */
[----:B------:R-:W-:Y:S01]  /*1460*/  FMUL.FTZ R65, R124, R65 ;  /* 0x000000417c417220 */ /* 0x000fe20000410000 */
[----:B------:R-:W-:Y:S01]  /*1470*/  FADD.FTZ R33, R40, -R33 ;  /* 0x8000002128217221 */ /* 0x000fe20000010000 */
[----:B------:R-:W-:Y:S01]  /*1480*/  FADD.FTZ R35, R42, -R35 ;  /* 0x800000232a237221 */ /* 0x000fe20000010000 */
[----:B------:R-:W-:Y:S01]  /*1490*/  FADD.FTZ R37, R37, -R0 ;  /* 0x8000000025257221 */ /* 0x000fe20000010000 */
[----:B------:R-:W-:Y:S01]  /*14a0*/  FMUL.FTZ R67, R67, UR6 ;  /* 0x0000000643437c20 */ /* 0x000fe20008410000 */
[----:B------:R-:W-:Y:S01]  /*14b0*/  ISETP.GE.U32.AND.EX P2, PT, R69, 0x1000000, PT, P2 ;  /* 0x010000004500780c */ /* 0x000fe20003f46120 */
[----:B------:R-:W-:Y:S01]  /*14c0*/  FMUL.FTZ R43, R43, UR6 ;  /* 0x000000062b2b7c20 */ /* 0x000fe20008410000 */
[----:B------:R-:W-:Y:S01]  /*14d0*/  FMUL.FTZ R41, R41, UR6 ;  /* 0x0000000629297c20 */ /* 0x000fe20008410000 */
[C---:B------:R-:W-:Y:S01]  /*14e0*/  FMUL.FTZ R39, R124.reuse, R39 ;  /* 0x000000277c277220 */ /* 0x040fe20000410000 */
[----:B------:R-:W-:Y:S01]  /*14f0*/  FMUL.FTZ R65, R65, UR6 ;  /* 0x0000000641417c20 */ /* 0x000fe20008410000 */
[C---:B------:R-:W-:Y:S01]  /*1500*/  LOP3.LUT P3, RZ, R69.reuse, 0xff0000, RZ, 0xc0, !PT ;  /* 0x00ff000045ff7812 */ /* 0x040fe2000786c0ff */
[C---:B------:R-:W-:Y:S01]  /*1510*/  FMUL.FTZ R33, R124.reuse, R33 ;  /* 0x000000217c217220 */ /* 0x040fe20000410000 */
[C---:B------:R-:W-:Y:S01]  /*1520*/  LOP3.LUT P5, RZ, R69.reuse, 0xff, RZ, 0xc0, !PT ;  /* 0x000000ff45ff7812 */ /* 0x040fe200078ac0ff */
[C---:B------:R-:W-:Y:S01]  /*1530*/  FMUL.FTZ R35, R124.reuse, R35 ;  /* 0x000000237c237220 */ /* 0x040fe20000410000 */
[----:B------:R-:W-:Y:S01]  /*1540*/  LOP3.LUT P6, RZ, R69, 0xff00, RZ, 0xc0, !PT ;  /* 0x0000ff0045ff7812 */ /* 0x000fe200078cc0ff */
[----:B------:R-:W-:Y:S01]  /*1550*/  FMUL.FTZ R37, R124, R37 ;  /* 0x000000257c257220 */ /* 0x000fe20000410000 */
[----:B------:R-:W-:Y:S01]  /*1560*/  FSEL R36, R67, RZ, P2 ;  /* 0x000000ff43247208 */ /* 0x000fe20001000000 */
        /* <DEDUP_REMOVED lines=20> */
.L_x_1401:
[-CC-:B------:R-:W-:Y:S01]  /*16b0*/  FFMA.FTZ R67, R67, R70.reuse, R127.reuse ;  /* 0x0000004643437223 */ /* 0x180fe2000001007f */
[-CC-:B------:R-:W-:Y:S01]  /*16c0*/  FFMA.FTZ R36, R36, R70.reuse, R127.reuse ;  /* 0x0000004624247223 */ /* 0x180fe2000001007f */
[-C--:B------:R-:W-:Y:S01]  /*16d0*/  FFMA.FTZ R0, R0, R70.reuse, R127 ;  /* 0x0000004600007223 */ /* 0x080fe2000001007f */
[----:B-----5:R-:W-:Y:S01]  /*16e0*/  ISETP.GE.U32.AND P2, PT, R68, RZ, PT ;  /* 0x000000ff4400720c */ /* 0x020fe20003f46070 */
[----:B------:R-:W-:Y:S01]  /*16f0*/  FADD.FTZ R67, R62, -R67 ;  /* 0x800000433e437221 */ /* 0x000fe20000010000 */
[----:B------:R-:W-:Y:S01]  /*1700*/  FADD.FTZ R43, R43, -R36 ;  /* 0x800000242b2b7221 */ /* 0x000fe20000010000 */
[-CC-:B------:R-:W-:Y:S01]  /*1710*/  FFMA.FTZ R32, R32, R70.reuse, R127.reuse ;  /* 0x0000004620207223 */ /* 0x180fe2000001007f */
[-CC-:B------:R-:W-:Y:S01]  /*1720*/  FFMA.FTZ R33, R33, R70.reuse, R127.reuse ;  /* 0x0000004621217223 */ /* 0x180fe2000001007f */
[C---:B------:R-:W-:Y:S01]  /*1730*/  FMUL.FTZ R27, R124.reuse, R67 ;  /* 0x000000437c1b7220 */ /* 0x040fe20000410000 */
[----:B------:R-:W-:Y:S01]  /*1740*/  FMUL.FTZ R26, R124, R43 ;  /* 0x0000002b7c1a7220 */ /* 0x000fe20000410000 */
[----:B------:R-:W-:Y:S01]  /*1750*/  FADD.FTZ R37, R37, -R0 ;  /* 0x8000000025257221 */ /* 0x000fe20000010000 */
[----:B------:R-:W-:Y:S01]  /*1760*/  ISETP.GE.U32.AND.EX P2, PT, R69, 0x1000000, PT, P2 ;  /* 0x010000004500780c */ /* 0x000fe20003f46120 */
[----:B------:R-:W-:Y:S01]  /*1770*/  FMUL.FTZ R22, R27, UR6 ;  /* 0x000000061b167c20 */ /* 0x000fe20008410000 */
[----:B------:R-:W-:Y:S01]  /*1780*/  FADD.FTZ R39, R39, -R32 ;  /* 0x8000002027277221 */ /* 0x000fe20000010000 */
[-CC-:B------:R-:W-:Y:S01]  /*1790*/  FFMA.FTZ R65, R65, R70.reuse, R127.reuse ;  /* 0x0000004641417223 */ /* 0x180fe2000001007f */
[-CC-:B------:R-:W-:Y:S01]  /*17a0*/  FFMA.FTZ R35, R35, R70.reuse, R127.reuse ;  /* 0x0000004623237223 */ /* 0x180fe2000001007f */
[----:B------:R-:W-:Y:S01]  /*17b0*/  FFMA.FTZ R34, R34, R70, R127 ;  /* 0x0000004622227223 */ /* 0x000fe2000001007f */
[----:B------:R-:W-:Y:S01]  /*17c0*/  FMUL.FTZ R21, R26, UR6 ;  /* 0x000000061a157c20 */ /* 0x000fe20008410000 */
[----:B------:R-:W-:Y:S01]  /*17d0*/  LOP3.LUT P5, RZ, R69, 0xff0000, RZ, 0xc0, !PT ;  /* 0x00ff000045ff7812 */ /* 0x000fe200078ac0ff */
[----:B------:R-:W-:Y:S01]  /*17e0*/  FADD.FTZ R33, R40, -R33 ;  /* 0x8000002128217221 */ /* 0x000fe20000010000 */
[----:B------:R-:W-:Y:S01]  /*17f0*/  FMUL.FTZ R20, R124, R37 ;  /* 0x000000257c147220 */ /* 0x000fe20000410000 */
[----:B------:R-:W-:Y:S01]  /*1800*/  FSEL R43, R22, RZ, P2 ;  /* 0x000000ff162b7208 */ /* 0x000fe20001000000 */
[----:B------:R-:W-:Y:S01]  /*1810*/  FADD.FTZ R65, R52, -R65 ;  /* 0x8000004134417221 */ /* 0x000fe20000010000 */
[----:B------:R-:W-:Y:S01]  /*1820*/  FMUL.FTZ R22, R124, R39 ;  /* 0x000000277c167220 */ /* 0x000fe20000410000 */
[----:B------:R-:W-:Y:S01]  /*1830*/  FADD.FTZ R35, R42, -R35 ;  /* 0x800000232a237221 */ /* 0x000fe20000010000 */
[----:B------:R-:W-:Y:S01]  /*1840*/  FADD.FTZ R41, R41, -R34 ;  /* 0x8000002229297221 */ /* 0x000fe20000010000 */
[----:B------:R-:W-:Y:S01]  /*1850*/  FSEL R40, R21, RZ, P5 ;  /* 0x000000ff15287208 */ /* 0x000fe20002800000 */
[----:B------:R-:W-:Y:S01]  /*1860*/  FMUL.FTZ R0, R20, UR6 ;  /* 0x0000000614007c20 */ /* 0x000fe20008410000 */
[----:B------:R-:W-:Y:S01]  /*1870*/  FMUL.FTZ R21, R124, R33 ;  /* 0x000000217c157220 */ /* 0x000fe20000410000 */
[----:B------:R-:W-:Y:S01]  /*1880*/  LOP3.LUT P3, RZ, R68, 0xff, RZ, 0xc0, !PT ;  /* 0x000000ff44ff7812 */ /* 0x000fe2000786c0ff */
[----:B------:R-:W-:Y:S01]  /*1890*/  FMUL.FTZ R25, R124, R65 ;  /* 0x000000417c197220 */ /* 0x000fe20000410000 */
[----:B------:R-:W-:Y:S01]  /*18a0*/  FMUL.FTZ R33, R22, UR6 ;  /* 0x0000000616217c20 */ /* 0x000fe20008410000 */
[----:B------:R-:W-:Y:S01]  /*18b0*/  LOP3.LUT P6, RZ, R68, 0xff0000, RZ, 0xc0, !PT ;  /* 0x00ff000044ff7812 */ /* 0x000fe200078cc0ff */
        /* <DEDUP_REMOVED lines=21> */
.L_x_1400:
        /* <DEDUP_REMOVED lines=16> */
[----:B------:R-:W-:Y:S01]  /*1b10*/  FADD.FTZ R39, R39, -R32 ;  /* 0x8000002027277221 */ /* 0x000fe20000010000 */
[----:B------:R-:W-:Y:S01]  /*1b20*/  FADD.FTZ R37, R37, -R0 ;  /* 0x8000000025257221 */ /* 0x000fe20000010000 */
[C---:B-----5:R-:W-:Y:S01]  /*1b30*/  FFMA.FTZ R32, R124.reuse, R43, R10 ;  /* 0x0000002b7c207223 */ /* 0x060fe2000001000a */
[----:B------:R-:W-:Y:S01]  /*1b40*/  FFMA.FTZ R35, R35, R70, R127 ;  /* 0x0000004623237223 */ /* 0x000fe2000001007f */
[C---:B------:R-:W-:Y:S01]  /*1b50*/  FFMA.FTZ R33, R124.reuse, R33, R11 ;  /* 0x000000217c217223 */ /* 0x040fe2000001000b */
[----:B------:R-:W-:Y:S01]  /*1b60*/  FFMA.FTZ R0, R124, R41, R8 ;  /* 0x000000297c007223 */ /* 0x000fe20000010008 */
[----:B------:R-:W-:Y:S01]  /*1b70*/  FADD.FTZ R52, R52, -R65 ;  /* 0x8000004134347221 */ /* 0x000fe20000010000 */
[----:B------:R-:W-:Y:S01]  /*1b80*/  ISETP.GE.U32.AND P2, PT, R68, RZ, PT ;  /* 0x000000ff4400720c */ /* 0x000fe20003f46070 */
[----:B------:R-:W-:Y:S01]  /*1b90*/  FMUL.FTZ R32, R32, UR6 ;  /* 0x0000000620207c20 */ /* 0x000fe20008410000 */
[----:B------:R-:W-:Y:S01]  /*1ba0*/  FADD.FTZ R42, R42, -R35 ;  /* 0x800000232a2a7221 */ /* 0x000fe20000010000 */
[----:B------:R-:W-:Y:S01]  /*1bb0*/  LOP3.LUT P3, RZ, R69, 0xff0000, RZ, 0xc0, !PT ;  /* 0x00ff000045ff7812 */ /* 0x000fe2000786c0ff */
[----:B------:R-:W-:Y:S01]  /*1bc0*/  FMUL.FTZ R33, R33, UR6 ;  /* 0x0000000621217c20 */ /* 0x000fe20008410000 */
[----:B------:R-:W-:Y:S01]  /*1bd0*/  FMUL.FTZ R0, R0, UR6 ;  /* 0x0000000600007c20 */ /* 0x000fe20008410000 */
[C---:B------:R-:W-:Y:S01]  /*1be0*/  LOP3.LUT P5, RZ, R69.reuse, 0xff, RZ, 0xc0, !PT ;  /* 0x000000ff45ff7812 */ /* 0x040fe200078ac0ff */
[----:B------:R-:W-:Y:S01]  /*1bf0*/  FFMA.FTZ R35, R124, R52, R9 ;  /* 0x000000347c237223 */ /* 0x000fe20000010009 */
[----:B------:R-:W-:-:S02]  /*1c00*/  ISETP.GE.U32.AND.EX P2, PT, R69, 0x1000000, PT, P2 ;  /* 0x010000004500780c */ /* 0x000fc40003f46120 */
[----:B------:R-:W-:Y:S01]  /*1c10*/  FSEL R40, R32, RZ, P3 ;  /* 0x000000ff20287208 */ /* 0x000fe20001800000 */
[----:B------:R-:W-:Y:S01]  /*1c20*/  FFMA.FTZ R32, R124, R34, R5 ;  /* 0x000000227c207223 */ /* 0x000fe20000010005 */
[----:B------:R-:W-:Y:S01]  /*1c30*/  FSEL R41, R33, RZ, P2 ;  /* 0x000000ff21297208 */ /* 0x000fe20001000000 */
[----:B------:R-:W-:Y:S01]  /*1c40*/  FMUL.FTZ R35, R35, UR6 ;  /* 0x0000000623237c20 */ /* 0x000fe20008410000 */
[----:B------:R-:W-:Y:S01]  /*1c50*/  FSEL R38, R0, RZ, P5 ;  /* 0x000000ff00267208 */ /* 0x000fe20002800000 */
[C---:B------:R-:W-:Y:S01]  /*1c60*/  FFMA.FTZ R33, R124.reuse, R39, R6 ;  /* 0x000000277c217223 */ /* 0x040fe20000010006 */
        /* <DEDUP_REMOVED lines=21> */
.L_x_1403:
[-CC-:B------:R-:W-:Y:S01]  /*1dc0*/  FFMA.FTZ R67, R67, R70.reuse, R127.reuse ;  /* 0x0000004643437223 */ /* 0x180fe2000001007f */
[-CC-:B------:R-:W-:Y:S01]  /*1dd0*/  FFMA.FTZ R36, R36, R70.reuse, R127.reuse ;  /* 0x0000004624247223 */ /* 0x180fe2000001007f */
[-C--:B------:R-:W-:Y:S01]  /*1de0*/  FFMA.FTZ R0, R0, R70.reuse, R127 ;  /* 0x0000004600007223 */ /* 0x080fe2000001007f */
[----:B-----5:R-:W-:Y:S01]  /*1df0*/  ISETP.GE.U32.AND P2, PT, R68, RZ, PT ;  /* 0x000000ff4400720c */ /* 0x020fe20003f46070 */
[----:B------:R-:W-:Y:S01]  /*1e00*/  FADD.FTZ R67, R62, -R67 ;  /* 0x800000433e437221 */ /* 0x000fe20000010000 */
[----:B------:R-:W-:Y:S01]  /*1e10*/  FADD.FTZ R43, R43, -R36 ;  /* 0x800000242b2b7221 */ /* 0x000fe20000010000 */
[-CC-:B------:R-:W-:Y:S01]  /*1e20*/  FFMA.FTZ R32, R32, R70.reuse, R127.reuse ;  /* 0x0000004620207223 */ /* 0x180fe2000001007f */
[-C--:B------:R-:W-:Y:S01]  /*1e30*/  FFMA.FTZ R33, R33, R70.reuse, R127 ;  /* 0x0000004621217223 */ /* 0x080fe2000001007f */
[C---:B------:R-:W-:Y:S01]  /*1e40*/  FFMA.FTZ R27, R124.reuse, R67, R11 ;  /* 0x000000437c1b7223 */ /* 0x040fe2000001000b */
[----:B------:R-:W-:Y:S01]  /*1e50*/  FFMA.FTZ R26, R124, R43, R10 ;  /* 0x0000002b7c1a7223 */ /* 0x000fe2000001000a */
        /* <DEDUP_REMOVED lines=10> */
[----:B------:R-:W-:Y:S01]  /*1f00*/  FFMA.FTZ R20, R124, R37, R4 ;  /* 0x000000257c147223 */ /* 0x000fe20000010004 */
[----:B------:R-:W-:Y:S01]  /*1f10*/  FSEL R43, R22, RZ, P2 ;  /* 0x000000ff162b7208 */ /* 0x000fe20001000000 */
[----:B------:R-:W-:Y:S01]  /*1f20*/  FADD.FTZ R52, R52, -R65 ;  /* 0x8000004134347221 */ /* 0x000fe20000010000 */
[----:B------:R-:W-:Y:S01]  /*1f30*/  FFMA.FTZ R22, R124, R39, R6 ;  /* 0x000000277c167223 */ /* 0x000fe20000010006 */
[----:B------:R-:W-:Y:S01]  /*1f40*/  FADD.FTZ R42, R42, -R35 ;  /* 0x800000232a2a7221 */ /* 0x000fe20000010000 */
[----:B------:R-:W-:Y:S01]  /*1f50*/  FADD.FTZ R41, R41, -R34 ;  /* 0x8000002229297221 */ /* 0x000fe20000010000 */
[----:B------:R-:W-:Y:S01]  /*1f60*/  FSEL R40, R21, RZ, P5 ;  /* 0x000000ff15287208 */ /* 0x000fe20002800000 */
[----:B------:R-:W-:Y:S01]  /*1f70*/  FMUL.FTZ R0, R20, UR6 ;  /* 0x0000000614007c20 */ /* 0x000fe20008410000 */
[----:B------:R-:W-:Y:S01]  /*1f80*/  FFMA.FTZ R21, R124, R33, R5 ;  /* 0x000000217c157223 */ /* 0x000fe20000010005 */
[----:B------:R-:W-:Y:S01]  /*1f90*/  LOP3.LUT P3, RZ, R68, 0xff, RZ, 0xc0, !PT ;  /* 0x000000ff44ff7812 */ /* 0x000fe2000786c0ff */
[----:B------:R-:W-:Y:S01]  /*1fa0*/  FFMA.FTZ R25, R124, R52, R9 ;  /* 0x000000347c197223 */ /* 0x000fe20000010009 */
[----:B------:R-:W-:Y:S01]  /*1fb0*/  FMUL.FTZ R33, R22, UR6 ;  /* 0x0000000616217c20 */ /* 0x000fe20008410000 */
[----:B------:R-:W-:Y:S01]  /*1fc0*/  LOP3.LUT P6, RZ, R68, 0xff0000, RZ, 0xc0, !PT ;  /* 0x00ff000044ff7812 */ /* 0x000fe200078cc0ff */
        /* <DEDUP_REMOVED lines=21> */
.L_x_1399:
        /* <DEDUP_REMOVED lines=15> */
[-CC-:B------:R-:W-:Y:S01]  /*2210*/  FFMA.FTZ R32, R32, R70.reuse, R127.reuse ;  /* 0x0000004620207223 */ /* 0x180fe2000001007f */
[C---:B------:R-:W-:Y:S01]  /*2220*/  FMUL.FTZ R67, R124.reuse, R67 ;  /* 0x000000437c437220 */ /* 0x040fe20000410000 */
[-C--:B------:R-:W-:Y:S01]  /*2230*/  FFMA.FTZ R65, R65, R70.reuse, R127 ;  /* 0x0000004641417223 */ /* 0x080fe2000001007f */
[C---:B------:R-:W-:Y:S01]  /*2240*/  FMUL.FTZ R43, R124.reuse, R43 ;  /* 0x0000002b7c2b7220 */ /* 0x040fe20000410000 */
[----:B------:R-:W-:Y:S01]  /*2250*/  ISETP.GE.U32.AND.EX P5, PT, R69, 0x1000000, PT, P2 ;  /* 0x010000004500780c */ /* 0x000fe20003fa6120 */
[----:B------:R-:W-:Y:S01]  /*2260*/  FMUL.FTZ R67, R67, UR6 ;  /* 0x0000000643437c20 */ /* 0x000fe20008410000 */
[----:B------:R-:W-:Y:S01]  /*2270*/  FMUL.FTZ R41, R124, R41 ;  /* 0x000000297c297220 */ /* 0x000fe20000410000 */
[----:B------:R-:W-:Y:S01]  /*2280*/  FADD.FTZ R39, R39, -R32 ;  /* 0x8000002027277221 */ /* 0x000fe20000010000 */
[----:B------:R-:W-:Y:S01]  /*2290*/  FADD.FTZ R65, R52, -R65 ;  /* 0x8000004134417221 */ /* 0x000fe20000010000 */
[----:B------:R-:W-:Y:S01]  /*22a0*/  ISETP.GE.U32.AND P2, PT, R2, RZ, PT ;  /* 0x000000ff0200720c */ /* 0x000fe20003f46070 */
[----:B------:R-:W-:Y:S01]  /*22b0*/  FMUL.FTZ R43, R43, UR6 ;  /* 0x000000062b2b7c20 */ /* 0x000fe20008410000 */
[----:B------:R-:W-:Y:S01]  /*22c0*/  FSEL R59, R67, RZ, P5 ;  /* 0x000000ff433b7208 */ /* 0x000fe20002800000 */
[----:B------:R-:W-:Y:S01]  /*22d0*/  FMUL.FTZ R41, R41, UR6 ;  /* 0x0000000629297c20 */ /* 0x000fe20008410000 */
[C---:B------:R-:W-:Y:S01]  /*22e0*/  LOP3.LUT P3, RZ, R69.reuse, 0xff0000, RZ, 0xc0, !PT ;  /* 0x00ff000045ff7812 */ /* 0x040fe2000786c0ff */
[C---:B------:R-:W-:Y:S01]  /*22f0*/  FMUL.FTZ R65, R124.reuse, R65 ;  /* 0x000000417c417220 */ /* 0x040fe20000410000 */
[----:B------:R-:W-:Y:S01]  /*2300*/  LOP3.LUT P5, RZ, R69, 0xff, RZ, 0xc0, !PT ;  /* 0x000000ff45ff7812 */ /* 0x000fe200078ac0ff */
[----:B------:R-:W-:Y:S01]  /*2310*/  FMUL.FTZ R39, R124, R39 ;  /* 0x000000277c277220 */ /* 0x000fe20000410000 */
[----:B------:R-:W-:Y:S01]  /*2320*/  ISETP.GE.U32.AND.EX P2, PT, R3, 0x1000000, PT, P2 ;  /* 0x010000000300780c */ /* 0x000fe20003f46120 */
[-CC-:B------:R-:W-:Y:S01]  /*2330*/  FFMA.FTZ R35, R35, R70.reuse, R127.reuse ;  /* 0x0000004623237223 */ /* 0x180fe2000001007f */
[----:B------:R-:W-:Y:S01]  /*2340*/  FSEL R32, R43, RZ, P3 ;  /* 0x000000ff2b207208 */ /* 0x000fe20001800000 */
[----:B------:R-:W-:Y:S01]  /*2350*/  FMUL.FTZ R65, R65, UR6 ;  /* 0x0000000641417c20 */ /* 0x000fe20008410000 */
[----:B------:R-:W-:Y:S01]  /*2360*/  FSEL R28, R67, RZ, P2 ;  /* 0x000000ff431c7208 */ /* 0x000fe20001000000 */
[-C--:B------:R-:W-:Y:S01]  /*2370*/  FFMA.FTZ R0, R0, R70.reuse, R127 ;  /* 0x0000004600007223 */ /* 0x080fe2000001007f */
[----:B------:R-:W-:Y:S01]  /*2380*/  FSEL R34, R41, RZ, P5 ;  /* 0x000000ff29227208 */ /* 0x000fe20002800000 */
[----:B------:R-:W-:Y:S01]  /*2390*/  FMUL.FTZ R39, R39, UR6 ;  /* 0x0000000627277c20 */ /* 0x000fe20008410000 */
[C---:B------:R-:W-:Y:S01]  /*23a0*/  LOP3.LUT P3, RZ, R3.reuse, 0xff, RZ, 0xc0, !PT ;  /* 0x000000ff03ff7812 */ /* 0x040fe2000786c0ff */
[----:B------:R-:W-:Y:S01]  /*23b0*/  FADD.FTZ R35, R42, -R35 ;  /* 0x800000232a237221 */ /* 0x000fe20000010000 */
[----:B------:R-:W-:Y:S01]  /*23c0*/  LOP3.LUT P2, RZ, R3, 0xff00, RZ, 0xc0, !PT ;  /* 0x0000ff0003ff7812 */ /* 0x000fe2000784c0ff */
[----:B------:R-:W-:Y:S01]  /*23d0*/  FFMA.FTZ R33, R33, R70, R127 ;  /* 0x0000004621217223 */ /* 0x000fe2000001007f */
[----:B------:R-:W-:Y:S01]  /*23e0*/  LOP3.LUT P5, RZ, R68, 0xff0000, RZ, 0xc0, !PT ;  /* 0x00ff000044ff7812 */ /* 0x000fe200078ac0ff */
[----:B------:R-:W-:Y:S01]  /*23f0*/  FADD.FTZ R37, R37, -R0 ;  /* 0x8000000025257221 */ /* 0x000fe20000010000 */
[----:B------:R-:W-:Y:S01]  /*2400*/  FSEL R30, R41, RZ, P3 ;  /* 0x000000ff291e7208 */ /* 0x000fe20001800000 */
[----:B------:R-:W-:Y:S01]  /*2410*/  FMUL.FTZ R0, R124, R35 ;  /* 0x000000237c007220 */ /* 0x000fe20000410000 */
[----:B------:R-:W-:Y:S01]  /*2420*/  FSEL R29, R65, RZ, P2 ;  /* 0x000000ff411d7208 */ /* 0x000fe20001000000 */
[----:B------:R-:W-:Y:S01]  /*2430*/  FADD.FTZ R33, R40, -R33 ;  /* 0x8000002128217221 */ /* 0x000fe20000010000 */
[----:B------:R-:W-:Y:S01]  /*2440*/  FSEL R36, R39, RZ, P5 ;  /* 0x000000ff27247208 */ /* 0x000fe20002800000 */
[----:B------:R-:W-:Y:S01]  /*2450*/  FMUL.FTZ R0, R0, UR6 ;  /* 0x0000000600007c20 */ /* 0x000fe20008410000 */
[----:B------:R-:W-:Y:S01]  /*2460*/  LOP3.LUT P5, RZ, R2, 0xff0000, RZ, 0xc0, !PT ;  /* 0x00ff000002ff7812 */ /* 0x000fe200078ac0ff */
[C---:B------:R-:W-:Y:S01]  /*2470*/  FMUL.FTZ R37, R124.reuse, R37 ;  /* 0x000000257c257220 */ /* 0x040fe20000410000 */
[----:B------:R-:W-:Y:S01]  /*2480*/  LOP3.LUT P6, RZ, R3, 0xff0000, RZ, 0xc0, !PT ;  /* 0x00ff000003ff7812 */ /* 0x000fe200078cc0ff */
[----:B------:R-:W-:Y:S01]  /*2490*/  FMUL.FTZ R33, R124, R33 ;  /* 0x000000217c217220 */ /* 0x000fe20000410000 */
[----:B------:R-:W-:-:S02]  /*24a0*/  F2FP.BF16.F32.PACK_AB R30, R29, R30 ;  /* 0x0000001e1d1e723e */ /* 0x000fc400000010ff */
[----:B------:R-:W-:Y:S01]  /*24b0*/  LOP3.LUT P3, RZ, R68, 0xff000000, RZ, 0xc0, !PT ;  /* 0xff00000044ff7812 */ /* 0x000fe2000786c0ff */
[----:B------:R-:W-:Y:S01]  /*24c0*/  FMUL.FTZ R33, R33, UR6 ;  /* 0x0000000621217c20 */ /* 0x000fe20008410000 */
[----:B------:R-:W-:Y:S02]  /*24d0*/  FSEL R29, R39, RZ, P5 ;  /* 0x000000ff271d7208 */ /* 0x000fe40002800000 */
        /* <DEDUP_REMOVED lines=8> */
[----:B------:R-:W-:Y:S02]  /*2560*/  LOP3.LUT P5, RZ, R2, 0xff, RZ, 0xc0, !PT ;  /* 0x000000ff02ff7812 */ /* 0x000fe400078ac0ff */
[C---:B------:R-:W-:Y:S02]  /*2570*/  LOP3.LUT P6, RZ, R68.reuse, 0xff00, RZ, 0xc0, !PT ;  /* 0x0000ff0044ff7812 */ /* 0x040fe400078cc0ff */
[----:B------:R-:W-:Y:S02]  /*2580*/  LOP3.LUT P2, RZ, R68, 0xff, RZ, 0xc0, !PT ;  /* 0x000000ff44ff7812 */ /* 0x000fe4000784c0ff */
[----:B------:R-:W-:-:S02]  /*2590*/  LOP3.LUT P3, RZ, R2, 0xff00, RZ, 0xc0, !PT ;  /* 0x0000ff0002ff7812 */ /* 0x000fc4000786c0ff */
[----:B------:R-:W-:Y:S02]  /*25a0*/  F2FP.BF16.F32.PACK_AB R31, R28, R31 ;  /* 0x0000001f1c1f723e */ /* 0x000fe400000010ff */
[C---:B------:R-:W-:Y:S02]  /*25b0*/  FSEL R28, R32.reuse, RZ, P5 ;  /* 0x000000ff201c7208 */ /* 0x040fe40002800000 */
        /* <DEDUP_REMOVED lines=9> */
.L_x_1405:
        /* <DEDUP_REMOVED lines=8> */
[C---:B------:R-:W-:Y:S01]  /*26d0*/  FMUL.FTZ R26, R124.reuse, R43 ;  /* 0x0000002b7c1a7220 */ /* 0x040fe20000410000 */
[----:B-----5:R-:W-:Y:S01]  /*26e0*/  LOP3.LUT P6, RZ, R69, 0xff0000, RZ, 0xc0, !PT ;  /* 0x00ff000045ff7812 */ /* 0x020fe200078cc0ff */
[----:B------:R-:W-:Y:S01]  /*26f0*/  FMUL.FTZ R27, R124, R67 ;  /* 0x000000437c1b7220 */ /* 0x000fe20000410000 */
[----:B------:R-:W-:Y:S01]  /*2700*/  LOP3.LUT P5, RZ, R3, 0xff0000, RZ, 0xc0, !PT ;  /* 0x00ff000003ff7812 */ /* 0x000fe200078ac0ff */
[----:B------:R-:W-:Y:S01]  /*2710*/  FMUL.FTZ R20, R26, UR6 ;  /* 0x000000061a147c20 */ /* 0x000fe20008410000 */
[----:B------:R-:W-:Y:S01]  /*2720*/  ISETP.GE.U32.AND P2, PT, R68, RZ, PT ;  /* 0x000000ff4400720c */ /* 0x000fe20003f46070 */
[----:B------:R-:W-:Y:S01]  /*2730*/  FMUL.FTZ R24, R124, R41 ;  /* 0x000000297c187220 */ /* 0x000fe20000410000 */
[----:B------:R-:W-:Y:S01]  /*2740*/  ISETP.GE.U32.AND P3, PT, R2, RZ, PT ;  /* 0x000000ff0200720c */ /* 0x000fe20003f66070 */
[----:B------:R-:W-:Y:S01]  /*2750*/  FADD.FTZ R65, R52, -R65 ;  /* 0x8000004134417221 */ /* 0x000fe20000010000 */
[----:B------:R-:W-:Y:S01]  /*2760*/  FADD.FTZ R39, R39, -R32 ;  /* 0x8000002027277221 */ /* 0x000fe20000010000 */
[C---:B------:R-:W-:Y:S01]  /*2770*/  FSEL R28, R20.reuse, RZ, P6 ;  /* 0x000000ff141c7208 */ /* 0x040fe20003000000 */
[----:B------:R-:W-:Y:S01]  /*2780*/  FMUL.FTZ R21, R27, UR6 ;  /* 0x000000061b157c20 */ /* 0x000fe20008410000 */
[----:B------:R-:W-:Y:S01]  /*2790*/  FSEL R31, R20, RZ, P5 ;  /* 0x000000ff141f7208 */ /* 0x000fe20002800000 */
[----:B------:R-:W-:Y:S01]  /*27a0*/  FMUL.FTZ R20, R24, UR6 ;  /* 0x0000000618147c20 */ /* 0x000fe20008410000 */
[----:B------:R-:W-:Y:S01]  /*27b0*/  ISETP.GE.U32.AND.EX P2, PT, R69, 0x1000000, PT, P2 ;  /* 0x010000004500780c */ /* 0x000fe20003f46120 */
[C---:B------:R-:W-:Y:S01]  /*27c0*/  FMUL.FTZ R25, R124.reuse, R65 ;  /* 0x000000417c197220 */ /* 0x040fe20000410000 */
[----:B------:R-:W-:Y:S01]  /*27d0*/  ISETP.GE.U32.AND.EX P3, PT, R3, 0x1000000, PT, P3 ;  /* 0x010000000300780c */ /* 0x000fe20003f66130 */
[----:B------:R-:W-:Y:S01]  /*27e0*/  FMUL.FTZ R22, R124, R39 ;  /* 0x000000277c167220 */ /* 0x000fe20000410000 */
[----:B------:R-:W-:Y:S01]  /*27f0*/  LOP3.LUT P6, RZ, R69, 0xff, RZ, 0xc0, !PT ;  /* 0x000000ff45ff7812 */ /* 0x000fe200078cc0ff */
[-CC-:B------:R-:W-:Y:S01]  /*2800*/  FFMA.FTZ R35, R35, R70.reuse, R127.reuse ;  /* 0x0000004623237223 */ /* 0x180fe2000001007f */
[----:B------:R-:W-:Y:S01]  /*2810*/  LOP3.LUT P5, RZ, R3, 0xff, RZ, 0xc0, !PT ;  /* 0x000000ff03ff7812 */ /* 0x000fe200078ac0ff */
[-C--:B------:R-:W-:Y:S01]  /*2820*/  FFMA.FTZ R33, R33, R70.reuse, R127 ;  /* 0x0000004621217223 */ /* 0x080fe2000001007f */
[C---:B------:R-:W-:Y:S01]  /*2830*/  FSEL R29, R21.reuse, RZ, P2 ;  /* 0x000000ff151d7208 */ /* 0x040fe20001000000 */
[----:B------:R-:W-:Y:S01]  /*2840*/  FADD.FTZ R35, R42, -R35 ;  /* 0x800000232a237221 */ /* 0x000fe20000010000 */
[----:B------:R-:W-:Y:S01]  /*2850*/  FSEL R32, R21, RZ, P3 ;  /* 0x000000ff15207208 */ /* 0x000fe20001800000 */
[----:B------:R-:W-:Y:S01]  /*2860*/  FMUL.FTZ R21, R25, UR6 ;  /* 0x0000000619157c20 */ /* 0x000fe20008410000 */
[----:B------:R-:W-:Y:S01]  /*2870*/  FSEL R34, R20, RZ, P6 ;  /* 0x000000ff14227208 */ /* 0x000fe20003000000 */
[----:B------:R-:W-:Y:S01]  /*2880*/  FFMA.FTZ R0, R0, R70, R127 ;  /* 0x0000004600007223 */ /* 0x000fe2000001007f */
[----:B------:R-:W-:Y:S01]  /*2890*/  FSEL R30, R20, RZ, P5 ;  /* 0x000000ff141e7208 */ /* 0x000fe20002800000 */
[----:B------:R-:W-:Y:S01]  /*28a0*/  FMUL.FTZ R20, R22, UR6 ;  /* 0x0000000616147c20 */ /* 0x000fe20008410000 */
[----:B------:R-:W-:Y:S01]  /*28b0*/  LOP3.LUT P2, RZ, R69, 0xff00, RZ, 0xc0, !PT ;  /* 0x0000ff0045ff7812 */ /* 0x000fe2000784c0ff */
[----:B------:R-:W-:Y:S01]  /*28c0*/  FMUL.FTZ R23, R124, R35 ;  /* 0x000000237c177220 */ /* 0x000fe20000410000 */
[----:B------:R-:W-:Y:S01]  /*28d0*/  LOP3.LUT P3, RZ, R3, 0xff00, RZ, 0xc0, !PT ;  /* 0x0000ff0003ff7812 */ /* 0x000fe2000786c0ff */
[----:B------:R-:W-:Y:S01]  /*28e0*/  FADD.FTZ R33, R40, -R33 ;  /* 0x8000002128217221 */ /* 0x000fe20000010000 */
[----:B------:R-:W-:Y:S01]  /*28f0*/  LOP3.LUT P6, RZ, R68, 0xff0000, RZ, 0xc0, !PT ;  /* 0x00ff000044ff7812 */ /* 0x000fe200078cc0ff */
[----:B------:R-:W-:Y:S01]  /*2900*/  FADD.FTZ R37, R37, -R0 ;  /* 0x8000000025257221 */ /* 0x000fe20000010000 */
[----:B------:R-:W-:-:S02]  /*2910*/  FSEL R41, R21, RZ, P2 ;  /* 0x000000ff15297208 */ /* 0x000fc40001000000 */
[----:B------:R-:W-:Y:S02]  /*2920*/  FSEL R21, R21, RZ, P3 ;  /* 0x000000ff15157208 */ /* 0x000fe40001800000 */
[----:B------:R-:W-:Y:S02]  /*2930*/  FSEL R36, R20, RZ, P6 ;  /* 0x000000ff14247208 */ /* 0x000fe40003000000 */
[----:B------:R-:W-:Y:S02]  /*2940*/  LOP3.LUT P6, RZ, R2, 0xff0000, RZ, 0xc0, !PT ;  /* 0x00ff000002ff7812 */ /* 0x000fe400078cc0ff */
[----:B------:R-:W-:Y:S01]  /*2950*/  F2FP.BF16.F32.PACK_AB R31, R32, R31 ;  /* 0x0000001f201f723e */ /* 0x000fe200000010ff */
[----:B------:R-:W-:Y:S01]  /*2960*/  FMUL.FTZ R32, R23, UR6 ;  /* 0x0000000617207c20 */ /* 0x000fe20008410000 */
[----:B------:R-:W-:Y:S02]  /*2970*/  F2FP.BF16.F32.PACK_AB R35, R29, R28 ;  /* 0x0000001c1d23723e */ /* 0x000fe400000010ff */
[----:B------:R-:W-:Y:S01]  /*2980*/  F2FP.BF16.F32.PACK_AB R30, R21, R30 ;  /* 0x0000001e151e723e */ /* 0x000fe200000010ff */
[----:B------:R-:W-:Y:S01]  /*2990*/  FMUL.FTZ R21, R124, R33 ;  /* 0x000000217c157220 */ /* 0x000fe20000410000 */
[----:B------:R-:W-:-:S02]  /*29a0*/  LOP3.LUT P5, RZ, R68, 0xff000000, RZ, 0xc0, !PT ;  /* 0xff00000044ff7812 */ /* 0x000fc400078ac0ff */
[----:B------:R-:W-:Y:S01]  /*29b0*/  FSEL R29, R20, RZ, P6 ;  /* 0x000000ff141d7208 */ /* 0x000fe20003000000 */
[----:B------:R-:W-:Y:S01]  /*29c0*/  FMUL.FTZ R20, R124, R37 ;  /* 0x000000257c147220 */ /* 0x000fe20000410000 */
[----:B------:R-:W-:Y:S01]  /*29d0*/  LOP3.LUT P6, RZ, R2, 0xff000000, RZ, 0xc0, !PT ;  /* 0xff00000002ff7812 */ /* 0x000fe200078cc0ff */
[----:B------:R-:W-:Y:S01]  /*29e0*/  FMUL.FTZ R28, R21, UR6 ;  /* 0x00000006151c7c20 */ /* 0x000fe20008410000 */
[----:B------:R-:W-:Y:S01]  /*29f0*/  FSEL R33, R32, RZ, P5 ;  /* 0x000000ff20217208 */ /* 0x000fe20002800000 */
[----:B------:R-:W-:Y:S01]  /*2a00*/  FMUL.FTZ R0, R20, UR6 ;  /* 0x0000000614007c20 */ /* 0x000fe20008410000 */
[----:B------:R-:W-:Y:S02]  /*2a10*/  LOP3.LUT P2, RZ, R68, 0xff00, RZ, 0xc0, !PT ;  /* 0x0000ff0044ff7812 */ /* 0x000fe4000784c0ff */
[----:B------:R-:W-:Y:S02]  /*2a20*/  LOP3.LUT P5, RZ, R2, 0xff00, RZ, 0xc0, !PT ;  /* 0x0000ff0002ff7812 */ /* 0x000fe400078ac0ff */
[----:B------:R-:W-:-:S02]  /*2a30*/  FSEL R38, R32, RZ, P6 ;  /* 0x000000ff20267208 */ /* 0x000fc40003000000 */
        /* <DEDUP_REMOVED lines=12> */
.L_x_1404:
        /* <DEDUP_REMOVED lines=12> */
[-C--:B------:R-:W-:Y:S01]  /*2bc0*/  FFMA.FTZ R32, R32, R70.reuse, R127 ;  /* 0x0000004620207223 */ /* 0x080fe2000001007f */
[C---:B------:R-:W-:Y:S01]  /*2bd0*/  FFMA.FTZ R67, R124.reuse, R67, R11 ;  /* 0x000000437c437223 */ /* 0x040fe2000001000b */
[-C--:B------:R-:W-:Y:S01]  /*2be0*/  FFMA.FTZ R65, R65, R70.reuse, R127 ;  /* 0x0000004641417223 */ /* 0x080fe2000001007f */
[C---:B------:R-:W-:Y:S01]  /*2bf0*/  FFMA.FTZ R43, R124.reuse, R43, R10 ;  /* 0x0000002b7c2b7223 */ /* 0x040fe2000001000a */
[----:B------:R-:W-:Y:S01]  /*2c00*/  ISETP.GE.U32.AND.EX P5, PT, R69, 0x1000000, PT, P2 ;  /* 0x010000004500780c */ /* 0x000fe20003fa6120 */
[----:B------:R-:W-:Y:S01]  /*2c10*/  FMUL.FTZ R67, R67, UR6 ;  /* 0x0000000643437c20 */ /* 0x000fe20008410000 */
[----:B------:R-:W-:Y:S01]  /*2c20*/  FFMA.FTZ R41, R124, R41, R8 ;  /* 0x000000297c297223 */ /* 0x000fe20000010008 */
[----:B------:R-:W-:Y:S01]  /*2c30*/  FADD.FTZ R39, R39, -R32 ;  /* 0x8000002027277221 */ /* 0x000fe20000010000 */
[----:B------:R-:W-:Y:S01]  /*2c40*/  FADD.FTZ R65, R52, -R65 ;  /* 0x8000004134417221 */ /* 0x000fe20000010000 */
[----:B------:R-:W-:Y:S01]  /*2c50*/  ISETP.GE.U32.AND P2, PT, R2, RZ, PT ;  /* 0x000000ff0200720c */ /* 0x000fe20003f46070 */
[----:B------:R-:W-:Y:S01]  /*2c60*/  FMUL.FTZ R43, R43, UR6 ;  /* 0x000000062b2b7c20 */ /* 0x000fe20008410000 */
[----:B------:R-:W-:Y:S01]  /*2c70*/  FSEL R59, R67, RZ, P5 ;  /* 0x000000ff433b7208 */ /* 0x000fe20002800000 */
[----:B------:R-:W-:Y:S01]  /*2c80*/  FMUL.FTZ R41, R41, UR6 ;  /* 0x0000000629297c20 */ /* 0x000fe20008410000 */
[C---:B------:R-:W-:Y:S01]  /*2c90*/  LOP3.LUT P3, RZ, R69.reuse, 0xff0000, RZ, 0xc0, !PT ;  /* 0x00ff000045ff7812 */ /* 0x040fe2000786c0ff */
[C---:B------:R-:W-:Y:S01]  /*2ca0*/  FFMA.FTZ R65, R124.reuse, R65, R9 ;  /* 0x000000417c417223 */ /* 0x040fe20000010009 */
[----:B------:R-:W-:Y:S01]  /*2cb0*/  LOP3.LUT P5, RZ, R69, 0xff, RZ, 0xc0, !PT ;  /* 0x000000ff45ff7812 */ /* 0x000fe200078ac0ff */
[----:B------:R-:W-:Y:S01]  /*2cc0*/  FFMA.FTZ R39, R124, R39, R6 ;  /* 0x000000277c277223 */ /* 0x000fe20000010006 */
        /* <DEDUP_REMOVED lines=15> */
[----:B------:R-:W-:Y:S01]  /*2dc0*/  FFMA.FTZ R0, R124, R35, R7 ;  /* 0x000000237c007223 */ /* 0x000fe20000010007 */
[----:B------:R-:W-:Y:S01]  /*2dd0*/  FSEL R29, R65, RZ, P2 ;  /* 0x000000ff411d7208 */ /* 0x000fe20001000000 */
[----:B------:R-:W-:Y:S01]  /*2de0*/  FADD.FTZ R33, R40, -R33 ;  /* 0x8000002128217221 */ /* 0x000fe20000010000 */
[----:B------:R-:W-:Y:S01]  /*2df0*/  FSEL R36, R39, RZ, P5 ;  /* 0x000000ff27247208 */ /* 0x000fe20002800000 */
[----:B------:R-:W-:Y:S01]  /*2e00*/  FMUL.FTZ R0, R0, UR6 ;  /* 0x0000000600007c20 */ /* 0x000fe20008410000 */
[----:B------:R-:W-:Y:S01]  /*2e10*/  LOP3.LUT P5, RZ, R2, 0xff0000, RZ, 0xc0, !PT ;  /* 0x00ff000002ff7812 */ /* 0x000fe200078ac0ff */
[C---:B------:R-:W-:Y:S01]  /*2e20*/  FFMA.FTZ R37, R124.reuse, R37, R4 ;  /* 0x000000257c257223 */ /* 0x040fe20000010004 */
[----:B------:R-:W-:Y:S01]  /*2e30*/  LOP3.LUT P6, RZ, R3, 0xff0000, RZ, 0xc0, !PT ;  /* 0x00ff000003ff7812 */ /* 0x000fe200078cc0ff */
[----:B------:R-:W-:Y:S01]  /*2e40*/  FFMA.FTZ R33, R124, R33, R5 ;  /* 0x000000217c217223 */ /* 0x000fe20000010005 */
        /* <DEDUP_REMOVED lines=27> */
.L_x_1406:
        /* <DEDUP_REMOVED lines=8> */
[C---:B-----5:R-:W-:Y:S01]  /*3080*/  FFMA.FTZ R26, R124.reuse, R43, R10 ;  /* 0x0000002b7c1a7223 */ /* 0x060fe2000001000a */
[----:B------:R-:W-:Y:S01]  /*3090*/  LOP3.LUT P6, RZ, R69, 0xff0000, RZ, 0xc0, !PT ;  /* 0x00ff000045ff7812 */ /* 0x000fe200078cc0ff */
[----:B------:R-:W-:Y:S01]  /*30a0*/  FFMA.FTZ R27, R124, R67, R11 ;  /* 0x000000437c1b7223 */ /* 0x000fe2000001000b */
[----:B------:R-:W-:Y:S01]  /*30b0*/  LOP3.LUT P5, RZ, R3, 0xff0000, RZ, 0xc0, !PT ;  /* 0x00ff000003ff7812 */ /* 0x000fe200078ac0ff */
[----:B------:R-:W-:Y:S01]  /*30c0*/  FMUL.FTZ R20, R26, UR6 ;  /* 0x000000061a147c20 */ /* 0x000fe20008410000 */
[----:B------:R-:W-:Y:S01]  /*30d0*/  ISETP.GE.U32.AND P2, PT, R68, RZ, PT ;  /* 0x000000ff4400720c */ /* 0x000fe20003f46070 */
[----:B------:R-:W-:Y:S01]  /*30e0*/  FFMA.FTZ R24, R124, R41, R8 ;  /* 0x000000297c187223 */ /* 0x000fe20000010008 */
        /* <DEDUP_REMOVED lines=8> */
[C---:B------:R-:W-:Y:S01]  /*3170*/  FFMA.FTZ R25, R124.reuse, R65, R9 ;  /* 0x000000417c197223 */ /* 0x040fe20000010009 */
[----:B------:R-:W-:Y:S01]  /*3180*/  ISETP.GE.U32.AND.EX P3, PT, R3, 0x1000000, PT, P3 ;  /* 0x010000000300780c */ /* 0x000fe20003f66130 */
[----:B------:R-:W-:Y:S01]  /*3190*/  FFMA.FTZ R22, R124, R39, R6 ;  /* 0x000000277c167223 */ /* 0x000fe20000010006 */
        /* <DEDUP_REMOVED lines=13> */
[----:B------:R-:W-:Y:S01]  /*3270*/  FFMA.FTZ R23, R124, R35, R7 ;  /* 0x000000237c177223 */ /* 0x000fe20000010007 */
        /* <DEDUP_REMOVED lines=12> */
[----:B------:R-:W-:Y:S01]  /*3340*/  FFMA.FTZ R21, R124, R33, R5 ;  /* 0x000000217c157223 */ /* 0x000fe20000010005 */
[----:B------:R-:W-:-:S02]  /*3350*/  LOP3.LUT P5, RZ, R68, 0xff000000, RZ, 0xc0, !PT ;  /* 0xff00000044ff7812 */ /* 0x000fc400078ac0ff */
[----:B------:R-:W-:Y:S01]  /*3360*/  FSEL R29, R20, RZ, P6 ;  /* 0x000000ff141d7208 */ /* 0x000fe20003000000 */
[----:B------:R-:W-:Y:S01]  /*3370*/  FFMA.FTZ R20, R124, R37, R4 ;  /* 0x000000257c147223 */ /* 0x000fe20000010004 */
        /* <DEDUP_REMOVED lines=17> */
[----:B------:R-:W-:-:S07]  /*3490*/  F2FP.BF16.F32.PACK_AB R32, R37, R32 ;  /* 0x000000202520723e */ /* 0x000fce00000010ff */
.L_x_1402:
        /* <DEDUP_REMOVED lines=18> */
[----:B------:R-:W-:Y:S01]  /*35c0*/  LOP3.LUT P5, RZ, R61, 0xff0000, RZ, 0xc0, !PT ;  /* 0x00ff00003dff7812 */ /* 0x000fe200078ac0ff */
[----:B------:R-:W-:Y:S01]  /*35d0*/  FADD.FTZ R55, R55, -R50 ;  /* 0x8000003237377221 */ /* 0x000fe20000010000 */
[----:B0-----:R-:W-:Y:S01]  /*35e0*/  FADD.FTZ R27, R51, -R0 ;  /* 0x80000000331b7221 */ /* 0x001fe20000010000 */
[----:B------:R-:W-:Y:S01]  /*35f0*/  FADD.FTZ R71, R71, -R48 ;  /* 0x8000003047477221 */ /* 0x000fe20000010000 */
[-C--:B------:R-:W-:Y:S01]  /*3600*/  FFMA.FTZ R49, R49, R70.reuse, R127 ;  /* 0x0000004631317223 */ /* 0x080fe2000001007f */
[C---:B------:R-:W-:Y:S01]  /*3610*/  FFMA.FTZ R26, R124.reuse, R55, R18 ;  /* 0x000000377c1a7223 */ /* 0x040fe20000010012 */
[----:B------:R-:W-:Y:S01]  /*3620*/  LOP3.LUT P6, RZ, R57, 0xff0000, RZ, 0xc0, !PT ;  /* 0x00ff000039ff7812 */ /* 0x000fe200078cc0ff */
[----:B------:R-:W-:Y:S01]  /*3630*/  FFMA.FTZ R27, R124, R27, R19 ;  /* 0x0000001b7c1b7223 */ /* 0x000fe20000010013 */
[----:B------:R-:W-:Y:S01]  /*3640*/  ISETP.GE.U32.AND P3, PT, R60, RZ, PT ;  /* 0x000000ff3c00720c */ /* 0x000fe20003f66070 */
[----:B------:R-:W-:Y:S01]  /*3650*/  FMUL.FTZ R0, R26, UR6 ;  /* 0x000000061a007c20 */ /* 0x000fe20008410000 */
[----:B------:R-:W-:Y:S01]  /*3660*/  FFMA.FTZ R24, R124, R71, R16 ;  /* 0x000000477c187223 */ /* 0x000fe20000010010 */
[----:B------:R-:W-:Y:S01]  /*3670*/  FADD.FTZ R66, R66, -R49 ;  /* 0x8000003142427221 */ /* 0x000fe20000010000 */
[-CC-:B------:R-:W-:Y:S01]  /*3680*/  FFMA.FTZ R47, R47, R70.reuse, R127.reuse ;  /* 0x000000462f2f7223 */ /* 0x180fe2000001007f */
[----:B------:R-:W-:Y:S01]  /*3690*/  FFMA.FTZ R46, R46, R70, R127 ;  /* 0x000000462e2e7223 */ /* 0x000fe2000001007f */
[----:B------:R-:W-:Y:S01]  /*36a0*/  FSEL R35, R0, RZ, P5 ;  /* 0x000000ff00237208 */ /* 0x000fe20002800000 */
[----:B------:R-:W-:Y:S01]  /*36b0*/  FMUL.FTZ R20, R27, UR6 ;  /* 0x000000061b147c20 */ /* 0x000fe20008410000 */
[----:B------:R-:W-:Y:S01]  /*36c0*/  ISETP.GE.U32.AND P5, PT, R56, RZ, PT ;  /* 0x000000ff3800720c */ /* 0x000fe20003fa6070 */
[----:B------:R-:W-:Y:S01]  /*36d0*/  FFMA.FTZ R25, R124, R66, R17 ;  /* 0x000000427c197223 */ /* 0x000fe20000010011 */
[----:B------:R-:W-:Y:S01]  /*36e0*/  FSEL R31, R0, RZ, P6 ;  /* 0x000000ff001f7208 */ /* 0x000fe20003000000 */
[----:B------:R-:W-:Y:S01]  /*36f0*/  FMUL.FTZ R0, R24, UR6 ;  /* 0x0000000618007c20 */ /* 0x000fe20008410000 */
[----:B------:R-:W-:Y:S01]  /*3700*/  ISETP.GE.U32.AND.EX P3, PT, R61, 0x1000000, PT, P3 ;  /* 0x010000003d00780c */ /* 0x000fe20003f66130 */
[----:B------:R-:W-:Y:S01]  /*3710*/  FADD.FTZ R47, R64, -R47 ;  /* 0x8000002f402f7221 */ /* 0x000fe20000010000 */
[----:B------:R-:W-:Y:S01]  /*3720*/  ISETP.GE.U32.AND.EX P5, PT, R57, 0x1000000, PT, P5 ;  /* 0x010000003900780c */ /* 0x000fe20003fa6150 */
[----:B------:R-:W-:Y:S01]  /*3730*/  FADD.FTZ R63, R63, -R46 ;  /* 0x8000002e3f3f7221 */ /* 0x000fe20000010000 */
[----:B------:R-:W-:Y:S01]  /*3740*/  LOP3.LUT P6, RZ, R61, 0xff, RZ, 0xc0, !PT ;  /* 0x000000ff3dff7812 */ /* 0x000fe200078cc0ff */
[-C--:B------:R-:W-:Y:S01]  /*3750*/  FFMA.FTZ R45, R45, R70.reuse, R127 ;  /* 0x000000462d2d7223 */ /* 0x080fe2000001007f */
[----:B------:R-:W-:Y:S01]  /*3760*/  FSEL R40, R20, RZ, P3 ;  /* 0x000000ff14287208 */ /* 0x000fe20001800000 */
[----:B------:R-:W-:Y:S01]  /*3770*/  FFMA.FTZ R23, R124, R47, R15 ;  /* 0x0000002f7c177223 */ /* 0x000fe2000001000f */
[----:B------:R-:W-:Y:S01]  /*3780*/  FSEL R28, R20, RZ, P5 ;  /* 0x000000ff141c7208 */ /* 0x000fe20002800000 */
[----:B------:R-:W-:Y:S01]  /*3790*/  FMUL.FTZ R20, R25, UR6 ;  /* 0x0000000619147c20 */ /* 0x000fe20008410000 */
[----:B------:R-:W-:Y:S01]  /*37a0*/  FSEL R34, R0, RZ, P6 ;  /* 0x000000ff00227208 */ /* 0x000fe20003000000 */
[----:B------:R-:W-:Y:S01]  /*37b0*/  FFMA.FTZ R22, R124, R63, R14 ;  /* 0x0000003f7c167223 */ /* 0x000fe2000001000e */
[C---:B------:R-:W-:Y:S01]  /*37c0*/  LOP3.LUT P3, RZ, R57.reuse, 0xff, RZ, 0xc0, !PT ;  /* 0x000000ff39ff7812 */ /* 0x040fe2000786c0ff */
[----:B------:R-:W-:Y:S01]  /*37d0*/  FADD.FTZ R45, R54, -R45 ;  /* 0x8000002d362d7221 */ /* 0x000fe20000010000 */
[----:B------:R-:W-:Y:S01]  /*37e0*/  LOP3.LUT P6, RZ, R57, 0xff00, RZ, 0xc0, !PT ;  /* 0x0000ff0039ff7812 */ /* 0x000fe200078cc0ff */
[----:B------:R-:W-:Y:S01]  /*37f0*/  FFMA.FTZ R44, R44, R70, R127 ;  /* 0x000000462c2c7223 */ /* 0x000fe2000001007f */
[----:B------:R-:W-:Y:S01]  /*3800*/  FSEL R32, R0, RZ, P3 ;  /* 0x000000ff00207208 */ /* 0x000fe20001800000 */
[----:B------:R-:W-:Y:S01]  /*3810*/  FMUL.FTZ R30, R23, UR6 ;  /* 0x00000006171e7c20 */ /* 0x000fe20008410000 */
[----:B------:R-:W-:Y:S01]  /*3820*/  FSEL R43, R20, RZ, P6 ;  /* 0x000000ff142b7208 */ /* 0x000fe20003000000 */
[----:B------:R-:W-:Y:S01]  /*3830*/  FMUL.FTZ R0, R22, UR6 ;  /* 0x0000000616007c20 */ /* 0x000fe20008410000 */
[----:B------:R-:W-:Y:S01]  /*3840*/  LOP3.LUT P5, RZ, R61, 0xff00, RZ, 0xc0, !PT ;  /* 0x0000ff003dff7812 */ /* 0x000fe200078ac0ff */
[----:B------:R-:W-:Y:S01]  /*3850*/  FFMA.FTZ R21, R124, R45, R13 ;  /* 0x0000002d7c157223 */ /* 0x000fe2000001000d */
[C---:B------:R-:W-:Y:S01]  /*3860*/  LOP3.LUT P6, RZ, R60.reuse, 0xff000000, RZ, 0xc0, !PT ;  /* 0xff0000003cff7812 */ /* 0x040fe200078cc0ff */
[----:B------:R-:W-:Y:S01]  /*3870*/  FADD.FTZ R53, R53, -R44 ;  /* 0x8000002c35357221 */ /* 0x000fe20000010000 */
[----:B------:R-:W-:-:S02]  /*3880*/  LOP3.LUT P3, RZ, R60, 0xff0000, RZ, 0xc0, !PT ;  /* 0x00ff00003cff7812 */ /* 0x000fc4000786c0ff */
[----:B------:R-:W-:Y:S01]  /*3890*/  FSEL R41, R20, RZ, P5 ;  /* 0x000000ff14297208 */ /* 0x000fe20002800000 */
[----:B------:R-:W-:Y:S01]  /*38a0*/  FFMA.FTZ R20, R124, R53, R12 ;  /* 0x000000357c147223 */ /* 0x000fe2000001000c */
[----:B------:R-:W-:Y:S02]  /*38b0*/  FSEL R38, R30, RZ, P6 ;  /* 0x000000ff1e267208 */ /* 0x000fe40003000000 */
[----:B------:R-:W-:Y:S01]  /*38c0*/  F2FP.BF16.F32.PACK_AB R31, R28, R31 ;  /* 0x0000001f1c1f723e */ /* 0x000fe200000010ff */
[----:B------:R-:W-:Y:S01]  /*38d0*/  FMUL.FTZ R28, R21, UR6 ;  /* 0x00000006151c7c20 */ /* 0x000fe20008410000 */
[----:B------:R-:W-:Y:S02]  /*38e0*/  LOP3.LUT P5, RZ, R56, 0xff0000, RZ, 0xc0, !PT ;  /* 0x00ff000038ff7812 */ /* 0x000fe400078ac0ff */
[----:B------:R-:W-:Y:S02]  /*38f0*/  FSEL R33, R0, RZ, P3 ;  /* 0x000000ff00217208 */ /* 0x000fe40001800000 */
[----:B------:R-:W-:-:S02]  /*3900*/  LOP3.LUT P6, RZ, R56, 0xff000000, RZ, 0xc0, !PT ;  /* 0xff00000038ff7812 */ /* 0x000fc400078cc0ff */
[----:B------:R-:W-:Y:S02]  /*3910*/  LOP3.LUT P3, RZ, R60, 0xff00, RZ, 0xc0, !PT ;  /* 0x0000ff003cff7812 */ /* 0x000fe4000786c0ff */
[----:B------:R-:W-:Y:S02]  /*3920*/  F2FP.BF16.F32.PACK_AB R35, R40, R35 ;  /* 0x000000232823723e */ /* 0x000fe400000010ff */
[----:B------:R-:W-:Y:S01]  /*3930*/  FSEL R29, R0, RZ, P5 ;  /* 0x000000ff001d7208 */ /* 0x000fe20002800000 */
[----:B------:R-:W-:Y:S01]  /*3940*/  FMUL.FTZ R0, R20, UR6 ;  /* 0x0000000614007c20 */ /* 0x000fe20008410000 */
[----:B------:R-:W-:Y:S02]  /*3950*/  FSEL R40, R30, RZ, P6 ;  /* 0x000000ff1e287208 */ /* 0x000fe40003000000 */
[----:B------:R-:W-:Y:S02]  /*3960*/  LOP3.LUT P6, RZ, R56, 0xff00, RZ, 0xc0, !PT ;  /* 0x0000ff0038ff7812 */ /* 0x000fe400078cc0ff */
[----:B------:R-:W-:-:S02]  /*3970*/  FSEL R39, R28, RZ, P3 ;  /* 0x000000ff1c277208 */ /* 0x000fc40001800000 */
[----:B------:R-:W-:Y:S02]  /*3980*/  LOP3.LUT P5, RZ, R60, 0xff, RZ, 0xc0, !PT ;  /* 0x000000ff3cff7812 */ /* 0x000fe400078ac0ff */
[----:B------:R-:W-:Y:S02]  /*3990*/  LOP3.LUT P3, RZ, R56, 0xff, RZ, 0xc0, !PT ;  /* 0x000000ff38ff7812 */ /* 0x000fe4000786c0ff */
[----:B------:R-:W-:Y:S02]  /*39a0*/  F2FP.BF16.F32.PACK_AB R34, R41, R34 ;  /* 0x000000222922723e */ /* 0x000fe400000010ff */
        /* <DEDUP_REMOVED lines=9> */
.L_x_1409:
        /* <DEDUP_REMOVED lines=12> */
[----:B------:R-:W-:Y:S01]  /*3b00*/  FMUL.FTZ R55, R55, UR6 ;  /* 0x0000000637377c20 */ /* 0x000fe20008410000 */
[----:B------:R-:W-:Y:S01]  /*3b10*/  FMUL.FTZ R0, R0, UR6 ;  /* 0x0000000600007c20 */ /* 0x000fe20008410000 */
[----:B------:R-:W-:Y:S01]  /*3b20*/  LOP3.LUT P5, RZ, R61, 0xff0000, RZ, 0xc0, !PT ;  /* 0x00ff00003dff7812 */ /* 0x000fe200078ac0ff */
[----:B------:R-:W-:Y:S01]  /*3b30*/  FADD.FTZ R66, R66, -R49 ;  /* 0x8000003142427221 */ /* 0x000fe20000010000 */
[-CC-:B------:R-:W-:Y:S01]  /*3b40*/  FFMA.FTZ R46, R46, R70.reuse, R127.reuse ;  /* 0x000000462e2e7223 */ /* 0x180fe2000001007f */
[----:B------:R-:W-:Y:S01]  /*3b50*/  FFMA.FTZ R47, R47, R70, R127 ;  /* 0x000000462f2f7223 */ /* 0x000fe2000001007f */
[----:B0-----:R-:W-:Y:S01]  /*3b60*/  FSEL R28, R0, RZ, P6 ;  /* 0x000000ff001c7208 */ /* 0x001fe20003000000 */
[----:B------:R-:W-:Y:S01]  /*3b70*/  FMUL.FTZ R71, R71, UR6 ;  /* 0x0000000647477c20 */ /* 0x000fe20008410000 */
[----:B------:R-:W-:Y:S01]  /*3b80*/  FSEL R35, R55, RZ, P5 ;  /* 0x000000ff37237208 */ /* 0x000fe20002800000 */
[----:B------:R-:W-:Y:S01]  /*3b90*/  FFMA.FTZ R66, R124, R66, R17 ;  /* 0x000000427c427223 */ /* 0x000fe20000010011 */
[----:B------:R-:W-:Y:S01]  /*3ba0*/  LOP3.LUT P6, RZ, R57, 0xff0000, RZ, 0xc0, !PT ;  /* 0x00ff000039ff7812 */ /* 0x000fe200078cc0ff */
[----:B------:R-:W-:Y:S01]  /*3bb0*/  FADD.FTZ R63, R63, -R46 ;  /* 0x8000002e3f3f7221 */ /* 0x000fe20000010000 */
[----:B------:R-:W-:Y:S01]  /*3bc0*/  LOP3.LUT P5, RZ, R61, 0xff, RZ, 0xc0, !PT ;  /* 0x000000ff3dff7812 */ /* 0x000fe200078ac0ff */
[----:B------:R-:W-:Y:S01]  /*3bd0*/  FADD.FTZ R47, R64, -R47 ;  /* 0x8000002f402f7221 */ /* 0x000fe20000010000 */
[----:B------:R-:W-:Y:S01]  /*3be0*/  ISETP.GE.U32.AND P3, PT, R56, RZ, PT ;  /* 0x000000ff3800720c */ /* 0x000fe20003f66070 */
[-C--:B------:R-:W-:Y:S01]  /*3bf0*/  FFMA.FTZ R45, R45, R70.reuse, R127 ;  /* 0x000000462d2d7223 */ /* 0x080fe2000001007f */
[----:B------:R-:W-:Y:S01]  /*3c00*/  FSEL R31, R55, RZ, P6 ;  /* 0x000000ff371f7208 */ /* 0x000fe20003000000 */
[----:B------:R-:W-:Y:S01]  /*3c10*/  FMUL.FTZ R66, R66, UR6 ;  /* 0x0000000642427c20 */ /* 0x000fe20008410000 */
[----:B------:R-:W-:Y:S01]  /*3c20*/  FSEL R34, R71, RZ, P5 ;  /* 0x000000ff47227208 */ /* 0x000fe20002800000 */
[C---:B------:R-:W-:Y:S01]  /*3c30*/  FFMA.FTZ R63, R124.reuse, R63, R14 ;  /* 0x0000003f7c3f7223 */ /* 0x040fe2000001000e */
[C---:B------:R-:W-:Y:S01]  /*3c40*/  ISETP.GE.U32.AND.EX P3, PT, R57.reuse, 0x1000000, PT, P3 ;  /* 0x010000003900780c */ /* 0x040fe20003f66130 */
        /* <DEDUP_REMOVED lines=9> */
[----:B------:R-:W-:Y:S01]  /*3ce0*/  FSEL R43, R66, RZ, P5 ;  /* 0x000000ff422b7208 */ /* 0x000fe20002800000 */
[----:B------:R-:W-:Y:S01]  /*3cf0*/  FFMA.FTZ R45, R124, R45, R13 ;  /* 0x0000002d7c2d7223 */ /* 0x000fe2000001000d */
[----:B------:R-:W-:Y:S01]  /*3d00*/  LOP3.LUT P3, RZ, R61, 0xff00, RZ, 0xc0, !PT ;  /* 0x0000ff003dff7812 */ /* 0x000fe2000786c0ff */
[----:B------:R-:W-:Y:S01]  /*3d10*/  FADD.FTZ R53, R53, -R44 ;  /* 0x8000002c35357221 */ /* 0x000fe20000010000 */
[C---:B------:R-:W-:Y:S01]  /*3d20*/  LOP3.LUT P6, RZ, R60.reuse, 0xff0000, RZ, 0xc0, !PT ;  /* 0x00ff00003cff7812 */ /* 0x040fe200078cc0ff */
[----:B------:R-:W-:Y:S01]  /*3d30*/  FMUL.FTZ R45, R45, UR6 ;  /* 0x000000062d2d7c20 */ /* 0x000fe20008410000 */
[----:B------:R-:W-:Y:S01]  /*3d40*/  LOP3.LUT P5, RZ, R60, 0xff000000, RZ, 0xc0, !PT ;  /* 0xff0000003cff7812 */ /* 0x000fe200078ac0ff */
[----:B------:R-:W-:Y:S01]  /*3d50*/  FFMA.FTZ R53, R124, R53, R12 ;  /* 0x000000357c357223 */ /* 0x000fe2000001000c */
[----:B------:R-:W-:-:S02]  /*3d60*/  FSEL R41, R66, RZ, P3 ;  /* 0x000000ff42297208 */ /* 0x000fc40001800000 */
[----:B------:R-:W-:Y:S01]  /*3d70*/  FSEL R33, R63, RZ, P6 ;  /* 0x000000ff3f217208 */ /* 0x000fe20003000000 */
[----:B------:R-:W-:Y:S01]  /*3d80*/  FMUL.FTZ R53, R53, UR6 ;  /* 0x0000000635357c20 */ /* 0x000fe20008410000 */
[----:B------:R-:W-:Y:S02]  /*3d90*/  FSEL R0, R47, RZ, P5 ;  /* 0x000000ff2f007208 */ /* 0x000fe40002800000 */
[----:B------:R-:W-:Y:S02]  /*3da0*/  LOP3.LUT P3, RZ, R56, 0xff0000, RZ, 0xc0, !PT ;  /* 0x00ff000038ff7812 */ /* 0x000fe4000786c0ff */
[----:B------:R-:W-:Y:S02]  /*3db0*/  LOP3.LUT P6, RZ, R60, 0xff00, RZ, 0xc0, !PT ;  /* 0x0000ff003cff7812 */ /* 0x000fe400078cc0ff */
[----:B------:R-:W-:Y:S02]  /*3dc0*/  LOP3.LUT P5, RZ, R56, 0xff000000, RZ, 0xc0, !PT ;  /* 0xff00000038ff7812 */ /* 0x000fe400078ac0ff */
[----:B------:R-:W-:-:S02]  /*3dd0*/  FSEL R29, R63, RZ, P3 ;  /* 0x000000ff3f1d7208 */ /* 0x000fc40001800000 */
[----:B------:R-:W-:Y:S02]  /*3de0*/  FSEL R38, R47, RZ, P5 ;  /* 0x000000ff2f267208 */ /* 0x000fe40002800000 */
[----:B------:R-:W-:Y:S02]  /*3df0*/  FSEL R39, R45, RZ, P6 ;  /* 0x000000ff2d277208 */ /* 0x000fe40003000000 */
        /* <DEDUP_REMOVED lines=15> */
.L_x_1408:
        /* <DEDUP_REMOVED lines=9> */
[C---:B------:R-:W-:Y:S01]  /*3f80*/  FMUL.FTZ R26, R124.reuse, R55 ;  /* 0x000000377c1a7220 */ /* 0x040fe20000410000 */
[----:B------:R-:W-:Y:S01]  /*3f90*/  LOP3.LUT P6, RZ, R57, 0xff0000, RZ, 0xc0, !PT ;  /* 0x00ff000039ff7812 */ /* 0x000fe200078cc0ff */
[----:B------:R-:W-:Y:S01]  /*3fa0*/  FMUL.FTZ R27, R124, R27 ;  /* 0x0000001b7c1b7220 */ /* 0x000fe20000410000 */
[----:B------:R-:W-:Y:S01]  /*3fb0*/  ISETP.GE.U32.AND P3, PT, R60, RZ, PT ;  /* 0x000000ff3c00720c */ /* 0x000fe20003f66070 */
[----:B------:R-:W-:Y:S01]  /*3fc0*/  FMUL.FTZ R0, R26, UR6 ;  /* 0x000000061a007c20 */ /* 0x000fe20008410000 */
[----:B------:R-:W-:Y:S01]  /*3fd0*/  FMUL.FTZ R24, R124, R71 ;  /* 0x000000477c187220 */ /* 0x000fe20000410000 */
[----:B------:R-:W-:Y:S01]  /*3fe0*/  FADD.FTZ R49, R66, -R49 ;  /* 0x8000003142317221 */ /* 0x000fe20000010000 */
[-CC-:B------:R-:W-:Y:S01]  /*3ff0*/  FFMA.FTZ R47, R47, R70.reuse, R127.reuse ;  /* 0x000000462f2f7223 */ /* 0x180fe2000001007f */
[-C--:B------:R-:W-:Y:S01]  /*4000*/  FFMA.FTZ R46, R46, R70.reuse, R127 ;  /* 0x000000462e2e7223 */ /* 0x080fe2000001007f */
[----:B------:R-:W-:Y:S01]  /*4010*/  FSEL R35, R0, RZ, P5 ;  /* 0x000000ff00237208 */ /* 0x000fe20002800000 */
[----:B------:R-:W-:Y:S01]  /*4020*/  FMUL.FTZ R20, R27, UR6 ;  /* 0x000000061b147c20 */ /* 0x000fe20008410000 */
[----:B------:R-:W-:Y:S01]  /*4030*/  ISETP.GE.U32.AND P5, PT, R56, RZ, PT ;  /* 0x000000ff3800720c */ /* 0x000fe20003fa6070 */
[----:B------:R-:W-:Y:S01]  /*4040*/  FMUL.FTZ R25, R124, R49 ;  /* 0x000000317c197220 */ /* 0x000fe20000410000 */
        /* <DEDUP_REMOVED lines=9> */
[----:B------:R-:W-:Y:S01]  /*40e0*/  FMUL.FTZ R23, R124, R47 ;  /* 0x0000002f7c177220 */ /* 0x000fe20000410000 */
[----:B------:R-:W-:Y:S01]  /*40f0*/  FSEL R28, R20, RZ, P5 ;  /* 0x000000ff141c7208 */ /* 0x000fe20002800000 */
[----:B------:R-:W-:Y:S01]  /*4100*/  FMUL.FTZ R20, R25, UR6 ;  /* 0x0000000619147c20 */ /* 0x000fe20008410000 */
[----:B------:R-:W-:Y:S01]  /*4110*/  FSEL R34, R0, RZ, P6 ;  /* 0x000000ff00227208 */ /* 0x000fe20003000000 */
[----:B------:R-:W-:Y:S01]  /*4120*/  FMUL.FTZ R22, R124, R63 ;  /* 0x0000003f7c167220 */ /* 0x000fe20000410000 */
        /* <DEDUP_REMOVED lines=9> */
[----:B------:R-:W-:Y:S01]  /*41c0*/  FMUL.FTZ R21, R124, R45 ;  /* 0x0000002d7c157220 */ /* 0x000fe20000410000 */
[C---:B------:R-:W-:Y:S01]  /*41d0*/  LOP3.LUT P6, RZ, R60.reuse, 0xff000000, RZ, 0xc0, !PT ;  /* 0xff0000003cff7812 */ /* 0x040fe200078cc0ff */
[----:B------:R-:W-:Y:S01]  /*41e0*/  FADD.FTZ R53, R53, -R44 ;  /* 0x8000002c35357221 */ /* 0x000fe20000010000 */
[----:B------:R-:W-:-:S02]  /*41f0*/  LOP3.LUT P3, RZ, R60, 0xff0000, RZ, 0xc0, !PT ;  /* 0x00ff00003cff7812 */ /* 0x000fc4000786c0ff */
[----:B------:R-:W-:Y:S01]  /*4200*/  FSEL R41, R20, RZ, P5 ;  /* 0x000000ff14297208 */ /* 0x000fe20002800000 */
[----:B------:R-:W-:Y:S01]  /*4210*/  FMUL.FTZ R20, R124, R53 ;  /* 0x000000357c147220 */ /* 0x000fe20000410000 */
        /* <DEDUP_REMOVED lines=25> */
.L_x_1411:
[-CC-:B------:R-:W-:Y:S01]  /*43b0*/  FFMA.FTZ R50, R50, R70.reuse, R127.reuse ;  /* 0x0000004632327223 */ /* 0x180fe2000001007f */
[-CC-:B------:R-:W-:Y:S01]  /*43c0*/  FFMA.FTZ R0, R125, R70.reuse, R127.reuse ;  /* 0x000000467d007223 */ /* 0x180fe2000001007f */
[-CC-:B------:R-:W-:Y:S01]  /*43d0*/  FFMA.FTZ R48, R48, R70.reuse, R127.reuse ;  /* 0x0000004630307223 */ /* 0x180fe2000001007f */
[----:B------:R-:W-:Y:S01]  /*43e0*/  ISETP.GE.U32.AND P3, PT, R60, RZ, PT ;  /* 0x000000ff3c00720c */ /* 0x000fe20003f66070 */
[----:B------:R-:W-:Y:S01]  /*43f0*/  FADD.FTZ R55, R55, -R50 ;  /* 0x8000003237377221 */ /* 0x000fe20000010000 */
[----:B------:R-:W-:Y:S01]  /*4400*/  FADD.FTZ R51, R51, -R0 ;  /* 0x8000000033337221 */ /* 0x000fe20000010000 */
[-C--:B------:R-:W-:Y:S01]  /*4410*/  FFMA.FTZ R49, R49, R70.reuse, R127 ;  /* 0x0000004631317223 */ /* 0x080fe2000001007f */
        /* <DEDUP_REMOVED lines=11> */
[-C--:B------:R-:W-:Y:S01]  /*44d0*/  FFMA.FTZ R47, R47, R70.reuse, R127 ;  /* 0x000000462f2f7223 */ /* 0x080fe2000001007f */
        /* <DEDUP_REMOVED lines=9> */
[-C--:B------:R-:W-:Y:S01]  /*4570*/  FFMA.FTZ R45, R45, R70.reuse, R127 ;  /* 0x000000462d2d7223 */ /* 0x080fe2000001007f */
        /* <DEDUP_REMOVED lines=46> */
.L_x_1407:
[----:B------:R-:W-:Y:S05]  /*4860*/  @!P0 BRA `(.L_x_1412) ;  /* 0x0000000400b48947 */ /* 0x000fea0003800000 */
[----:B------:R-:W-:Y:S05]  /*4870*/  @!P2 BRA `(.L_x_1413) ;  /* 0x0000000000d8a947 */ /* 0x000fea0003800000 */
[-CC-:B------:R-:W-:Y:S01]  /*4880*/  FFMA.FTZ R0, R125, R70.reuse, R127.reuse ;  /* 0x000000467d007223 */ /* 0x180fe2000001007f */
[-CC-:B------:R-:W-:Y:S01]  /*4890*/  FFMA.FTZ R44, R44, R70.reuse, R127.reuse ;  /* 0x000000462c2c7223 */ /* 0x180fe2000001007f */
[-CC-:B------:R-:W-:Y:S01]  /*48a0*/  FFMA.FTZ R50, R50, R70.reuse, R127.reuse ;  /* 0x0000004632327223 */ /* 0x180fe2000001007f */
[-CC-:B------:R-:W-:Y:S01]  /*48b0*/  FFMA.FTZ R46, R46, R70.reuse, R127.reuse ;  /* 0x000000462e2e7223 */ /* 0x180fe2000001007f */
[----:B------:R-:W-:Y:S01]  /*48c0*/  FADD.FTZ R0, R51, -R0 ;  /* 0x8000000033007221 */ /* 0x000fe20000010000 */
[----:B------:R-:W-:Y:S01]  /*48d0*/  FADD.FTZ R53, R53, -R44 ;  /* 0x8000002c35357221 */ /* 0x000fe20000010000 */
[----:B------:R-:W-:Y:S01]  /*48e0*/  FFMA.FTZ R48, R48, R70, R127 ;  /* 0x0000004630307223 */ /* 0x000fe2000001007f */
[----:B------:R-:W-:Y:S01]  /*48f0*/  FADD.FTZ R55, R55, -R50 ;  /* 0x8000003237377221 */ /* 0x000fe20000010000 */
[----:B0-----:R-:W-:Y:S01]  /*4900*/  FFMA.FTZ R27, R124, R0, R19 ;  /* 0x000000007c1b7223 */ /* 0x001fe20000010013 */
[----:B------:R-:W-:Y:S01]  /*4910*/  ISETP.GE.U32.AND P3, PT, R60, RZ, PT ;  /* 0x000000ff3c00720c */ /* 0x000fe20003f66070 */
[----:B------:R-:W-:Y:S01]  /*4920*/  FADD.FTZ R63, R63, -R46 ;  /* 0x8000002e3f3f7221 */ /* 0x000fe20000010000 */
[C---:B------:R-:W-:Y:S01]  /*4930*/  FFMA.FTZ R20, R124.reuse, R53, R12 ;  /* 0x000000357c147223 */ /* 0x040fe2000001000c */
[-CC-:B------:R-:W-:Y:S01]  /*4940*/  FFMA.FTZ R49, R49, R70.reuse, R127.reuse ;  /* 0x0000004631317223 */ /* 0x180fe2000001007f */
[----:B------:R-:W-:Y:S01]  /*4950*/  FADD.FTZ R71, R71, -R48 ;  /* 0x8000003047477221 */ /* 0x000fe20000010000 */
[-CC-:B------:R-:W-:Y:S01]  /*4960*/  FFMA.FTZ R45, R45, R70.reuse, R127.reuse ;  /* 0x000000462d2d7223 */ /* 0x180fe2000001007f */
[----:B------:R-:W-:Y:S01]  /*4970*/  FFMA.FTZ R47, R47, R70, R127 ;  /* 0x000000462f2f7223 */ /* 0x000fe2000001007f */
[----:B------:R-:W-:Y:S01]  /*4980*/  FMUL.FTZ R32, R27, UR6 ;  /* 0x000000061b207c20 */ /* 0x000fe20008410000 */
[C---:B------:R-:W-:Y:S01]  /*4990*/  FFMA.FTZ R26, R124.reuse, R55, R18 ;  /* 0x000000377c1a7223 */ /* 0x040fe20000010012 */
[C---:B------:R-:W-:Y:S01]  /*49a0*/  ISETP.GE.U32.AND.EX P3, PT, R61.reuse, 0x1000000, PT, P3 ;  /* 0x010000003d00780c */ /* 0x040fe20003f66130 */
[----:B------:R-:W-:Y:S01]  /*49b0*/  FFMA.FTZ R22, R124, R63, R14 ;  /* 0x0000003f7c167223 */ /* 0x000fe2000001000e */
[----:B------:R-:W-:Y:S01]  /*49c0*/  FMUL.FTZ R0, R20, UR6 ;  /* 0x0000000614007c20 */ /* 0x000fe20008410000 */
[----:B------:R-:W-:Y:S01]  /*49d0*/  FADD.FTZ R66, R66, -R49 ;  /* 0x8000003142427221 */ /* 0x000fe20000010000 */
[----:B------:R-:W-:Y:S01]  /*49e0*/  FFMA.FTZ R24, R124, R71, R16 ;  /* 0x000000477c187223 */ /* 0x000fe20000010010 */
[----:B------:R-:W-:Y:S01]  /*49f0*/  LOP3.LUT P6, RZ, R60, 0xff, RZ, 0xc0, !PT ;  /* 0x000000ff3cff7812 */ /* 0x000fe200078cc0ff */
[----:B------:R-:W-:Y:S01]  /*4a00*/  FADD.FTZ R45, R54, -R45 ;  /* 0x8000002d362d7221 */ /* 0x000fe20000010000 */
[----:B------:R-:W-:Y:S01]  /*4a10*/  FADD.FTZ R64, R64, -R47 ;  /* 0x8000002f40407221 */ /* 0x000fe20000010000 */
[----:B------:R-:W-:Y:S01]  /*4a20*/  FMUL.FTZ R33, R26, UR6 ;  /* 0x000000061a217c20 */ /* 0x000fe20008410000 */
[----:B------:R-:W-:Y:S01]  /*4a30*/  FSEL R43, R32, RZ, P3 ;  /* 0x000000ff202b7208 */ /* 0x000fe20001800000 */
[----:B------:R-:W-:Y:S01]  /*4a40*/  FMUL.FTZ R32, R22, UR6 ;  /* 0x0000000616207c20 */ /* 0x000fe20008410000 */
[C---:B------:R-:W-:Y:S01]  /*4a50*/  LOP3.LUT P5, RZ, R61.reuse, 0xff0000, RZ, 0xc0, !PT ;  /* 0x00ff00003dff7812 */ /* 0x040fe200078ac0ff */
[----:B------:R-:W-:Y:S01]  /*4a60*/  FFMA.FTZ R25, R124, R66, R17 ;  /* 0x000000427c197223 */ /* 0x000fe20000010011 */
[----:B------:R-:W-:Y:S01]  /*4a70*/  LOP3.LUT P3, RZ, R60, 0xff0000, RZ, 0xc0, !PT ;  /* 0x00ff00003cff7812 */ /* 0x000fe2000786c0ff */
[----:B------:R-:W-:Y:S01]  /*4a80*/  FMUL.FTZ R35, R24, UR6 ;  /* 0x0000000618237c20 */ /* 0x000fe20008410000 */
[----:B------:R-:W-:Y:S01]  /*4a90*/  FSEL R0, R0, RZ, P6 ;  /* 0x000000ff00007208 */ /* 0x000fe20003000000 */
[C---:B------:R-:W-:Y:S01]  /*4aa0*/  FFMA.FTZ R21, R124.reuse, R45, R13 ;  /* 0x0000002d7c157223 */ /* 0x040fe2000001000d */
[----:B------:R-:W-:Y:S01]  /*4ab0*/  FFMA.FTZ R23, R124, R64, R15 ;  /* 0x000000407c177223 */ /* 0x000fe2000001000f */
[----:B------:R-:W-:Y:S01]  /*4ac0*/  LOP3.LUT P6, RZ, R61, 0xff, RZ, 0xc0, !PT ;  /* 0x000000ff3dff7812 */ /* 0x000fe200078cc0ff */
[----:B------:R-:W-:Y:S01]  /*4ad0*/  FMUL.FTZ R38, R25, UR6 ;  /* 0x0000000619267c20 */ /* 0x000fe20008410000 */
[----:B------:R-:W-:Y:S01]  /*4ae0*/  FSEL R42, R33, RZ, P5 ;  /* 0x000000ff212a7208 */ /* 0x000fe20002800000 */
[----:B------:R-:W-:Y:S01]  /*4af0*/  FMUL.FTZ R34, R23, UR6 ;  /* 0x0000000617227c20 */ /* 0x000fe20008410000 */
[----:B------:R-:W-:Y:S01]  /*4b00*/  FSEL R33, R32, RZ, P3 ;  /* 0x000000ff20217208 */ /* 0x000fe20001800000 */
[----:B------:R-:W-:Y:S01]  /*4b10*/  FMUL.FTZ R32, R21, UR6 ;  /* 0x0000000615207c20 */ /* 0x000fe20008410000 */
[----:B------:R-:W-:-:S02]  /*4b20*/  LOP3.LUT P3, RZ, R61, 0xff00, RZ, 0xc0, !PT ;  /* 0x0000ff003dff7812 */ /* 0x000fc4000786c0ff */
[----:B------:R-:W-:Y:S02]  /*4b30*/  FSEL R40, R35, RZ, P6 ;  /* 0x000000ff23287208 */ /* 0x000fe40003000000 */
        /* <DEDUP_REMOVED lines=10> */
.L_x_1413:
        /* <DEDUP_REMOVED lines=8> */
[C---:B------:R-:W-:Y:S01]  /*4c60*/  FFMA.FTZ R55, R124.reuse, R55, R18 ;  /* 0x000000377c377223 */ /* 0x040fe20000010012 */
[----:B------:R-:W-:Y:S01]  /*4c70*/  FFMA.FTZ R0, R124, R0, R19 ;  /* 0x000000007c007223 */ /* 0x000fe20000010013 */
        /* <DEDUP_REMOVED lines=8> */
[C---:B------:R-:W-:Y:S01]  /*4d00*/  FFMA.FTZ R63, R124.reuse, R63, R14 ;  /* 0x0000003f7c3f7223 */ /* 0x040fe2000001000e */
[C---:B------:R-:W-:Y:S01]  /*4d10*/  FFMA.FTZ R71, R124.reuse, R71, R16 ;  /* 0x000000477c477223 */ /* 0x040fe20000010010 */
[----:B------:R-:W-:Y:S01]  /*4d20*/  FFMA.FTZ R66, R124, R66, R17 ;  /* 0x000000427c427223 */ /* 0x000fe20000010011 */
[C---:B------:R-:W-:Y:S01]  /*4d30*/  LOP3.LUT P5, RZ, R61.reuse, 0xff0000, RZ, 0xc0, !PT ;  /* 0x00ff00003dff7812 */ /* 0x040fe200078ac0ff */
[----:B------:R-:W-:Y:S01]  /*4d40*/  FADD.FTZ R45, R54, -R45 ;  /* 0x8000002d362d7221 */ /* 0x000fe20000010000 */
[----:B------:R-:W-:Y:S01]  /*4d50*/  ISETP.GE.U32.AND.EX P3, PT, R61, 0x1000000, PT, P3 ;  /* 0x010000003d00780c */ /* 0x000fe20003f66130 */
[----:B------:R-:W-:Y:S01]  /*4d60*/  FADD.FTZ R64, R64, -R47 ;  /* 0x8000002f40407221 */ /* 0x000fe20000010000 */
[----:B------:R-:W-:Y:S01]  /*4d70*/  FADD.FTZ R53, R53, -R44 ;  /* 0x8000002c35357221 */ /* 0x000fe20000010000 */
[----:B------:R-:W-:Y:S01]  /*4d80*/  FMUL.FTZ R71, R71, UR6 ;  /* 0x0000000647477c20 */ /* 0x000fe20008410000 */
[----:B------:R-:W-:Y:S01]  /*4d90*/  FSEL R0, R0, RZ, P3 ;  /* 0x000000ff00007208 */ /* 0x000fe20001800000 */
[----:B------:R-:W-:Y:S01]  /*4da0*/  FMUL.FTZ R66, R66, UR6 ;  /* 0x0000000642427c20 */ /* 0x000fe20008410000 */
[----:B0-----:R-:W-:Y:S01]  /*4db0*/  FSEL R35, R55, RZ, P5 ;  /* 0x000000ff37237208 */ /* 0x001fe20002800000 */
[----:B------:R-:W-:Y:S01]  /*4dc0*/  FMUL.FTZ R63, R63, UR6 ;  /* 0x000000063f3f7c20 */ /* 0x000fe20008410000 */
[C---:B------:R-:W-:Y:S01]  /*4dd0*/  FFMA.FTZ R45, R124.reuse, R45, R13 ;  /* 0x0000002d7c2d7223 */ /* 0x040fe2000001000d */
        /* <DEDUP_REMOVED lines=22> */
.L_x_1412:
[----:B------:R-:W-:Y:S05]  /*4f40*/  @!P2 BRA `(.L_x_1414) ;  /* 0x0000000000d8a947 */ /* 0x000fea0003800000 */
[-CC-:B------:R-:W-:Y:S01]  /*4f50*/  FFMA.FTZ R0, R125, R70.reuse, R127.reuse ;  /* 0x000000467d007223 */ /* 0x180fe2000001007f */
[-CC-:B------:R-:W-:Y:S01]  /*4f60*/  FFMA.FTZ R44, R44, R70.reuse, R127.reuse ;  /* 0x000000462c2c7223 */ /* 0x180fe2000001007f */
[-CC-:B------:R-:W-:Y:S01]  /*4f70*/  FFMA.FTZ R50, R50, R70.reuse, R127.reuse ;  /* 0x0000004632327223 */ /* 0x180fe2000001007f */
[-CC-:B------:R-:W-:Y:S01]  /*4f80*/  FFMA.FTZ R46, R46, R70.reuse, R127.reuse ;  /* 0x000000462e2e7223 */ /* 0x180fe2000001007f */
[----:B0-----:R-:W-:Y:S01]  /*4f90*/  FADD.FTZ R27, R51, -R0 ;  /* 0x80000000331b7221 */ /* 0x001fe20000010000 */
[----:B------:R-:W-:Y:S01]  /*4fa0*/  FADD.FTZ R53, R53, -R44 ;  /* 0x8000002c35357221 */ /* 0x000fe20000010000 */
[-CC-:B------:R-:W-:Y:S01]  /*4fb0*/  FFMA.FTZ R48, R48, R70.reuse, R127.reuse ;  /* 0x0000004630307223 */ /* 0x180fe2000001007f */
[----:B------:R-:W-:Y:S01]  /*4fc0*/  FADD.FTZ R55, R55, -R50 ;  /* 0x8000003237377221 */ /* 0x000fe20000010000 */
[----:B------:R-:W-:Y:S01]  /*4fd0*/  FMUL.FTZ R27, R124, R27 ;  /* 0x0000001b7c1b7220 */ /* 0x000fe20000410000 */
[----:B------:R-:W-:Y:S01]  /*4fe0*/  ISETP.GE.U32.AND P3, PT, R60, RZ, PT ;  /* 0x000000ff3c00720c */ /* 0x000fe20003f66070 */
[----:B------:R-:W-:Y:S01]  /*4ff0*/  FADD.FTZ R63, R63, -R46 ;  /* 0x8000002e3f3f7221 */ /* 0x000fe20000010000 */
[C---:B------:R-:W-:Y:S01]  /*5000*/  FMUL.FTZ R20, R124.reuse, R53 ;  /* 0x000000357c147220 */ /* 0x040fe20000410000 */
[-CC-:B------:R-:W-:Y:S01]  /*5010*/  FFMA.FTZ R49, R49, R70.reuse, R127.reuse ;  /* 0x0000004631317223 */ /* 0x180fe2000001007f */
[----:B------:R-:W-:Y:S01]  /*5020*/  FADD.FTZ R71, R71, -R48 ;  /* 0x8000003047477221 */ /* 0x000fe20000010000 */
[-CC-:B------:R-:W-:Y:S01]  /*5030*/  FFMA.FTZ R45, R45, R70.reuse, R127.reuse ;  /* 0x000000462d2d7223 */ /* 0x180fe2000001007f */
[----:B------:R-:W-:Y:S01]  /*5040*/  FFMA.FTZ R47, R47, R70, R127 ;  /* 0x000000462f2f7223 */ /* 0x000fe2000001007f */
[----:B------:R-:W-:Y:S01]  /*5050*/  FMUL.FTZ R32, R27, UR6 ;  /* 0x000000061b207c20 */ /* 0x000fe20008410000 */
[C---:B------:R-:W-:Y:S01]  /*5060*/  FMUL.FTZ R26, R124.reuse, R55 ;  /* 0x000000377c1a7220 */ /* 0x040fe20000410000 */
[C---:B------:R-:W-:Y:S01]  /*5070*/  ISETP.GE.U32.AND.EX P3, PT, R61.reuse, 0x1000000, PT, P3 ;  /* 0x010000003d00780c */ /* 0x040fe20003f66130 */
[----:B------:R-:W-:Y:S01]  /*5080*/  FMUL.FTZ R22, R124, R63 ;  /* 0x0000003f7c167220 */ /* 0x000fe20000410000 */
[----:B------:R-:W-:Y:S01]  /*5090*/  FMUL.FTZ R0, R20, UR6 ;  /* 0x0000000614007c20 */ /* 0x000fe20008410000 */
[----:B------:R-:W-:Y:S01]  /*50a0*/  FADD.FTZ R49, R66, -R49 ;  /* 0x8000003142317221 */ /* 0x000fe20000010000 */
[----:B------:R-:W-:Y:S01]  /*50b0*/  FMUL.FTZ R24, R124, R71 ;  /* 0x000000477c187220 */ /* 0x000fe20000410000 */
[----:B------:R-:W-:Y:S01]  /*50c0*/  LOP3.LUT P6, RZ, R60, 0xff, RZ, 0xc0, !PT ;  /* 0x000000ff3cff7812 */ /* 0x000fe200078cc0ff */
[----:B------:R-:W-:Y:S01]  /*50d0*/  FADD.FTZ R45, R54, -R45 ;  /* 0x8000002d362d7221 */ /* 0x000fe20000010000 */
[----:B------:R-:W-:Y:S01]  /*50e0*/  FADD.FTZ R47, R64, -R47 ;  /* 0x8000002f402f7221 */ /* 0x000fe20000010000 */
[----:B------:R-:W-:Y:S01]  /*50f0*/  FMUL.FTZ R33, R26, UR6 ;  /* 0x000000061a217c20 */ /* 0x000fe20008410000 */
[----:B------:R-:W-:Y:S01]  /*5100*/  FSEL R43, R32, RZ, P3 ;  /* 0x000000ff202b7208 */ /* 0x000fe20001800000 */
[----:B------:R-:W-:Y:S01]  /*5110*/  FMUL.FTZ R32, R22, UR6 ;  /* 0x0000000616207c20 */ /* 0x000fe20008410000 */
[C---:B------:R-:W-:Y:S01]  /*5120*/  LOP3.LUT P5, RZ, R61.reuse, 0xff0000, RZ, 0xc0, !PT ;  /* 0x00ff00003dff7812 */ /* 0x040fe200078ac0ff */
[----:B------:R-:W-:Y:S01]  /*5130*/  FMUL.FTZ R25, R124, R49 ;  /* 0x000000317c197220 */ /* 0x000fe20000410000 */
[----:B------:R-:W-:Y:S01]  /*5140*/  LOP3.LUT P3, RZ, R60, 0xff0000, RZ, 0xc0, !PT ;  /* 0x00ff00003cff7812 */ /* 0x000fe2000786c0ff */
[----:B------:R-:W-:Y:S01]  /*5150*/  FMUL.FTZ R35, R24, UR6 ;  /* 0x0000000618237c20 */ /* 0x000fe20008410000 */
[----:B------:R-:W-:Y:S01]  /*5160*/  FSEL R0, R0, RZ, P6 ;  /* 0x000000ff00007208 */ /* 0x000fe20003000000 */
[C---:B------:R-:W-:Y:S01]  /*5170*/  FMUL.FTZ R21, R124.reuse, R45 ;  /* 0x0000002d7c157220 */ /* 0x040fe20000410000 */
[----:B------:R-:W-:Y:S01]  /*5180*/  FMUL.FTZ R23, R124, R47 ;  /* 0x0000002f7c177220 */ /* 0x000fe20000410000 */
        /* <DEDUP_REMOVED lines=18> */
.L_x_1414:
[-CC-:B------:R-:W-:Y:S01]  /*52b0*/  FFMA.FTZ R50, R50, R70.reuse, R127.reuse ;  /* 0x0000004632327223 */ /* 0x180fe2000001007f */
[-CC-:B------:R-:W-:Y:S01]  /*52c0*/  FFMA.FTZ R0, R125, R70.reuse, R127.reuse ;  /* 0x000000467d007223 */ /* 0x180fe2000001007f */
[-CC-:B------:R-:W-:Y:S01]  /*52d0*/  FFMA.FTZ R46, R46, R70.reuse, R127.reuse ;  /* 0x000000462e2e7223 */ /* 0x180fe2000001007f */
[-CC-:B------:R-:W-:Y:S01]  /*52e0*/  FFMA.FTZ R48, R48, R70.reuse, R127.reuse ;  /* 0x0000004630307223 */ /* 0x180fe2000001007f */
[----:B------:R-:W-:Y:S01]  /*52f0*/  FADD.FTZ R55, R55, -R50 ;  /* 0x8000003237377221 */ /* 0x000fe20000010000 */
[----:B------:R-:W-:Y:S01]  /*5300*/  FADD.FTZ R51, R51, -R0 ;  /* 0x8000000033337221 */ /* 0x000fe20000010000 */
[-C--:B------:R-:W-:Y:S01]  /*5310*/  FFMA.FTZ R49, R49, R70.reuse, R127 ;  /* 0x0000004631317223 */ /* 0x080fe2000001007f */
        /* <DEDUP_REMOVED lines=46> */
.L_x_1410:
        /* <DEDUP_REMOVED lines=14> */
.L_x_1397:
        /* <DEDUP_REMOVED lines=9> */
[----:B0-----:R-:W-:Y:S02]  /*5770*/  MOV R24, R101 ;  /* 0x0000006500187202 */ /* 0x001fe40000000f00 */
        /* <DEDUP_REMOVED lines=22> */
.L_x_1396:
[----:B------:R-:W-:Y:S05]  /*58e0*/  BSYNC B0 ;  /* 0x0000000000007941 */ /* 0x000fea0003800000 */
.L_x_1395:
        /* <DEDUP_REMOVED lines=49> */
[----:B------:R1:W-:Y:S04]  /*5c00*/  STS.128 [R0+0x10], R12 ;  /* 0x0000100c00007388 */ /* 0x0003e80000000c00 */
[----:B------:R-:W-:Y:S01]  /*5c10*/  STS.128 [R0+0x400], R16 ;  /* 0x0004001000007388 */ /* 0x000fe20000000c00 */
[----:B----4-:R-:W-:-:S03]  /*5c20*/  FADD.FTZ R31, R8, R31 ;  /* 0x0000001f081f7221 */ /* 0x010fc60000010000 */
[----:B------:R-:W-:Y:S01]  /*5c30*/  STS.128 [R0+0x410], R20 ;  /* 0x0004101400007388 */ /* 0x000fe20000000c00 */
[----:B---3--:R-:W-:Y:S01]  /*5c40*/  FADD.FTZ R9, R9, R30 ;  /* 0x0000001e09097221 */ /* 0x008fe20000010000 */
[----:B------:R-:W-:Y:S01]  /*5c50*/  BAR.SYNC.DEFER_BLOCKING 0x0 ;  /* 0x0000000000007b1d */ /* 0x000fe20000010000 */
[----:B0-----:R-:W-:-:S07]  /*5c60*/  FADD.FTZ R7, R3, R28 ;  /* 0x0000001c03077221 */ /* 0x001fce0000010000 */
[----:B-1----:R-:W0:Y:S01]  /*5c70*/  LDC R14, c[0x0][0x388] ;  /* 0x0000e200ff0e7b82 */ /* 0x002e220000000800 */
[----:B------:R-:W1:Y:S04]  /*5c80*/  LDS R33, [R37+0x200] ;  /* 0x0002000025217984 */ /* 0x000e680000000800 */
[----:B------:R-:W2:Y:S01]  /*5c90*/  LDS R38, [R37+0xa00] ;  /* 0x000a000025267984 */ /* 0x000ea20000000800 */
[----:B0-----:R-:W-:-:S03]  /*5ca0*/  IMAD R3, R14, UR4, RZ ;  /* 0x000000040e037c24 */ /* 0x001fc6000f8e02ff */
[----:B------:R-:W0:Y:S02]  /*5cb0*/  LDS R32, [R37] ;  /* 0x0000000025207984 */ /* 0x000e240000000800 */
[----:B------:R-:W-:Y:S02]  /*5cc0*/  IADD3 R8, P0, PT, R3, R40, RZ ;  /* 0x0000002803087210 */ /* 0x000fe40007f1e0ff */
[----:B------:R-:W3:Y:S02]  /*5cd0*/  LDS R4, [R37+0x1200] ;  /* 0x0012000025047984 */ /* 0x000ee40000000800 */
[----:B------:R-:W-:Y:S02]  /*5ce0*/  IADD3.X R3, PT, PT, RZ, RZ, RZ, P0, !PT ;  /* 0x000000ffff037210 */ /* 0x000fe400007fe4ff */
[----:B------:R-:W4:Y:S04]  /*5cf0*/  LDS R34, [R37+0x400] ;  /* 0x0004000025227984 */ /* 0x000f280000000800 */
[----:B------:R-:W5:Y:S04]  /*5d00*/  LDS R35, [R37+0x800] ;  /* 0x0008000025237984 */ /* 0x000f680000000800 */
        /* <DEDUP_REMOVED lines=11> */
[----:B---3--:R-:W-:Y:S01]  /*5dc0*/  FADD.FTZ R33, R33, R4 ;  /* 0x0000000421217221 */ /* 0x008fe20000010000 */
[C---:B------:R-:W-:Y:S02]  /*5dd0*/  SHF.L.U32 R4, R8.reuse, 0x2, RZ ;  /* 0x0000000208047819 */ /* 0x040fe400000006ff */
[----:B------:R-:W3:Y:S01]  /*5de0*/  LDS R12, [R37+0x1c00] ;  /* 0x001c0000250c7984 */ /* 0x000ee20000000800 */
[----:B----4-:R-:W-:Y:S01]  /*5df0*/  FADD.FTZ R34, RZ, R34 ;  /* 0x00000022ff227221 */ /* 0x010fe20000010000 */
[----:B------:R-:W-:Y:S02]  /*5e00*/  SHF.L.U64.HI R8, R8, 0x2, R3 ;  /* 0x0000000208087819 */ /* 0x000fe40000010203 */
[----:B------:R-:W4:Y:S01]  /*5e10*/  LDS R19, [R37+0x1e00] ;  /* 0x001e000025137984 */ /* 0x000f220000000800 */
[----:B-----5:R-:W-:Y:S01]  /*5e20*/  FADD.FTZ R32, R32, R35 ;  /* 0x0000002320207221 */ /* 0x020fe20000010000 */
[C---:B------:R-:W-:Y:S01]  /*5e30*/  IADD3 R2, P0, PT, R4.reuse, UR18, RZ ;  /* 0x0000001204027c10 */ /* 0x040fe2000ff1e0ff */
[----:B------:R-:W-:Y:S01]  /*5e40*/  FADD.FTZ R0, RZ, R0 ;  /* 0x00000000ff007221 */ /* 0x000fe20000010000 */
[----:B------:R-:W-:-:S02]  /*5e50*/  IADD3 R4, P1, PT, R4, UR16, RZ ;  /* 0x0000001004047c10 */ /* 0x000fc4000ff3e0ff */
[----:B------:R-:W-:Y:S01]  /*5e60*/  IADD3.X R3, PT, PT, R8, UR19, RZ, P0, !PT ;  /* 0x0000001308037c10 */ /* 0x000fe200087fe4ff */
[----:B------:R-:W-:Y:S01]  /*5e70*/  FADD.FTZ R34, R34, R41 ;  /* 0x0000002922227221 */ /* 0x000fe20000010000 */
[----:B------:R-:W-:Y:S01]  /*5e80*/  FADD.FTZ R32, R32, R43 ;  /* 0x0000002b20207221 */ /* 0x000fe20000010000 */
[----:B------:R-:W-:Y:S01]  /*5e90*/  FADD.FTZ R0, R0, R5 ;  /* 0x0000000500007221 */ /* 0x000fe20000010000 */
[----:B------:R-:W-:Y:S01]  /*5ea0*/  IADD3.X R5, PT, PT, R8, UR17, RZ, P1, !PT ;  /* 0x0000001108057c10 */ /* 0x000fe20008ffe4ff */
[----:B------:R-:W-:Y:S01]  /*5eb0*/  FADD.FTZ R13, R34, R13 ;  /* 0x0000000d220d7221 */ /* 0x000fe20000010000 */
[----:B-1----:R-:W-:Y:S01]  /*5ec0*/  FADD.FTZ R17, R32, R17 ;  /* 0x0000001120117221 */ /* 0x002fe20000010000 */
[----:B--2---:R-:W-:-:S04]  /*5ed0*/  FADD.FTZ R33, R33, R6 ;  /* 0x0000000621217221 */ /* 0x004fc80000010000 */
        /* <DEDUP_REMOVED lines=10> */
[----:B------:R-:W-:Y:S01]  /*5f80*/  STG.E desc[UR10][R4.64+0x600], R9 ;  /* 0x0006000904007986 */ /* 0x000fe2000c10190a */
[----:B------:R-:W-:Y:S05]  /*5f90*/  EXIT ;  /* 0x000000000000794d */ /* 0x000fea0003800000 */
.L_x_1398:
        /* <DEDUP_REMOVED lines=8> */
.L_x_1417:
[----:B------:R-:W-:Y:S05]  /*6020*/  BSYNC B2 ;  /* 0x0000000000027941 */ /* 0x000fea0003800000 */
.L_x_1416:
        /* <DEDUP_REMOVED lines=8> */
.L_x_1418:
[----:B------:R-:W-:Y:S01]  /*60b0*/  FADD.FTZ R127, R70, R127 ;  /* 0x0000007f467f7221 */ /* 0x000fe20000010000 */
[----:B------:R-:W-:-:S04]  /*60c0*/  HFMA2 R134, -RZ, RZ, 0, 1.1920928955078125e-07 ;  /* 0x00000002ff867431 */ /* 0x000fc800000001ff */
[----:B------:R-:W-:Y:S02]  /*60d0*/  MOV R135, R127 ;  /* 0x0000007f00877202 */ /* 0x000fe40000000f00 */
[----:B------:R-:W-:-:S07]  /*60e0*/  MOV R129, R132 ;  /* 0x0000008400817202 */ /* 0x000fce0000000f00 */
[----:B------:R-:W-:Y:S05]  /*60f0*/  WARPSYNC.COLLECTIVE R130, `(.L_x_1419) ;  /* 0x0000000082087348 */ /* 0x000fea0003c00000 */
[----:B------:R0:W1:Y:S02]  /*6100*/  SHFL.BFLY P3, R132, R135, R134, R137 ;  /* 0x0c00008687847389 */ /* 0x0000640000060089 */
[----:B01----:R-:W-:Y:S05]  /*6110*/  ENDCOLLECTIVE ;  /* 0x000000000000791b */ /* 0x003fea0003800000 */
.L_x_1419:
[----:B------:R-:W-:-:S05]  /*6120*/  FADD.FTZ R129, R38, R129 ;  /* 0x0000008126817221 */ /* 0x000fca0000010000 */
[----:B------:R-:W-:Y:S02]  /*6130*/  MOV R135, R129 ;  /* 0x0000008100877202 */ /* 0x000fe40000000f00 */
[----:B------:R-:W-:-:S07]  /*6140*/  MOV R126, R132 ;  /* 0x00000084007e7202 */ /* 0x000fce0000000f00 */
[----:B------:R-:W-:Y:S05]  /*6150*/  WARPSYNC.COLLECTIVE R130, `(.L_x_1420) ;  /* 0x0000000082087348 */ /* 0x000fea0003c00000 */
[----:B------:R0:W1:Y:S02]  /*6160*/  SHFL.BFLY P3, R132, R135, R134, R137 ;  /* 0x0c00008687847389 */ /* 0x0000640000060089 */
[----:B01----:R-:W-:Y:S05]  /*6170*/  ENDCOLLECTIVE ;  /* 0x000000000000791b */ /* 0x003fea0003800000 */
.L_x_1420:
[----:B------:R-:W-:Y:S01]  /*6180*/  FADD.FTZ R126, R127, R126 ;  /* 0x0000007e7f7e7221 */ /* 0x000fe20000010000 */
[----:B------:R-:W-:-:S04]  /*6190*/  HFMA2 R134, -RZ, RZ, 0, 2.384185791015625e-07 ;  /* 0x00000004ff867431 */ /* 0x000fc800000001ff */
[----:B------:R-:W-:Y:S02]  /*61a0*/  MOV R135, R126 ;  /* 0x0000007e00877202 */ /* 0x000fe40000000f00 */
[----:B------:R-:W-:-:S07]  /*61b0*/  MOV R128, R132 ;  /* 0x0000008400807202 */ /* 0x000fce0000000f00 */
[----:B------:R-:W-:Y:S05]  /*61c0*/  WARPSYNC.COLLECTIVE R130, `(.L_x_1421) ;  /* 0x0000000082087348 */ /* 0x000fea0003c00000 */
[----:B------:R0:W1:Y:S02]  /*61d0*/  SHFL.BFLY P3, R132, R135, R134, R137 ;  /* 0x0c00008687847389 */ /* 0x0000640000060089 */
[----:B01----:R-:W-:Y:S05]  /*61e0*/  ENDCOLLECTIVE ;  /* 0x000000000000791b */ /* 0x003fea0003800000 */
.L_x_1421:
[----:B------:R-:W-:-:S05]  /*61f0*/  FADD.FTZ R128, R129, R128 ;  /* 0x0000008081807221 */ /* 0x000fca0000010000 */
[----:B------:R-:W-:Y:S02]  /*6200*/  MOV R135, R128 ;  /* 0x0000008000877202 */ /* 0x000fe40000000f00 */
[----:B------:R-:W-:-:S07]  /*6210*/  MOV R131, R132 ;  /* 0x0000008400837202 */ /* 0x000fce0000000f00 */
[----:B------:R-:W-:Y:S05]  /*6220*/  WARPSYNC.COLLECTIVE R130, `(.L_x_1422) ;  /* 0x0000000082087348 */ /* 0x000fea0003c00000 */
[----:B------:R0:W1:Y:S02]  /*6230*/  SHFL.BFLY P3, R132, R135, R134, R137 ;  /* 0x0c00008687847389 */ /* 0x0000640000060089 */
[----:B01----:R-:W-:Y:S05]  /*6240*/  ENDCOLLECTIVE ;  /* 0x000000000000791b */ /* 0x003fea0003800000 */
.L_x_1422:
[----:B------:R-:W-:Y:S01]  /*6250*/  FADD.FTZ R131, R126, R131 ;  /* 0x000000837e837221 */ /* 0x000fe20000010000 */
[----:B------:R-:W-:-:S04]  /*6260*/  HFMA2 R134, -RZ, RZ, 0, 4.76837158203125e-07 ;  /* 0x00000008ff867431 */ /* 0x000fc800000001ff */
[----:B------:R-:W-:Y:S02]  /*6270*/  MOV R135, R131 ;  /* 0x0000008300877202 */ /* 0x000fe40000000f00 */
[----:B------:R-:W-:-:S07]  /*6280*/  MOV R133, R132 ;  /* 0x0000008400857202 */ /* 0x000fce0000000f00 */
[----:B------:R-:W-:Y:S05]  /*6290*/  WARPSYNC.COLLECTIVE R130, `(.L_x_1423) ;  /* 0x0000000082087348 */ /* 0x000fea0003c00000 */
[----:B------:R0:W1:Y:S02]  /*62a0*/  SHFL.BFLY P3, R132, R135, R134, R137 ;  /* 0x0c00008687847389 */ /* 0x0000640000060089 */
[----:B01----:R-:W-:Y:S05]  /*62b0*/  ENDCOLLECTIVE ;  /* 0x000000000000791b */ /* 0x003fea0003800000 */
.L_x_1423:
[----:B------:R-:W-:-:S05]  /*62c0*/  FADD.FTZ R133, R128, R133 ;  /* 0x0000008580857221 */ /* 0x000fca0000010000 */
[----:B------:R-:W-:Y:S02]  /*62d0*/  MOV R135, R133 ;  /* 0x0000008500877202 */ /* 0x000fe40000000f00 */
[----:B------:R-:W-:-:S07]  /*62e0*/  MOV R38, R132 ;  /* 0x0000008400267202 */ /* 0x000fce0000000f00 */
[----:B------:R-:W-:Y:S05]  /*62f0*/  WARPSYNC.COLLECTIVE R130, `(.L_x_1424) ;  /* 0x0000000082087348 */ /* 0x000fea0003c00000 */
[----:B------:R0:W1:Y:S02]  /*6300*/  SHFL.BFLY P3, R132, R135, R134, R137 ;  /* 0x0c00008687847389 */ /* 0x0000640000060089 */
[----:B01----:R-:W-:Y:S05]  /*6310*/  ENDCOLLECTIVE ;  /* 0x000000000000791b */ /* 0x003fea0003800000 */
.L_x_1424:
[----:B------:R-:W-:Y:S01]  /*6320*/  FADD.FTZ R38, R131, R38 ;  /* 0x0000002683267221 */ /* 0x000fe20000010000 */
[----:B------:R-:W-:-:S04]  /*6330*/  HFMA2 R134, -RZ, RZ, 0, 9.5367431640625e-07 ;  /* 0x00000010ff867431 */ /* 0x000fc800000001ff */
[----:B------:R-:W-:Y:S02]  /*6340*/  MOV R135, R38 ;  /* 0x0000002600877202 */ /* 0x000fe40000000f00 */
[----:B------:R-:W-:-:S07]  /*6350*/  MOV R70, R132 ;  /* 0x0000008400467202 */ /* 0x000fce0000000f00 */
[----:B------:R-:W-:Y:S05]  /*6360*/  WARPSYNC.COLLECTIVE R130, `(.L_x_1425) ;  /* 0x0000000082087348 */ /* 0x000fea0003c00000 */
[----:B------:R0:W1:Y:S02]  /*6370*/  SHFL.BFLY P3, R132, R135, R134, R137 ;  /* 0x0c00008687847389 */ /* 0x0000640000060089 */
[----:B01----:R-:W-:Y:S05]  /*6380*/  ENDCOLLECTIVE ;  /* 0x000000000000791b */ /* 0x003fea0003800000 */
.L_x_1425:
[----:B------:R-:W-:-:S05]  /*6390*/  FADD.FTZ R70, R133, R70 ;  /* 0x0000004685467221 */ /* 0x000fca0000010000 */
[----:B------:R-:W-:Y:S02]  /*63a0*/  MOV R135, R70 ;  /* 0x0000004600877202 */ /* 0x000fe40000000f00 */
[----:B------:R-:W-:-:S07]  /*63b0*/  MOV R127, R132 ;  /* 0x00000084007f7202 */ /* 0x000fce0000000f00 */
[----:B------:R-:W-:Y:S05]  /*63c0*/  WARPSYNC.COLLECTIVE R130, `(.L_x_1426) ;  /* 0x0000000082087348 */ /* 0x000fea0003c00000 */
[----:B------:R0:W1:Y:S02]  /*63d0*/  SHFL.BFLY P3, R132, R135, R134, R137 ;  /* 0x0c00008687847389 */ /* 0x0000640000060089 */
[----:B01----:R-:W-:Y:S05]  /*63e0*/  ENDCOLLECTIVE ;  /* 0x000000000000791b */ /* 0x003fea0003800000 */
.L_x_1426:
[----:B------:R-:W-:Y:S01]  /*63f0*/  MOV R129, R132 ;  /* 0x0000008400817202 */ /* 0x000fe20000000f00 */
[----:B------:R-:W-:Y:S06]  /*6400*/  BRA `(.L_x_1427) ;  /* 0xffffffac00987947 */ /* 0x000fec000383ffff */
.L_x_1428:
        /* <DEDUP_REMOVED lines=15> */
.L_x_3933:


//--------------------- .text._ZN10layer_norm31ln_parallel_residual_bwd_kernelINS_13Kernel_traitsIf13__nv_bfloat16fS2_fjLj512ELj1ELj4ELj1ELj16ENS_18Kernel_traits_baseILj512EfS2_fS2_fjLj128EEEEELb0ELb0ELb0EEEvNS_9BwdParamsE --------------------------
	.section	.text._ZN10layer_norm31ln_parallel_residual_bwd_kernelINS_13Kernel_traitsIf13__nv_bfloat16fS2_fjLj512ELj1ELj4ELj1ELj16ENS_18Kernel_traits_baseILj512EfS2_fS2_fjLj128EEEEELb0ELb0ELb0EEEvNS_9BwdParamsE,"ax",@progbits
	.align	128
        .global         _ZN10layer_norm31ln_parallel_residual_bwd_kernelINS_13Kernel_traitsIf13__nv_bfloat16fS2_fjLj512ELj1ELj4ELj1ELj16ENS_18Kernel_traits_baseILj512EfS2_fS2_fjLj128EEEEELb0ELb0ELb0EEEvNS_9BwdParamsE
        .type           _ZN10layer_norm31ln_parallel_residual_bwd_kernelINS_13Kernel_traitsIf13__nv_bfloat16fS2_fjLj512ELj1ELj4ELj1ELj16ENS_18Kernel_traits_baseILj512EfS2_fS2_fjLj128EEEEELb0ELb0ELb0EEEvNS_9BwdParamsE,@function
        .size           _ZN10layer_norm31ln_parallel_residual_bwd_kernelINS_13Kernel_traitsIf13__nv_bfloat16fS2_fjLj512ELj1ELj4ELj1ELj16ENS_18Kernel_traits_baseILj512EfS2_fS2_fjLj128EEEEELb0ELb0ELb0EEEvNS_9BwdParamsE,(.L_x_3934 - _ZN10layer_norm31ln_parallel_residual_bwd_kernelINS_13Kernel_traitsIf13__nv_bfloat16fS2_fjLj512ELj1ELj4ELj1ELj16ENS_18Kernel_traits_baseILj512EfS2_fS2_fjLj128EEEEELb0ELb0ELb0EEEvNS_9BwdParamsE)
        .other          _ZN10layer_norm31ln_parallel_residual_bwd_kernelINS_13Kernel_traitsIf13__nv_bfloat16fS2_fjLj512ELj1ELj4ELj1ELj16ENS_18Kernel_traits_baseILj512EfS2_fS2_fjLj128EEEEELb0ELb0ELb0EEEvNS_9BwdParamsE,@"STO_CUDA_ENTRY STV_DEFAULT"
_ZN10layer_norm31ln_parallel_residual_bwd_kernelINS_13Kernel_traitsIf13__nv_bfloat16fS2_fjLj512ELj1ELj4ELj1ELj16ENS_18Kernel_traits_baseILj512EfS2_fS2_fjLj128EEEEELb0ELb0ELb0EEEvNS_9BwdParamsE:
.text._ZN10layer_norm31ln_parallel_residual_bwd_kernelINS_13Kernel_traitsIf13__nv_bfloat16fS2_fjLj512ELj1ELj4ELj1ELj16ENS_18Kernel_traits_baseILj512EfS2_fS2_fjLj128EEEEELb0ELb0ELb0EEEvNS_9BwdParamsE:
        /* <DEDUP_REMOVED lines=27> */
[----:B------:R2:W5:Y:S01]  /*01b0*/  @P4 LDG.E.128 R112, desc[UR10][R4.64] ;  /* 0x0000000a04704981 */ /* 0x000562000c1e1d00 */
[----:B------:R-:W-:-:S03]  /*01c0*/  @P4 LOP3.LUT R3, R3, 0x20, RZ, 0xfc, !PT ;  /* 0x0000002003034812 */ /* 0x000fc600078efcff */
[----:B------:R2:W5:Y:S04]  /*01d0*/  @P4 LDG.E.128 R108, desc[UR10][R4.64+0x10] ;  /* 0x0000100a046c4981 */ /* 0x000568000c1e1d00 */
[----:B------:R2:W5:Y:S04]  /*01e0*/  @P4 LDG.E.128 R104, desc[UR10][R6.64] ;  /* 0x0000000a06684981 */ /* 0x000568000c1e1d00 */
[----:B------:R2:W5:Y:S01]  /*01f0*/  @P4 LDG.E.128 R100, desc[UR10][R6.64+0x10] ;  /* 0x0000100a06644981 */ /* 0x000562000c1e1d00 */
[----:B-1----:R-:W-:Y:S01]  /*0200*/  USHF.L.U32 UR4, UR4, 0x2, URZ ;  /* 0x0000000204047899 */ /* 0x002fe200080006ff */
[----:B------:R-:W-:Y:S01]  /*0210*/  SHF.R.U32.HI R137, RZ, 0x5, R137 ;  /* 0x00000005ff897819 */ /* 0x000fe20000011689 */
[----:B0-----:R-:W-:-:S04]  /*0220*/  @P0 IMAD.WIDE.U32 R8, R3, 0x20, R8 ;  /* 0x0000002003080825 */ /* 0x001fc800078e0008 */
[----:B----4-:R-:W-:Y:S01]  /*0230*/  @P0 IMAD.WIDE.U32 R10, R3, 0x20, R10 ;  /* 0x00000020030a0825 */ /* 0x010fe200078e000a */
[----:B------:R-:W-:Y:S01]  /*0240*/  LOP3.LUT R137, R137, UR4, RZ, 0xfc, !PT ;  /* 0x0000000489897c12 */ /* 0x000fe2000f8efcff */
[----:B------:R2:W5:Y:S04]  /*0250*/  @P0 LDG.E.128 R96, desc[UR10][R8.64] ;  /* 0x0000000a08600981 */ /* 0x000568000c1e1d00 */
[----:B------:R2:W5:Y:S04]  /*0260*/  @P0 LDG.E.128 R92, desc[UR10][R8.64+0x10] ;  /* 0x0000100a085c0981 */ /* 0x000568000c1e1d00 */
        /* <DEDUP_REMOVED lines=71> */
.L_x_1455:
        /* <DEDUP_REMOVED lines=20> */
[----:B0-----:R-:W-:-:S05]  /*0820*/  IMAD.WIDE.U32 R166, R138, 0x20, R166 ;  /* 0x000000208aa67825 */ /* 0x001fca00078e00a6 */
[----:B------:R-:W3:Y:S01]  /*0830*/  LDG.E.128 R128, desc[UR10][R166.64] ;  /* 0x0000000aa6807981 */ /* 0x000ee2000c1e1d00 */
[----:B-1----:R-:W-:-:S03]  /*0840*/  IMAD.WIDE.U32 R140, R138, 0x10, R140 ;  /* 0x000000108a8c7825 */ /* 0x002fc600078e008c */
[----:B------:R-:W4:Y:S04]  /*0850*/  LDG.E.128 R144, desc[UR10][R166.64+0x10] ;  /* 0x0000100aa6907981 */ /* 0x000f28000c1e1d00 */
[----:B------:R-:W4:Y:S01]  /*0860*/  LDG.E.128 R140, desc[UR10][R140.64] ;  /* 0x0000000a8c8c7981 */ /* 0x000f22000c1e1d00 */
[----:B--2---:R-:W-:-:S06]  /*0870*/  IMAD.WIDE.U32 R132, R138, 0x10, R132 ;  /* 0x000000108a847825 */ /* 0x004fcc00078e0084 */
[----:B------:R-:W2:Y:S01]  /*0880*/  LDG.E.128 R132, desc[UR10][R132.64] ;  /* 0x0000000a84847981 */ /* 0x000ea2000c1e1d00 */
[----:B------:R-:W-:-:S04]  /*0890*/  ISETP.NE.U32.AND P0, PT, RZ, UR12, PT ;  /* 0x0000000cff007c0c */ /* 0x000fc8000bf05070 */
[----:B------:R-:W-:-:S13]  /*08a0*/  ISETP.NE.AND.EX P0, PT, RZ, UR13, PT, P0 ;  /* 0x0000000dff007c0c */ /* 0x000fda000bf05300 */
[----:B------:R-:W0:Y:S02]  /*08b0*/  @P0 LDC.64 R164, c[0x0][0x438] ;  /* 0x00010e00ffa40b82 */ /* 0x000e240000000a00 */
[----:B0-----:R-:W-:-:S05]  /*08c0*/  @P0 IMAD.WIDE.U32 R164, R138, 0x20, R164 ;  /* 0x000000208aa40825 */ /* 0x001fca00078e00a4 */
[----:B------:R-:W5:Y:S04]  /*08d0*/  @P0 LDG.E.128 R16, desc[UR10][R164.64] ;  /* 0x0000000aa4100981 */ /* 0x000f68000c1e1d00 */
[----:B------:R0:W5:Y:S01]  /*08e0*/  @P0 LDG.E.128 R12, desc[UR10][R164.64+0x10] ;  /* 0x0000100aa40c0981 */ /* 0x000162000c1e1d00 */
[----:B------:R-:W-:Y:S01]  /*08f0*/  IADD3 R183, PT, PT, R138, 0x20, RZ ;  /* 0x000000208ab77810 */ /* 0x000fe20007ffe0ff */
[C---:B---3--:R-:W-:Y:S01]  /*0900*/  FADD.FTZ R170, -R171.reuse, R130 ;  /* 0x00000082abaa7221 */ /* 0x048fe20000010100 */
[C---:B------:R-:W-:Y:S01]  /*0910*/  FADD.FTZ R128, -R171.reuse, R128 ;  /* 0x00000080ab807221 */ /* 0x040fe20000010100 */
[C---:B------:R-:W-:Y:S01]  /*0920*/  FADD.FTZ R168, -R171.reuse, R129 ;  /* 0x00000081aba87221 */ /* 0x040fe20000010100 */
[----:B----4-:R-:W-:Y:S01]  /*0930*/  PRMT R130, R140, 0x7632, R130 ;  /* 0x000076328c827816 */ /* 0x010fe20000000082 */
[----:B------:R-:W-:-:S03]  /*0940*/  FADD.FTZ R172, -R171, R131 ;  /* 0x00000083abac7221 */ /* 0x000fc60000010100 */
[----:B------:R-:W-:Y:S01]  /*0950*/  SHF.L.U32 R130, R130, 0x10, RZ ;  /* 0x0000001082827819 */ /* 0x000fe200000006ff */
[----:B-----5:R-:W-:Y:S01]  /*0960*/  FMUL.FTZ R3, R139, R128 ;  /* 0x000000808b037220 */ /* 0x020fe20000410000 */
[----:B--2---:R-:W-:Y:S02]  /*0970*/  PRMT R129, R132, 0x7632, R129 ;  /* 0x0000763284817816 */ /* 0x004fe40000000081 */
[C---:B------:R-:W-:Y:S02]  /*0980*/  PRMT R174, R134.reuse, 0x7632, R174 ;  /* 0x0000763286ae7816 */ /* 0x040fe400000000ae */
[----:B------:R-:W-:Y:S02]  /*0990*/  SHF.L.U32 R175, R134, 0x10, RZ ;  /* 0x0000001086af7819 */ /* 0x000fe400000006ff */
[----:B------:R-:W-:Y:S01]  /*09a0*/  PRMT R134, R141, 0x7632, R134 ;  /* 0x000076328d867816 */ /* 0x000fe20000000086 */
[----:B0-----:R-:W-:Y:S01]  /*09b0*/  FMUL.FTZ R164, R139, R168 ;  /* 0x000000a88ba47220 */ /* 0x001fe20000410000 */
[----:B------:R-:W-:Y:S01]  /*09c0*/  SHF.L.U32 R131, R132, 0x10, RZ ;  /* 0x0000001084837819 */ /* 0x000fe200000006ff */
[----:B------:R-:W-:Y:S01]  /*09d0*/  FMUL.FTZ R132, R105, R130 ;  /* 0x0000008269847220 */ /* 0x000fe20000410000 */
[----:B------:R-:W-:-:S02]  /*09e0*/  SHF.L.U32 R128, R129, 0x10, RZ ;  /* 0x0000001081807819 */ /* 0x000fc400000006ff */
[C---:B------:R-:W-:Y:S02]  /*09f0*/  PRMT R169, R133.reuse, 0x7632, R169 ;  /* 0x0000763285a97816 */ /* 0x040fe400000000a9 */
[----:B------:R-:W-:Y:S02]  /*0a00*/  SHF.L.U32 R173, R133, 0x10, RZ ;  /* 0x0000001085ad7819 */ /* 0x000fe400000006ff */
[----:B------:R-:W-:Y:S02]  /*0a10*/  SHF.L.U32 R141, R141, 0x10, RZ ;  /* 0x000000108d8d7819 */ /* 0x000fe400000006ff */
[----:B------:R-:W-:Y:S02]  /*0a20*/  SHF.L.U32 R134, R134, 0x10, RZ ;  /* 0x0000001086867819 */ /* 0x000fe400000006ff */
[----:B------:R-:W-:Y:S01]  /*0a30*/  SHF.L.U32 R133, R140, 0x10, RZ ;  /* 0x000000108c857819 */ /* 0x000fe200000006ff */
[-C--:B------:R-:W-:Y:S01]  /*0a40*/  FFMA.FTZ R81, R164, R128.reuse, R81 ;  /* 0x00000080a4517223 */ /* 0x080fe20000010051 */
[C---:B------:R-:W-:Y:S01]  /*0a50*/  PRMT R140, R142.reuse, 0x7632, R140 ;  /* 0x000076328e8c7816 */ /* 0x040fe2000000008c */
[----:B------:R-:W-:Y:S01]  /*0a60*/  FFMA.FTZ R165, R113, R128, R132 ;  /* 0x0000008071a57223 */ /* 0x000fe20000010084 */
[----:B------:R-:W-:Y:S01]  /*0a70*/  FADD.FTZ R65, R65, R128 ;  /* 0x0000008041417221 */ /* 0x000fe20000010000 */
[----:B------:R-:W-:Y:S01]  /*0a80*/  SHF.L.U32 R128, R169, 0x10, RZ ;  /* 0x00000010a9807819 */ /* 0x000fe200000006ff */
[C---:B------:R-:W-:Y:S01]  /*0a90*/  FMUL.FTZ R167, R139.reuse, R170 ;  /* 0x000000aa8ba77220 */ /* 0x040fe20000410000 */
[----:B------:R-:W-:Y:S01]  /*0aa0*/  SHF.L.U32 R177, R142, 0x10, RZ ;  /* 0x000000108eb17819 */ /* 0x000fe200000006ff */
[----:B------:R-:W-:Y:S01]  /*0ab0*/  FMUL.FTZ R168, R139, R172 ;  /* 0x000000ac8ba87220 */ /* 0x000fe20000410000 */
[----:B------:R-:W-:Y:S01]  /*0ac0*/  FMUL.FTZ R129, R106, R141 ;  /* 0x0000008d6a817220 */ /* 0x000fe20000410000 */
[----:B------:R-:W-:Y:S01]  /*0ad0*/  FMUL.FTZ R132, R107, R134 ;  /* 0x000000866b847220 */ /* 0x000fe20000410000 */
[C---:B------:R-:W-:Y:S01]  /*0ae0*/  FADD.FTZ R144, -R171.reuse, R144 ;  /* 0x00000090ab907221 */ /* 0x040fe20000010100 */
[----:B------:R-:W-:Y:S01]  /*0af0*/  SHF.L.U32 R140, R140, 0x10, RZ ;  /* 0x000000108c8c7819 */ /* 0x000fe200000006ff */
[----:B------:R-:W-:Y:S01]  /*0b00*/  FADD.FTZ R142, -R171, R145 ;  /* 0x00000091ab8e7221 */ /* 0x000fe20000010100 */
[----:B------:R-:W-:-:S02]  /*0b10*/  PRMT R178, R135, 0x7632, R178 ;  /* 0x0000763287b27816 */ /* 0x000fc400000000b2 */
[----:B------:R-:W-:Y:S01]  /*0b20*/  SHF.L.U32 R179, R135, 0x10, RZ ;  /* 0x0000001087b37819 */ /* 0x000fe200000006ff */
[----:B------:R-:W-:Y:S01]  /*0b30*/  FMUL.FTZ R135, R104, R133 ;  /* 0x0000008568877220 */ /* 0x000fe20000410000 */
[----:B------:R-:W-:Y:S01]  /*0b40*/  PRMT R180, R143, 0x7632, R180 ;  /* 0x000076328fb47816 */ /* 0x000fe200000000b4 */
[----:B------:R-:W-:Y:S01]  /*0b50*/  FADD.FTZ R66, R66, R173 ;  /* 0x000000ad42427221 */ /* 0x000fe20000010000 */
[-C--:B------:R-:W-:Y:S01]  /*0b60*/  FFMA.FTZ R170, R114, R173.reuse, R129 ;  /* 0x000000ad72aa7223 */ /* 0x080fe20000010081 */
[----:B------:R-:W-:Y:S01]  /*0b70*/  FFMA.FTZ R82, R167, R173, R82 ;  /* 0x000000ada7527223 */ /* 0x000fe20000010052 */
[-C--:B------:R-:W-:Y:S01]  /*0b80*/  FFMA.FTZ R83, R168, R128.reuse, R83 ;  /* 0x00000080a8537223 */ /* 0x080fe20000010053 */
[----:B------:R-:W-:Y:S01]  /*0b90*/  FFMA.FTZ R169, R115, R128, R132 ;  /* 0x0000008073a97223 */ /* 0x000fe20000010084 */
[----:B------:R-:W-:Y:S01]  /*0ba0*/  FADD.FTZ R67, R67, R128 ;  /* 0x0000008043437221 */ /* 0x000fe20000010000 */
[----:B------:R-:W-:Y:S01]  /*0bb0*/  SHF.L.U32 R143, R143, 0x10, RZ ;  /* 0x000000108f8f7819 */ /* 0x000fe200000006ff */
[----:B------:R-:W-:Y:S01]  /*0bc0*/  FFMA.FTZ R49, R164, R130, R49 ;  /* 0x00000082a4317223 */ /* 0x000fe20000010031 */
[----:B------:R-:W-:Y:S01]  /*0bd0*/  FADD.FTZ R33, R33, R130 ;  /* 0x0000008221217221 */ /* 0x000fe20000010000 */
[----:B------:R-:W-:Y:S01]  /*0be0*/  SHF.L.U32 R128, R174, 0x10, RZ ;  /* 0x00000010ae807819 */ /* 0x000fe200000006ff */
[----:B------:R-:W-:Y:S01]  /*0bf0*/  FMUL.FTZ R129, R100, R177 ;  /* 0x000000b164817220 */ /* 0x000fe20000410000 */
[C---:B------:R-:W-:Y:S01]  /*0c00*/  FMUL.FTZ R173, R139.reuse, R144 ;  /* 0x000000908bad7220 */ /* 0x040fe20000410000 */
[----:B------:R-:W-:Y:S01]  /*0c10*/  FMUL.FTZ R174, R139, R142 ;  /* 0x0000008e8bae7220 */ /* 0x000fe20000410000 */
[----:B------:R-:W-:Y:S01]  /*0c20*/  FMUL.FTZ R130, R101, R140 ;  /* 0x0000008c65827220 */ /* 0x000fe20000410000 */
[-C--:B------:R-:W-:Y:S01]  /*0c30*/  FFMA.FTZ R166, R112, R131.reuse, R135 ;  /* 0x0000008370a67223 */ /* 0x080fe20000010087 */
[----:B------:R-:W-:Y:S01]  /*0c40*/  FADD.FTZ R64, R64, R131 ;  /* 0x0000008340407221 */ /* 0x000fe20000010000 */
        /* <DEDUP_REMOVED lines=8> */
[----:B------:R-:W-:Y:S01]  /*0cd0*/  FADD.FTZ R128, RZ, R166 ;  /* 0x000000a6ff807221 */ /* 0x000fe20000010000 */
[----:B------:R-:W-:-:S02]  /*0ce0*/  FFMA.FTZ R129, R3, R166, RZ ;  /* 0x000000a603817223 */ /* 0x000fc400000100ff */
[----:B------:R-:W-:Y:S01]  /*0cf0*/  FFMA.FTZ R176, R110, R179, R131 ;  /* 0x000000b36eb07223 */ /* 0x000fe20000010083 */
[----:B------:R-:W-:Y:S01]  /*0d00*/  FADD.FTZ R131, R128, R165 ;  /* 0x000000a580837221 */ /* 0x000fe20000010000 */
[----:B------:R-:W-:-:S03]  /*0d10*/  FFMA.FTZ R128, R164, R165, R129 ;  /* 0x000000a5a4807223 */ /* 0x000fc60000010081 */
[----:B------:R-:W-:Y:S01]  /*0d20*/  FADD.FTZ R130, R131, R170 ;  /* 0x000000aa83827221 */ /* 0x000fe20000010000 */
[----:B------:R-:W-:Y:S01]  /*0d30*/  FFMA.FTZ R129, R167, R170, R128 ;  /* 0x000000aaa7817223 */ /* 0x000fe20000010080 */
[----:B------:R-:W-:Y:S02]  /*0d40*/  FFMA.FTZ R51, R168, R134, R51 ;  /* 0x00000086a8337223 */ /* 0x000fe40000010033 */
[----:B------:R-:W-:Y:S01]  /*0d50*/  FADD.FTZ R131, R130, R169 ;  /* 0x000000a982837221 */ /* 0x000fe20000010000 */
[----:B------:R-:W-:Y:S01]  /*0d60*/  FFMA.FTZ R128, R168, R169, R129 ;  /* 0x000000a9a8807223 */ /* 0x000fe20000010081 */
[----:B------:R-:W-:Y:S01]  /*0d70*/  FADD.FTZ R35, R35, R134 ;  /* 0x0000008623237221 */ /* 0x000fe20000010000 */
[----:B------:R-:W-:Y:S01]  /*0d80*/  FADD.FTZ R146, -R171, R146 ;  /* 0x00000092ab927221 */ /* 0x000fe20000010100 */
[----:B------:R-:W-:Y:S01]  /*0d90*/  SHF.L.U32 R134, R180, 0x10, RZ ;  /* 0x00000010b4867819 */ /* 0x000fe200000006ff */
[----:B------:R-:W-:Y:S01]  /*0da0*/  FADD.FTZ R130, R131, R172 ;  /* 0x000000ac83827221 */ /* 0x000fe20000010000 */
[C---:B------:R-:W-:Y:S01]  /*0db0*/  FFMA.FTZ R129, R173.reuse, R172, R128 ;  /* 0x000000acad817223 */ /* 0x040fe20000010080 */
[----:B------:R-:W-:Y:S01]  /*0dc0*/  FADD.FTZ R28, R28, R177 ;  /* 0x000000b11c1c7221 */ /* 0x000fe20000010000 */
[----:B------:R-:W-:Y:S01]  /*0dd0*/  FFMA.FTZ R44, R173, R177, R44 ;  /* 0x000000b1ad2c7223 */ /* 0x000fe2000001002c */
[----:B------:R-:W-:Y:S01]  /*0de0*/  FADD.FTZ R29, R29, R140 ;  /* 0x0000008c1d1d7221 */ /* 0x000fe20000010000 */
[----:B------:R-:W-:Y:S01]  /*0df0*/  FFMA.FTZ R45, R174, R140, R45 ;  /* 0x0000008cae2d7223 */ /* 0x000fe2000001002d */
[----:B------:R-:W-:Y:S01]  /*0e00*/  FMUL.FTZ R177, R139, R146 ;  /* 0x000000928bb17220 */ /* 0x000fe20000410000 */
[----:B------:R-:W-:Y:S01]  /*0e10*/  SHF.L.U32 R132, R178, 0x10, RZ ;  /* 0x00000010b2847819 */ /* 0x000fe200000006ff */
[----:B------:R-:W-:Y:S01]  /*0e20*/  FADD.FTZ R182, -R171, R147 ;  /* 0x00000093abb67221 */ /* 0x000fe20000010100 */
        /* <DEDUP_REMOVED lines=21> */
.L_x_1431:
[----:B------:R-:W-:Y:S05]  /*0f80*/  BSYNC.RECONVERGENT B0 ;  /* 0x0000000000007941 */ /* 0x000fea0003800200 */
.L_x_1430:
        /* <DEDUP_REMOVED lines=9> */
[----:B--2---:R-:W-:-:S05]  /*1020*/  IMAD.WIDE.U32 R150, R183, 0x20, R150 ;  /* 0x00000020b7967825 */ /* 0x004fca00078e0096 */
[----:B------:R-:W2:Y:S04]  /*1030*/  LDG.E.128 R140, desc[UR10][R150.64] ;  /* 0x0000000a968c7981 */ /* 0x000ea8000c1e1d00 */
[----:B------:R0:W2:Y:S01]  /*1040*/  LDG.E.128 R144, desc[UR10][R150.64+0x10] ;  /* 0x0000100a96907981 */ /* 0x0000a2000c1e1d00 */
[----:B------:R-:W-:-:S04]  /*1050*/  ISETP.NE.U32.AND P0, PT, RZ, UR12, PT ;  /* 0x0000000cff007c0c */ /* 0x000fc8000bf05070 */
[----:B------:R-:W-:-:S13]  /*1060*/  ISETP.NE.AND.EX P0, PT, RZ, UR13, PT, P0 ;  /* 0x0000000dff007c0c */ /* 0x000fda000bf05300 */
[----:B------:R-:W1:Y:S02]  /*1070*/  @P0 LDC.64 R148, c[0x0][0x438] ;  /* 0x00010e00ff940b82 */ /* 0x000e640000000a00 */
[----:B-1----:R-:W-:-:S05]  /*1080*/  @P0 IMAD.WIDE.U32 R148, R183, 0x20, R148 ;  /* 0x00000020b7940825 */ /* 0x002fca00078e0094 */
[----:B------:R-:W5:Y:S04]  /*1090*/  @P0 LDG.E.128 R8, desc[UR10][R148.64] ;  /* 0x0000000a94080981 */ /* 0x000f68000c1e1d00 */
[----:B------:R1:W5:Y:S01]  /*10a0*/  @P0 LDG.E.128 R4, desc[UR10][R148.64+0x10] ;  /* 0x0000100a94040981 */ /* 0x000362000c1e1d00 */
[C---:B---3--:R-:W-:Y:S02]  /*10b0*/  PRMT R152, R128.reuse, 0x7632, R152 ;  /* 0x0000763280987816 */ /* 0x048fe40000000098 */
[----:B------:R-:W-:Y:S02]  /*10c0*/  SHF.L.U32 R153, R128, 0x10, RZ ;  /* 0x0000001080997819 */ /* 0x000fe400000006ff */
[C---:B------:R-:W-:Y:S02]  /*10d0*/  PRMT R154, R129.reuse, 0x7632, R154 ;  /* 0x00007632819a7816 */ /* 0x040fe4000000009a */
[----:B------:R-:W-:Y:S01]  /*10e0*/  SHF.L.U32 R155, R129, 0x10, RZ ;  /* 0x00000010819b7819 */ /* 0x000fe200000006ff */
[----:B------:R-:W-:Y:S01]  /*10f0*/  FADD.FTZ R56, R56, R153 ;  /* 0x0000009938387221 */ /* 0x000fe20000010000 */
[----:B----4-:R-:W-:-:S02]  /*1100*/  PRMT R128, R132, 0x7632, R128 ;  /* 0x0000763284807816 */ /* 0x010fc40000000080 */
[----:B------:R-:W-:Y:S01]  /*1110*/  SHF.L.U32 R129, R132, 0x10, RZ ;  /* 0x0000001084817819 */ /* 0x000fe200000006ff */
[----:B------:R-:W-:Y:S01]  /*1120*/  FADD.FTZ R58, R58, R155 ;  /* 0x0000009b3a3a7221 */ /* 0x000fe20000010000 */
[----:B------:R-:W-:Y:S02]  /*1130*/  SHF.L.U32 R128, R128, 0x10, RZ ;  /* 0x0000001080807819 */ /* 0x000fe400000006ff */
[----:B------:R-:W-:Y:S01]  /*1140*/  PRMT R132, R133, 0x7632, R132 ;  /* 0x0000763285847816 */ /* 0x000fe20000000084 */
[C---:B--2---:R-:W-:Y:S01]  /*1150*/  FADD.FTZ R140, -R171.reuse, R140 ;  /* 0x0000008cab8c7221 */ /* 0x044fe20000010100 */
[----:B0-----:R-:W-:Y:S01]  /*1160*/  FADD.FTZ R150, -R171, R141 ;  /* 0x0000008dab967221 */ /* 0x001fe20000010100 */
[----:B------:R-:W-:Y:S01]  /*1170*/  PRMT R162, R131, 0x7632, R162 ;  /* 0x0000763283a27816 */ /* 0x000fe200000000a2 */
[----:B------:R-:W-:Y:S01]  /*1180*/  FADD.FTZ R142, -R171, R142 ;  /* 0x0000008eab8e7221 */ /* 0x000fe20000010100 */
[----:B------:R-:W-:Y:S01]  /*1190*/  SHF.L.U32 R163, R131, 0x10, RZ ;  /* 0x0000001083a37819 */ /* 0x000fe200000006ff */
[----:B------:R-:W-:Y:S01]  /*11a0*/  FMUL.FTZ R131, R88, R129 ;  /* 0x0000008158837220 */ /* 0x000fe20000410000 */
[C---:B------:R-:W-:Y:S01]  /*11b0*/  PRMT R156, R130.reuse, 0x7632, R156 ;  /* 0x00007632829c7816 */ /* 0x040fe2000000009c */
[C---:B-1---5:R-:W-:Y:S01]  /*11c0*/  FMUL.FTZ R149, R139.reuse, R140 ;  /* 0x0000008c8b957220 */ /* 0x062fe20000410000 */
[----:B------:R-:W-:Y:S01]  /*11d0*/  SHF.L.U32 R159, R130, 0x10, RZ ;  /* 0x00000010829f7819 */ /* 0x000fe200000006ff */
[----:B------:R-:W-:Y:S01]  /*11e0*/  FMUL.FTZ R150, R139, R150 ;  /* 0x000000968b967220 */ /* 0x000fe20000410000 */
[----:B------:R-:W-:Y:S01]  /*11f0*/  SHF.L.U32 R133, R133, 0x10, RZ ;  /* 0x0000001085857819 */ /* 0x000fe200000006ff */
[-C--:B------:R-:W-:Y:S01]  /*1200*/  FMUL.FTZ R130, R89, R128.reuse ;  /* 0x0000008059827220 */ /* 0x080fe20000410000 */
[----:B------:R-:W-:Y:S01]  /*1210*/  SHF.L.U32 R152, R152, 0x10, RZ ;  /* 0x0000001098987819 */ /* 0x000fe200000006ff */
[-C--:B------:R-:W-:Y:S01]  /*1220*/  FFMA.FTZ R148, R96, R153.reuse, R131 ;  /* 0x0000009960947223 */ /* 0x080fe20000010083 */
[----:B------:R-:W-:Y:S01]  /*1230*/  SHF.L.U32 R132, R132, 0x10, RZ ;  /* 0x0000001084847819 */ /* 0x000fe200000006ff */
[C---:B------:R-:W-:Y:S01]  /*1240*/  FFMA.FTZ R72, R149.reuse, R153, R72 ;  /* 0x0000009995487223 */ /* 0x040fe20000010048 */
[----:B------:R-:W-:Y:S01]  /*1250*/  FADD.FTZ R24, R24, R129 ;  /* 0x0000008118187221 */ /* 0x000fe20000010000 */
[----:B------:R-:W-:Y:S01]  /*1260*/  FFMA.FTZ R40, R149, R129, R40 ;  /* 0x0000008195287223 */ /* 0x000fe20000010028 */
[----:B------:R-:W-:Y:S01]  /*1270*/  FADD.FTZ R25, R25, R128 ;  /* 0x0000008019197221 */ /* 0x000fe20000010000 */
[----:B------:R-:W-:Y:S01]  /*1280*/  FFMA.FTZ R41, R150, R128, R41 ;  /* 0x0000008096297223 */ /* 0x000fe20000010029 */
[C---:B------:R-:W-:Y:S01]  /*1290*/  PRMT R157, R134.reuse, 0x7632, R157 ;  /* 0x00007632869d7816 */ /* 0x040fe2000000009d */
[----:B------:R-:W-:Y:S01]  /*12a0*/  FFMA.FTZ R151, R97, R152, R130 ;  /* 0x0000009861977223 */ /* 0x000fe20000010082 */
[----:B------:R-:W-:Y:S01]  /*12b0*/  SHF.L.U32 R161, R134, 0x10, RZ ;  /* 0x0000001086a17819 */ /* 0x000fe200000006ff */
[----:B------:R-:W-:Y:S01]  /*12c0*/  FMUL.FTZ R129, R90, R133 ;  /* 0x000000855a817220 */ /* 0x000fe20000410000 */
[----:B------:R-:W-:Y:S01]  /*12d0*/  SHF.L.U32 R128, R154, 0x10, RZ ;  /* 0x000000109a807819 */ /* 0x000fe200000006ff */
[----:B------:R-:W-:Y:S01]  /*12e0*/  FMUL.FTZ R153, R139, R142 ;  /* 0x0000008e8b997220 */ /* 0x000fe20000410000 */
[----:B------:R-:W-:Y:S01]  /*12f0*/  FADD.FTZ R134, -R171, R143 ;  /* 0x0000008fab867221 */ /* 0x000fe20000010100 */
[----:B------:R-:W-:Y:S01]  /*1300*/  FMUL.FTZ R130, R91, R132 ;  /* 0x000000845b827220 */ /* 0x000fe20000410000 */
[----:B------:R-:W-:Y:S01]  /*1310*/  FADD.FTZ R57, R57, R152 ;  /* 0x0000009839397221 */ /* 0x000fe20000010000 */
[----:B------:R-:W-:Y:S01]  /*1320*/  FFMA.FTZ R73, R150, R152, R73 ;  /* 0x0000009896497223 */ /* 0x000fe20000010049 */
[-C--:B------:R-:W-:Y:S01]  /*1330*/  FFMA.FTZ R154, R98, R155.reuse, R129 ;  /* 0x0000009b629a7223 */ /* 0x080fe20000010081 */
[----:B------:R-:W-:Y:S01]  /*1340*/  FFMA.FTZ R74, R153, R155, R74 ;  /* 0x0000009b994a7223 */ /* 0x000fe2000001004a */
[----:B------:R-:W-:Y:S01]  /*1350*/  FMUL.FTZ R152, R139, R134 ;  /* 0x000000868b987220 */ /* 0x000fe20000410000 */
[-C--:B------:R-:W-:Y:S01]  /*1360*/  FFMA.FTZ R155, R99, R128.reuse, R130 ;  /* 0x00000080639b7223 */ /* 0x080fe20000010082 */
[----:B------:R-:W-:Y:S01]  /*1370*/  FADD.FTZ R144, -R171, R144 ;  /* 0x00000090ab907221 */ /* 0x000fe20000010100 */
[----:B------:R-:W-:Y:S01]  /*1380*/  SHF.L.U32 R130, R157, 0x10, RZ ;  /* 0x000000109d827819 */ /* 0x000fe200000006ff */
[----:B------:R-:W-:Y:S01]  /*1390*/  FADD.FTZ R158, -R171, R145 ;  /* 0x00000091ab9e7221 */ /* 0x000fe20000010100 */
[----:B------:R-:W-:Y:S01]  /*13a0*/  PRMT R182, R135, 0x7632, R182 ;  /* 0x0000763287b67816 */ /* 0x000fe200000000b6 */
[----:B------:R-:W-:Y:S01]  /*13b0*/  FADD.FTZ R59, R59, R128 ;  /* 0x000000803b3b7221 */ /* 0x000fe20000010000 */
[C---:B------:R-:W-:Y:S01]  /*13c0*/  FFMA.FTZ R75, R152.reuse, R128, R75 ;  /* 0x00000080984b7223 */ /* 0x040fe2000001004b */
[----:B------:R-:W-:Y:S01]  /*13d0*/  SHF.L.U32 R135, R135, 0x10, RZ ;  /* 0x0000001087877819 */ /* 0x000fe200000006ff */
[----:B------:R-:W-:Y:S01]  /*13e0*/  FADD.FTZ R27, R27, R132 ;  /* 0x000000841b1b7221 */ /* 0x000fe20000010000 */
[----:B------:R-:W-:Y:S01]  /*13f0*/  FFMA.FTZ R43, R152, R132, R43 ;  /* 0x00000084982b7223 */ /* 0x000fe2000001002b */
[----:B------:R-:W-:Y:S01]  /*1400*/  SHF.L.U32 R128, R156, 0x10, RZ ;  /* 0x000000109c807819 */ /* 0x000fe200000006ff */
[----:B------:R-:W-:Y:S01]  /*1410*/  FMUL.FTZ R129, R84, R161 ;  /* 0x000000a154817220 */ /* 0x000fe20000410000 */
[C---:B------:R-:W-:Y:S01]  /*1420*/  FMUL.FTZ R157, R139.reuse, R144 ;  /* 0x000000908b9d7220 */ /* 0x040fe20000410000 */
        /* <DEDUP_REMOVED lines=15> */
[----:B------:R-:W-:Y:S01]  /*1520*/  FFMA.FTZ R37, R156, R130, R37 ;  /* 0x000000829c257223 */ /* 0x000fe20000010025 */
[----:B------:R-:W-:Y:S01]  /*1530*/  FADD.FTZ R146, -R171, R146 ;  /* 0x00000092ab927221 */ /* 0x000fe20000010100 */
[----:B------:R-:W-:Y:S01]  /*1540*/  FADD.FTZ R130, R131, R154 ;  /* 0x0000009a83827221 */ /* 0x000fe20000010000 */
[----:B------:R-:W-:Y:S01]  /*1550*/  FFMA.FTZ R129, R153, R154, R128 ;  /* 0x0000009a99817223 */ /* 0x000fe20000010080 */
[----:B------:R-:W-:Y:S01]  /*1560*/  SHF.L.U32 R182, R182, 0x10, RZ ;  /* 0x00000010b6b67819 */ /* 0x000fe200000006ff */
[----:B------:R-:W-:Y:S01]  /*1570*/  FADD.FTZ R20, R20, R161 ;  /* 0x000000a114147221 */ /* 0x000fe20000010000 */
[----:B------:R-:W-:Y:S01]  /*1580*/  FADD.FTZ R131, R130, R155 ;  /* 0x0000009b82837221 */ /* 0x000fe20000010000 */
[----:B------:R-:W-:Y:S01]  /*1590*/  FFMA.FTZ R128, R152, R155, R129 ;  /* 0x0000009b98807223 */ /* 0x000fe20000010081 */
[----:B------:R-:W-:Y:S01]  /*15a0*/  FFMA.FTZ R36, R157, R161, R36 ;  /* 0x000000a19d247223 */ /* 0x000fe20000010024 */
[----:B------:R-:W-:Y:S01]  /*15b0*/  FMUL.FTZ R161, R139, R146 ;  /* 0x000000928ba17220 */ /* 0x000fe20000410000 */
[----:B------:R-:W-:Y:S01]  /*15c0*/  FADD.FTZ R130, R131, R158 ;  /* 0x0000009e83827221 */ /* 0x000fe20000010000 */
[----:B------:R-:W-:Y:S01]  /*15d0*/  FFMA.FTZ R129, R157, R158, R128 ;  /* 0x0000009e9d817223 */ /* 0x000fe20000010080 */
        /* <DEDUP_REMOVED lines=21> */
.L_x_1433:
[----:B------:R-:W-:Y:S05]  /*1730*/  BSYNC.RECONVERGENT B0 ;  /* 0x0000000000007941 */ /* 0x000fea0003800200 */
.L_x_1432:
        /* <DEDUP_REMOVED lines=23> */
.L_x_1473:
        /* <DEDUP_REMOVED lines=47> */
.L_x_1439:
        /* <DEDUP_REMOVED lines=33> */
.L_x_1438:
        /* <DEDUP_REMOVED lines=32> */
.L_x_1441:
        /* <DEDUP_REMOVED lines=33> */
.L_x_1437:
        /* <DEDUP_REMOVED lines=10> */
[-CC-:B0-----:R-:W-:Y:S01]  /*2260*/  FFMA.FTZ R134, R168, R132.reuse, R133.reuse ;  /* 0x00000084a8867223 */ /* 0x181fe20000010085 */
[-CC-:B------:R-:W-:Y:S01]  /*2270*/  FFMA.FTZ R129, R3, R132.reuse, R133.reuse ;  /* 0x0000008403817223 */ /* 0x180fe20000010085 */
[-CC-:B------:R-:W-:Y:S01]  /*2280*/  FFMA.FTZ R135, R173, R132.reuse, R133.reuse ;  /* 0x00000084ad877223 */ /* 0x180fe20000010085 */
[-CC-:B------:R-:W-:Y:S01]  /*2290*/  FFMA.FTZ R140, R174, R132.reuse, R133.reuse ;  /* 0x00000084ae8c7223 */ /* 0x180fe20000010085 */
[----:B------:R-:W-:Y:S01]  /*22a0*/  FADD.FTZ R130, R165, -R130 ;  /* 0x80000082a5827221 */ /* 0x000fe20000010000 */
[-C--:B------:R-:W-:Y:S01]  /*22b0*/  FFMA.FTZ R141, R177, R132.reuse, R133 ;  /* 0x00000084b18d7223 */ /* 0x080fe20000010085 */
[----:B------:R-:W-:Y:S01]  /*22c0*/  FADD.FTZ R131, R170, -R131 ;  /* 0x80000083aa837221 */ /* 0x000fe20000010000 */
[----:B------:R-:W-:Y:S01]  /*22d0*/  FFMA.FTZ R142, R178, R132, R133 ;  /* 0x00000084b28e7223 */ /* 0x000fe20000010085 */
[----:B------:R-:W-:Y:S01]  /*22e0*/  FADD.FTZ R134, R169, -R134 ;  /* 0x80000086a9867221 */ /* 0x000fe20000010000 */
[----:B------:R-:W-:Y:S01]  /*22f0*/  FADD.FTZ R128, R166, -R129 ;  /* 0x80000081a6807221 */ /* 0x000fe20000010000 */
[----:B------:R-:W-:Y:S01]  /*2300*/  FADD.FTZ R135, R172, -R135 ;  /* 0x80000087ac877221 */ /* 0x000fe20000010000 */
[----:B------:R-:W-:Y:S01]  /*2310*/  FADD.FTZ R140, R175, -R140 ;  /* 0x8000008caf8c7221 */ /* 0x000fe20000010000 */
[C---:B-----5:R-:W-:Y:S01]  /*2320*/  FFMA.FTZ R129, R139.reuse, R130, R17 ;  /* 0x000000828b817223 */ /* 0x060fe20000010011 */
[----:B------:R-:W-:Y:S01]  /*2330*/  FADD.FTZ R141, R176, -R141 ;  /* 0x8000008db08d7221 */ /* 0x000fe20000010000 */
[----:B------:R-:W-:Y:S01]  /*2340*/  FFMA.FTZ R130, R139, R131, R18 ;  /* 0x000000838b827223 */ /* 0x000fe20000010012 */
[----:B------:R-:W-:Y:S01]  /*2350*/  FADD.FTZ R142, R179, -R142 ;  /* 0x8000008eb38e7221 */ /* 0x000fe20000010000 */
        /* <DEDUP_REMOVED lines=11> */
.L_x_1443:
        /* <DEDUP_REMOVED lines=33> */
.L_x_1442:
        /* <DEDUP_REMOVED lines=32> */
.L_x_1444:
        /* <DEDUP_REMOVED lines=32> */
.L_x_1440:
[----:B------:R-:W-:Y:S01]  /*2a20*/  ISETP.NE.U32.AND P0, PT, RZ, UR4, PT ;  /* 0x00000004ff007c0c */ /* 0x000fe2000bf05070 */
[----:B------:R-:W1:Y:S01]  /*2a30*/  LDC.64 R140, c[0x0][0x468] ;  /* 0x00011a00ff8c7b82 */ /* 0x000e620000000a00 */
[----:B------:R-:W-:Y:S02]  /*2a40*/  ISETP.NE.U32.AND P1, PT, RZ, UR6, PT ;  /* 0x00000006ff007c0c */ /* 0x000fe4000bf25070 */
[----:B------:R-:W-:Y:S02]  /*2a50*/  ISETP.NE.AND.EX P0, PT, RZ, UR5, PT, P0 ;  /* 0x00000005ff007c0c */ /* 0x000fe4000bf05300 */
[----:B------:R-:W-:-:S11]  /*2a60*/  ISETP.NE.AND.EX P1, PT, RZ, UR7, PT, P1 ;  /* 0x00000007ff007c0c */ /* 0x000fd6000bf25310 */
[----:B0-----:R-:W0:Y:S08]  /*2a70*/  @P0 LDC.64 R134, c[0x0][0x478] ;  /* 0x00011e00ff860b82 */ /* 0x001e300000000a00 */
[----:B------:R-:W2:Y:S01]  /*2a80*/  @P1 LDC.64 R142, c[0x0][0x470] ;  /* 0x00011c00ff8e1b82 */ /* 0x000ea20000000a00 */
[----:B-1----:R-:W-:-:S04]  /*2a90*/  IMAD.WIDE.U32 R140, R138, 0x10, R140 ;  /* 0x000000108a8c7825 */ /* 0x002fc800078e008c */
[----:B0-----:R-:W-:-:S05]  /*2aa0*/  @P0 IMAD.WIDE.U32 R134, R138, 0x20, R134 ;  /* 0x000000208a860825 */ /* 0x001fca00078e0086 */
[----:B------:R1:W-:Y:S01]  /*2ab0*/  @P0 STG.E.128 desc[UR10][R134.64], R124 ;  /* 0x0000007c86000986 */ /* 0x0003e2000c101d0a */
[----:B--2---:R-:W-:-:S03]  /*2ac0*/  @P1 IMAD.WIDE.U32 R142, R138, 0x10, R142 ;  /* 0x000000108a8e1825 */ /* 0x004fc600078e008e */
[----:B------:R1:W-:Y:S01]  /*2ad0*/  @P0 STG.E.128 desc[UR10][R134.64+0x10], R120 ;  /* 0x0000107886000986 */ /* 0x0003e2000c101d0a */
[----:B------:R-:W-:-:S03]  /*2ae0*/  IADD3 R138, PT, PT, R138, 0x20, RZ ;  /* 0x000000208a8a7810 */ /* 0x000fc60007ffe0ff */
[----:B------:R1:W-:Y:S04]  /*2af0*/  STG.E.128 desc[UR10][R140.64], R128 ;  /* 0x000000808c007986 */ /* 0x0003e8000c101d0a */
[----:B------:R1:W-:Y:S02]  /*2b00*/  @P1 STG.E.128 desc[UR10][R142.64], R116 ;  /* 0x000000748e001986 */ /* 0x0003e4000c101d0a */
.L_x_1436:
[----:B------:R-:W-:Y:S05]  /*2b10*/  BSYNC.RECONVERGENT B0 ;  /* 0x0000000000007941 */ /* 0x000fea0003800200 */
.L_x_1435:
        /* <DEDUP_REMOVED lines=46> */
.L_x_1449:
        /* <DEDUP_REMOVED lines=29> */
.L_x_1448:
        /* <DEDUP_REMOVED lines=37> */
.L_x_1451:
        /* <DEDUP_REMOVED lines=29> */
.L_x_1447:
        /* <DEDUP_REMOVED lines=41> */
.L_x_1453:
        /* <DEDUP_REMOVED lines=29> */
.L_x_1452:
        /* <DEDUP_REMOVED lines=37> */
.L_x_1454:
        /* <DEDUP_REMOVED lines=28> */
.L_x_1450:
        /* <DEDUP_REMOVED lines=10> */
.L_x_1446:
[----:B------:R-:W-:Y:S05]  /*3d00*/  BSYNC.RECONVERGENT B0 ;  /* 0x0000000000007941 */ /* 0x000fea0003800200 */
.L_x_1445:
[----:B-1-3--:R-:W1:Y:S02]  /*3d10*/  LDC.64 R128, c[0x0][0x380] ;  /* 0x0000e000ff807b82 */ /* 0x00ae640000000a00 */
[----:B-1----:R-:W-:-:S04]  /*3d20*/  LEA R137, R128, R137, 0x2 ;  /* 0x0000008980897211 */ /* 0x002fc800078e10ff */
[----:B------:R-:W-:-:S13]  /*3d30*/  ISETP.GE.AND P0, PT, R137, R129, PT ;  /* 0x000000818900720c */ /* 0x000fda0003f06270 */
[----:B------:R-:W-:Y:S05]  /*3d40*/  @!P0 BRA `(.L_x_1455) ;  /* 0xffffffc800648947 */ /* 0x000fea000383ffff */
.L_x_1429:
[----:B------:R-:W1:Y:S01]  /*3d50*/  S2R R6, SR_TID.X ;  /* 0x0000000000067919 */ /* 0x000e620000002100 */
        /* <DEDUP_REMOVED lines=17> */
[----:B-----5:R-:W-:Y:S01]  /*3e70*/  IADD3 R84, P4, PT, R9, R6, RZ ;  /* 0x0000000609547210 */ /* 0x020fe20007f9e0ff */
[----:B------:R1:W-:Y:S01]  /*3e80*/  STS.128 [R0], R64 ;  /* 0x0000004000007388 */ /* 0x0003e20000000c00 */
[C---:B------:R-:W-:Y:S02]  /*3e90*/  ISETP.GE.U32.AND P3, PT, R7.reuse, 0x80, PT ;  /* 0x000000800700780c */ /* 0x040fe40003f66070 */
[C---:B------:R-:W-:Y:S01]  /*3ea0*/  ISETP.GE.U32.AND P0, PT, R7.reuse, 0x100, PT ;  /* 0x000001000700780c */ /* 0x040fe20003f06070 */
[----:B------:R-:W-:Y:S01]  /*3eb0*/  STS.128 [R0+0x10], R60 ;  /* 0x0000103c00007388 */ /* 0x000fe20000000c00 */
[C---:B------:R-:W-:Y:S02]  /*3ec0*/  ISETP.GE.U32.AND P1, PT, R7.reuse, 0x180, PT ;  /* 0x000001800700780c */ /* 0x040fe40003f26070 */
[----:B------:R-:W-:Y:S01]  /*3ed0*/  ISETP.GE.U32.AND P2, PT, R7, 0x200, PT ;  /* 0x000002000700780c */ /* 0x000fe20003f46070 */
[----:B------:R-:W-:Y:S04]  /*3ee0*/  STS.128 [R0+0x400], R56 ;  /* 0x0004003800007388 */ /* 0x000fe80000000c00 */
[----:B------:R-:W-:Y:S01]  /*3ef0*/  STS.128 [R0+0x410], R52 ;  /* 0x0004103400007388 */ /* 0x000fe20000000c00 */
[----:B------:R-:W-:Y:S01]  /*3f00*/  BAR.SYNC.DEFER_BLOCKING 0x0 ;  /* 0x0000000000007b1d */ /* 0x000fe20000010000 */
[----:B-1----:R-:W-:-:S05]  /*3f10*/  IADD3.X R67, PT, PT, RZ, RZ, RZ, P4, !PT ;  /* 0x000000ffff437210 */ /* 0x002fca00027fe4ff */
        /* <DEDUP_REMOVED lines=34> */
[----:B----4-:R-:W-:-:S03]  /*4140*/  FADD.FTZ R11, R5, R18 ;  /* 0x00000012050b7221 */ /* 0x010fc60000010000 */
[----:B------:R2:W-:Y:S01]  /*4150*/  STS.128 [R0+0x410], R68 ;  /* 0x0004104400007388 */ /* 0x0005e20000000c00 */
[----:B0-----:R-:W-:Y:S01]  /*4160*/  FADD.FTZ R17, R6, R17 ;  /* 0x0000001106117221 */ /* 0x001fe20000010000 */
[----:B------:R-:W-:Y:S01]  /*4170*/  BAR.SYNC.DEFER_BLOCKING 0x0 ;  /* 0x0000000000007b1d */ /* 0x000fe20000010000 */
[C---:B-1----:R-:W-:Y:S02]  /*4180*/  SHF.L.U64.HI R72, R84.reuse, 0x2, R67 ;  /* 0x0000000254487819 */ /* 0x042fe40000010243 */
[----:B--2---:R-:W-:-:S04]  /*4190*/  SHF.L.U32 R71, R84, 0x2, RZ ;  /* 0x0000000254477819 */ /* 0x004fc800000006ff */
[C---:B------:R-:W-:Y:S02]  /*41a0*/  IADD3 R70, P6, PT, R71.reuse, UR18, RZ ;  /* 0x0000001247467c10 */ /* 0x040fe4000ffde0ff */
        /* <DEDUP_REMOVED lines=36> */
[----:B------:R-:W-:Y:S01]  /*43f0*/  STS.128 [R0+0x400], R24 ;  /* 0x0004001800007388 */ /* 0x000fe20000000c00 */
[----:B---3--:R-:W-:-:S03]  /*4400*/  FADD.FTZ R53, R53, R66 ;  /* 0x0000004235357221 */ /* 0x008fc60000010000 */
[----:B------:R-:W-:Y:S01]  /*4410*/  STS.128 [R0+0x410], R20 ;  /* 0x0004101400007388 */ /* 0x000fe20000000c00 */
[----:B----4-:R-:W-:Y:S01]  /*4420*/  FADD.FTZ R65, R54, R65 ;  /* 0x0000004136417221 */ /* 0x010fe20000010000 */
[----:B------:R-:W-:Y:S01]  /*4430*/  BAR.SYNC.DEFER_BLOCKING 0x0 ;  /* 0x0000000000007b1d */ /* 0x000fe20000010000 */
[C---:B0-----:R-:W-:Y:S02]  /*4440*/  IADD3 R34, P4, PT, R71.reuse, UR22, RZ ;  /* 0x0000001647227c10 */ /* 0x041fe4000ff9e0ff */
[----:B-1----:R-:W-:Y:S02]  /*4450*/  IADD3 R30, P6, PT, R71, UR20, RZ ;  /* 0x00000014471e7c10 */ /* 0x002fe4000ffde0ff */
        /* <DEDUP_REMOVED lines=70> */
[----:B--2---:R-:W-:Y:S02]  /*48c0*/  MOV R2, R70 ;  /* 0x0000004600027202 */ /* 0x004fe40000000f00 */
        /* <DEDUP_REMOVED lines=19> */
.L_x_1457:
[----:B------:R-:W-:Y:S05]  /*4a00*/  BSYNC.RECONVERGENT B0 ;  /* 0x0000000000007941 */ /* 0x000fea0003800200 */
.L_x_1456:
        /* <DEDUP_REMOVED lines=23> */
.L_x_1459:
[----:B------:R-:W-:Y:S05]  /*4b80*/  BSYNC.RECONVERGENT B0 ;  /* 0x0000000000007941 */ /* 0x000fea0003800200 */
.L_x_1458:
        /* <DEDUP_REMOVED lines=23> */
.L_x_1461:
[----:B------:R-:W-:Y:S05]  /*4d00*/  BSYNC.RECONVERGENT B0 ;  /* 0x0000000000007941 */ /* 0x000fea0003800200 */
.L_x_1460:
[----:B-123--:R-:W-:Y:S02]  /*4d10*/  MOV R2, R70 ;  /* 0x0000004600027202 */ /* 0x00efe40000000f00 */
[----:B------:R-:W-:Y:S01]  /*4d20*/  MOV R3, R75 ;  /* 0x0000004b00037202 */ /* 0x000fe20000000f00 */
[----:B------:R-:W-:Y:S06]  /*4d30*/  @!P2 EXIT ;  /* 0x000000000000a94d */ /* 0x000fec0003800000 */
[----:B------:R0:W-:Y:S01]  /*4d40*/  STG.E desc[UR10][R2.64], R65 ;  /* 0x0000004102007986 */ /* 0x0001e2000c10190a */
[----:B----4-:R-:W-:Y:S01]  /*4d50*/  FADD.FTZ R45, R12, R45 ;  /* 0x0000002d0c2d7221 */ /* 0x010fe20000010000 */
[----:B------:R-:W-:Y:S02]  /*4d60*/  MOV R4, R30 ;  /* 0x0000001e00047202 */ /* 0x000fe40000000f00 */
[----:B------:R-:W-:Y:S02]  /*4d70*/  MOV R5, R49 ;  /* 0x0000003100057202 */ /* 0x000fe40000000f00 */
[----:B0-----:R-:W-:Y:S02]  /*4d80*/  MOV R2, R68 ;  /* 0x0000004400027202 */ /* 0x001fe40000000f00 */
[----:B------:R-:W-:-:S05]  /*4d90*/  MOV R3, R73 ;  /* 0x0000004900037202 */ /* 0x000fca0000000f00 */
[----:B------:R0:W-:Y:S02]  /*4da0*/  STG.E desc[UR10][R2.64], R17 ;  /* 0x0000001102007986 */ /* 0x0001e4000c10190a */
[----:B0-----:R-:W-:Y:S02]  /*4db0*/  MOV R2, R34 ;  /* 0x0000002200027202 */ /* 0x001fe40000000f00 */
[----:B------:R-:W-:-:S05]  /*4dc0*/  MOV R3, R71 ;  /* 0x0000004700037202 */ /* 0x000fca0000000f00 */
[----:B------:R-:W-:Y:S04]  /*4dd0*/  STG.E desc[UR10][R2.64], R45 ;  /* 0x0000002d02007986 */ /* 0x000fe8000c10190a */
[----:B------:R-:W-:Y:S01]  /*4de0*/  STG.E desc[UR10][R4.64], R69 ;  /* 0x0000004504007986 */ /* 0x000fe2000c10190a */
[----:B------:R-:W-:Y:S05]  /*4df0*/  EXIT ;  /* 0x000000000000794d */ /* 0x000fea0003800000 */
.L_x_1434:
        /* <DEDUP_REMOVED lines=8> */
.L_x_1463:
[----:B------:R-:W-:Y:S05]  /*4e80*/  BSYNC B0 ;  /* 0x0000000000007941 */ /* 0x000fea0003800000 */
.L_x_1462:
        /* <DEDUP_REMOVED lines=8> */
.L_x_1464:
[----:B------:R-:W-:Y:S01]  /*4f10*/  FADD.FTZ R128, R128, R181 ;  /* 0x000000b580807221 */ /* 0x000fe20000010000 */
[----:B------:R-:W-:-:S04]  /*4f20*/  HFMA2 R142, -RZ, RZ, 0, 1.1920928955078125e-07 ;  /* 0x00000002ff8e7431 */ /* 0x000fc800000001ff */
[----:B------:R-:W-:Y:S02]  /*4f30*/  MOV R143, R128 ;  /* 0x00000080008f7202 */ /* 0x000fe40000000f00 */
[----:B------:R-:W-:-:S07]  /*4f40*/  MOV R129, R141 ;  /* 0x0000008d00817202 */ /* 0x000fce0000000f00 */
[----:B------:R-:W-:Y:S05]  /*4f50*/  WARPSYNC.COLLECTIVE R140, `(.L_x_1465) ;  /* 0x000000008c087348 */ /* 0x000fea0003c00000 */
[----:B------:R0:W1:Y:S02]  /*4f60*/  SHFL.BFLY P0, R141, R143, R142, R145 ;  /* 0x0c00008e8f8d7389 */ /* 0x0000640000000091 */
[----:B01----:R-:W-:Y:S05]  /*4f70*/  ENDCOLLECTIVE ;  /* 0x000000000000791b */ /* 0x003fea0003800000 */
.L_x_1465:
[----:B------:R-:W-:-:S05]  /*4f80*/  FADD.FTZ R129, R129, R180 ;  /* 0x000000b481817221 */ /* 0x000fca0000010000 */
[----:B------:R-:W-:Y:S02]  /*4f90*/  MOV R143, R129 ;  /* 0x00000081008f7202 */ /* 0x000fe40000000f00 */
[----:B------:R-:W-:-:S07]  /*4fa0*/  MOV R131, R141 ;  /* 0x0000008d00837202 */ /* 0x000fce0000000f00 */
[----:B------:R-:W-:Y:S05]  /*4fb0*/  WARPSYNC.COLLECTIVE R140, `(.L_x_1466) ;  /* 0x000000008c087348 */ /* 0x000fea0003c00000 */
[----:B------:R0:W1:Y:S02]  /*4fc0*/  SHFL.BFLY P0, R141, R143, R142, R145 ;  /* 0x0c00008e8f8d7389 */ /* 0x0000640000000091 */
[----:B01----:R-:W-:Y:S05]  /*4fd0*/  ENDCOLLECTIVE ;  /* 0x000000000000791b */ /* 0x003fea0003800000 */
.L_x_1466:
[----:B------:R-:W-:Y:S01]  /*4fe0*/  FADD.FTZ R131, R128, R131 ;  /* 0x0000008380837221 */ /* 0x000fe20000010000 */
[----:B------:R-:W-:-:S04]  /*4ff0*/  HFMA2 R142, -RZ, RZ, 0, 2.384185791015625e-07 ;  /* 0x00000004ff8e7431 */ /* 0x000fc800000001ff */
[----:B------:R-:W-:Y:S02]  /*5000*/  MOV R143, R131 ;  /* 0x00000083008f7202 */ /* 0x000fe40000000f00 */
[----:B------:R-:W-:-:S07]  /*5010*/  MOV R130, R141 ;  /* 0x0000008d00827202 */ /* 0x000fce0000000f00 */
[----:B------:R-:W-:Y:S05]  /*5020*/  WARPSYNC.COLLECTIVE R140, `(.L_x_1467) ;  /* 0x000000008c087348 */ /* 0x000fea0003c00000 */
[----:B------:R0:W1:Y:S02]  /*5030*/  SHFL.BFLY P0, R141, R143, R142, R145 ;  /* 0x0c00008e8f8d7389 */ /* 0x0000640000000091 */
[----:B01----:R-:W-:Y:S05]  /*5040*/  ENDCOLLECTIVE ;  /* 0x000000000000791b */ /* 0x003fea0003800000 */
.L_x_1467:
[----:B------:R-:W-:-:S05]  /*5050*/  FADD.FTZ R130, R129, R130 ;  /* 0x0000008281827221 */ /* 0x000fca0000010000 */
[----:B------:R-:W-:Y:S02]  /*5060*/  MOV R143, R130 ;  /* 0x00000082008f7202 */ /* 0x000fe40000000f00 */
[----:B------:R-:W-:-:S07]  /*5070*/  MOV R132, R141 ;  /* 0x0000008d00847202 */ /* 0x000fce0000000f00 */
[----:B------:R-:W-:Y:S05]  /*5080*/  WARPSYNC.COLLECTIVE R140, `(.L_x_1468) ;  /* 0x000000008c087348 */ /* 0x000fea0003c00000 */
[----:B------:R0:W1:Y:S02]  /*5090*/  SHFL.BFLY P0, R141, R143, R142, R145 ;  /* 0x0c00008e8f8d7389 */ /* 0x0000640000000091 */
[----:B01----:R-:W-:Y:S05]  /*50a0*/  ENDCOLLECTIVE ;  /* 0x000000000000791b */ /* 0x003fea0003800000 */
.L_x_1468:
[----:B------:R-:W-:Y:S01]  /*50b0*/  FADD.FTZ R132, R131, R132 ;  /* 0x0000008483847221 */ /* 0x000fe20000010000 */
[----:B------:R-:W-:-:S04]  /*50c0*/  HFMA2 R142, -RZ, RZ, 0, 4.76837158203125e-07 ;  /* 0x00000008ff8e7431 */ /* 0x000fc800000001ff */
[----:B------:R-:W-:Y:S02]  /*50d0*/  MOV R143, R132 ;  /* 0x00000084008f7202 */ /* 0x000fe40000000f00 */
[----:B------:R-:W-:-:S07]  /*50e0*/  MOV R133, R141 ;  /* 0x0000008d00857202 */ /* 0x000fce0000000f00 */
[----:B------:R-:W-:Y:S05]  /*50f0*/  WARPSYNC.COLLECTIVE R140, `(.L_x_1469) ;  /* 0x000000008c087348 */ /* 0x000fea0003c00000 */
[----:B------:R0:W1:Y:S02]  /*5100*/  SHFL.BFLY P0, R141, R143, R142, R145 ;  /* 0x0c00008e8f8d7389 */ /* 0x0000640000000091 */
[----:B01----:R-:W-:Y:S05]  /*5110*/  ENDCOLLECTIVE ;  /* 0x000000000000791b */ /* 0x003fea0003800000 */
.L_x_1469:
[----:B------:R-:W-:-:S05]  /*5120*/  FADD.FTZ R133, R130, R133 ;  /* 0x0000008582857221 */ /* 0x000fca0000010000 */
[----:B------:R-:W-:Y:S02]  /*5130*/  MOV R143, R133 ;  /* 0x00000085008f7202 */ /* 0x000fe40000000f00 */
[----:B------:R-:W-:-:S07]  /*5140*/  MOV R135, R141 ;  /* 0x0000008d00877202 */ /* 0x000fce0000000f00 */
[----:B------:R-:W-:Y:S05]  /*5150*/  WARPSYNC.COLLECTIVE R140, `(.L_x_1470) ;  /* 0x000000008c087348 */ /* 0x000fea0003c00000 */
[----:B------:R0:W1:Y:S02]  /*5160*/  SHFL.BFLY P0, R141, R143, R142, R145 ;  /* 0x0c00008e8f8d7389 */ /* 0x0000640000000091 */
[----:B01----:R-:W-:Y:S05]  /*5170*/  ENDCOLLECTIVE ;  /* 0x000000000000791b */ /* 0x003fea0003800000 */
.L_x_1470:
[----:B------:R-:W-:Y:S01]  /*5180*/  FADD.FTZ R135, R132, R135 ;  /* 0x0000008784877221 */ /* 0x000fe20000010000 */
[----:B------:R-:W-:-:S04]  /*5190*/  HFMA2 R142, -RZ, RZ, 0, 9.5367431640625e-07 ;  /* 0x00000010ff8e7431 */ /* 0x000fc800000001ff */
[----:B------:R-:W-:Y:S02]  /*51a0*/  MOV R143, R135 ;  /* 0x00000087008f7202 */ /* 0x000fe40000000f00 */
[----:B------:R-:W-:-:S07]  /*51b0*/  MOV R134, R141 ;  /* 0x0000008d00867202 */ /* 0x000fce0000000f00 */
[----:B------:R-:W-:Y:S05]  /*51c0*/  WARPSYNC.COLLECTIVE R140, `(.L_x_1471) ;  /* 0x000000008c087348 */ /* 0x000fea0003c00000 */
[----:B------:R0:W1:Y:S02]  /*51d0*/  SHFL.BFLY P0, R141, R143, R142, R145 ;  /* 0x0c00008e8f8d7389 */ /* 0x0000640000000091 */
[----:B01----:R-:W-:Y:S05]  /*51e0*/  ENDCOLLECTIVE ;  /* 0x000000000000791b */ /* 0x003fea0003800000 */
.L_x_1471:
[----:B------:R-:W-:-:S05]  /*51f0*/  FADD.FTZ R134, R133, R134 ;  /* 0x0000008685867221 */ /* 0x000fca0000010000 */
[----:B------:R-:W-:Y:S02]  /*5200*/  MOV R143, R134 ;  /* 0x00000086008f7202 */ /* 0x000fe40000000f00 */
[----:B------:R-:W-:-:S07]  /*5210*/  MOV R128, R141 ;  /* 0x0000008d00807202 */ /* 0x000fce0000000f00 */
[----:B------:R-:W-:Y:S05]  /*5220*/  WARPSYNC.COLLECTIVE R140, `(.L_x_1472) ;  /* 0x000000008c087348 */ /* 0x000fea0003c00000 */
[----:B------:R0:W1:Y:S02]  /*5230*/  SHFL.BFLY P0, R141, R143, R142, R145 ;  /* 0x0c00008e8f8d7389 */ /* 0x0000640000000091 */
[----:B01----:R-:W-:Y:S05]  /*5240*/  ENDCOLLECTIVE ;  /* 0x000000000000791b */ /* 0x003fea0003800000 */
.L_x_1472:
[----:B------:R-:W-:Y:S01]  /*5250*/  MOV R129, R141 ;  /* 0x0000008d00817202 */ /* 0x000fe20000000f00 */
[----:B------:R-:W-:Y:S06]  /*5260*/  BRA `(.L_x_1473) ;  /* 0xffffffc400907947 */ /* 0x000fec000383ffff */
.L_x_1474:
        /* <DEDUP_REMOVED lines=9> */
.L_x_3934:


//--------------------- .text._ZN10layer_norm31ln_parallel_residual_bwd_kernelINS_13Kernel_traitsIf13__nv_bfloat16fS2_fjLj512ELj1ELj4ELj1ELj16ENS_18Kernel_traits_baseILj512EfS2_fS2_fjLj128EEEEELb0ELb0ELb1EEEvNS_9BwdParamsE --------------------------
	.section	.text._ZN10layer_norm31ln_parallel_residual_bwd_kernelINS_13Kernel_traitsIf13__nv_bfloat16fS2_fjLj512ELj1ELj4ELj1ELj16ENS_18Kernel_traits_baseILj512EfS2_fS2_fjLj128EEEEELb0ELb0ELb1EEEvNS_9BwdParamsE,"ax",@progbits
	.align	128
        .global         _ZN10layer_norm31ln_parallel_residual_bwd_kernelINS_13Kernel_traitsIf13__nv_bfloat16fS2_fjLj512ELj1ELj4ELj1ELj16ENS_18Kernel_traits_baseILj512EfS2_fS2_fjLj128EEEEELb0ELb0ELb1EEEvNS_9BwdParamsE
        .type           _ZN10layer_norm31ln_parallel_residual_bwd_kernelINS_13Kernel_traitsIf13__nv_bfloat16fS2_fjLj512ELj1ELj4ELj1ELj16ENS_18Kernel_traits_baseILj512EfS2_fS2_fjLj128EEEEELb0ELb0ELb1EEEvNS_9BwdParamsE,@function
        .size           _ZN10layer_norm31ln_parallel_residual_bwd_kernelINS_13Kernel_traitsIf13__nv_bfloat16fS2_fjLj512ELj1ELj4ELj1ELj16ENS_18Kernel_traits_baseILj512EfS2_fS2_fjLj128EEEEELb0ELb0ELb1EEEvNS_9BwdParamsE,(.L_x_3935 - _ZN10layer_norm31ln_parallel_residual_bwd_kernelINS_13Kernel_traitsIf13__nv_bfloat16fS2_fjLj512ELj1ELj4ELj1ELj16ENS_18Kernel_traits_baseILj512EfS2_fS2_fjLj128EEEEELb0ELb0ELb1EEEvNS_9BwdParamsE)
        .other          _ZN10layer_norm31ln_parallel_residual_bwd_kernelINS_13Kernel_traitsIf13__nv_bfloat16fS2_fjLj512ELj1ELj4ELj1ELj16ENS_18Kernel_traits_baseILj512EfS2_fS2_fjLj128EEEEELb0ELb0ELb1EEEvNS_9BwdParamsE,@"STO_CUDA_ENTRY STV_DEFAULT"
_ZN10layer_norm31ln_parallel_residual_bwd_kernelINS_13Kernel_traitsIf13__nv_bfloat16fS2_fjLj512ELj1ELj4ELj1ELj16ENS_18Kernel_traits_baseILj512EfS2_fS2_fjLj128EEEEELb0ELb0ELb1EEEvNS_9BwdParamsE:
.text._ZN10layer_norm31ln_parallel_residual_bwd_kernelINS_13Kernel_traitsIf13__nv_bfloat16fS2_fjLj512ELj1ELj4ELj1ELj16ENS_18Kernel_traits_baseILj512EfS2_fS2_fjLj128EEEEELb0ELb0ELb1EEEvNS_9BwdParamsE:
        /* <DEDUP_REMOVED lines=53> */
[----:B------:R-:W5:Y:S01]  /*0350*/  LDG.E.128 R16, desc[UR10][R36.64] ;  /* 0x0000000a24107981 */ /* 0x000f62000c1e1d00 */
[----:B-1----:R-:W-:-:S03]  /*0360*/  IMAD.WIDE.U32 R2, R151, 0x20, R2 ;  /* 0x0000002097027825 */ /* 0x002fc600078e0002 */
[----:B------:R-:W5:Y:S04]  /*0370*/  LDG.E.128 R12, desc[UR10][R36.64+0x10] ;  /* 0x0000100a240c7981 */ /* 0x000f68000c1e1d00 */
[----:B------:R-:W5:Y:S04]  /*0380*/  LDG.E.128 R8, desc[UR10][R36.64+0x400] ;  /* 0x0004000a24087981 */ /* 0x000f68000c1e1d00 */
[----:B------:R-:W5:Y:S01]  /*0390*/  LDG.E.128 R4, desc[UR10][R36.64+0x410] ;  /* 0x0004100a24047981 */ /* 0x000f62000c1e1d00 */
[----:B------:R-:W-:Y:S01]  /*03a0*/  BSSY B1, `(.L_x_1477) ;  /* 0x000035f000017945 */ /* 0x000fe20003800000 */
[----:B------:R-:W-:-:S02]  /*03b0*/  CS2R R112, SRZ ;  /* 0x0000000000707805 */ /* 0x000fc4000001ff00 */
[----:B------:R-:W-:Y:S01]  /*03c0*/  CS2R R110, SRZ ;  /* 0x00000000006e7805 */ /* 0x000fe2000001ff00 */
[----:B------:R-:W5:Y:S01]  /*03d0*/  LDG.E.128 R32, desc[UR10][R2.64] ;  /* 0x0000000a02207981 */ /* 0x000f62000c1e1d00 */
[----:B------:R-:W-:Y:S02]  /*03e0*/  CS2R R108, SRZ ;  /* 0x00000000006c7805 */ /* 0x000fe4000001ff00 */
[----:B------:R-:W-:Y:S02]  /*03f0*/  CS2R R134, SRZ ;  /* 0x0000000000867805 */ /* 0x000fe4000001ff00 */
[----:B------:R-:W-:Y:S01]  /*0400*/  CS2R R132, SRZ ;  /* 0x0000000000847805 */ /* 0x000fe2000001ff00 */
[----:B------:R-:W5:Y:S01]  /*0410*/  LDG.E.128 R28, desc[UR10][R2.64+0x10] ;  /* 0x0000100a021c7981 */ /* 0x000f62000c1e1d00 */
[----:B------:R-:W-:Y:S02]  /*0420*/  CS2R R130, SRZ ;  /* 0x0000000000827805 */ /* 0x000fe4000001ff00 */
[----:B------:R-:W-:-:S02]  /*0430*/  CS2R R90, SRZ ;  /* 0x00000000005a7805 */ /* 0x000fc4000001ff00 */
[----:B------:R-:W-:Y:S01]  /*0440*/  CS2R R94, SRZ ;  /* 0x00000000005e7805 */ /* 0x000fe2000001ff00 */
[----:B------:R-:W5:Y:S01]  /*0450*/  LDG.E.128 R24, desc[UR10][R2.64+0x400] ;  /* 0x0004000a02187981 */ /* 0x000f62000c1e1d00 */
[----:B------:R-:W-:Y:S02]  /*0460*/  CS2R R114, SRZ ;  /* 0x0000000000727805 */ /* 0x000fe4000001ff00 */
[----:B------:R-:W-:Y:S02]  /*0470*/  CS2R R138, SRZ ;  /* 0x00000000008a7805 */ /* 0x000fe4000001ff00 */
[----:B------:R-:W-:Y:S01]  /*0480*/  CS2R R142, SRZ ;  /* 0x00000000008e7805 */ /* 0x000fe2000001ff00 */
        /* <DEDUP_REMOVED lines=21> */
[----:B------:R-:W-:-:S07]  /*05e0*/  CS2R R118, SRZ ;  /* 0x0000000000767805 */ /* 0x000fce000001ff00 */
.L_x_1495:
        /* <DEDUP_REMOVED lines=19> */
[----:B------:R-:W-:-:S04]  /*0720*/  ISETP.NE.AND P2, PT, RZ, UR12, PT ;  /* 0x0000000cff007c0c */ /* 0x000fc8000bf45270 */
[----:B----4-:R-:W-:-:S05]  /*0730*/  FSEL R156, R72, RZ, !P2 ;  /* 0x000000ff489c7208 */ /* 0x010fca0005000000 */
[C---:B------:R-:W-:Y:S01]  /*0740*/  FADD.FTZ R0, -R156.reuse, R76 ;  /* 0x0000004c9c007221 */ /* 0x040fe20000010100 */
[C---:B------:R-:W-:Y:S01]  /*0750*/  FADD.FTZ R78, -R156.reuse, R78 ;  /* 0x0000004e9c4e7221 */ /* 0x040fe20000010100 */
[----:B------:R-:W-:Y:S01]  /*0760*/  FADD.FTZ R76, -R156, R77 ;  /* 0x0000004d9c4c7221 */ /* 0x000fe20000010100 */
[C---:B--2---:R-:W-:Y:S02]  /*0770*/  SHF.L.U32 R73, R64.reuse, 0x10, RZ ;  /* 0x0000001040497819 */ /* 0x044fe400000006ff */
[----:B------:R-:W-:Y:S02]  /*0780*/  SHF.L.U32 R161, R65, 0x10, RZ ;  /* 0x0000001041a17819 */ /* 0x000fe400000006ff */
[----:B------:R-:W-:Y:S01]  /*0790*/  PRMT R65, R64, 0x7632, R65 ;  /* 0x0000763240417816 */ /* 0x000fe20000000041 */
[----:B---3--:R-:W-:Y:S01]  /*07a0*/  FMUL.FTZ R0, R155, R0 ;  /* 0x000000009b007220 */ /* 0x008fe20000410000 */
[----:B------:R-:W-:Y:S01]  /*07b0*/  FADD.FTZ R146, R73, R146 ;  /* 0x0000009249927221 */ /* 0x000fe20000010000 */
[----:B------:R-:W-:Y:S01]  /*07c0*/  FMUL.FTZ R152, R155, R78 ;  /* 0x0000004e9b987220 */ /* 0x000fe20000410000 */
[C---:B------:R-:W-:Y:S01]  /*07d0*/  SHF.L.U32 R77, R65.reuse, 0x10, RZ ;  /* 0x00000010414d7819 */ /* 0x040fe200000006ff */
[-C--:B------:R-:W-:Y:S01]  /*07e0*/  FFMA.FTZ R147, R0, R73.reuse, R147 ;  /* 0x0000004900937223 */ /* 0x080fe20000010093 */
[----:B-----5:R-:W-:Y:S01]  /*07f0*/  FMUL.FTZ R73, R16, R73 ;  /* 0x0000004910497220 */ /* 0x020fe20000410000 */
[----:B------:R-:W-:-:S02]  /*0800*/  PRMT R65, R65, 0x7632, R65 ;  /* 0x0000763241417816 */ /* 0x000fc40000000041 */
[C---:B------:R-:W-:Y:S02]  /*0810*/  SHF.L.U32 R157, R68.reuse, 0x10, RZ ;  /* 0x00000010449d7819 */ /* 0x040fe400000006ff */
[----:B------:R-:W-:Y:S01]  /*0820*/  PRMT R64, R68, 0x7632, R64 ;  /* 0x0000763244407816 */ /* 0x000fe20000000040 */
[----:B------:R-:W-:Y:S01]  /*0830*/  FADD.FTZ R138, R161, R138 ;  /* 0x0000008aa18a7221 */ /* 0x000fe20000010000 */
[----:B------:R-:W-:Y:S01]  /*0840*/  SHF.L.U32 R159, R69, 0x10, RZ ;  /* 0x00000010459f7819 */ /* 0x000fe200000006ff */
[----:B------:R-:W-:Y:S01]  /*0850*/  FFMA.FTZ R139, R152, R161, R139 ;  /* 0x000000a1988b7223 */ /* 0x000fe2000001008b */
[----:B------:R-:W-:Y:S01]  /*0860*/  FADD.FTZ R148, R157, R148 ;  /* 0x000000949d947221 */ /* 0x000fe20000010000 */
[----:B------:R-:W-:Y:S01]  /*0870*/  FFMA.FTZ R149, R0, R157, R149 ;  /* 0x0000009d00957223 */ /* 0x000fe20000010095 */
[----:B------:R-:W-:Y:S01]  /*0880*/  FMUL.FTZ R161, R18, R161 ;  /* 0x000000a112a17220 */ /* 0x000fe20000410000 */
[----:B------:R-:W-:Y:S01]  /*0890*/  FMUL.FTZ R68, R155, R76 ;  /* 0x0000004c9b447220 */ /* 0x000fe20000410000 */
[----:B------:R-:W-:Y:S01]  /*08a0*/  SHF.L.U32 R64, R64, 0x10, RZ ;  /* 0x0000001040407819 */ /* 0x000fe200000006ff */
[----:B------:R-:W-:Y:S01]  /*08b0*/  FFMA.FTZ R157, R32, R157, R73 ;  /* 0x0000009d209d7223 */ /* 0x000fe20000010049 */
[----:B------:R-:W-:Y:S01]  /*08c0*/  FMUL.FTZ R76, R17, R77 ;  /* 0x0000004d114c7220 */ /* 0x000fe20000410000 */
[----:B------:R-:W2:Y:S01]  /*08d0*/  LDG.E.128 R72, desc[UR10][R86.64+0x10] ;  /* 0x0000100a56487981 */ /* 0x000ea2000c1e1d00 */
[----:B------:R-:W-:Y:S01]  /*08e0*/  PRMT R69, R69, 0x7632, R69 ;  /* 0x0000763245457816 */ /* 0x000fe20000000045 */
[----:B------:R-:W-:Y:S01]  /*08f0*/  FADD.FTZ R140, R159, R140 ;  /* 0x0000008c9f8c7221 */ /* 0x000fe20000010000 */
[----:B------:R-:W-:Y:S01]  /*0900*/  SHF.L.U32 R65, R65, 0x10, RZ ;  /* 0x0000001041417819 */ /* 0x000fe200000006ff */
[-C--:B------:R-:W-:Y:S01]  /*0910*/  FFMA.FTZ R141, R152, R159.reuse, R141 ;  /* 0x0000009f988d7223 */ /* 0x080fe2000001008d */
[----:B------:R-:W-:Y:S01]  /*0920*/  FADD.FTZ R154, -R156, R79 ;  /* 0x0000004f9c9a7221 */ /* 0x000fe20000010100 */
[----:B------:R-:W-:Y:S01]  /*0930*/  FFMA.FTZ R159, R34, R159, R161 ;  /* 0x0000009f229f7223 */ /* 0x000fe200000100a1 */
[-C--:B------:R-:W-:Y:S01]  /*0940*/  FFMA.FTZ R145, R68, R64.reuse, R145 ;  /* 0x0000004044917223 */ /* 0x080fe20000010091 */
[----:B------:R-:W-:Y:S01]  /*0950*/  FADD.FTZ R144, R64, R144 ;  /* 0x0000009040907221 */ /* 0x000fe20000010000 */
[----:B------:R-:W-:Y:S01]  /*0960*/  FFMA.FTZ R161, R33, R64, R76 ;  /* 0x0000004021a17223 */ /* 0x000fe2000001004c */
[----:B------:R-:W-:Y:S01]  /*0970*/  SHF.L.U32 R64, R69, 0x10, RZ ;  /* 0x0000001045407819 */ /* 0x000fe200000006ff */
[----:B------:R-:W-:Y:S01]  /*0980*/  FMUL.FTZ R154, R155, R154 ;  /* 0x0000009a9b9a7220 */ /* 0x000fe20000410000 */
[-C--:B------:R-:W-:Y:S01]  /*0990*/  FMUL.FTZ R76, R19, R65.reuse ;  /* 0x00000041134c7220 */ /* 0x080fe20000410000 */
[----:B------:R-:W-:Y:S01]  /*09a0*/  IADD3 R69, PT, PT, R153, 0x20, RZ ;  /* 0x0000002099457810 */ /* 0x000fe20007ffe0ff */
[----:B------:R-:W-:Y:S01]  /*09b0*/  FADD.FTZ R130, R65, R130 ;  /* 0x0000008241827221 */ /* 0x000fe20000010000 */
[C---:B------:R-:W-:Y:S01]  /*09c0*/  FFMA.FTZ R135, R154.reuse, R65, R135 ;  /* 0x000000419a877223 */ /* 0x040fe20000010087 */
[-C--:B------:R-:W-:Y:S01]  /*09d0*/  FFMA.FTZ R137, R154, R64.reuse, R137 ;  /* 0x000000409a897223 */ /* 0x080fe20000010089 */
[----:B------:R-:W-:Y:S01]  /*09e0*/  FADD.FTZ R136, R64, R136 ;  /* 0x0000008840887221 */ /* 0x000fe20000010000 */
[----:B------:R-:W-:Y:S01]  /*09f0*/  FFMA.FTZ R163, R35, R64, R76 ;  /* 0x0000004023a37223 */ /* 0x000fe2000001004c */
[----:B------:R-:W-:-:S04]  /*0a00*/  IMAD.WIDE.U32 R64, R69, 0x20, R82 ;  /* 0x0000002045407825 */ /* 0x000fc800078e0052 */
[----:B------:R-:W-:Y:S01]  /*0a10*/  FFMA.FTZ R143, R68, R77, R143 ;  /* 0x0000004d448f7223 */ /* 0x000fe2000001008f */
[----:B------:R-:W-:Y:S01]  /*0a20*/  FADD.FTZ R142, R77, R142 ;  /* 0x0000008e4d8e7221 */ /* 0x000fe20000010000 */
[C---:B------:R-:W-:Y:S02]  /*0a30*/  IMAD.WIDE.U32 R76, R69.reuse, 0x10, R84 ;  /* 0x00000010454c7825 */ /* 0x040fe400078e0054 */
[----:B------:R-:W3:Y:S02]  /*0a40*/  LDG.E.128 R84, desc[UR10][R64.64] ;  /* 0x0000000a40547981 */ /* 0x000ee4000c1e1d00 */
[----:B------:R-:W-:Y:S02]  /*0a50*/  IMAD.WIDE.U32 R80, R69, 0x10, R80 ;  /* 0x0000001045507825 */ /* 0x000fe400078e0050 */
[----:B------:R-:W4:Y:S04]  /*0a60*/  LDG.E.128 R76, desc[UR10][R76.64] ;  /* 0x0000000a4c4c7981 */ /* 0x000f28000c1e1d00 */
[----:B------:R-:W4:Y:S01]  /*0a70*/  LDG.E.128 R80, desc[UR10][R80.64] ;  /* 0x0000000a50507981 */ /* 0x000f22000c1e1d00 */
[----:B------:R-:W-:-:S02]  /*0a80*/  SHF.L.U32 R169, R66, 0x10, RZ ;  /* 0x0000001042a97819 */ /* 0x000fc400000006ff */
[----:B------:R-:W-:Y:S02]  /*0a90*/  SHF.L.U32 R167, R70, 0x10, RZ ;  /* 0x0000001046a77819 */ /* 0x000fe400000006ff */
[----:B------:R-:W-:Y:S02]  /*0aa0*/  PRMT R66, R66, 0x7632, R66 ;  /* 0x0000763242427816 */ /* 0x000fe40000000042 */
[----:B------:R-:W-:Y:S02]  /*0ab0*/  PRMT R70, R70, 0x7632, R70 ;  /* 0x0000763246467816 */ /* 0x000fe40000000046 */
[----:B------:R-:W-:Y:S02]  /*0ac0*/  SHF.L.U32 R160, R66, 0x10, RZ ;  /* 0x0000001042a07819 */ /* 0x000fe400000006ff */
[----:B------:R-:W-:Y:S02]  /*0ad0*/  SHF.L.U32 R66, R70, 0x10, RZ ;  /* 0x0000001046427819 */ /* 0x000fe400000006ff */
[----:B------:R-:W-:-:S02]  /*0ae0*/  SHF.L.U32 R171, R67, 0x10, RZ ;  /* 0x0000001043ab7819 */ /* 0x000fc400000006ff */
[----:B------:R-:W-:Y:S01]  /*0af0*/  PRMT R67, R67, 0x7632, R67 ;  /* 0x0000763243437816 */ /* 0x000fe20000000043 */
[----:B------:R-:W-:Y:S01]  /*0b00*/  FMUL.FTZ R165, R12, R169 ;  /* 0x000000a90ca57220 */ /* 0x000fe20000410000 */
[----:B------:R-:W-:Y:S01]  /*0b10*/  FADD.FTZ R114, R169, R114 ;  /* 0x00000072a9727221 */ /* 0x000fe20000010000 */
[----:B------:R-:W-:Y:S01]  /*0b20*/  FADD.FTZ R94, R160, R94 ;  /* 0x0000005ea05e7221 */ /* 0x000fe20000010000 */
[----:B------:R-:W-:Y:S01]  /*0b30*/  SHF.L.U32 R67, R67, 0x10, RZ ;  /* 0x0000001043437819 */ /* 0x000fe200000006ff */
[----:B------:R-:W-:Y:S01]  /*0b40*/  FADD.FTZ R116, R167, R116 ;  /* 0x00000074a7747221 */ /* 0x000fe20000010000 */
[----:B------:R-:W-:Y:S01]  /*0b50*/  FFMA.FTZ R165, R28, R167, R165 ;  /* 0x000000a71ca57223 */ /* 0x000fe200000100a5 */
[----:B------:R-:W-:Y:S02]  /*0b60*/  FADD.FTZ R100, R66, R100 ;  /* 0x0000006442647221 */ /* 0x000fe40000010000 */
[----:B------:R-:W-:Y:S01]  /*0b70*/  FADD.FTZ R2, R67, R2 ;  /* 0x0000000243027221 */ /* 0x000fe20000010000 */
[----:B------:R-:W-:Y:S01]  /*0b80*/  FADD.FTZ R90, R171, R90 ;  /* 0x0000005aab5a7221 */ /* 0x000fe20000010000 */
[C---:B--2---:R-:W-:Y:S01]  /*0b90*/  FADD.FTZ R72, -R156.reuse, R72 ;  /* 0x000000489c487221 */ /* 0x044fe20000010100 */
[----:B------:R-:W-:-:S03]  /*0ba0*/  FADD.FTZ R158, -R156, R73 ;  /* 0x000000499c9e7221 */ /* 0x000fc60000010100 */
[C---:B------:R-:W-:Y:S01]  /*0bb0*/  FMUL.FTZ R72, R155.reuse, R72 ;  /* 0x000000489b487220 */ /* 0x040fe20000410000 */
[----:B------:R-:W-:Y:S01]  /*0bc0*/  FMUL.FTZ R70, R155, R158 ;  /* 0x0000009e9b467220 */ /* 0x000fe20000410000 */
[-C--:B------:R-:W-:Y:S01]  /*0bd0*/  FMUL.FTZ R158, R13, R160.reuse ;  /* 0x000000a00d9e7220 */ /* 0x080fe20000410000 */
[----:B------:R-:W-:Y:S01]  /*0be0*/  FADD.FTZ R74, -R156, R74 ;  /* 0x0000004a9c4a7221 */ /* 0x000fe20000010100 */
[----:B------:R-:W-:Y:S01]  /*0bf0*/  FFMA.FTZ R115, R72, R169, R115 ;  /* 0x000000a948737223 */ /* 0x000fe20000010073 */
[----:B------:R-:W-:Y:S01]  /*0c00*/  FFMA.FTZ R95, R70, R160, R95 ;  /* 0x000000a0465f7223 */ /* 0x000fe2000001005f */
[C---:B------:R-:W-:Y:S01]  /*0c10*/  SHF.L.U32 R169, R71.reuse, 0x10, RZ ;  /* 0x0000001047a97819 */ /* 0x040fe200000006ff */
[----:B------:R-:W-:Y:S01]  /*0c20*/  FADD.FTZ R160, -R156, R75 ;  /* 0x0000004b9ca07221 */ /* 0x000fe20000010100 */
[----:B------:R-:W-:Y:S01]  /*0c30*/  PRMT R71, R71, 0x7632, R71 ;  /* 0x0000763247477816 */ /* 0x000fe20000000047 */
[----:B------:R-:W-:Y:S01]  /*0c40*/  FFMA.FTZ R117, R72, R167, R117 ;  /* 0x000000a748757223 */ /* 0x000fe20000010075 */
[-C--:B------:R-:W-:Y:S01]  /*0c50*/  FFMA.FTZ R73, R29, R66.reuse, R158 ;  /* 0x000000421d497223 */ /* 0x080fe2000001009e */
[----:B------:R-:W-:Y:S01]  /*0c60*/  FFMA.FTZ R113, R70, R66, R113 ;  /* 0x0000004246717223 */ /* 0x000fe20000010071 */
[C---:B------:R-:W-:Y:S01]  /*0c70*/  FMUL.FTZ R158, R155.reuse, R74 ;  /* 0x0000004a9b9e7220 */ /* 0x040fe20000410000 */
[----:B------:R-:W-:Y:S01]  /*0c80*/  FMUL.FTZ R167, R14, R171 ;  /* 0x000000ab0ea77220 */ /* 0x000fe20000410000 */
[----:B------:R-:W-:Y:S01]  /*0c90*/  FMUL.FTZ R160, R155, R160 ;  /* 0x000000a09ba07220 */ /* 0x000fe20000410000 */
[----:B------:R-:W-:Y:S01]  /*0ca0*/  SHF.L.U32 R66, R71, 0x10, RZ ;  /* 0x0000001047427819 */ /* 0x000fe200000006ff */
[----:B------:R-:W-:Y:S01]  /*0cb0*/  FMUL.FTZ R74, R15, R67 ;  /* 0x000000430f4a7220 */ /* 0x000fe20000410000 */
[----:B------:R-:W-:Y:S01]  /*0cc0*/  FADD.FTZ R92, R169, R92 ;  /* 0x0000005ca95c7221 */ /* 0x000fe20000010000 */
[-C--:B------:R-:W-:Y:S01]  /*0cd0*/  FFMA.FTZ R167, R30, R169.reuse, R167 ;  /* 0x000000a91ea77223 */ /* 0x080fe200000100a7 */
[----:B------:R-:W-:Y:S01]  /*0ce0*/  FFMA.FTZ R93, R158, R169, R93 ;  /* 0x000000a99e5d7223 */ /* 0x000fe2000001005d */
[----:B---3--:R-:W-:Y:S01]  /*0cf0*/  FADD.FTZ R84, -R156, R84 ;  /* 0x000000549c547221 */ /* 0x008fe20000010100 */
[----:B------:R-:W-:Y:S01]  /*0d00*/  FFMA.FTZ R3, R160, R67, R3 ;  /* 0x00000043a0037223 */ /* 0x000fe20000010003 */
[----:B------:R-:W-:Y:S01]  /*0d10*/  FADD.FTZ R88, R66, R88 ;  /* 0x0000005842587221 */ /* 0x000fe20000010000 */
[-C--:B------:R-:W-:Y:S01]  /*0d20*/  FFMA.FTZ R71, R31, R66.reuse, R74 ;  /* 0x000000421f477223 */ /* 0x080fe2000001004a */
[----:B----4-:R-:W-:Y:S01]  /*0d30*/  SHF.L.U32 R169, R76, 0x10, RZ ;  /* 0x000000104ca97819 */ /* 0x010fe200000006ff */
[----:B------:R-:W-:Y:S01]  /*0d40*/  FFMA.FTZ R89, R160, R66, R89 ;  /* 0x00000042a0597223 */ /* 0x000fe20000010059 */
[----:B------:R-:W-:Y:S01]  /*0d50*/  FMUL.FTZ R75, R155, R84 ;  /* 0x000000549b4b7220 */ /* 0x000fe20000410000 */
[----:B------:R-:W-:-:S02]  /*0d60*/  PRMT R76, R76, 0x7632, R76 ;  /* 0x000076324c4c7816 */ /* 0x000fc4000000004c */
[----:B------:R-:W-:Y:S01]  /*0d70*/  SHF.L.U32 R67, R80, 0x10, RZ ;  /* 0x0000001050437819 */ /* 0x000fe200000006ff */
[----:B------:R-:W-:Y:S01]  /*0d80*/  FADD.FTZ R66, -R156, R85 ;  /* 0x000000559c427221 */ /* 0x000fe20000010100 */
[----:B------:R-:W-:Y:S01]  /*0d90*/  PRMT R80, R80, 0x7632, R80 ;  /* 0x0000763250507816 */ /* 0x000fe20000000050 */
[----:B------:R-:W-:Y:S01]  /*0da0*/  FFMA.FTZ R91, R158, R171, R91 ;  /* 0x000000ab9e5b7223 */ /* 0x000fe2000001005b */
[-C--:B------:R-:W-:Y:S01]  /*0db0*/  FMUL.FTZ R171, R8, R169.reuse ;  /* 0x000000a908ab7220 */ /* 0x080fe20000410000 */
[----:B------:R-:W-:Y:S01]  /*0dc0*/  FFMA.FTZ R126, R75, R169, R126 ;  /* 0x000000a94b7e7223 */ /* 0x000fe2000001007e */
[----:B------:R-:W-:Y:S01]  /*0dd0*/  FADD.FTZ R131, R169, R131 ;  /* 0x00000083a9837221 */ /* 0x000fe20000010000 */
[----:B------:R-:W-:Y:S02]  /*0de0*/  SHF.L.U32 R162, R76, 0x10, RZ ;  /* 0x000000104ca27819 */ /* 0x000fe400000006ff */
[----:B------:R-:W-:Y:S01]  /*0df0*/  SHF.L.U32 R84, R80, 0x10, RZ ;  /* 0x0000001050547819 */ /* 0x000fe200000006ff */
[----:B------:R-:W-:Y:S01]  /*0e00*/  FMUL.FTZ R80, R155, R66 ;  /* 0x000000429b507220 */ /* 0x000fe20000410000 */
[C---:B------:R-:W-:Y:S01]  /*0e10*/  SHF.L.U32 R169, R77.reuse, 0x10, RZ ;  /* 0x000000104da97819 */ /* 0x040fe200000006ff */
[----:B------:R-:W-:Y:S01]  /*0e20*/  FADD.FTZ R86, -R156, R86 ;  /* 0x000000569c567221 */ /* 0x000fe20000010100 */
[----:B------:R-:W-:Y:S01]  /*0e30*/  PRMT R77, R77, 0x7632, R77 ;  /* 0x000076324d4d7816 */ /* 0x000fe2000000004d */
        /* <DEDUP_REMOVED lines=8> */
[----:B------:R-:W-:Y:S01]  /*0ec0*/  PRMT R81, R81, 0x7632, R81 ;  /* 0x0000763251517816 */ /* 0x000fe20000000051 */
[----:B------:R-:W-:Y:S01]  /*0ed0*/  FADD.FTZ R86, -R156, R87 ;  /* 0x000000579c567221 */ /* 0x000fe20000010100 */
[----:B------:R-:W-:Y:S01]  /*0ee0*/  SHF.L.U32 R162, R77, 0x10, RZ ;  /* 0x000000104da27819 */ /* 0x000fe200000006ff */
[----:B------:R-:W-:Y:S01]  /*0ef0*/  FMUL.FTZ R171, R10, R169 ;  /* 0x000000a90aab7220 */ /* 0x000fe20000410000 */
[----:B------:R-:W-:Y:S01]  /*0f00*/  SHF.L.U32 R66, R81, 0x10, RZ ;  /* 0x0000001051427819 */ /* 0x000fe200000006ff */
[----:B------:R-:W-:-:S02]  /*0f10*/  FMUL.FTZ R86, R155, R86 ;  /* 0x000000569b567220 */ /* 0x000fc40000410000 */
[----:B------:R-:W-:Y:S01]  /*0f20*/  FMUL.FTZ R164, R11, R162 ;  /* 0x000000a20ba47220 */ /* 0x000fe20000410000 */
        /* <DEDUP_REMOVED lines=8> */
[----:B------:R-:W-:Y:S02]  /*0fb0*/  FADD.FTZ R125, R66, R125 ;  /* 0x0000007d427d7221 */ /* 0x000fe40000010000 */
[----:B------:R-:W2:Y:S01]  /*0fc0*/  LDG.E.128 R64, desc[UR10][R64.64+0x10] ;  /* 0x0000100a40407981 */ /* 0x000ea2000c1e1d00 */
[----:B------:R-:W-:Y:S01]  /*0fd0*/  FFMA.FTZ R129, R86, R162, R129 ;  /* 0x000000a256817223 */ /* 0x000fe20000010081 */
[----:B------:R-:W-:Y:S01]  /*0fe0*/  FADD.FTZ R134, R162, R134 ;  /* 0x00000086a2867221 */ /* 0x000fe20000010000 */
[----:B------:R-:W-:Y:S01]  /*0ff0*/  ISETP.NE.U32.AND P0, PT, RZ, UR14, PT ;  /* 0x0000000eff007c0c */ /* 0x000fe2000bf05070 */
[----:B------:R-:W-:Y:S01]  /*1000*/  FFMA.FTZ R128, R85, R169, R128 ;  /* 0x000000a955807223 */ /* 0x000fe20000010080 */
[----:B------:R-:W-:-:S02]  /*1010*/  FADD.FTZ R133, R169, R133 ;  /* 0x00000085a9857221 */ /* 0x000fc40000010000 */
[----:B------:R-:W-:Y:S01]  /*1020*/  ISETP.NE.AND.EX P0, PT, RZ, UR15, PT, P0 ;  /* 0x0000000fff007c0c */ /* 0x000fe2000bf05300 */
[----:B------:R-:W-:Y:S01]  /*1030*/  UMOV UR4, 0xffffffff ;  /* 0xffffffff00047882 */ /* 0x000fe20000000000 */
[----:B------:R-:W-:-:S04]  /*1040*/  ISETP.NE.U32.AND P1, PT, RZ, UR14, PT ;  /* 0x0000000eff007c0c */ /* 0x000fc8000bf25070 */
[----:B------:R-:W-:Y:S01]  /*1050*/  ISETP.NE.AND.EX P1, PT, RZ, UR15, PT, P1 ;  /* 0x0000000fff007c0c */ /* 0x000fe2000bf25310 */
[----:B--2---:R-:W-:-:S04]  /*1060*/  FADD.FTZ R162, -R156, R64 ;  /* 0x000000409ca27221 */ /* 0x004fc80000010100 */
[----:B------:R-:W-:Y:S01]  /*1070*/  FMUL.FTZ R81, R155, R162 ;  /* 0x000000a29b517220 */ /* 0x000fe20000410000 */
[C---:B------:R-:W-:Y:S02]  /*1080*/  SHF.L.U32 R162, R78.reuse, 0x10, RZ ;  /* 0x000000104ea27819 */ /* 0x040fe400000006ff */
[----:B------:R-:W-:Y:S01]  /*1090*/  PRMT R78, R78, 0x7632, R78 ;  /* 0x000076324e4e7816 */ /* 0x000fe2000000004e */
[C---:B------:R-:W-:Y:S01]  /*10a0*/  FADD.FTZ R166, -R156.reuse, R66 ;  /* 0x000000429ca67221 */ /* 0x040fe20000010100 */
[----:B------:R-:W-:Y:S01]  /*10b0*/  FADD.FTZ R164, -R156, R65 ;  /* 0x000000419ca47221 */ /* 0x000fe20000010100 */
[----:B------:R-:W-:Y:S01]  /*10c0*/  SHF.L.U32 R66, R82, 0x10, RZ ;  /* 0x0000001052427819 */ /* 0x000fe200000006ff */
[----:B------:R-:W-:Y:S01]  /*10d0*/  FADD.FTZ R168, -R156, R67 ;  /* 0x000000439ca87221 */ /* 0x000fe20000010100 */
[----:B------:R-:W-:Y:S01]  /*10e0*/  PRMT R82, R82, 0x7632, R82 ;  /* 0x0000763252527816 */ /* 0x000fe20000000052 */
[----:B------:R-:W-:Y:S01]  /*10f0*/  FMUL.FTZ R67, R4, R162 ;  /* 0x000000a204437220 */ /* 0x000fe20000410000 */
[----:B------:R-:W-:Y:S01]  /*1100*/  SHF.L.U32 R65, R78, 0x10, RZ ;  /* 0x000000104e417819 */ /* 0x000fe200000006ff */
[-C--:B------:R-:W-:Y:S01]  /*1110*/  FFMA.FTZ R96, R81, R66.reuse, R96 ;  /* 0x0000004251607223 */ /* 0x080fe20000010060 */
[----:B------:R-:W-:Y:S01]  /*1120*/  SHF.L.U32 R82, R82, 0x10, RZ ;  /* 0x0000001052527819 */ /* 0x000fe200000006ff */
[----:B------:R-:W-:Y:S01]  /*1130*/  FFMA.FTZ R156, R20, R66, R67 ;  /* 0x00000042149c7223 */ /* 0x000fe20000010043 */
[----:B------:R-:W-:Y:S01]  /*1140*/  FADD.FTZ R101, R66, R101 ;  /* 0x0000006542657221 */ /* 0x000fe20000010000 */
[-C--:B------:R-:W-:Y:S01]  /*1150*/  FMUL.FTZ R64, R5, R65.reuse ;  /* 0x0000004105407220 */ /* 0x080fe20000410000 */
[----:B------:R-:W-:Y:S01]  /*1160*/  FMUL.FTZ R78, R155, R164 ;  /* 0x000000a49b4e7220 */ /* 0x000fe20000410000 */
[----:B------:R-:W-:Y:S01]  /*1170*/  SHF.L.U32 R66, R79, 0x10, RZ ;  /* 0x000000104f427819 */ /* 0x000fe200000006ff */
[----:B------:R-:W-:Y:S01]  /*1180*/  FADD.FTZ R110, R65, R110 ;  /* 0x0000006e416e7221 */ /* 0x000fe20000010000 */
[----:B------:R-:W-:Y:S01]  /*1190*/  FFMA.FTZ R87, R21, R82, R64 ;  /* 0x0000005215577223 */ /* 0x000fe20000010040 */
[----:B------:R-:W-:Y:S01]  /*11a0*/  FFMA.FTZ R106, R78, R65, R106 ;  /* 0x000000414e6a7223 */ /* 0x000fe2000001006a */
[----:B------:R-:W-:Y:S01]  /*11b0*/  SHF.L.U32 R64, R83, 0x10, RZ ;  /* 0x0000001053407819 */ /* 0x000fe200000006ff */
[----:B------:R-:W-:Y:S01]  /*11c0*/  FMUL.FTZ R65, R6, R66 ;  /* 0x0000004206417220 */ /* 0x000fe20000410000 */
[----:B------:R-:W-:Y:S01]  /*11d0*/  PRMT R79, R79, 0x7632, R79 ;  /* 0x000076324f4f7816 */ /* 0x000fe2000000004f */
[----:B------:R-:W-:Y:S01]  /*11e0*/  FFMA.FTZ R97, R78, R82, R97 ;  /* 0x000000524e617223 */ /* 0x000fe20000010061 */
[----:B------:R-:W-:Y:S01]  /*11f0*/  FADD.FTZ R102, R82, R102 ;  /* 0x0000006652667221 */ /* 0x000fe20000010000 */
[----:B------:R-:W-:Y:S01]  /*1200*/  FFMA.FTZ R82, R22, R64, R65 ;  /* 0x0000004016527223 */ /* 0x000fe20000010041 */
[----:B------:R-:W-:Y:S01]  /*1210*/  FMUL.FTZ R169, R155, R166 ;  /* 0x000000a69ba97220 */ /* 0x000fe20000410000 */
[----:B------:R-:W-:-:S02]  /*1220*/  SHF.L.U32 R65, R79, 0x10, RZ ;  /* 0x000000104f417819 */ /* 0x000fc400000006ff */
[----:B------:R-:W-:Y:S01]  /*1230*/  PRMT R83, R83, 0x7632, R83 ;  /* 0x0000763253537816 */ /* 0x000fe20000000053 */
[----:B------:R-:W-:Y:S01]  /*1240*/  FFMA.FTZ R98, R169, R64, R98 ;  /* 0x00000040a9627223 */ /* 0x000fe20000010062 */
[----:B------:R-:W-:Y:S01]  /*1250*/  FADD.FTZ R103, R64, R103 ;  /* 0x0000006740677221 */ /* 0x000fe20000010000 */
[----:B------:R-:W-:Y:S01]  /*1260*/  FFMA.FTZ R105, R81, R162, R105 ;  /* 0x000000a251697223 */ /* 0x000fe20000010069 */
[----:B------:R-:W-:Y:S01]  /*1270*/  FADD.FTZ R109, R162, R109 ;  /* 0x0000006da26d7221 */ /* 0x000fe20000010000 */
[----:B------:R-:W-:Y:S01]  /*1280*/  SHF.L.U32 R83, R83, 0x10, RZ ;  /* 0x0000001053537819 */ /* 0x000fe200000006ff */
[----:B------:R-:W-:Y:S01]  /*1290*/  FMUL.FTZ R64, R7, R65 ;  /* 0x0000004107407220 */ /* 0x000fe20000410000 */
[----:B------:R-:W-:Y:S01]  /*12a0*/  FMUL.FTZ R162, R155, R168 ;  /* 0x000000a89ba27220 */ /* 0x000fe20000410000 */
[----:B------:R-:W-:Y:S02]  /*12b0*/  FADD.FTZ R112, R65, R112 ;  /* 0x0000007041707221 */ /* 0x000fe40000010000 */
[----:B------:R-:W-:Y:S01]  /*12c0*/  FFMA.FTZ R79, R23, R83, R64 ;  /* 0x00000053174f7223 */ /* 0x000fe20000010040 */
[----:B------:R-:W-:-:S02]  /*12d0*/  FFMA.FTZ R108, R162, R65, R108 ;  /* 0x00000041a26c7223 */ /* 0x000fc4000001006c */
[----:B------:R-:W0:Y:S01]  /*12e0*/  @P0 LDC.64 R64, c[0x0][0x438] ;  /* 0x00010e00ff400b82 */ /* 0x000e220000000a00 */
[----:B------:R-:W-:Y:S01]  /*12f0*/  FFMA.FTZ R99, R162, R83, R99 ;  /* 0x00000053a2637223 */ /* 0x000fe20000010063 */
[----:B------:R-:W-:Y:S01]  /*1300*/  FADD.FTZ R104, R83, R104 ;  /* 0x0000006853687221 */ /* 0x000fe20000010000 */
[----:B------:R-:W-:Y:S01]  /*1310*/  FADD.FTZ R164, RZ, R157 ;  /* 0x0000009dffa47221 */ /* 0x000fe20000010000 */
[----:B------:R-:W-:Y:S01]  /*1320*/  FFMA.FTZ R83, R0, R157, RZ ;  /* 0x0000009d00537223 */ /* 0x000fe200000100ff */
[----:B------:R-:W-:Y:S01]  /*1330*/  FFMA.FTZ R107, R169, R66, R107 ;  /* 0x00000042a96b7223 */ /* 0x000fe2000001006b */
[----:B------:R-:W-:Y:S01]  /*1340*/  FADD.FTZ R111, R66, R111 ;  /* 0x0000006f426f7221 */ /* 0x000fe20000010000 */
[----:B------:R-:W-:Y:S01]  /*1350*/  FADD.FTZ R164, R161, R164 ;  /* 0x000000a4a1a47221 */ /* 0x000fe20000010000 */
[----:B------:R-:W1:Y:S01]  /*1360*/  @P0 LDC.64 R66, c[0x0][0x438] ;  /* 0x00010e00ff420b82 */ /* 0x000e620000000a00 */
[----:B------:R-:W-:Y:S02]  /*1370*/  FFMA.FTZ R83, R68, R161, R83 ;  /* 0x000000a144537223 */ /* 0x000fe40000010053 */
[----:B------:R-:W-:-:S02]  /*1380*/  FADD.FTZ R164, R159, R164 ;  /* 0x000000a49fa47221 */ /* 0x000fc40000010000 */
[----:B------:R-:W-:Y:S02]  /*1390*/  FFMA.FTZ R83, R152, R159, R83 ;  /* 0x0000009f98537223 */ /* 0x000fe40000010053 */
[----:B------:R-:W-:Y:S02]  /*13a0*/  FADD.FTZ R164, R163, R164 ;  /* 0x000000a4a3a47221 */ /* 0x000fe40000010000 */
[----:B------:R-:W-:Y:S02]  /*13b0*/  FFMA.FTZ R83, R154, R163, R83 ;  /* 0x000000a39a537223 */ /* 0x000fe40000010053 */
[----:B------:R-:W-:Y:S02]  /*13c0*/  FADD.FTZ R164, R165, R164 ;  /* 0x000000a4a5a47221 */ /* 0x000fe40000010000 */
[----:B------:R-:W-:Y:S02]  /*13d0*/  FFMA.FTZ R83, R72, R165, R83 ;  /* 0x000000a548537223 */ /* 0x000fe40000010053 */
[----:B------:R-:W-:Y:S01]  /*13e0*/  FADD.FTZ R164, R73, R164 ;  /* 0x000000a449a47221 */ /* 0x000fe20000010000 */
[----:B0-----:R-:W-:-:S04]  /*13f0*/  @P0 IMAD.WIDE.U32 R64, R153, 0x20, R64 ;  /* 0x0000002099400825 */ /* 0x001fc800078e0040 */
[----:B------:R-:W-:Y:S01]  /*1400*/  FFMA.FTZ R83, R70, R73, R83 ;  /* 0x0000004946537223 */ /* 0x000fe20000010053 */
[----:B------:R-:W-:-:S03]  /*1410*/  FADD.FTZ R164, R167, R164 ;  /* 0x000000a4a7a47221 */ /* 0x000fc60000010000 */
[----:B------:R-:W-:Y:S01]  /*1420*/  FFMA.FTZ R83, R158, R167, R83 ;  /* 0x000000a79e537223 */ /* 0x000fe20000010053 */
[----:B------:R-:W5:Y:S01]  /*1430*/  @P0 LDG.E.128 R36, desc[UR10][R64.64] ;  /* 0x0000000a40240981 */ /* 0x000f62000c1e1d00 */
[----:B-1----:R-:W-:-:S03]  /*1440*/  @P0 IMAD.WIDE.U32 R66, R69, 0x20, R66 ;  /* 0x0000002045420825 */ /* 0x002fc600078e0042 */
[----:B------:R0:W5:Y:S04]  /*1450*/  @P0 LDG.E.128 R40, desc[UR10][R64.64+0x10] ;  /* 0x0000100a40280981 */ /* 0x000168000c1e1d00 */
[----:B------:R-:W5:Y:S04]  /*1460*/  @P0 LDG.E.128 R44, desc[UR10][R66.64] ;  /* 0x0000000a422c0981 */ /* 0x000f68000c1e1d00 */
[----:B------:R1:W5:Y:S01]  /*1470*/  @P0 LDG.E.128 R48, desc[UR10][R66.64+0x10] ;  /* 0x0000100a42300981 */ /* 0x000362000c1e1d00 */
[----:B0-----:R-:W-:Y:S01]  /*1480*/  FADD.FTZ R65, R71, R164 ;  /* 0x000000a447417221 */ /* 0x001fe20000010000 */
[----:B------:R-:W-:-:S03]  /*1490*/  FFMA.FTZ R64, R160, R71, R83 ;  /* 0x00000047a0407223 */ /* 0x000fc60000010053 */
[----:B------:R-:W-:Y:S01]  /*14a0*/  FADD.FTZ R65, R74, R65 ;  /* 0x000000414a417221 */ /* 0x000fe20000010000 */
[----:B-1----:R-:W-:-:S03]  /*14b0*/  FFMA.FTZ R67, R75, R74, R64 ;  /* 0x0000004a4b437223 */ /* 0x002fc60000010040 */
        /* <DEDUP_REMOVED lines=33> */
.L_x_1507:
        /* <DEDUP_REMOVED lines=33> */
[C---:B0-----:R-:W-:Y:S01]  /*18e0*/  FMUL.FTZ R65, R155.reuse, R152 ;  /* 0x000000989b417220 */ /* 0x041fe20000410000 */
        /* <DEDUP_REMOVED lines=9> */
.L_x_1481:
        /* <DEDUP_REMOVED lines=33> */
.L_x_1480:
        /* <DEDUP_REMOVED lines=28> */
[----:B0-----:R-:W-:Y:S02]  /*1d50*/  F2FP.BF16.F32.PACK_AB R66, R57, R56 ;  /* 0x000000383942723e */ /* 0x001fe400000010ff */
[----:B------:R-:W-:Y:S02]  /*1d60*/  F2FP.BF16.F32.PACK_AB R65, R63, R62 ;  /* 0x0000003e3f41723e */ /* 0x000fe400000010ff */
[----:B------:R-:W-:Y:S01]  /*1d70*/  F2FP.BF16.F32.PACK_AB R64, R61, R60 ;  /* 0x0000003c3d40723e */ /* 0x000fe200000010ff */
[----:B------:R-:W-:Y:S06]  /*1d80*/  BRA `(.L_x_1482) ;  /* 0x00000008009c7947 */ /* 0x000fec0003800000 */
.L_x_1483:
        /* <DEDUP_REMOVED lines=27> */
[----:B------:R-:W-:Y:S02]  /*1f40*/  F2FP.BF16.F32.PACK_AB R64, R61, R60 ;  /* 0x0000003c3d40723e */ /* 0x000fe400000010ff */
[----:B------:R-:W-:Y:S02]  /*1f50*/  MOV R55, R67 ;  /* 0x0000004300377202 */ /* 0x000fe40000000f00 */
[----:B------:R-:W-:-:S02]  /*1f60*/  MOV R54, R66 ;  /* 0x0000004200367202 */ /* 0x000fc40000000f00 */
[----:B------:R-:W-:Y:S02]  /*1f70*/  MOV R53, R65 ;  /* 0x0000004100357202 */ /* 0x000fe40000000f00 */
[----:B------:R-:W-:Y:S01]  /*1f80*/  MOV R52, R64 ;  /* 0x0000004000347202 */ /* 0x000fe20000000f00 */
[----:B------:R-:W-:Y:S06]  /*1f90*/  BRA `(.L_x_1482) ;  /* 0x0000000800187947 */ /* 0x000fec0003800000 */
.L_x_1479:
        /* <DEDUP_REMOVED lines=22> */
[----:B0-----:R-:W-:Y:S01]  /*2100*/  FADD.FTZ R65, R159, -R152 ;  /* 0x800000989f417221 */ /* 0x001fe20000010000 */
        /* <DEDUP_REMOVED lines=14> */
.L_x_1485:
        /* <DEDUP_REMOVED lines=19> */
[C---:B0-----:R-:W-:Y:S01]  /*2320*/  FFMA.FTZ R65, R155.reuse, R159, R38 ;  /* 0x0000009f9b417223 */ /* 0x041fe20000010026 */
        /* <DEDUP_REMOVED lines=13> */
.L_x_1484:
        /* <DEDUP_REMOVED lines=28> */
[----:B0-----:R-:W-:Y:S02]  /*25c0*/  F2FP.BF16.F32.PACK_AB R66, R57, R56 ;  /* 0x000000383942723e */ /* 0x001fe400000010ff */
[----:B------:R-:W-:Y:S02]  /*25d0*/  F2FP.BF16.F32.PACK_AB R65, R63, R62 ;  /* 0x0000003e3f41723e */ /* 0x000fe400000010ff */
[----:B------:R-:W-:Y:S01]  /*25e0*/  F2FP.BF16.F32.PACK_AB R64, R61, R60 ;  /* 0x0000003c3d40723e */ /* 0x000fe200000010ff */
[----:B------:R-:W-:Y:S06]  /*25f0*/  BRA `(.L_x_1482) ;  /* 0x0000000000807947 */ /* 0x000fec0003800000 */
.L_x_1486:
        /* <DEDUP_REMOVED lines=27> */
[----:B------:R-:W-:Y:S02]  /*27b0*/  F2FP.BF16.F32.PACK_AB R64, R61, R60 ;  /* 0x0000003c3d40723e */ /* 0x000fe400000010ff */
[----:B------:R-:W-:Y:S02]  /*27c0*/  MOV R55, R67 ;  /* 0x0000004300377202 */ /* 0x000fe40000000f00 */
[----:B------:R-:W-:-:S02]  /*27d0*/  MOV R54, R66 ;  /* 0x0000004200367202 */ /* 0x000fc40000000f00 */
[----:B------:R-:W-:Y:S02]  /*27e0*/  MOV R53, R65 ;  /* 0x0000004100357202 */ /* 0x000fe40000000f00 */
[----:B------:R-:W-:-:S07]  /*27f0*/  MOV R52, R64 ;  /* 0x0000004000347202 */ /* 0x000fce0000000f00 */
.L_x_1482:
        /* <DEDUP_REMOVED lines=18> */
[-CC-:B0-----:R-:W-:Y:S01]  /*2920*/  FFMA.FTZ R53, R80, R83.reuse, R171.reuse ;  /* 0x0000005350357223 */ /* 0x181fe200000100ab */
        /* <DEDUP_REMOVED lines=31> */
.L_x_1489:
        /* <DEDUP_REMOVED lines=29> */
.L_x_1488:
        /* <DEDUP_REMOVED lines=8> */
[----:B0-----:R-:W-:Y:S01]  /*2d70*/  FFMA.FTZ R53, R80, R83, R171 ;  /* 0x0000005350357223 */ /* 0x001fe200000100ab */
        /* <DEDUP_REMOVED lines=25> */
.L_x_1491:
        /* <DEDUP_REMOVED lines=29> */
.L_x_1487:
        /* <DEDUP_REMOVED lines=35> */
.L_x_1493:
        /* <DEDUP_REMOVED lines=29> */
.L_x_1492:
        /* <DEDUP_REMOVED lines=34> */
.L_x_1494:
        /* <DEDUP_REMOVED lines=28> */
.L_x_1490:
        /* <DEDUP_REMOVED lines=14> */
.L_x_1477:
        /* <DEDUP_REMOVED lines=32> */
[----:B-----5:R-:W-:Y:S02]  /*3ba0*/  MOV R44, R118 ;  /* 0x00000076002c7202 */ /* 0x020fe40000000f00 */
        /* <DEDUP_REMOVED lines=27> */
.L_x_1476:
[----:B------:R-:W-:Y:S05]  /*3d60*/  BSYNC B0 ;  /* 0x0000000000007941 */ /* 0x000fea0003800000 */
.L_x_1475:
        /* <DEDUP_REMOVED lines=196> */
.L_x_1478:
        /* <DEDUP_REMOVED lines=8> */
.L_x_1497:
[----:B------:R-:W-:Y:S05]  /*4a30*/  BSYNC B2 ;  /* 0x0000000000027941 */ /* 0x000fea0003800000 */
.L_x_1496:
        /* <DEDUP_REMOVED lines=8> */
.L_x_1498:
[----:B------:R-:W-:Y:S01]  /*4ac0*/  FADD.FTZ R67, R66, R67 ;  /* 0x0000004342437221 */ /* 0x000fe20000010000 */
[----:B------:R-:W-:-:S04]  /*4ad0*/  HFMA2 R172, -RZ, RZ, 0, 1.1920928955078125e-07 ;  /* 0x00000002ffac7431 */ /* 0x000fc800000001ff */
[----:B------:R-:W-:Y:S02]  /*4ae0*/  MOV R173, R67 ;  /* 0x0000004300ad7202 */ /* 0x000fe40000000f00 */
[----:B------:R-:W-:-:S07]  /*4af0*/  MOV R64, R170 ;  /* 0x000000aa00407202 */ /* 0x000fce0000000f00 */
[----:B------:R-:W-:Y:S05]  /*4b00*/  WARPSYNC.COLLECTIVE R168, `(.L_x_1499) ;  /* 0x00000000a8087348 */ /* 0x000fea0003c00000 */
[----:B------:R0:W1:Y:S02]  /*4b10*/  SHFL.BFLY P3, R170, R173, R172, R175 ;  /* 0x0c0000acadaa7389 */ /* 0x00006400000600af */
[----:B01----:R-:W-:Y:S05]  /*4b20*/  ENDCOLLECTIVE ;  /* 0x000000000000791b */ /* 0x003fea0003800000 */
.L_x_1499:
[----:B------:R-:W-:-:S05]  /*4b30*/  FADD.FTZ R64, R65, R64 ;  /* 0x0000004041407221 */ /* 0x000fca0000010000 */
[----:B------:R-:W-:Y:S02]  /*4b40*/  MOV R173, R64 ;  /* 0x0000004000ad7202 */ /* 0x000fe40000000f00 */
[----:B------:R-:W-:-:S07]  /*4b50*/  MOV R164, R170 ;  /* 0x000000aa00a47202 */ /* 0x000fce0000000f00 */
[----:B------:R-:W-:Y:S05]  /*4b60*/  WARPSYNC.COLLECTIVE R168, `(.L_x_1500) ;  /* 0x00000000a8087348 */ /* 0x000fea0003c00000 */
[----:B------:R0:W1:Y:S02]  /*4b70*/  SHFL.BFLY P3, R170, R173, R172, R175 ;  /* 0x0c0000acadaa7389 */ /* 0x00006400000600af */
[----:B01----:R-:W-:Y:S05]  /*4b80*/  ENDCOLLECTIVE ;  /* 0x000000000000791b */ /* 0x003fea0003800000 */
.L_x_1500:
[----:B------:R-:W-:Y:S01]  /*4b90*/  FADD.FTZ R164, R67, R164 ;  /* 0x000000a443a47221 */ /* 0x000fe20000010000 */
[----:B------:R-:W-:-:S04]  /*4ba0*/  HFMA2 R172, -RZ, RZ, 0, 2.384185791015625e-07 ;  /* 0x00000004ffac7431 */ /* 0x000fc800000001ff */
[----:B------:R-:W-:Y:S02]  /*4bb0*/  MOV R173, R164 ;  /* 0x000000a400ad7202 */ /* 0x000fe40000000f00 */
[----:B------:R-:W-:-:S07]  /*4bc0*/  MOV R83, R170 ;  /* 0x000000aa00537202 */ /* 0x000fce0000000f00 */
[----:B------:R-:W-:Y:S05]  /*4bd0*/  WARPSYNC.COLLECTIVE R168, `(.L_x_1501) ;  /* 0x00000000a8087348 */ /* 0x000fea0003c00000 */
[----:B------:R0:W1:Y:S02]  /*4be0*/  SHFL.BFLY P3, R170, R173, R172, R175 ;  /* 0x0c0000acadaa7389 */ /* 0x00006400000600af */
[----:B01----:R-:W-:Y:S05]  /*4bf0*/  ENDCOLLECTIVE ;  /* 0x000000000000791b */ /* 0x003fea0003800000 */
.L_x_1501:
[----:B------:R-:W-:-:S05]  /*4c00*/  FADD.FTZ R83, R64, R83 ;  /* 0x0000005340537221 */ /* 0x000fca0000010000 */
[----:B------:R-:W-:Y:S02]  /*4c10*/  MOV R173, R83 ;  /* 0x0000005300ad7202 */ /* 0x000fe40000000f00 */
[----:B------:R-:W-:-:S07]  /*4c20*/  MOV R171, R170 ;  /* 0x000000aa00ab7202 */ /* 0x000fce0000000f00 */
[----:B------:R-:W-:Y:S05]  /*4c30*/  WARPSYNC.COLLECTIVE R168, `(.L_x_1502) ;  /* 0x00000000a8087348 */ /* 0x000fea0003c00000 */
[----:B------:R0:W1:Y:S02]  /*4c40*/  SHFL.BFLY P3, R170, R173, R172, R175 ;  /* 0x0c0000acadaa7389 */ /* 0x00006400000600af */
[----:B01----:R-:W-:Y:S05]  /*4c50*/  ENDCOLLECTIVE ;  /* 0x000000000000791b */ /* 0x003fea0003800000 */
.L_x_1502:
[----:B------:R-:W-:Y:S01]  /*4c60*/  FADD.FTZ R171, R164, R171 ;  /* 0x000000aba4ab7221 */ /* 0x000fe20000010000 */
[----:B------:R-:W-:-:S04]  /*4c70*/  HFMA2 R172, -RZ, RZ, 0, 4.76837158203125e-07 ;  /* 0x00000008ffac7431 */ /* 0x000fc800000001ff */
[----:B------:R-:W-:Y:S02]  /*4c80*/  MOV R173, R171 ;  /* 0x000000ab00ad7202 */ /* 0x000fe40000000f00 */
[----:B------:R-:W-:-:S07]  /*4c90*/  MOV R166, R170 ;  /* 0x000000aa00a67202 */ /* 0x000fce0000000f00 */
[----:B------:R-:W-:Y:S05]  /*4ca0*/  WARPSYNC.COLLECTIVE R168, `(.L_x_1503) ;  /* 0x00000000a8087348 */ /* 0x000fea0003c00000 */
[----:B------:R0:W1:Y:S02]  /*4cb0*/  SHFL.BFLY P3, R170, R173, R172, R175 ;  /* 0x0c0000acadaa7389 */ /* 0x00006400000600af */
[----:B01----:R-:W-:Y:S05]  /*4cc0*/  ENDCOLLECTIVE ;  /* 0x000000000000791b */ /* 0x003fea0003800000 */
.L_x_1503:
[----:B------:R-:W-:-:S05]  /*4cd0*/  FADD.FTZ R166, R83, R166 ;  /* 0x000000a653a67221 */ /* 0x000fca0000010000 */
[----:B------:R-:W-:Y:S02]  /*4ce0*/  MOV R173, R166 ;  /* 0x000000a600ad7202 */ /* 0x000fe40000000f00 */
[----:B------:R-:W-:-:S07]  /*4cf0*/  MOV R66, R170 ;  /* 0x000000aa00427202 */ /* 0x000fce0000000f00 */
[----:B------:R-:W-:Y:S05]  /*4d00*/  WARPSYNC.COLLECTIVE R168, `(.L_x_1504) ;  /* 0x00000000a8087348 */ /* 0x000fea0003c00000 */
[----:B------:R0:W1:Y:S02]  /*4d10*/  SHFL.BFLY P3, R170, R173, R172, R175 ;  /* 0x0c0000acadaa7389 */ /* 0x00006400000600af */
[----:B01----:R-:W-:Y:S05]  /*4d20*/  ENDCOLLECTIVE ;  /* 0x000000000000791b */ /* 0x003fea0003800000 */
.L_x_1504:
[----:B------:R-:W-:Y:S01]  /*4d30*/  FADD.FTZ R66, R171, R66 ;  /* 0x00000042ab427221 */ /* 0x000fe20000010000 */
[----:B------:R-:W-:-:S04]  /*4d40*/  HFMA2 R172, -RZ, RZ, 0, 9.5367431640625e-07 ;  /* 0x00000010ffac7431 */ /* 0x000fc800000001ff */
[----:B------:R-:W-:Y:S02]  /*4d50*/  MOV R173, R66 ;  /* 0x0000004200ad7202 */ /* 0x000fe40000000f00 */
[----:B------:R-:W-:-:S07]  /*4d60*/  MOV R65, R170 ;  /* 0x000000aa00417202 */ /* 0x000fce0000000f00 */
[----:B------:R-:W-:Y:S05]  /*4d70*/  WARPSYNC.COLLECTIVE R168, `(.L_x_1505) ;  /* 0x00000000a8087348 */ /* 0x000fea0003c00000 */
[----:B------:R0:W1:Y:S02]  /*4d80*/  SHFL.BFLY P3, R170, R173, R172, R175 ;  /* 0x0c0000acadaa7389 */ /* 0x00006400000600af */
[----:B01----:R-:W-:Y:S05]  /*4d90*/  ENDCOLLECTIVE ;  /* 0x000000000000791b */ /* 0x003fea0003800000 */
.L_x_1505:
[----:B------:R-:W-:-:S05]  /*4da0*/  FADD.FTZ R65, R166, R65 ;  /* 0x00000041a6417221 */ /* 0x000fca0000010000 */
[----:B------:R-:W-:Y:S02]  /*4db0*/  MOV R173, R65 ;  /* 0x0000004100ad7202 */ /* 0x000fe40000000f00 */
[----:B------:R-:W-:-:S07]  /*4dc0*/  MOV R67, R170 ;  /* 0x000000aa00437202 */ /* 0x000fce0000000f00 */
[----:B------:R-:W-:Y:S05]  /*4dd0*/  WARPSYNC.COLLECTIVE R168, `(.L_x_1506) ;  /* 0x00000000a8087348 */ /* 0x000fea0003c00000 */
[----:B------:R0:W1:Y:S02]  /*4de0*/  SHFL.BFLY P3, R170, R173, R172, R175 ;  /* 0x0c0000acadaa7389 */ /* 0x00006400000600af */
[----:B01----:R-:W-:Y:S05]  /*4df0*/  ENDCOLLECTIVE ;  /* 0x000000000000791b */ /* 0x003fea0003800000 */
.L_x_1506:
[----:B------:R-:W-:Y:S01]  /*4e00*/  MOV R64, R170 ;  /* 0x000000aa00407202 */ /* 0x000fe20000000f00 */
[----:B------:R-:W-:Y:S06]  /*4e10*/  BRA `(.L_x_1507) ;  /* 0xffffffc8002c7947 */ /* 0x000fec000383ffff */
.L_x_1508:
        /* <DEDUP_REMOVED lines=14> */
.L_x_3935:


//--------------------- .text._ZN10layer_norm31ln_parallel_residual_bwd_kernelINS_13Kernel_traitsIf13__nv_bfloat16fS2_fjLj512ELj1ELj4ELj1ELj16ENS_18Kernel_traits_baseILj512EfS2_fS2_fjLj128EEEEELb0ELb1ELb0EEEvNS_9BwdParamsE --------------------------
	.section	.text._ZN10layer_norm31ln_parallel_residual_bwd_kernelINS_13Kernel_traitsIf13__nv_bfloat16fS2_fjLj512ELj1ELj4ELj1ELj16ENS_18Kernel_traits_baseILj512EfS2_fS2_fjLj128EEEEELb0ELb1ELb0EEEvNS_9BwdParamsE,"ax",@progbits
	.align	128
        .global         _ZN10layer_norm31ln_parallel_residual_bwd_kernelINS_13Kernel_traitsIf13__nv_bfloat16fS2_fjLj512ELj1ELj4ELj1ELj16ENS_18Kernel_traits_baseILj512EfS2_fS2_fjLj128EEEEELb0ELb1ELb0EEEvNS_9BwdParamsE
        .type           _ZN10layer_norm31ln_parallel_residual_bwd_kernelINS_13Kernel_traitsIf13__nv_bfloat16fS2_fjLj512ELj1ELj4ELj1ELj16ENS_18Kernel_traits_baseILj512EfS2_fS2_fjLj128EEEEELb0ELb1ELb0EEEvNS_9BwdParamsE,@function
        .size           _ZN10layer_norm31ln_parallel_residual_bwd_kernelINS_13Kernel_traitsIf13__nv_bfloat16fS2_fjLj512ELj1ELj4ELj1ELj16ENS_18Kernel_traits_baseILj512EfS2_fS2_fjLj128EEEEELb0ELb1ELb0EEEvNS_9BwdParamsE,(.L_x_3936 - _ZN10layer_norm31ln_parallel_residual_bwd_kernelINS_13Kernel_traitsIf13__nv_bfloat16fS2_fjLj512ELj1ELj4ELj1ELj16ENS_18Kernel_traits_baseILj512EfS2_fS2_fjLj128EEEEELb0ELb1ELb0EEEvNS_9BwdParamsE)
        .other          _ZN10layer_norm31ln_parallel_residual_bwd_kernelINS_13Kernel_traitsIf13__nv_bfloat16fS2_fjLj512ELj1ELj4ELj1ELj16ENS_18Kernel_traits_baseILj512EfS2_fS2_fjLj128EEEEELb0ELb1ELb0EEEvNS_9BwdParamsE,@"STO_CUDA_ENTRY STV_DEFAULT"
_ZN10layer_norm31ln_parallel_residual_bwd_kernelINS_13Kernel_traitsIf13__nv_bfloat16fS2_fjLj512ELj1ELj4ELj1ELj16ENS_18Kernel_traits_baseILj512EfS2_fS2_fjLj128EEEEELb0ELb1ELb0EEEvNS_9BwdParamsE:
.text._ZN10layer_norm31ln_parallel_residual_bwd_kernelINS_13Kernel_traitsIf13__nv_bfloat16fS2_fjLj512ELj1ELj4ELj1ELj16ENS_18Kernel_traits_baseILj512EfS2_fS2_fjLj128EEEEELb0ELb1ELb0EEEvNS_9BwdParamsE:
        /* <DEDUP_REMOVED lines=17> */
[----:B------:R-:W2:Y:S01]  /*0110*/  S2UR UR4, SR_CTAID.X ;  /* 0x00000000000479c3 */ /* 0x000ea20000002500 */
[----:B------:R-:W-:Y:S02]  /*0120*/  MOV R7, R124 ;  /* 0x0000007c00077202 */ /* 0x000fe40000000f00 */
[C---:B------:R-:W-:Y:S02]  /*0130*/  ISETP.GE.U32.AND P2, PT, R121.reuse, 0x20, PT ;  /* 0x000000207900780c */ /* 0x040fe40003f46070 */
[----:B------:R-:W-:-:S11]  /*0140*/  ISETP.GE.U32.AND P0, PT, R121, 0x40, PT ;  /* 0x000000407900780c */ /* 0x000fd60003f06070 */
[----:B------:R-:W3:Y:S08]  /*0150*/  @P2 LDC.64 R2, c[0x0][0x3d0] ;  /* 0x0000f400ff022b82 */ /* 0x000ef00000000a00 */
[----:B------:R-:W4:Y:S01]  /*0160*/  @P0 LDC.64 R4, c[0x0][0x3d0] ;  /* 0x0000f400ff040b82 */ /* 0x000f220000000a00 */
[----:B--2---:R-:W-:Y:S01]  /*0170*/  USHF.L.U32 UR4, UR4, 0x2, URZ ;  /* 0x0000000204047899 */ /* 0x004fe200080006ff */
[C---:B---3--:R-:W-:Y:S01]  /*0180*/  @P2 IMAD.WIDE.U32 R2, R7.reuse, 0x20, R2 ;  /* 0x0000002007022825 */ /* 0x048fe200078e0002 */
[----:B------:R-:W-:-:S04]  /*0190*/  @P2 LOP3.LUT R7, R7, 0x20, RZ, 0xfc, !PT ;  /* 0x0000002007072812 */ /* 0x000fc800078efcff */
[----:B------:R-:W5:Y:S01]  /*01a0*/  @P2 LDG.E.128 R116, desc[UR10][R2.64] ;  /* 0x0000000a02742981 */ /* 0x000f62000c1e1d00 */
[----:B----4-:R-:W-:-:S03]  /*01b0*/  @P0 IMAD.WIDE.U32 R4, R7, 0x20, R4 ;  /* 0x0000002007040825 */ /* 0x010fc600078e0004 */
[----:B------:R2:W5:Y:S04]  /*01c0*/  @P2 LDG.E.128 R112, desc[UR10][R2.64+0x10] ;  /* 0x0000100a02702981 */ /* 0x000568000c1e1d00 */
[----:B------:R3:W5:Y:S04]  /*01d0*/  @P0 LDG.E.128 R108, desc[UR10][R4.64] ;  /* 0x0000000a046c0981 */ /* 0x000768000c1e1d00 */
[----:B------:R3:W5:Y:S01]  /*01e0*/  @P0 LDG.E.128 R104, desc[UR10][R4.64+0x10] ;  /* 0x0000100a04680981 */ /* 0x000762000c1e1d00 */
[----:B--2---:R-:W-:-:S04]  /*01f0*/  SHF.R.U32.HI R2, RZ, 0x5, R6 ;  /* 0x00000005ff027819 */ /* 0x004fc80000011606 */
        /* <DEDUP_REMOVED lines=39> */
.L_x_1536:
        /* <DEDUP_REMOVED lines=22> */
[----:B-1----:R-:W-:-:S06]  /*05d0*/  IMAD.WIDE.U32 R8, R3, 0x10, R8 ;  /* 0x0000001003087825 */ /* 0x002fcc00078e0008 */
[----:B------:R-:W3:Y:S04]  /*05e0*/  LDG.E.128 R8, desc[UR10][R8.64] ;  /* 0x0000000a08087981 */ /* 0x000ee8000c1e1d00 */
[----:B------:R-:W4:Y:S01]  /*05f0*/  LDG.E.128 R12, desc[UR10][R12.64+0x10] ;  /* 0x0000100a0c0c7981 */ /* 0x000f22000c1e1d00 */
[----:B------:R-:W-:-:S04]  /*0600*/  ISETP.NE.U32.AND P0, PT, RZ, UR12, PT ;  /* 0x0000000cff007c0c */ /* 0x000fc8000bf05070 */
[----:B------:R-:W-:-:S13]  /*0610*/  ISETP.NE.AND.EX P0, PT, RZ, UR13, PT, P0 ;  /* 0x0000000dff007c0c */ /* 0x000fda000bf05300 */
[----:B------:R-:W0:Y:S02]  /*0620*/  @P0 LDC.64 R76, c[0x0][0x438] ;  /* 0x00010e00ff4c0b82 */ /* 0x000e240000000a00 */
[----:B0-----:R-:W-:-:S05]  /*0630*/  @P0 IMAD.WIDE.U32 R76, R3, 0x20, R76 ;  /* 0x00000020034c0825 */ /* 0x001fca00078e004c */
[----:B------:R-:W5:Y:S04]  /*0640*/  @P0 LDG.E.128 R20, desc[UR10][R76.64] ;  /* 0x0000000a4c140981 */ /* 0x000f68000c1e1d00 */
[----:B------:R0:W5:Y:S01]  /*0650*/  @P0 LDG.E.128 R16, desc[UR10][R76.64+0x10] ;  /* 0x0000100a4c100981 */ /* 0x000162000c1e1d00 */
[----:B------:R-:W-:Y:S01]  /*0660*/  IADD3 R103, PT, PT, R3, 0x20, RZ ;  /* 0x0000002003677810 */ /* 0x000fe20007ffe0ff */
[C---:B--2---:R-:W-:Y:S01]  /*0670*/  FADD.FTZ R88, -R96.reuse, R7 ;  /* 0x0000000760587221 */ /* 0x044fe20000010100 */
[C---:B------:R-:W-:Y:S01]  /*0680*/  FADD.FTZ R0, -R96.reuse, R4 ;  /* 0x0000000460007221 */ /* 0x040fe20000010100 */
[C---:B------:R-:W-:Y:S01]  /*0690*/  FADD.FTZ R4, -R96.reuse, R5 ;  /* 0x0000000560047221 */ /* 0x040fe20000010100 */
[----:B------:R-:W-:Y:S01]  /*06a0*/  FADD.FTZ R6, -R96, R6 ;  /* 0x0000000660067221 */ /* 0x000fe20000010100 */
[----:B---3--:R-:W-:-:S02]  /*06b0*/  PRMT R7, R8, 0x7632, R7 ;  /* 0x0000763208077816 */ /* 0x008fc40000000007 */
[----:B------:R-:W-:Y:S01]  /*06c0*/  SHF.L.U32 R97, R8, 0x10, RZ ;  /* 0x0000001008617819 */ /* 0x000fe200000006ff */
[----:B-----5:R-:W-:Y:S01]  /*06d0*/  FMUL.FTZ R4, R91, R4 ;  /* 0x000000045b047220 */ /* 0x020fe20000410000 */
[C---:B------:R-:W-:Y:S02]  /*06e0*/  PRMT R79, R10.reuse, 0x7632, R79 ;  /* 0x000076320a4f7816 */ /* 0x040fe4000000004f */
[----:B------:R-:W-:Y:S01]  /*06f0*/  SHF.L.U32 R89, R10, 0x10, RZ ;  /* 0x000000100a597819 */ /* 0x000fe200000006ff */
[----:B----4-:R-:W-:Y:S01]  /*0700*/  FADD.FTZ R10, -R96, R14 ;  /* 0x0000000e600a7221 */ /* 0x010fe20000010100 */
[----:B------:R-:W-:Y:S01]  /*0710*/  SHF.L.U32 R102, R7, 0x10, RZ ;  /* 0x0000001007667819 */ /* 0x000fe200000006ff */
[----:B------:R-:W-:Y:S01]  /*0720*/  FMUL.FTZ R7, R116, R97 ;  /* 0x0000006174077220 */ /* 0x000fe20000410000 */
[----:B------:R-:W-:Y:S01]  /*0730*/  PRMT R8, R9, 0x7632, R8 ;  /* 0x0000763209087816 */ /* 0x000fe20000000008 */
[----:B------:R-:W-:Y:S01]  /*0740*/  FMUL.FTZ R0, R91, R0 ;  /* 0x000000005b007220 */ /* 0x000fe20000410000 */
[----:B------:R-:W-:Y:S01]  /*0750*/  SHF.L.U32 R9, R9, 0x10, RZ ;  /* 0x0000001009097819 */ /* 0x000fe200000006ff */
[----:B------:R-:W-:Y:S01]  /*0760*/  FMUL.FTZ R5, R91, R6 ;  /* 0x000000065b057220 */ /* 0x000fe20000410000 */
[----:B0-----:R-:W-:Y:S01]  /*0770*/  SHF.L.U32 R77, R11, 0x10, RZ ;  /* 0x000000100b4d7819 */ /* 0x001fe200000006ff */
[C---:B------:R-:W-:Y:S01]  /*0780*/  FADD.FTZ R12, -R96.reuse, R12 ;  /* 0x0000000c600c7221 */ /* 0x040fe20000010100 */
[----:B------:R-:W-:Y:S01]  /*0790*/  FADD.FTZ R78, -R96, R13 ;  /* 0x0000000d604e7221 */ /* 0x000fe20000010100 */
[----:B------:R-:W-:Y:S01]  /*07a0*/  FMUL.FTZ R10, R91, R10 ;  /* 0x0000000a5b0a7220 */ /* 0x000fe20000410000 */
[-C--:B------:R-:W-:Y:S01]  /*07b0*/  FFMA.FTZ R53, R4, R102.reuse, R53 ;  /* 0x0000006604357223 */ /* 0x080fe20000010035 */
[----:B------:R-:W-:Y:S01]  /*07c0*/  FADD.FTZ R37, R37, R102 ;  /* 0x0000006625257221 */ /* 0x000fe20000010000 */
[----:B------:R-:W-:Y:S01]  /*07d0*/  FMUL.FTZ R13, R117, R102 ;  /* 0x00000066750d7220 */ /* 0x000fe20000410000 */
[----:B------:R-:W-:Y:S01]  /*07e0*/  FADD.FTZ R90, -R96, R15 ;  /* 0x0000000f605a7221 */ /* 0x000fe20000010100 */
[----:B------:R-:W-:Y:S01]  /*07f0*/  SHF.L.U32 R14, R8, 0x10, RZ ;  /* 0x00000010080e7819 */ /* 0x000fe200000006ff */
[----:B------:R-:W-:Y:S01]  /*0800*/  FADD.FTZ R102, RZ, R7 ;  /* 0x00000007ff667221 */ /* 0x000fe20000010000 */
[----:B------:R-:W-:Y:S01]  /*0810*/  FADD.FTZ R38, R38, R9 ;  /* 0x0000000926267221 */ /* 0x000fe20000010000 */
[-C--:B------:R-:W-:Y:S01]  /*0820*/  FFMA.FTZ R54, R5, R9.reuse, R54 ;  /* 0x0000000905367223 */ /* 0x080fe20000010036 */
[----:B------:R-:W-:Y:S01]  /*0830*/  FMUL.FTZ R8, R118, R9 ;  /* 0x0000000976087220 */ /* 0x000fe20000410000 */
[----:B------:R-:W-:Y:S01]  /*0840*/  FFMA.FTZ R15, R0, R7, RZ ;  /* 0x00000007000f7223 */ /* 0x000fe200000100ff */
[C---:B------:R-:W-:Y:S01]  /*0850*/  FMUL.FTZ R9, R91.reuse, R12 ;  /* 0x0000000c5b097220 */ /* 0x040fe20000410000 */
[----:B------:R-:W-:Y:S01]  /*0860*/  FADD.FTZ R34, R34, R77 ;  /* 0x0000004d22227221 */ /* 0x000fe20000010000 */
[-C--:B------:R-:W-:Y:S01]  /*0870*/  FFMA.FTZ R50, R10, R77.reuse, R50 ;  /* 0x0000004d0a327223 */ /* 0x080fe20000010032 */
[----:B------:R-:W-:Y:S01]  /*0880*/  FMUL.FTZ R12, R114, R77 ;  /* 0x0000004d720c7220 */ /* 0x000fe20000410000 */
[----:B------:R-:W-:Y:S01]  /*0890*/  FMUL.FTZ R6, R91, R88 ;  /* 0x000000585b067220 */ /* 0x000fe20000410000 */
[----:B------:R-:W-:Y:S01]  /*08a0*/  FADD.FTZ R77, R102, R13 ;  /* 0x0000000d664d7221 */ /* 0x000fe20000010000 */
[----:B------:R-:W-:Y:S01]  /*08b0*/  FFMA.FTZ R102, R4, R13, R15 ;  /* 0x0000000d04667223 */ /* 0x000fe2000001000f */
[----:B------:R-:W-:Y:S01]  /*08c0*/  SHF.L.U32 R88, R79, 0x10, RZ ;  /* 0x000000104f587819 */ /* 0x000fe200000006ff */
[-C--:B------:R-:W-:Y:S01]  /*08d0*/  FFMA.FTZ R55, R6, R14.reuse, R55 ;  /* 0x0000000e06377223 */ /* 0x080fe20000010037 */
[----:B------:R-:W-:Y:S01]  /*08e0*/  FADD.FTZ R39, R39, R14 ;  /* 0x0000000e27277221 */ /* 0x000fe20000010000 */
[----:B------:R-:W-:Y:S01]  /*08f0*/  FMUL.FTZ R14, R119, R14 ;  /* 0x0000000e770e7220 */ /* 0x000fe20000410000 */
[----:B------:R-:W-:Y:S01]  /*0900*/  FADD.FTZ R77, R77, R8 ;  /* 0x000000084d4d7221 */ /* 0x000fe20000010000 */
[----:B------:R-:W-:Y:S01]  /*0910*/  FFMA.FTZ R79, R5, R8, R102 ;  /* 0x00000008054f7223 */ /* 0x000fe20000010066 */
[----:B------:R-:W-:Y:S01]  /*0920*/  PRMT R76, R11, 0x7632, R76 ;  /* 0x000076320b4c7816 */ /* 0x000fe2000000004c */
        /* <DEDUP_REMOVED lines=9> */
[----:B------:R-:W-:-:S02]  /*09c0*/  SHF.L.U32 R76, R76, 0x10, RZ ;  /* 0x000000104c4c7819 */ /* 0x000fc400000006ff */
        /* <DEDUP_REMOVED lines=14> */
.L_x_1512:
[----:B------:R-:W-:Y:S05]  /*0ab0*/  BSYNC.RECONVERGENT B1 ;  /* 0x0000000000017941 */ /* 0x000fea0003800200 */
.L_x_1511:
[----:B------:R-:W-:Y:S04]  /*0ac0*/  BSSY.RECONVERGENT B1, `(.L_x_1513) ;  /* 0x0000053000017945 */ /* 0x000fe80003800200 */
[----:B------:R-:W-:Y:S05]  /*0ad0*/  @!P1 BRA `(.L_x_1514) ;  /* 0x0000000400449947 */ /* 0x000fea0003800000 */
        /* <DEDUP_REMOVED lines=13> */
[C---:B--2---:R-:W-:Y:S01]  /*0bb0*/  FADD.FTZ R98, -R96.reuse, R76 ;  /* 0x0000004c60627221 */ /* 0x044fe20000010100 */
[C---:B------:R-:W-:Y:S01]  /*0bc0*/  FADD.FTZ R78, -R96.reuse, R78 ;  /* 0x0000004e604e7221 */ /* 0x040fe20000010100 */
[C---:B------:R-:W-:Y:S01]  /*0bd0*/  FADD.FTZ R77, -R96.reuse, R77 ;  /* 0x0000004d604d7221 */ /* 0x040fe20000010100 */
[----:B------:R-:W-:Y:S01]  /*0be0*/  FADD.FTZ R79, -R96, R79 ;  /* 0x0000004f604f7221 */ /* 0x000fe20000010100 */
[C---:B---3--:R-:W-:Y:S02]  /*0bf0*/  PRMT R123, R84.reuse, 0x7632, R123 ;  /* 0x00007632547b7816 */ /* 0x048fe4000000007b */
[----:B------:R-:W-:Y:S01]  /*0c00*/  SHF.L.U32 R101, R84, 0x10, RZ ;  /* 0x0000001054657819 */ /* 0x000fe200000006ff */
[C---:B----4-:R-:W-:Y:S01]  /*0c10*/  FADD.FTZ R92, -R96.reuse, R81 ;  /* 0x00000051605c7221 */ /* 0x050fe20000010100 */
[----:B------:R-:W-:Y:S01]  /*0c20*/  FADD.FTZ R76, -R96, R80 ;  /* 0x00000050604c7221 */ /* 0x000fe20000010100 */
[----:B------:R-:W-:Y:S01]  /*0c30*/  PRMT R94, R85, 0x7632, R94 ;  /* 0x00007632555e7816 */ /* 0x000fe2000000005e */
[----:B-----5:R-:W-:Y:S01]  /*0c40*/  FMUL.FTZ R80, R91, R98 ;  /* 0x000000625b507220 */ /* 0x020fe20000410000 */
[----:B------:R-:W-:Y:S01]  /*0c50*/  SHF.L.U32 R103, R85, 0x10, RZ ;  /* 0x0000001055677819 */ /* 0x000fe200000006ff */
[----:B------:R-:W-:Y:S01]  /*0c60*/  FMUL.FTZ R85, R91, R92 ;  /* 0x0000005c5b557220 */ /* 0x000fe20000410000 */
[----:B------:R-:W-:Y:S01]  /*0c70*/  PRMT R95, R86, 0x7632, R95 ;  /* 0x00007632565f7816 */ /* 0x000fe2000000005f */
[----:B------:R-:W-:Y:S01]  /*0c80*/  FMUL.FTZ R92, R108, R101 ;  /* 0x000000656c5c7220 */ /* 0x000fe20000410000 */
[----:B------:R-:W-:Y:S01]  /*0c90*/  SHF.L.U32 R98, R123, 0x10, RZ ;  /* 0x000000107b627819 */ /* 0x000fe200000006ff */
[C---:B------:R-:W-:Y:S01]  /*0ca0*/  FADD.FTZ R93, -R96.reuse, R82 ;  /* 0x00000052605d7221 */ /* 0x040fe20000010100 */
[C---:B------:R-:W-:Y:S01]  /*0cb0*/  FMUL.FTZ R84, R91.reuse, R76 ;  /* 0x0000004c5b547220 */ /* 0x040fe20000410000 */
[----:B------:R-:W-:Y:S01]  /*0cc0*/  FMUL.FTZ R82, R91, R78 ;  /* 0x0000004e5b527220 */ /* 0x000fe20000410000 */
[----:B------:R-:W-:Y:S01]  /*0cd0*/  SHF.L.U32 R76, R95, 0x10, RZ ;  /* 0x000000105f4c7819 */ /* 0x000fe200000006ff */
[----:B------:R-:W-:Y:S01]  /*0ce0*/  FADD.FTZ R99, -R96, R83 ;  /* 0x0000005360637221 */ /* 0x000fe20000010100 */
[----:B------:R-:W-:Y:S01]  /*0cf0*/  FADD.FTZ R78, R97, R92 ;  /* 0x0000005c614e7221 */ /* 0x000fe20000010000 */
[----:B------:R-:W-:Y:S01]  /*0d00*/  FMUL.FTZ R95, R109, R98 ;  /* 0x000000626d5f7220 */ /* 0x000fe20000410000 */
[C---:B------:R-:W-:Y:S01]  /*0d10*/  FMUL.FTZ R81, R91.reuse, R77 ;  /* 0x0000004d5b517220 */ /* 0x040fe20000410000 */
[C---:B------:R-:W-:Y:S01]  /*0d20*/  FMUL.FTZ R83, R91.reuse, R79 ;  /* 0x0000004f5b537220 */ /* 0x040fe20000410000 */
[----:B------:R-:W-:Y:S01]  /*0d30*/  FFMA.FTZ R102, R80, R92, R102 ;  /* 0x0000005c50667223 */ /* 0x000fe20000010066 */
[----:B------:R-:W-:Y:S01]  /*0d40*/  SHF.L.U32 R122, R86, 0x10, RZ ;  /* 0x00000010567a7819 */ /* 0x000fe200000006ff */
[----:B------:R-:W-:Y:S01]  /*0d50*/  FMUL.FTZ R86, R91, R93 ;  /* 0x0000005d5b567220 */ /* 0x000fe20000410000 */
[----:B------:R-:W-:Y:S01]  /*0d60*/  SHF.L.U32 R79, R94, 0x10, RZ ;  /* 0x000000105e4f7819 */ /* 0x000fe200000006ff */
[----:B------:R-:W-:Y:S01]  /*0d70*/  FMUL.FTZ R93, R110, R103 ;  /* 0x000000676e5d7220 */ /* 0x000fe20000410000 */
[----:B------:R-:W-:Y:S01]  /*0d80*/  FADD.FTZ R78, R78, R95 ;  /* 0x0000005f4e4e7221 */ /* 0x000fe20000010000 */
[C---:B------:R-:W-:Y:S01]  /*0d90*/  FFMA.FTZ R77, R81.reuse, R95, R102 ;  /* 0x0000005f514d7223 */ /* 0x040fe20000010066 */
[----:B------:R-:W-:Y:S01]  /*0da0*/  FFMA.FTZ R45, R81, R98, R45 ;  /* 0x00000062512d7223 */ /* 0x000fe2000001002d */
[----:B------:R-:W-:Y:S01]  /*0db0*/  FADD.FTZ R29, R29, R98 ;  /* 0x000000621d1d7221 */ /* 0x000fe20000010000 */
[-C--:B------:R-:W-:Y:S01]  /*0dc0*/  FFMA.FTZ R47, R83, R79.reuse, R47 ;  /* 0x0000004f532f7223 */ /* 0x080fe2000001002f */
[----:B------:R-:W-:Y:S01]  /*0dd0*/  FADD.FTZ R31, R31, R79 ;  /* 0x0000004f1f1f7221 */ /* 0x000fe20000010000 */
[----:B------:R-:W-:Y:S01]  /*0de0*/  FMUL.FTZ R98, R111, R79 ;  /* 0x0000004f6f627220 */ /* 0x000fe20000410000 */
[----:B------:R-:W-:Y:S01]  /*0df0*/  FADD.FTZ R79, R78, R93 ;  /* 0x0000005d4e4f7221 */ /* 0x000fe20000010000 */
[----:B------:R-:W-:Y:S01]  /*0e00*/  FFMA.FTZ R78, R82, R93, R77 ;  /* 0x0000005d524e7223 */ /* 0x000fe2000001004d */
[----:B------:R-:W-:Y:S01]  /*0e10*/  FMUL.FTZ R94, R104, R122 ;  /* 0x0000007a685e7220 */ /* 0x000fe20000410000 */
[----:B------:R-:W-:Y:S01]  /*0e20*/  PRMT R96, R87, 0x7632, R96 ;  /* 0x0000763257607816 */ /* 0x000fe20000000060 */
[----:B------:R-:W-:Y:S01]  /*0e30*/  FADD.FTZ R79, R79, R98 ;  /* 0x000000624f4f7221 */ /* 0x000fe20000010000 */
[----:B------:R-:W-:Y:S01]  /*0e40*/  FFMA.FTZ R77, R83, R98, R78 ;  /* 0x00000062534d7223 */ /* 0x000fe2000001004e */
[----:B------:R-:W-:Y:S01]  /*0e50*/  SHF.L.U32 R100, R87, 0x10, RZ ;  /* 0x0000001057647819 */ /* 0x000fe200000006ff */
[----:B------:R-:W-:Y:S01]  /*0e60*/  FMUL.FTZ R87, R91, R99 ;  /* 0x000000635b577220 */ /* 0x000fe20000410000 */
[-C--:B------:R-:W-:Y:S01]  /*0e70*/  FFMA.FTZ R41, R85, R76.reuse, R41 ;  /* 0x0000004c55297223 */ /* 0x080fe20000010029 */
[----:B------:R-:W-:Y:S01]  /*0e80*/  FADD.FTZ R25, R25, R76 ;  /* 0x0000004c19197221 */ /* 0x000fe20000010000 */
        /* <DEDUP_REMOVED lines=20> */
[----:B------:R-:W-:Y:S01]  /*0fd0*/  FADD.FTZ R97, R76, R101 ;  /* 0x000000654c617221 */ /* 0x000fe20000010000 */
[----:B------:R-:W-:-:S07]  /*0fe0*/  FFMA.FTZ R102, R87, R101, R102 ;  /* 0x0000006557667223 */ /* 0x000fce0000010066 */
.L_x_1514:
[----:B------:R-:W-:Y:S05]  /*0ff0*/  BSYNC.RECONVERGENT B1 ;  /* 0x0000000000017941 */ /* 0x000fea0003800200 */
.L_x_1513:
        /* <DEDUP_REMOVED lines=23> */
.L_x_1548:
        /* <DEDUP_REMOVED lines=27> */
[----:B------:R-:W-:Y:S01]  /*1320*/  FMUL.FTZ R77, R91, R78 ;  /* 0x0000004e5b4d7220 */ /* 0x000fe20000410000 */
[----:B------:R-:W-:Y:S01]  /*1330*/  FFMA.FTZ R97, R89, R102, R103 ;  /* 0x0000006659617223 */ /* 0x000fe20000010067 */
[----:B------:R-:W-:-:S03]  /*1340*/  FMUL.FTZ R79, R91, R79 ;  /* 0x0000004f5b4f7220 */ /* 0x000fc60000410000 */
[----:B------:R-:W-:Y:S01]  /*1350*/  F2FP.BF16.F32.PACK_AB R76, R77, R76 ;  /* 0x0000004c4d4c723e */ /* 0x000fe200000010ff */
[----:B------:R-:W-:-:S04]  /*1360*/  FFMA.FTZ R77, R5, R102, R103 ;  /* 0x00000066054d7223 */ /* 0x000fc80000010067 */
[----:B------:R-:W-:Y:S01]  /*1370*/  FADD.FTZ R78, R8, -R77 ;  /* 0x8000004d084e7221 */ /* 0x000fe20000010000 */
[----:B------:R-:W-:-:S04]  /*1380*/  FFMA.FTZ R77, R6, R102, R103 ;  /* 0x00000066064d7223 */ /* 0x000fc80000010067 */
[----:B------:R-:W-:Y:S01]  /*1390*/  FADD.FTZ R96, R14, -R77 ;  /* 0x8000004d0e607221 */ /* 0x000fe20000010000 */
[C---:B------:R-:W-:Y:S01]  /*13a0*/  FMUL.FTZ R77, R91.reuse, R78 ;  /* 0x0000004e5b4d7220 */ /* 0x040fe20000410000 */
[C---:B------:R-:W-:Y:S01]  /*13b0*/  FMUL.FTZ R78, R91.reuse, R122 ;  /* 0x0000007a5b4e7220 */ /* 0x040fe20000410000 */
[----:B------:R-:W-:Y:S01]  /*13c0*/  FADD.FTZ R122, R90, -R97 ;  /* 0x800000615a7a7221 */ /* 0x000fe20000010000 */
[----:B------:R-:W-:-:S03]  /*13d0*/  FMUL.FTZ R96, R91, R96 ;  /* 0x000000605b607220 */ /* 0x000fc60000410000 */
[----:B------:R-:W-:Y:S01]  /*13e0*/  F2FP.BF16.F32.PACK_AB R78, R79, R78 ;  /* 0x0000004e4f4e723e */ /* 0x000fe200000010ff */
[----:B------:R-:W-:Y:S01]  /*13f0*/  FFMA.FTZ R79, R10, R102, R103 ;  /* 0x000000660a4f7223 */ /* 0x000fe20000010067 */
[----:B------:R-:W-:Y:S01]  /*1400*/  F2FP.BF16.F32.PACK_AB R77, R96, R77 ;  /* 0x0000004d604d723e */ /* 0x000fe200000010ff */
[----:B------:R-:W-:Y:S02]  /*1410*/  FMUL.FTZ R122, R91, R122 ;  /* 0x0000007a5b7a7220 */ /* 0x000fe40000410000 */
[----:B------:R-:W-:-:S04]  /*1420*/  FADD.FTZ R96, R12, -R79 ;  /* 0x8000004f0c607221 */ /* 0x000fc80000010000 */
[----:B------:R-:W-:-:S05]  /*1430*/  FMUL.FTZ R79, R91, R96 ;  /* 0x000000605b4f7220 */ /* 0x000fca0000410000 */
[----:B------:R-:W-:Y:S01]  /*1440*/  F2FP.BF16.F32.PACK_AB R79, R122, R79 ;  /* 0x0000004f7a4f723e */ /* 0x000fe200000010ff */
[----:B------:R-:W-:Y:S06]  /*1450*/  BRA `(.L_x_1521) ;  /* 0x0000000c00a07947 */ /* 0x000fec0003800000 */
.L_x_1520:
[-CC-:B------:R-:W-:Y:S01]  /*1460*/  FFMA.FTZ R65, R10, R102.reuse, R103.reuse ;  /* 0x000000660a417223 */ /* 0x180fe20000010067 */
[-CC-:B------:R-:W-:Y:S01]  /*1470*/  FFMA.FTZ R67, R89, R102.reuse, R103.reuse ;  /* 0x0000006659437223 */ /* 0x180fe20000010067 */
[-C--:B------:R-:W-:Y:S02]  /*1480*/  FFMA.FTZ R96, R9, R102.reuse, R103 ;  /* 0x0000006609607223 */ /* 0x080fe40000010067 */
[----:B------:R-:W-:Y:S01]  /*1490*/  FADD.FTZ R64, R12, -R65 ;  /* 0x800000410c407221 */ /* 0x000fe20000010000 */
[----:B------:R-:W-:Y:S01]  /*14a0*/  FADD.FTZ R66, R90, -R67 ;  /* 0x800000435a427221 */ /* 0x000fe20000010000 */
[-CC-:B------:R-:W-:Y:S01]  /*14b0*/  FFMA.FTZ R65, R5, R102.reuse, R103.reuse ;  /* 0x0000006605417223 */ /* 0x180fe20000010067 */
[--C-:B------:R-:W-:Y:S01]  /*14c0*/  FFMA.FTZ R67, R15, R102, R103.reuse ;  /* 0x000000660f437223 */ /* 0x100fe20000010067 */
[C---:B-----5:R-:W-:Y:S01]  /*14d0*/  FMUL.FTZ R64, R91.reuse, R64 ;  /* 0x000000405b407220 */ /* 0x060fe20000410000 */
[----:B------:R-:W-:Y:S01]  /*14e0*/  FMUL.FTZ R79, R91, R66 ;  /* 0x000000425b4f7220 */ /* 0x000fe20000410000 */
[----:B------:R-:W-:Y:S01]  /*14f0*/  FFMA.FTZ R66, R4, R102, R103 ;  /* 0x0000006604427223 */ /* 0x000fe20000010067 */
[----:B------:R-:W-:Y:S01]  /*1500*/  FADD.FTZ R96, R11, -R96 ;  /* 0x800000600b607221 */ /* 0x000fe20000010000 */
[----:B------:R-:W-:-:S02]  /*1510*/  FADD.FTZ R122, R88, -R67 ;  /* 0x80000043587a7221 */ /* 0x000fc40000010000 */
[----:B------:R-:W-:Y:S01]  /*1520*/  F2FP.BF16.F32.PACK_AB R79, R79, R64 ;  /* 0x000000404f4f723e */ /* 0x000fe200000010ff */
[----:B------:R-:W-:Y:S01]  /*1530*/  FFMA.FTZ R64, R0, R102, R103 ;  /* 0x0000006600407223 */ /* 0x000fe20000010067 */
[C---:B------:R-:W-:Y:S01]  /*1540*/  FMUL.FTZ R96, R91.reuse, R96 ;  /* 0x000000605b607220 */ /* 0x040fe20000410000 */
[----:B------:R-:W-:Y:S02]  /*1550*/  FMUL.FTZ R67, R91, R122 ;  /* 0x0000007a5b437220 */ /* 0x000fe40000410000 */
[----:B------:R-:W-:Y:S01]  /*1560*/  FADD.FTZ R76, R7, -R64 ;  /* 0x80000040074c7221 */ /* 0x000fe20000010000 */
[----:B------:R-:W-:Y:S01]  /*1570*/  FADD.FTZ R64, R13, -R66 ;  /* 0x800000420d407221 */ /* 0x000fe20000010000 */
[----:B------:R-:W-:Y:S01]  /*1580*/  FADD.FTZ R66, R8, -R65 ;  /* 0x8000004108427221 */ /* 0x000fe20000010000 */
[----:B------:R-:W-:Y:S01]  /*1590*/  FFMA.FTZ R65, R6, R102, R103 ;  /* 0x0000006606417223 */ /* 0x000fe20000010067 */
[C---:B------:R-:W-:Y:S02]  /*15a0*/  FMUL.FTZ R76, R91.reuse, R76 ;  /* 0x0000004c5b4c7220 */ /* 0x040fe40000410000 */
[C---:B------:R-:W-:Y:S01]  /*15b0*/  FMUL.FTZ R66, R91.reuse, R66 ;  /* 0x000000425b427220 */ /* 0x040fe20000410000 */
[----:B------:R-:W-:Y:S01]  /*15c0*/  FADD.FTZ R78, R14, -R65 ;  /* 0x800000410e4e7221 */ /* 0x000fe20000010000 */
[----:B------:R-:W-:-:S03]  /*15d0*/  FMUL.FTZ R65, R91, R64 ;  /* 0x000000405b417220 */ /* 0x000fc60000410000 */
[----:B------:R-:W-:Y:S01]  /*15e0*/  FMUL.FTZ R77, R91, R78 ;  /* 0x0000004e5b4d7220 */ /* 0x000fe20000410000 */
        /* <DEDUP_REMOVED lines=8> */
.L_x_1519:
        /* <DEDUP_REMOVED lines=32> */
.L_x_1522:
        /* <DEDUP_REMOVED lines=33> */
.L_x_1518:
        /* <DEDUP_REMOVED lines=14> */
[----:B------:R-:W-:Y:S02]  /*1b60*/  FFMA.FTZ R97, R15, R102, R103 ;  /* 0x000000660f617223 */ /* 0x000fe40000010067 */
[C---:B-----5:R-:W-:Y:S01]  /*1b70*/  FFMA.FTZ R76, R91.reuse, R76, R20 ;  /* 0x0000004c5b4c7223 */ /* 0x060fe20000010014 */
[----:B------:R-:W-:Y:S01]  /*1b80*/  FFMA.FTZ R77, R91, R78, R21 ;  /* 0x0000004e5b4d7223 */ /* 0x000fe20000010015 */
[----:B------:R-:W-:Y:S01]  /*1b90*/  FADD.FTZ R78, R14, -R79 ;  /* 0x8000004f0e4e7221 */ /* 0x000fe20000010000 */
[----:B------:R-:W-:Y:S01]  /*1ba0*/  FADD.FTZ R79, R11, -R96 ;  /* 0x800000600b4f7221 */ /* 0x000fe20000010000 */
[----:B------:R-:W-:Y:S01]  /*1bb0*/  FADD.FTZ R96, R88, -R97 ;  /* 0x8000006158607221 */ /* 0x000fe20000010000 */
[--C-:B------:R-:W-:Y:S01]  /*1bc0*/  FFMA.FTZ R97, R89, R102, R103.reuse ;  /* 0x0000006659617223 */ /* 0x100fe20000010067 */
[----:B------:R-:W-:Y:S01]  /*1bd0*/  F2FP.BF16.F32.PACK_AB R76, R77, R76 ;  /* 0x0000004c4d4c723e */ /* 0x000fe200000010ff */
[----:B------:R-:W-:Y:S01]  /*1be0*/  FFMA.FTZ R77, R5, R102, R103 ;  /* 0x00000066054d7223 */ /* 0x000fe20000010067 */
[C---:B------:R-:W-:Y:S01]  /*1bf0*/  FFMA.FTZ R78, R91.reuse, R78, R23 ;  /* 0x0000004e5b4e7223 */ /* 0x040fe20000010017 */
[C---:B------:R-:W-:Y:S01]  /*1c00*/  FFMA.FTZ R79, R91.reuse, R79, R16 ;  /* 0x0000004f5b4f7223 */ /* 0x040fe20000010010 */
[----:B------:R-:W-:Y:S01]  /*1c10*/  FFMA.FTZ R96, R91, R96, R17 ;  /* 0x000000605b607223 */ /* 0x000fe20000010011 */
[----:B------:R-:W-:-:S04]  /*1c20*/  FADD.FTZ R77, R8, -R77 ;  /* 0x8000004d084d7221 */ /* 0x000fc80000010000 */
[----:B------:R-:W-:-:S05]  /*1c30*/  FFMA.FTZ R77, R91, R77, R22 ;  /* 0x0000004d5b4d7223 */ /* 0x000fca0000010016 */
[----:B------:R-:W-:Y:S02]  /*1c40*/  F2FP.BF16.F32.PACK_AB R77, R78, R77 ;  /* 0x0000004d4e4d723e */ /* 0x000fe400000010ff */
[----:B------:R-:W-:Y:S01]  /*1c50*/  F2FP.BF16.F32.PACK_AB R78, R96, R79 ;  /* 0x0000004f604e723e */ /* 0x000fe200000010ff */
[----:B------:R-:W-:Y:S01]  /*1c60*/  FFMA.FTZ R79, R10, R102, R103 ;  /* 0x000000660a4f7223 */ /* 0x000fe20000010067 */
[----:B------:R-:W-:-:S03]  /*1c70*/  FADD.FTZ R96, R90, -R97 ;  /* 0x800000615a607221 */ /* 0x000fc60000010000 */
[----:B------:R-:W-:Y:S01]  /*1c80*/  FADD.FTZ R79, R12, -R79 ;  /* 0x8000004f0c4f7221 */ /* 0x000fe20000010000 */
[----:B------:R-:W-:-:S03]  /*1c90*/  FFMA.FTZ R96, R91, R96, R19 ;  /* 0x000000605b607223 */ /* 0x000fc60000010013 */
[----:B------:R-:W-:-:S05]  /*1ca0*/  FFMA.FTZ R79, R91, R79, R18 ;  /* 0x0000004f5b4f7223 */ /* 0x000fca0000010012 */
[----:B------:R-:W-:Y:S01]  /*1cb0*/  F2FP.BF16.F32.PACK_AB R79, R96, R79 ;  /* 0x0000004f604f723e */ /* 0x000fe200000010ff */
[----:B------:R-:W-:Y:S06]  /*1cc0*/  BRA `(.L_x_1521) ;  /* 0x0000000400847947 */ /* 0x000fec0003800000 */
.L_x_1524:
        /* <DEDUP_REMOVED lines=9> */
[----:B------:R-:W-:-:S05]  /*1d60*/  FFMA.FTZ R64, R91, R64, R19 ;  /* 0x000000405b407223 */ /* 0x000fca0000010013 */
[----:B------:R-:W-:Y:S01]  /*1d70*/  F2FP.BF16.F32.PACK_AB R79, R64, R65 ;  /* 0x00000041404f723e */ /* 0x000fe200000010ff */
[-CC-:B------:R-:W-:Y:S01]  /*1d80*/  FFMA.FTZ R64, R0, R102.reuse, R103.reuse ;  /* 0x0000006600407223 */ /* 0x180fe20000010067 */
[----:B------:R-:W-:-:S03]  /*1d90*/  FFMA.FTZ R65, R5, R102, R103 ;  /* 0x0000006605417223 */ /* 0x000fc60000010067 */
[----:B------:R-:W-:Y:S01]  /*1da0*/  FADD.FTZ R76, R7, -R64 ;  /* 0x80000040074c7221 */ /* 0x000fe20000010000 */
        /* <DEDUP_REMOVED lines=19> */
.L_x_1523:
        /* <DEDUP_REMOVED lines=32> */
.L_x_1525:
        /* <DEDUP_REMOVED lines=32> */
.L_x_1521:
[----:B------:R-:W-:-:S04]  /*22e0*/  ISETP.NE.U32.AND P0, PT, RZ, UR4, PT ;  /* 0x00000004ff007c0c */ /* 0x000fc8000bf05070 */
[----:B------:R-:W-:-:S13]  /*22f0*/  ISETP.NE.AND.EX P0, PT, RZ, UR5, PT, P0 ;  /* 0x00000005ff007c0c */ /* 0x000fda000bf05300 */
[----:B------:R-:W0:Y:S02]  /*2300*/  @P0 LDC.64 R96, c[0x0][0x478] ;  /* 0x00011e00ff600b82 */ /* 0x000e240000000a00 */
[----:B0-----:R-:W-:-:S05]  /*2310*/  @P0 IMAD.WIDE.U32 R96, R3, 0x20, R96 ;  /* 0x0000002003600825 */ /* 0x001fca00078e0060 */
[----:B------:R-:W-:Y:S04]  /*2320*/  @P0 STG.E.128 desc[UR10][R96.64], R72 ;  /* 0x0000004860000986 */ /* 0x000fe8000c101d0a */
[----:B------:R0:W-:Y:S01]  /*2330*/  @P0 STG.E.128 desc[UR10][R96.64+0x10], R68 ;  /* 0x0000104460000986 */ /* 0x0001e2000c101d0a */
[----:B------:R-:W-:-:S04]  /*2340*/  ISETP.NE.U32.AND P0, PT, RZ, UR6, PT ;  /* 0x00000006ff007c0c */ /* 0x000fc8000bf05070 */
[----:B------:R-:W-:Y:S01]  /*2350*/  ISETP.NE.AND.EX P0, PT, RZ, UR7, PT, P0 ;  /* 0x00000007ff007c0c */ /* 0x000fe2000bf05300 */
[----:B0-----:R-:W0:Y:S02]  /*2360*/  LDC.64 R96, c[0x0][0x468] ;  /* 0x00011a00ff607b82 */ /* 0x001e240000000a00 */
[----:B0-----:R-:W-:-:S05]  /*2370*/  IMAD.WIDE.U32 R96, R3, 0x10, R96 ;  /* 0x0000001003607825 */ /* 0x001fca00078e0060 */
[----:B------:R0:W-:Y:S05]  /*2380*/  STG.E.128 desc[UR10][R96.64], R76 ;  /* 0x0000004c60007986 */ /* 0x0001ea000c101d0a */
[----:B0-----:R-:W0:Y:S02]  /*2390*/  @P0 LDC.64 R76, c[0x0][0x470] ;  /* 0x00011c00ff4c0b82 */ /* 0x001e240000000a00 */
[C---:B0-----:R-:W-:Y:S01]  /*23a0*/  @P0 IMAD.WIDE.U32 R76, R3.reuse, 0x10, R76 ;  /* 0x00000010034c0825 */ /* 0x041fe200078e004c */
[----:B------:R-:W-:-:S04]  /*23b0*/  IADD3 R3, PT, PT, R3, 0x20, RZ ;  /* 0x0000002003037810 */ /* 0x000fc80007ffe0ff */
[----:B------:R0:W-:Y:S03]  /*23c0*/  @P0 STG.E.128 desc[UR10][R76.64], R64 ;  /* 0x000000404c000986 */ /* 0x0001e6000c101d0a */
.L_x_1517:
[----:B------:R-:W-:Y:S05]  /*23d0*/  BSYNC.RECONVERGENT B1 ;  /* 0x0000000000017941 */ /* 0x000fea0003800200 */
.L_x_1516:
        /* <DEDUP_REMOVED lines=46> */
.L_x_1530:
[-CC-:B------:R-:W-:Y:S01]  /*26c0*/  FFMA.FTZ R72, R87, R102.reuse, R103.reuse ;  /* 0x0000006657487223 */ /* 0x180fe20000010067 */
[-CC-:B------:R-:W-:Y:S01]  /*26d0*/  FFMA.FTZ R69, R80, R102.reuse, R103.reuse ;  /* 0x0000006650457223 */ /* 0x180fe20000010067 */
[-CC-:B0-----:R-:W-:Y:S01]  /*26e0*/  FFMA.FTZ R76, R81, R102.reuse, R103.reuse ;  /* 0x00000066514c7223 */ /* 0x181fe20000010067 */
        /* <DEDUP_REMOVED lines=26> */
.L_x_1529:
        /* <DEDUP_REMOVED lines=37> */
.L_x_1532:
        /* <DEDUP_REMOVED lines=29> */
.L_x_1528:
        /* <DEDUP_REMOVED lines=41> */
.L_x_1534:
        /* <DEDUP_REMOVED lines=29> */
.L_x_1533:
        /* <DEDUP_REMOVED lines=37> */
.L_x_1535:
        /* <DEDUP_REMOVED lines=28> */
.L_x_1531:
[----:B------:R-:W0:Y:S08]  /*3520*/  @P0 LDC.64 R96, c[0x0][0x478] ;  /* 0x00011e00ff600b82 */ /* 0x000e300000000a00 */
[----:B------:R-:W1:Y:S01]  /*3530*/  LDC.64 R102, c[0x0][0x468] ;  /* 0x00011a00ff667b82 */ /* 0x000e620000000a00 */
[----:B0-----:R-:W-:-:S05]  /*3540*/  @P0 IMAD.WIDE.U32 R96, R3, 0x20, R96 ;  /* 0x0000002003600825 */ /* 0x001fca00078e0060 */
[----:B------:R-:W-:Y:S01]  /*3550*/  @P0 STG.E.128 desc[UR10][R96.64], R72 ;  /* 0x0000004860000986 */ /* 0x000fe2000c101d0a */
[----:B-1----:R-:W-:-:S03]  /*3560*/  IMAD.WIDE.U32 R102, R3, 0x10, R102 ;  /* 0x0000001003667825 */ /* 0x002fc600078e0066 */
[----:B------:R0:W-:Y:S04]  /*3570*/  @P0 STG.E.128 desc[UR10][R96.64+0x10], R68 ;  /* 0x0000104460000986 */ /* 0x0001e8000c101d0a */
[----:B------:R1:W-:Y:S01]  /*3580*/  STG.E.128 desc[UR10][R102.64], R76 ;  /* 0x0000004c66007986 */ /* 0x0003e2000c101d0a */
[----:B0-----:R-:W1:Y:S02]  /*3590*/  @P1 LDC.64 R96, c[0x0][0x470] ;  /* 0x00011c00ff601b82 */ /* 0x001e640000000a00 */
[----:B-1----:R-:W-:-:S05]  /*35a0*/  @P1 IMAD.WIDE.U32 R76, R3, 0x10, R96 ;  /* 0x00000010034c1825 */ /* 0x002fca00078e0060 */
[----:B------:R1:W-:Y:S02]  /*35b0*/  @P1 STG.E.128 desc[UR10][R76.64], R64 ;  /* 0x000000404c001986 */ /* 0x0003e4000c101d0a */
.L_x_1527:
[----:B------:R-:W-:Y:S05]  /*35c0*/  BSYNC.RECONVERGENT B1 ;  /* 0x0000000000017941 */ /* 0x000fea0003800200 */
.L_x_1526:
[----:B01----:R-:W0:Y:S02]  /*35d0*/  LDC.64 R76, c[0x0][0x380] ;  /* 0x0000e000ff4c7b82 */ /* 0x003e240000000a00 */
[----:B0-----:R-:W-:-:S04]  /*35e0*/  LEA R2, R76, R2, 0x2 ;  /* 0x000000024c027211 */ /* 0x001fc800078e10ff */
[----:B------:R-:W-:-:S13]  /*35f0*/  ISETP.GE.AND P0, PT, R2, R77, PT ;  /* 0x0000004d0200720c */ /* 0x000fda0003f06270 */
[----:B------:R-:W-:Y:S05]  /*3600*/  @!P0 BRA `(.L_x_1536) ;  /* 0xffffffcc00988947 */ /* 0x000fea000383ffff */
.L_x_1510:
[----:B------:R-:W-:Y:S05]  /*3610*/  BSYNC B0 ;  /* 0x0000000000007941 */ /* 0x000fea0003800000 */
.L_x_1509:
        /* <DEDUP_REMOVED lines=15> */
[----:B------:R2:W-:Y:S04]  /*3710*/  STS.128 [R0+0x400], R28 ;  /* 0x0004001c00007388 */ /* 0x0005e80000000c00 */
[----:B------:R0:W-:Y:S01]  /*3720*/  STS.128 [R0+0x410], R24 ;  /* 0x0004101800007388 */ /* 0x0001e20000000c00 */
[----:B------:R-:W-:Y:S01]  /*3730*/  BAR.SYNC.DEFER_BLOCKING 0x0 ;  /* 0x0000000000007b1d */ /* 0x000fe20000010000 */
[----:B--2---:R-:W-:Y:S01]  /*3740*/  IMAD R29, R120, UR4, RZ ;  /* 0x00000004781d7c24 */ /* 0x004fe2000f8e02ff */
[----:B0-----:R-:W-:-:S04]  /*3750*/  LOP3.LUT R27, R18, 0x7f, RZ, 0x3c, !PT ;  /* 0x0000007f121b7812 */ /* 0x001fc800078e3cff */
[----:B------:R-:W-:Y:S02]  /*3760*/  IADD3 R18, P0, PT, R29, R18, RZ ;  /* 0x000000121d127210 */ /* 0x000fe40007f1e0ff */
[----:B------:R-:W-:Y:S02]  /*3770*/  IADD3 R120, PT, PT, R27, R120, RZ ;  /* 0x000000781b787210 */ /* 0x000fe40007ffe0ff */
[----:B------:R-:W-:Y:S02]  /*3780*/  IADD3.X R27, PT, PT, RZ, RZ, RZ, P0, !PT ;  /* 0x000000ffff1b7210 */ /* 0x000fe400007fe4ff */
[C---:B------:R-:W-:Y:S02]  /*3790*/  ISETP.GE.U32.AND P3, PT, R120.reuse, 0x80, PT ;  /* 0x000000807800780c */ /* 0x040fe40003f66070 */
[C---:B------:R-:W-:Y:S01]  /*37a0*/  ISETP.GE.U32.AND P2, PT, R120.reuse, 0x100, PT ;  /* 0x000001007800780c */ /* 0x040fe20003f46070 */
[----:B------:R-:W0:Y:S01]  /*37b0*/  LDS R2, [R5] ;  /* 0x0000000005027984 */ /* 0x000e220000000800 */
[----:B------:R-:W-:-:S02]  /*37c0*/  ISETP.GE.U32.AND P1, PT, R120, 0x180, PT ;  /* 0x000001807800780c */ /* 0x000fc40003f26070 */
[----:B------:R-:W-:Y:S01]  /*37d0*/  ISETP.GE.U32.AND P0, PT, R120, 0x200, PT ;  /* 0x000002007800780c */ /* 0x000fe20003f06070 */
[----:B------:R-:W1:Y:S04]  /*37e0*/  LDS R7, [R5+0x800] ;  /* 0x0008000005077984 */ /* 0x000e680000000800 */
[----:B------:R-:W2:Y:S04]  /*37f0*/  LDS R3, [R5+0x200] ;  /* 0x0002000005037984 */ /* 0x000ea80000000800 */
[----:B------:R-:W4:Y:S04]  /*3800*/  LDS R8, [R5+0xa00] ;  /* 0x000a000005087984 */ /* 0x000f280000000800 */
        /* <DEDUP_REMOVED lines=10> */
[----:B------:R-:W1:Y:S01]  /*38b0*/  LDS R19, [R5+0x1800] ;  /* 0x0018000005137984 */ /* 0x000e620000000800 */
[----:B--2---:R-:W-:-:S03]  /*38c0*/  FADD.FTZ R3, RZ, R3 ;  /* 0x00000003ff037221 */ /* 0x004fc60000010000 */
[----:B------:R-:W2:Y:S01]  /*38d0*/  LDS R12, [R5+0x1a00] ;  /* 0x001a0000050c7984 */ /* 0x000ea20000000800 */
[----:B----4-:R-:W-:-:S03]  /*38e0*/  FADD.FTZ R3, R3, R8 ;  /* 0x0000000803037221 */ /* 0x010fc60000010000 */
[----:B------:R-:W4:Y:S01]  /*38f0*/  LDS R21, [R5+0x1c00] ;  /* 0x001c000005157984 */ /* 0x000f220000000800 */
[----:B---3--:R-:W-:-:S03]  /*3900*/  FADD.FTZ R4, RZ, R4 ;  /* 0x00000004ff047221 */ /* 0x008fc60000010000 */
        /* <DEDUP_REMOVED lines=14> */
[----:B----4-:R-:W-:-:S03]  /*39f0*/  FADD.FTZ R21, R4, R21 ;  /* 0x0000001504157221 */ /* 0x010fc60000010000 */
[----:B------:R0:W-:Y:S01]  /*3a00*/  STS.128 [R0+0x410], R40 ;  /* 0x0004102800007388 */ /* 0x0001e20000000c00 */
[----:B---3--:R-:W-:Y:S01]  /*3a10*/  FADD.FTZ R23, R6, R23 ;  /* 0x0000001706177221 */ /* 0x008fe20000010000 */
[----:B------:R-:W-:Y:S01]  /*3a20*/  BAR.SYNC.DEFER_BLOCKING 0x0 ;  /* 0x0000000000007b1d */ /* 0x000fe20000010000 */
[C---:B0-----:R-:W-:Y:S02]  /*3a30*/  SHF.L.U64.HI R43, R18.reuse, 0x2, R27 ;  /* 0x00000002122b7819 */ /* 0x041fe4000001021b */
        /* <DEDUP_REMOVED lines=75> */
.L_x_1515:
[----:B------:R-:W-:Y:S01]  /*3ef0*/  HFMA2 R78, -RZ, RZ, 0, 5.9604644775390625e-08 ;  /* 0x00000001ff4e7431 */ /* 0x000fe200000001ff */
[----:B------:R-:W-:Y:S01]  /*3f00*/  BSSY B1, `(.L_x_1537) ;  /* 0x0000006000017945 */ /* 0x000fe20003800000 */
[----:B------:R-:W-:Y:S02]  /*3f10*/  MOV R77, 0x1f ;  /* 0x0000001f004d7802 */ /* 0x000fe40000000f00 */
[----:B------:R-:W-:-:S07]  /*3f20*/  MOV R76, 0xffffffff ;  /* 0xffffffff004c7802 */ /* 0x000fce0000000f00 */
[----:B-----5:R-:W-:Y:S05]  /*3f30*/  WARPSYNC.COLLECTIVE R76, `(.L_x_1538) ;  /* 0x000000004c087348 */ /* 0x020fea0003c00000 */
[----:B------:R0:W1:Y:S02]  /*3f40*/  SHFL.BFLY P0, R79, R97, R78, R77 ;  /* 0x0c00004e614f7389 */ /* 0x000064000000004d */
[----:B01---5:R-:W-:Y:S05]  /*3f50*/  ENDCOLLECTIVE ;  /* 0x000000000000791b */ /* 0x023fea0003800000 */
.L_x_1538:
[----:B------:R-:W-:Y:S05]  /*3f60*/  BSYNC B1 ;  /* 0x0000000000017941 */ /* 0x000fea0003800000 */
.L_x_1537:
        /* <DEDUP_REMOVED lines=8> */
.L_x_1539:
[----:B------:R-:W-:Y:S01]  /*3ff0*/  HFMA2 R78, -RZ, RZ, 0, 1.1920928955078125e-07 ;  /* 0x00000002ff4e7431 */ /* 0x000fe200000001ff */
[----:B------:R-:W-:Y:S02]  /*4000*/  MOV R97, R96 ;  /* 0x0000006000617202 */ /* 0x000fe40000000f00 */
[----:B------:R-:W-:-:S07]  /*4010*/  MOV R103, R79 ;  /* 0x0000004f00677202 */ /* 0x000fce0000000f00 */
[----:B------:R-:W-:Y:S05]  /*4020*/  WARPSYNC.COLLECTIVE R76, `(.L_x_1540) ;  /* 0x000000004c087348 */ /* 0x000fea0003c00000 */
[----:B------:R0:W1:Y:S02]  /*4030*/  SHFL.BFLY P0, R79, R97, R78, R77 ;  /* 0x0c00004e614f7389 */ /* 0x000064000000004d */
[----:B01----:R-:W-:Y:S05]  /*4040*/  ENDCOLLECTIVE ;  /* 0x000000000000791b */ /* 0x003fea0003800000 */
.L_x_1540:
[----:B------:R-:W-:-:S05]  /*4050*/  FADD.FTZ R103, R103, R102 ;  /* 0x0000006667677221 */ /* 0x000fca0000010000 */
[----:B------:R-:W-:Y:S01]  /*4060*/  MOV R97, R103 ;  /* 0x0000006700617202 */ /* 0x000fe20000000f00 */
[----:B------:R-:W-:-:S07]  /*4070*/  FADD.FTZ R123, R96, R79 ;  /* 0x0000004f607b7221 */ /* 0x000fce0000010000 */
[----:B------:R-:W-:Y:S05]  /*4080*/  WARPSYNC.COLLECTIVE R76, `(.L_x_1541) ;  /* 0x000000004c087348 */ /* 0x000fea0003c00000 */
[----:B------:R0:W1:Y:S02]  /*4090*/  SHFL.BFLY P0, R79, R97, R78, R77 ;  /* 0x0c00004e614f7389 */ /* 0x000064000000004d */
[----:B01----:R-:W-:Y:S05]  /*40a0*/  ENDCOLLECTIVE ;  /* 0x000000000000791b */ /* 0x003fea0003800000 */
.L_x_1541:
[----:B------:R-:W-:Y:S01]  /*40b0*/  HFMA2 R78, -RZ, RZ, 0, 2.384185791015625e-07 ;  /* 0x00000004ff4e7431 */ /* 0x000fe200000001ff */
[----:B------:R-:W-:Y:S02]  /*40c0*/  MOV R97, R123 ;  /* 0x0000007b00617202 */ /* 0x000fe40000000f00 */
[----:B------:R-:W-:-:S07]  /*40d0*/  MOV R122, R79 ;  /* 0x0000004f007a7202 */ /* 0x000fce0000000f00 */
[----:B------:R-:W-:Y:S05]  /*40e0*/  WARPSYNC.COLLECTIVE R76, `(.L_x_1542) ;  /* 0x000000004c087348 */ /* 0x000fea0003c00000 */
[----:B------:R0:W1:Y:S02]  /*40f0*/  SHFL.BFLY P0, R79, R97, R78, R77 ;  /* 0x0c00004e614f7389 */ /* 0x000064000000004d */
[----:B01----:R-:W-:Y:S05]  /*4100*/  ENDCOLLECTIVE ;  /* 0x000000000000791b */ /* 0x003fea0003800000 */
.L_x_1542:
[----:B------:R-:W-:-:S05]  /*4110*/  FADD.FTZ R122, R103, R122 ;  /* 0x0000007a677a7221 */ /* 0x000fca0000010000 */
[----:B------:R-:W-:Y:S01]  /*4120*/  MOV R97, R122 ;  /* 0x0000007a00617202 */ /* 0x000fe20000000f00 */
[----:B------:R-:W-:-:S07]  /*4130*/  FADD.FTZ R123, R123, R79 ;  /* 0x0000004f7b7b7221 */ /* 0x000fce0000010000 */
[----:B------:R-:W-:Y:S05]  /*4140*/  WARPSYNC.COLLECTIVE R76, `(.L_x_1543) ;  /* 0x000000004c087348 */ /* 0x000fea0003c00000 */
[----:B------:R0:W1:Y:S02]  /*4150*/  SHFL.BFLY P0, R79, R97, R78, R77 ;  /* 0x0c00004e614f7389 */ /* 0x000064000000004d */
[----:B01----:R-:W-:Y:S05]  /*4160*/  ENDCOLLECTIVE ;  /* 0x000000000000791b */ /* 0x003fea0003800000 */
.L_x_1543:
[----:B------:R-:W-:Y:S01]  /*4170*/  HFMA2 R78, -RZ, RZ, 0, 4.76837158203125e-07 ;  /* 0x00000008ff4e7431 */ /* 0x000fe200000001ff */
[----:B------:R-:W-:Y:S02]  /*4180*/  MOV R97, R123 ;  /* 0x0000007b00617202 */ /* 0x000fe40000000f00 */
[----:B------:R-:W-:-:S07]  /*4190*/  MOV R125, R79 ;  /* 0x0000004f007d7202 */ /* 0x000fce0000000f00 */
[----:B------:R-:W-:Y:S05]  /*41a0*/  WARPSYNC.COLLECTIVE R76, `(.L_x_1544) ;  /* 0x000000004c087348 */ /* 0x000fea0003c00000 */
[----:B------:R0:W1:Y:S02]  /*41b0*/  SHFL.BFLY P0, R79, R97, R78, R77 ;  /* 0x0c00004e614f7389 */ /* 0x000064000000004d */
[----:B01----:R-:W-:Y:S05]  /*41c0*/  ENDCOLLECTIVE ;  /* 0x000000000000791b */ /* 0x003fea0003800000 */
.L_x_1544:
[----:B------:R-:W-:-:S05]  /*41d0*/  FADD.FTZ R125, R122, R125 ;  /* 0x0000007d7a7d7221 */ /* 0x000fca0000010000 */
[----:B------:R-:W-:Y:S01]  /*41e0*/  MOV R97, R125 ;  /* 0x0000007d00617202 */ /* 0x000fe20000000f00 */
[----:B------:R-:W-:-:S07]  /*41f0*/  FADD.FTZ R96, R123, R79 ;  /* 0x0000004f7b607221 */ /* 0x000fce0000010000 */
[----:B------:R-:W-:Y:S05]  /*4200*/  WARPSYNC.COLLECTIVE R76, `(.L_x_1545) ;  /* 0x000000004c087348 */ /* 0x000fea0003c00000 */
[----:B------:R0:W1:Y:S02]  /*4210*/  SHFL.BFLY P0, R79, R97, R78, R77 ;  /* 0x0c00004e614f7389 */ /* 0x000064000000004d */
[----:B01----:R-:W-:Y:S05]  /*4220*/  ENDCOLLECTIVE ;  /* 0x000000000000791b */ /* 0x003fea0003800000 */
.L_x_1545:
[----:B------:R-:W-:Y:S01]  /*4230*/  HFMA2 R78, -RZ, RZ, 0, 9.5367431640625e-07 ;  /* 0x00000010ff4e7431 */ /* 0x000fe200000001ff */
[----:B------:R-:W-:Y:S02]  /*4240*/  MOV R97, R96 ;  /* 0x0000006000617202 */ /* 0x000fe40000000f00 */
[----:B------:R-:W-:-:S07]  /*4250*/  MOV R102, R79 ;  /* 0x0000004f00667202 */ /* 0x000fce0000000f00 */
[----:B------:R-:W-:Y:S05]  /*4260*/  WARPSYNC.COLLECTIVE R76, `(.L_x_1546) ;  /* 0x000000004c087348 */ /* 0x000fea0003c00000 */
[----:B------:R0:W1:Y:S02]  /*4270*/  SHFL.BFLY P0, R79, R97, R78, R77 ;  /* 0x0c00004e614f7389 */ /* 0x000064000000004d */
[----:B01----:R-:W-:Y:S05]  /*4280*/  ENDCOLLECTIVE ;  /* 0x000000000000791b */ /* 0x003fea0003800000 */
.L_x_1546:
[----:B------:R-:W-:-:S05]  /*4290*/  FADD.FTZ R102, R125, R102 ;  /* 0x000000667d667221 */ /* 0x000fca0000010000 */
[----:B------:R-:W-:Y:S02]  /*42a0*/  MOV R97, R102 ;  /* 0x0000006600617202 */ /* 0x000fe40000000f00 */
[----:B------:R-:W-:-:S07]  /*42b0*/  MOV R103, R79 ;  /* 0x0000004f00677202 */ /* 0x000fce0000000f00 */
[----:B------:R-:W-:Y:S05]  /*42c0*/  WARPSYNC.COLLECTIVE R76, `(.L_x_1547) ;  /* 0x000000004c087348 */ /* 0x000fea0003c00000 */
[----:B------:R0:W1:Y:S02]  /*42d0*/  SHFL.BFLY P0, R79, R97, R78, R77 ;  /* 0x0c00004e614f7389 */ /* 0x000064000000004d */
[----:B01----:R-:W-:Y:S05]  /*42e0*/  ENDCOLLECTIVE ;  /* 0x000000000000791b */ /* 0x003fea0003800000 */
.L_x_1547:
[----:B------:R-:W-:Y:S05]  /*42f0*/  BRA `(.L_x_1548) ;  /* 0xffffffcc009c7947 */ /* 0x000fea000383ffff */
.L_x_1549:
        /* <DEDUP_REMOVED lines=16> */
.L_x_3936:


//--------------------- .text._ZN10layer_norm31ln_parallel_residual_bwd_kernelINS_13Kernel_traitsIf13__nv_bfloat16fS2_fjLj512ELj1ELj4ELj1ELj16ENS_18Kernel_traits_baseILj512EfS2_fS2_fjLj128EEEEELb0ELb1ELb1EEEvNS_9BwdParamsE --------------------------
	.section	.text._ZN10layer_norm31ln_parallel_residual_bwd_kernelINS_13Kernel_traitsIf13__nv_bfloat16fS2_fjLj512ELj1ELj4ELj1ELj16ENS_18Kernel_traits_baseILj512EfS2_fS2_fjLj128EEEEELb0ELb1ELb1EEEvNS_9BwdParamsE,"ax",@progbits
	.align	128
        .global         _ZN10layer_norm31ln_parallel_residual_bwd_kernelINS_13Kernel_traitsIf13__nv_bfloat16fS2_fjLj512ELj1ELj4ELj1ELj16ENS_18Kernel_traits_baseILj512EfS2_fS2_fjLj128EEEEELb0ELb1ELb1EEEvNS_9BwdParamsE
        .type           _ZN10layer_norm31ln_parallel_residual_bwd_kernelINS_13Kernel_traitsIf13__nv_bfloat16fS2_fjLj512ELj1ELj4ELj1ELj16ENS_18Kernel_traits_baseILj512EfS2_fS2_fjLj128EEEEELb0ELb1ELb1EEEvNS_9BwdParamsE,@function
        .size           _ZN10layer_norm31ln_parallel_residual_bwd_kernelINS_13Kernel_traitsIf13__nv_bfloat16fS2_fjLj512ELj1ELj4ELj1ELj16ENS_18Kernel_traits_baseILj512EfS2_fS2_fjLj128EEEEELb0ELb1ELb1EEEvNS_9BwdParamsE,(.L_x_3937 - _ZN10layer_norm31ln_parallel_residual_bwd_kernelINS_13Kernel_traitsIf13__nv_bfloat16fS2_fjLj512ELj1ELj4ELj1ELj16ENS_18Kernel_traits_baseILj512EfS2_fS2_fjLj128EEEEELb0ELb1ELb1EEEvNS_9BwdParamsE)
        .other          _ZN10layer_norm31ln_parallel_residual_bwd_kernelINS_13Kernel_traitsIf13__nv_bfloat16fS2_fjLj512ELj1ELj4ELj1ELj16ENS_18Kernel_traits_baseILj512EfS2_fS2_fjLj128EEEEELb0ELb1ELb1EEEvNS_9BwdParamsE,@"STO_CUDA_ENTRY STV_DEFAULT"
_ZN10layer_norm31ln_parallel_residual_bwd_kernelINS_13Kernel_traitsIf13__nv_bfloat16fS2_fjLj512ELj1ELj4ELj1ELj16ENS_18Kernel_traits_baseILj512EfS2_fS2_fjLj128EEEEELb0ELb1ELb1EEEvNS_9BwdParamsE:
.text._ZN10layer_norm31ln_parallel_residual_bwd_kernelINS_13Kernel_traitsIf13__nv_bfloat16fS2_fjLj512ELj1ELj4ELj1ELj16ENS_18Kernel_traits_baseILj512EfS2_fS2_fjLj128EEEEELb0ELb1ELb1EEEvNS_9BwdParamsE:
        /* <DEDUP_REMOVED lines=35> */
[----:B------:R-:W-:Y:S01]  /*0230*/  LOP3.LUT R102, R102, 0x1f, RZ, 0xc0, !PT ;  /* 0x0000001f66667812 */ /* 0x000fe200078ec0ff */
[----:B------:R-:W2:Y:S01]  /*0240*/  LDCU.U8 UR8, c[0x0][0x410] ;  /* 0x00008200ff0877ac */ /* 0x000ea20008000000 */
[----:B------:R-:W-:Y:S01]  /*0250*/  BSSY B1, `(.L_x_1552) ;  /* 0x0000306000017945 */ /* 0x000fe20003800000 */
[----:B------:R-:W-:Y:S02]  /*0260*/  CS2R R92, SRZ ;  /* 0x00000000005c7805 */ /* 0x000fe4000001ff00 */
[----:B------:R-:W-:Y:S02]  /*0270*/  CS2R R84, SRZ ;  /* 0x0000000000547805 */ /* 0x000fe4000001ff00 */
[----:B------:R-:W-:Y:S01]  /*0280*/  CS2R R86, SRZ ;  /* 0x0000000000567805 */ /* 0x000fe2000001ff00 */
[----:B-1----:R-:W-:-:S04]  /*0290*/  UISETP.NE.U32.AND UP0, UPT, UR12, URZ, UPT ;  /* 0x000000ff0c00728c */ /* 0x002fc8000bf05070 */
[----:B------:R-:W-:Y:S01]  /*02a0*/  UISETP.NE.AND.EX UP0, UPT, UR13, URZ, UPT, UP0 ;  /* 0x000000ff0d00728c */ /* 0x000fe2000bf05300 */
[----:B0-----:R-:W-:Y:S01]  /*02b0*/  IMAD.WIDE.U32 R2, R102, 0x20, R2 ;  /* 0x0000002066027825 */ /* 0x001fe200078e0002 */
[----:B--2---:R-:W-:Y:S01]  /*02c0*/  UISETP.NE.AND UP1, UPT, UR8, URZ, UPT ;  /* 0x000000ff0800728c */ /* 0x004fe2000bf25270 */
        /* <DEDUP_REMOVED lines=15> */
[----:B------:R0:W5:Y:S01]  /*03c0*/  LDG.E.128 R44, desc[UR10][R2.64+0x410] ;  /* 0x0004100a022c7981 */ /* 0x000162000c1e1d00 */
[----:B------:R-:W-:Y:S02]  /*03d0*/  PLOP3.LUT P3, PT, PT, PT, UP1, 0x80, 0x8 ;  /* 0x000000000008781c */ /* 0x000fe40003f6f018 */
[----:B------:R-:W-:Y:S02]  /*03e0*/  PLOP3.LUT P2, PT, PT, PT, UP0, 0x80, 0x8 ;  /* 0x000000000008781c */ /* 0x000fe40003f4f008 */
[----:B0-----:R-:W-:-:S11]  /*03f0*/  CS2R R2, SRZ ;  /* 0x0000000000027805 */ /* 0x001fd6000001ff00 */
.L_x_1570:
        /* <DEDUP_REMOVED lines=11> */
[C-C-:B-1----:R-:W-:Y:S01]  /*04b0*/  IMAD.WIDE.U32 R114, R105.reuse, 0x20, R110.reuse ;  /* 0x0000002069727825 */ /* 0x142fe200078e006e */
[----:B------:R-:W0:Y:S03]  /*04c0*/  @P2 LDC.64 R108, c[0x0][0x438] ;  /* 0x00010e00ff6c2b82 */ /* 0x000e260000000a00 */
[C---:B------:R-:W-:Y:S01]  /*04d0*/  IMAD.WIDE.U32 R110, R104.reuse, 0x20, R110 ;  /* 0x00000020686e7825 */ /* 0x040fe200078e006e */
[----:B------:R-:W4:Y:S03]  /*04e0*/  LDG.E.128 R60, desc[UR10][R114.64] ;  /* 0x0000000a723c7981 */ /* 0x000f26000c1e1d00 */
[--C-:B--2---:R-:W-:Y:S01]  /*04f0*/  IMAD.WIDE.U32 R64, R105, 0x10, R80.reuse ;  /* 0x0000001069407825 */ /* 0x104fe200078e0050 */
[----:B------:R-:W2:Y:S03]  /*0500*/  LDG.E.128 R68, desc[UR10][R114.64+0x10] ;  /* 0x0000100a72447981 */ /* 0x000ea6000c1e1d00 */
[----:B------:R-:W-:Y:S01]  /*0510*/  IMAD.WIDE.U32 R80, R104, 0x10, R80 ;  /* 0x0000001068507825 */ /* 0x000fe200078e0050 */
[----:B------:R-:W2:Y:S03]  /*0520*/  LDG.E.128 R72, desc[UR10][R110.64] ;  /* 0x0000000a6e487981 */ /* 0x000ea6000c1e1d00 */
[----:B---3--:R-:W-:Y:S01]  /*0530*/  IMAD.WIDE R106, R103, 0x4, R106 ;  /* 0x00000004676a7825 */ /* 0x008fe200078e026a */
[----:B------:R-:W3:Y:S04]  /*0540*/  LDG.E.128 R64, desc[UR10][R64.64] ;  /* 0x0000000a40407981 */ /* 0x000ee8000c1e1d00 */
[----:B------:R1:W3:Y:S04]  /*0550*/  LDG.E.128 R76, desc[UR10][R110.64+0x10] ;  /* 0x0000100a6e4c7981 */ /* 0x0002e8000c1e1d00 */
[----:B------:R4:W3:Y:S04]  /*0560*/  LDG.E R107, desc[UR10][R106.64] ;  /* 0x0000000a6a6b7981 */ /* 0x0008e8000c1e1900 */
[----:B------:R-:W3:Y:S01]  /*0570*/  LDG.E.128 R80, desc[UR10][R80.64] ;  /* 0x0000000a50507981 */ /* 0x000ee2000c1e1d00 */
[----:B------:R-:W-:Y:S01]  /*0580*/  UISETP.NE.U32.AND UP0, UPT, UR20, URZ, UPT ;  /* 0x000000ff1400728c */ /* 0x000fe2000bf05070 */
[----:B0-----:R-:W-:-:S03]  /*0590*/  @P2 IMAD.WIDE.U32 R112, R105, 0x20, R108 ;  /* 0x0000002069702825 */ /* 0x001fc600078e006c */
[----:B------:R-:W-:Y:S02]  /*05a0*/  UISETP.NE.AND.EX UP0, UPT, UR21, URZ, UPT, UP0 ;  /* 0x000000ff1500728c */ /* 0x000fe4000bf05300 */
[----:B-----5:R-:W5:Y:S04]  /*05b0*/  @P2 LDG.E.128 R28, desc[UR10][R112.64] ;  /* 0x0000000a701c2981 */ /* 0x020f68000c1e1d00 */
[----:B------:R0:W5:Y:S01]  /*05c0*/  @P2 LDG.E.128 R24, desc[UR10][R112.64+0x10] ;  /* 0x0000100a70182981 */ /* 0x000162000c1e1d00 */
        /* <DEDUP_REMOVED lines=14> */
[C---:B--2---:R-:W-:Y:S01]  /*06b0*/  FADD.FTZ R68, -R0.reuse, R68 ;  /* 0x0000004400447221 */ /* 0x044fe20000010100 */
[C---:B0-----:R-:W-:Y:S01]  /*06c0*/  FADD.FTZ R112, -R0.reuse, R69 ;  /* 0x0000004500707221 */ /* 0x041fe20000010100 */
[C---:B------:R-:W-:Y:S01]  /*06d0*/  FADD.FTZ R70, -R0.reuse, R70 ;  /* 0x0000004600467221 */ /* 0x040fe20000010100 */
[C---:B------:R-:W-:Y:S01]  /*06e0*/  FADD.FTZ R114, -R0.reuse, R71 ;  /* 0x0000004700727221 */ /* 0x040fe20000010100 */
[C---:B------:R-:W-:Y:S01]  /*06f0*/  FADD.FTZ R72, -R0.reuse, R72 ;  /* 0x0000004800487221 */ /* 0x040fe20000010100 */
[----:B------:R-:W-:Y:S01]  /*0700*/  FADD.FTZ R116, -R0, R73 ;  /* 0x0000004900747221 */ /* 0x000fe20000010100 */
[----:B---3--:R-:W-:-:S02]  /*0710*/  PRMT R61, R64, 0x7632, R61 ;  /* 0x00007632403d7816 */ /* 0x008fc4000000003d */
[----:B------:R-:W-:Y:S02]  /*0720*/  SHF.L.U32 R63, R64, 0x10, RZ ;  /* 0x00000010403f7819 */ /* 0x000fe400000006ff */
[----:B------:R-:W-:Y:S02]  /*0730*/  PRMT R64, R65, 0x7632, R64 ;  /* 0x0000763241407816 */ /* 0x000fe40000000040 */
[C---:B------:R-:W-:Y:S02]  /*0740*/  PRMT R109, R66.reuse, 0x7632, R109 ;  /* 0x00007632426d7816 */ /* 0x040fe4000000006d */
[----:B-1----:R-:W-:Y:S01]  /*0750*/  SHF.L.U32 R111, R66, 0x10, RZ ;  /* 0x00000010426f7819 */ /* 0x002fe200000006ff */
[C---:B------:R-:W-:Y:S01]  /*0760*/  FADD.FTZ R74, -R0.reuse, R74 ;  /* 0x0000004a004a7221 */ /* 0x040fe20000010100 */
[C---:B------:R-:W-:Y:S01]  /*0770*/  PRMT R66, R67.reuse, 0x7632, R66 ;  /* 0x0000763243427816 */ /* 0x040fe20000000042 */
[C---:B------:R-:W-:Y:S01]  /*0780*/  FADD.FTZ R118, -R0.reuse, R75 ;  /* 0x0000004b00767221 */ /* 0x040fe20000010100 */
[C---:B------:R-:W-:Y:S01]  /*0790*/  FADD.FTZ R76, -R0.reuse, R76 ;  /* 0x0000004c004c7221 */ /* 0x040fe20000010100 */
[C---:B------:R-:W-:Y:S01]  /*07a0*/  FADD.FTZ R120, -R0.reuse, R77 ;  /* 0x0000004d00787221 */ /* 0x040fe20000010100 */
[C---:B------:R-:W-:Y:S01]  /*07b0*/  FADD.FTZ R78, -R0.reuse, R78 ;  /* 0x0000004e004e7221 */ /* 0x040fe20000010100 */
[----:B------:R-:W-:Y:S01]  /*07c0*/  FADD.FTZ R122, -R0, R79 ;  /* 0x0000004f007a7221 */ /* 0x000fe20000010100 */
[----:B------:R-:W-:Y:S01]  /*07d0*/  SHF.L.U32 R110, R67, 0x10, RZ ;  /* 0x00000010436e7819 */ /* 0x000fe200000006ff */
[C---:B------:R-:W-:Y:S01]  /*07e0*/  FMUL.FTZ R0, R107.reuse, R106 ;  /* 0x0000006a6b007220 */ /* 0x040fe20000410000 */
[C---:B------:R-:W-:Y:S01]  /*07f0*/  PRMT R67, R80.reuse, 0x7632, R67 ;  /* 0x0000763250437816 */ /* 0x040fe20000000043 */
[----:B------:R-:W-:Y:S01]  /*0800*/  FMUL.FTZ R108, R107, R108 ;  /* 0x0000006c6b6c7220 */ /* 0x000fe20000410000 */
[----:B------:R-:W-:-:S02]  /*0810*/  SHF.L.U32 R69, R80, 0x10, RZ ;  /* 0x0000001050457819 */ /* 0x000fc400000006ff */
[----:B------:R-:W-:Y:S01]  /*0820*/  SHF.L.U32 R64, R64, 0x10, RZ ;  /* 0x0000001040407819 */ /* 0x000fe200000006ff */
[C---:B------:R-:W-:Y:S01]  /*0830*/  FMUL.FTZ R119, R107.reuse, R114 ;  /* 0x000000726b777220 */ /* 0x040fe20000410000 */
[----:B------:R-:W-:Y:S01]  /*0840*/  SHF.L.U32 R80, R66, 0x10, RZ ;  /* 0x0000001042507819 */ /* 0x000fe200000006ff */
[----:B------:R-:W-:Y:S01]  /*0850*/  FMUL.FTZ R60, R107, R60 ;  /* 0x0000003c6b3c7220 */ /* 0x000fe20000410000 */
[----:B------:R-:W-:Y:S01]  /*0860*/  SHF.L.U32 R117, R61, 0x10, RZ ;  /* 0x000000103d757819 */ /* 0x000fe200000006ff */
[----:B------:R-:W-:Y:S01]  /*0870*/  FADD.FTZ R100, R63, R100 ;  /* 0x000000643f647221 */ /* 0x000fe20000010000 */
[-C--:B------:R-:W-:Y:S01]  /*0880*/  FFMA.FTZ R101, R0, R63.reuse, R101 ;  /* 0x0000003f00657223 */ /* 0x080fe20000010065 */
[----:B------:R-:W-:Y:S01]  /*0890*/  FMUL.FTZ R63, R32, R63 ;  /* 0x0000003f203f7220 */ /* 0x000fe20000410000 */
[-C--:B------:R-:W-:Y:S01]  /*08a0*/  FFMA.FTZ R95, R108, R64.reuse, R95 ;  /* 0x000000406c5f7223 */ /* 0x080fe2000001005f */
[----:B------:R-:W-:Y:S01]  /*08b0*/  FADD.FTZ R94, R64, R94 ;  /* 0x0000005e405e7221 */ /* 0x000fe20000010000 */
[----:B------:R-:W-:Y:S01]  /*08c0*/  FMUL.FTZ R115, R35, R64 ;  /* 0x0000004023737220 */ /* 0x000fe20000410000 */
[----:B------:R-:W-:Y:S01]  /*08d0*/  SHF.L.U32 R65, R65, 0x10, RZ ;  /* 0x0000001041417819 */ /* 0x000fe200000006ff */
[----:B------:R-:W-:Y:S01]  /*08e0*/  FADD.FTZ R9, R80, R9 ;  /* 0x0000000950097221 */ /* 0x000fe20000010000 */
[-C--:B------:R-:W-:Y:S01]  /*08f0*/  FFMA.FTZ R2, R119, R80.reuse, R2 ;  /* 0x0000005077027223 */ /* 0x080fe20000010002 */
[----:B------:R-:W-:Y:S01]  /*0900*/  FMUL.FTZ R64, R39, R80 ;  /* 0x0000005027407220 */ /* 0x000fe20000410000 */
[----:B------:R-:W-:Y:S01]  /*0910*/  FMUL.FTZ R62, R107, R62 ;  /* 0x0000003e6b3e7220 */ /* 0x000fe20000410000 */
[-C--:B------:R-:W-:Y:S01]  /*0920*/  FFMA.FTZ R99, R60, R117.reuse, R99 ;  /* 0x000000753c637223 */ /* 0x080fe20000010063 */
[----:B------:R-:W-:Y:S01]  /*0930*/  FADD.FTZ R98, R117, R98 ;  /* 0x0000006275627221 */ /* 0x000fe20000010000 */
[----:B------:R-:W-:Y:S01]  /*0940*/  SHF.L.U32 R80, R67, 0x10, RZ ;  /* 0x0000001043507819 */ /* 0x000fe200000006ff */
[----:B------:R-:W-:Y:S01]  /*0950*/  FMUL.FTZ R117, R33, R117 ;  /* 0x0000007521757220 */ /* 0x000fe20000410000 */
[----:B------:R-:W-:Y:S01]  /*0960*/  FMUL.FTZ R79, R107, R74 ;  /* 0x0000004a6b4f7220 */ /* 0x000fe20000410000 */
[----:B------:R-:W-:Y:S01]  /*0970*/  FFMA.FTZ R67, R0, R63, RZ ;  /* 0x0000003f00437223 */ /* 0x000fe200000100ff */
[----:B------:R-:W-:Y:S01]  /*0980*/  FADD.FTZ R74, RZ, R63 ;  /* 0x0000003fff4a7221 */ /* 0x000fe20000010000 */
[----:B------:R-:W-:Y:S01]  /*0990*/  FADD.FTZ R96, R65, R96 ;  /* 0x0000006041607221 */ /* 0x000fe20000010000 */
[-C--:B------:R-:W-:Y:S01]  /*09a0*/  FFMA.FTZ R97, R62, R65.reuse, R97 ;  /* 0x000000413e617223 */ /* 0x080fe20000010061 */
[----:B------:R-:W-:Y:S01]  /*09b0*/  FMUL.FTZ R65, R34, R65 ;  /* 0x0000004122417220 */ /* 0x000fe20000410000 */
[----:B------:R-:W-:Y:S01]  /*09c0*/  FFMA.FTZ R67, R60, R117, R67 ;  /* 0x000000753c437223 */ /* 0x000fe20000010043 */
[----:B------:R-:W-:Y:S01]  /*09d0*/  FADD.FTZ R74, R117, R74 ;  /* 0x0000004a754a7221 */ /* 0x000fe20000010000 */
[C---:B------:R-:W-:Y:S01]  /*09e0*/  FMUL.FTZ R68, R107.reuse, R68 ;  /* 0x000000446b447220 */ /* 0x040fe20000410000 */
[----:B------:R-:W-:Y:S01]  /*09f0*/  FMUL.FTZ R70, R107, R70 ;  /* 0x000000466b467220 */ /* 0x000fe20000410000 */
[----:B------:R-:W-:Y:S01]  /*0a00*/  FFMA.FTZ R67, R62, R65, R67 ;  /* 0x000000413e437223 */ /* 0x000fe20000010043 */
[----:B------:R-:W-:Y:S01]  /*0a10*/  FADD.FTZ R74, R65, R74 ;  /* 0x0000004a414a7221 */ /* 0x000fe20000010000 */
[----:B------:R-:W-:Y:S01]  /*0a20*/  SHF.L.U32 R77, R109, 0x10, RZ ;  /* 0x000000106d4d7819 */ /* 0x000fe200000006ff */
[----:B------:R-:W-:Y:S01]  /*0a30*/  FADD.FTZ R6, R111, R6 ;  /* 0x000000066f067221 */ /* 0x000fe20000010000 */
[-C--:B------:R-:W-:Y:S01]  /*0a40*/  FFMA.FTZ R7, R68, R111.reuse, R7 ;  /* 0x0000006f44077223 */ /* 0x080fe20000010007 */
[----:B------:R-:W-:Y:S01]  /*0a50*/  FMUL.FTZ R111, R36, R111 ;  /* 0x0000006f246f7220 */ /* 0x000fe20000410000 */
[----:B------:R-:W-:Y:S01]  /*0a60*/  FADD.FTZ R5, R110, R5 ;  /* 0x000000056e057221 */ /* 0x000fe20000010000 */
[-C--:B------:R-:W-:Y:S01]  /*0a70*/  FFMA.FTZ R3, R70, R110.reuse, R3 ;  /* 0x0000006e46037223 */ /* 0x080fe20000010003 */
[----:B------:R-:W-:Y:S01]  /*0a80*/  FMUL.FTZ R61, R38, R110 ;  /* 0x0000006e263d7220 */ /* 0x000fe20000410000 */
[----:B------:R-:W-:Y:S01]  /*0a90*/  FFMA.FTZ R67, R108, R115, R67 ;  /* 0x000000736c437223 */ /* 0x000fe20000010043 */
[----:B------:R-:W-:Y:S01]  /*0aa0*/  FADD.FTZ R110, R115, R74 ;  /* 0x0000004a736e7221 */ /* 0x000fe20000010000 */
[----:B------:R-:W-:Y:S01]  /*0ab0*/  PRMT R71, R81, 0x7632, R71 ;  /* 0x0000763251477816 */ /* 0x000fe20000000047 */
[----:B------:R-:W-:Y:S01]  /*0ac0*/  FMUL.FTZ R109, R107, R112 ;  /* 0x000000706b6d7220 */ /* 0x000fe20000410000 */
[----:B------:R-:W-:Y:S01]  /*0ad0*/  FMUL.FTZ R66, R37, R77 ;  /* 0x0000004d25427220 */ /* 0x000fe20000410000 */
[----:B------:R-:W-:Y:S01]  /*0ae0*/  FFMA.FTZ R106, R68, R111, R67 ;  /* 0x0000006f446a7223 */ /* 0x000fe20000010043 */
[----:B------:R-:W-:Y:S01]  /*0af0*/  FADD.FTZ R67, R111, R110 ;  /* 0x0000006e6f437221 */ /* 0x000fe20000010000 */
[----:B------:R-:W-:Y:S01]  /*0b00*/  FMUL.FTZ R121, R107, R78 ;  /* 0x0000004e6b797220 */ /* 0x000fe20000410000 */
[----:B------:R-:W-:Y:S01]  /*0b10*/  SHF.L.U32 R78, R71, 0x10, RZ ;  /* 0x00000010474e7819 */ /* 0x000fe200000006ff */
[----:B------:R-:W-:Y:S01]  /*0b20*/  FFMA.FTZ R71, R109, R66, R106 ;  /* 0x000000426d477223 */ /* 0x000fe2000001006a */
[----:B------:R-:W-:Y:S01]  /*0b30*/  PRMT R73, R82, 0x7632, R73 ;  /* 0x0000763252497816 */ /* 0x000fe20000000049 */
[----:B------:R-:W-:Y:S01]  /*0b40*/  FADD.FTZ R110, R66, R67 ;  /* 0x00000043426e7221 */ /* 0x000fe20000010000 */
[----:B------:R-:W-:Y:S01]  /*0b50*/  SHF.L.U32 R82, R82, 0x10, RZ ;  /* 0x0000001052527819 */ /* 0x000fe200000006ff */
[----:B------:R-:W-:Y:S01]  /*0b60*/  FMUL.FTZ R76, R107, R76 ;  /* 0x0000004c6b4c7220 */ /* 0x000fe20000410000 */
[----:B------:R-:W-:Y:S01]  /*0b70*/  PRMT R75, R83, 0x7632, R75 ;  /* 0x00007632534b7816 */ /* 0x000fe2000000004b */
[----:B------:R-:W-:Y:S01]  /*0b80*/  FMUL.FTZ R72, R107, R72 ;  /* 0x000000486b487220 */ /* 0x000fe20000410000 */
[----:B------:R-:W-:Y:S01]  /*0b90*/  FFMA.FTZ R106, R70, R61, R71 ;  /* 0x0000003d466a7223 */ /* 0x000fe20000010047 */
[----:B------:R-:W-:Y:S01]  /*0ba0*/  FADD.FTZ R71, R61, R110 ;  /* 0x0000006e3d477221 */ /* 0x000fe20000010000 */
        /* <DEDUP_REMOVED lines=8> */
[-C--:B------:R-:W-:Y:S01]  /*0c30*/  FFMA.FTZ R11, R72, R69.reuse, R11 ;  /* 0x00000045480b7223 */ /* 0x080fe2000001000b */
[----:B------:R-:W-:Y:S01]  /*0c40*/  FFMA.FTZ R75, R119, R64, R106 ;  /* 0x00000040774b7223 */ /* 0x000fe2000001006a */
[----:B------:R-:W-:Y:S01]  /*0c50*/  FMUL.FTZ R69, R40, R69 ;  /* 0x0000004528457220 */ /* 0x000fe20000410000 */
[----:B------:R-:W-:Y:S01]  /*0c60*/  FADD.FTZ R106, R64, R71 ;  /* 0x00000047406a7221 */ /* 0x000fe20000010000 */
[----:B------:R-:W-:Y:S01]  /*0c70*/  SHF.L.U32 R81, R81, 0x10, RZ ;  /* 0x0000001051517819 */ /* 0x000fe200000006ff */
[-C--:B------:R-:W-:Y:S01]  /*0c80*/  FFMA.FTZ R92, R77, R80.reuse, R92 ;  /* 0x000000504d5c7223 */ /* 0x080fe2000001005c */
[----:B------:R-:W-:Y:S01]  /*0c90*/  FADD.FTZ R15, R80, R15 ;  /* 0x0000000f500f7221 */ /* 0x000fe20000010000 */
[----:B------:R-:W-:Y:S01]  /*0ca0*/  FMUL.FTZ R80, R41, R80 ;  /* 0x0000005029507220 */ /* 0x000fe20000410000 */
[----:B------:R-:W-:Y:S01]  /*0cb0*/  FFMA.FTZ R110, R72, R69, R75 ;  /* 0x00000045486e7223 */ /* 0x000fe2000001004b */
[----:B------:R-:W-:Y:S01]  /*0cc0*/  FADD.FTZ R71, R69, R106 ;  /* 0x0000006a45477221 */ /* 0x000fe20000010000 */
        /* <DEDUP_REMOVED lines=9> */
[----:B------:R-:W-:-:S02]  /*0d60*/  SHF.L.U32 R73, R73, 0x10, RZ ;  /* 0x0000001049497819 */ /* 0x000fc400000006ff */
[----:B------:R-:W-:Y:S01]  /*0d70*/  FFMA.FTZ R75, R113, R78, R110 ;  /* 0x0000004e714b7223 */ /* 0x000fe2000001006e */
[----:B------:R-:W-:Y:S01]  /*0d80*/  FADD.FTZ R106, R71, R78 ;  /* 0x0000004e476a7221 */ /* 0x000fe20000010000 */
[----:B------:R-:W-:Y:S01]  /*0d90*/  SHF.L.U32 R83, R83, 0x10, RZ ;  /* 0x0000001053537819 */ /* 0x000fe200000006ff */
[----:B------:R-:W-:Y:S01]  /*0da0*/  FMUL.FTZ R120, R107, R120 ;  /* 0x000000786b787220 */ /* 0x000fe20000410000 */
[----:B------:R-:W-:Y:S01]  /*0db0*/  FMUL.FTZ R71, R45, R73 ;  /* 0x000000492d477220 */ /* 0x000fe20000410000 */
[----:B------:R-:W-:Y:S01]  /*0dc0*/  FFMA.FTZ R75, R76, R67, R75 ;  /* 0x000000434c4b7223 */ /* 0x000fe2000001004b */
[----:B------:R-:W-:Y:S01]  /*0dd0*/  FADD.FTZ R110, R106, R67 ;  /* 0x000000436a6e7221 */ /* 0x000fe20000010000 */
[----:B------:R-:W-:Y:S01]  /*0de0*/  FMUL.FTZ R123, R107, R122 ;  /* 0x0000007a6b7b7220 */ /* 0x000fe20000410000 */
[----:B------:R-:W-:Y:S01]  /*0df0*/  FFMA.FTZ R89, R120, R73, R89 ;  /* 0x0000004978597223 */ /* 0x000fe20000010059 */
        /* <DEDUP_REMOVED lines=12> */
[----:B------:R-:W-:Y:S01]  /*0ec0*/  FADD.FTZ R85, R83, R85 ;  /* 0x0000005553557221 */ /* 0x000fe20000010000 */
[----:B------:R-:W-:Y:S01]  /*0ed0*/  FFMA.FTZ R88, R121, R83, R88 ;  /* 0x0000005379587223 */ /* 0x000fe20000010058 */
[----:B------:R-:W-:Y:S01]  /*0ee0*/  FFMA.FTZ R112, R123, R82, R112 ;  /* 0x000000527b707223 */ /* 0x000fe20000010070 */
        /* <DEDUP_REMOVED lines=20> */
.L_x_1582:
        /* <DEDUP_REMOVED lines=41> */
.L_x_1556:
        /* <DEDUP_REMOVED lines=33> */
.L_x_1555:
        /* <DEDUP_REMOVED lines=32> */
.L_x_1558:
        /* <DEDUP_REMOVED lines=33> */
.L_x_1554:
        /* <DEDUP_REMOVED lines=35> */
.L_x_1560:
        /* <DEDUP_REMOVED lines=33> */
.L_x_1559:
        /* <DEDUP_REMOVED lines=32> */
.L_x_1561:
        /* <DEDUP_REMOVED lines=32> */
.L_x_1557:
        /* <DEDUP_REMOVED lines=50> */
.L_x_1564:
        /* <DEDUP_REMOVED lines=29> */
.L_x_1563:
        /* <DEDUP_REMOVED lines=34> */
.L_x_1566:
        /* <DEDUP_REMOVED lines=29> */
.L_x_1562:
        /* <DEDUP_REMOVED lines=35> */
.L_x_1568:
        /* <DEDUP_REMOVED lines=29> */
.L_x_1567:
        /* <DEDUP_REMOVED lines=34> */
.L_x_1569:
        /* <DEDUP_REMOVED lines=28> */
.L_x_1565:
        /* <DEDUP_REMOVED lines=14> */
.L_x_1552:
        /* <DEDUP_REMOVED lines=32> */
.L_x_1551:
[----:B------:R-:W-:Y:S05]  /*34c0*/  BSYNC B0 ;  /* 0x0000000000007941 */ /* 0x000fea0003800000 */
.L_x_1550:
[----:B------:R-:W1:Y:S01]  /*34d0*/  S2R R38, SR_TID.X ;  /* 0x0000000000267919 */ /* 0x000e620000002100 */
[----:B------:R-:W-:Y:S01]  /*34e0*/  MOV R36, 0x400 ;  /* 0x0000040000247802 */ /* 0x000fe20000000f00 */
[----:B------:R-:W-:Y:S05]  /*34f0*/  WARPSYNC.ALL ;  /* 0x0000000000007948 */ /* 0x000fea0003800000 */
[----:B------:R-:W2:Y:S01]  /*3500*/  S2R R37, SR_CgaCtaId ;  /* 0x0000000000257919 */ /* 0x000ea20000008800 */
[----:B------:R-:W3:Y:S01]  /*3510*/  LDCU.128 UR16, c[0x0][0x440] ;  /* 0x00008800ff1077ac */ /* 0x000ee20008000c00 */
[C---:B-1----:R-:W-:Y:S02]  /*3520*/  SHF.L.U32 R2, R38.reuse, 0x6, RZ ;  /* 0x0000000626027819 */ /* 0x042fe400000006ff */
[----:B------:R-:W-:-:S02]  /*3530*/  SHF.L.U32 R0, R38, 0x5, RZ ;  /* 0x0000000526007819 */ /* 0x000fc400000006ff */
        /* <DEDUP_REMOVED lines=12> */
[----:B------:R-:W4:Y:S04]  /*3600*/  LDS R3, [R37+0x200] ;  /* 0x0002000025037984 */ /* 0x000f280000000800 */
[----:B------:R-:W5:Y:S04]  /*3610*/  LDS R36, [R37+0xa00] ;  /* 0x000a000025247984 */ /* 0x000f680000000800 */
[----:B------:R-:W0:Y:S04]  /*3620*/  LDS R20, [R37+0x400] ;  /* 0x0004000025147984 */ /* 0x000e280000000800 */
        /* <DEDUP_REMOVED lines=8> */
[----:B--2---:R-:W-:-:S03]  /*36b0*/  FADD.FTZ R2, R2, R39 ;  /* 0x0000002702027221 */ /* 0x004fc60000010000 */
[----:B------:R-:W2:Y:S01]  /*36c0*/  LDS R27, [R37+0x1800] ;  /* 0x00180000251b7984 */ /* 0x000ea20000000800 */
[----:B----4-:R-:W-:-:S03]  /*36d0*/  FADD.FTZ R3, RZ, R3 ;  /* 0x00000003ff037221 */ /* 0x010fc60000010000 */
[----:B------:R-:W-:Y:S01]  /*36e0*/  LDS R22, [R37+0x1a00] ;  /* 0x001a000025167984 */ /* 0x000fe20000000800 */
[----:B-----5:R-:W-:-:S03]  /*36f0*/  FADD.FTZ R3, R3, R36 ;  /* 0x0000002403037221 */ /* 0x020fc60000010000 */
[----:B------:R-:W4:Y:S01]  /*3700*/  LDS R33, [R37+0x1c00] ;  /* 0x001c000025217984 */ /* 0x000f220000000800 */
[----:B0-----:R-:W-:-:S03]  /*3710*/  FADD.FTZ R20, RZ, R20 ;  /* 0x00000014ff147221 */ /* 0x001fc60000010000 */
[----:B------:R-:W0:Y:S01]  /*3720*/  LDS R35, [R37+0x1e00] ;  /* 0x001e000025237984 */ /* 0x000e220000000800 */
        /* <DEDUP_REMOVED lines=10> */
[----:B------:R-:W-:Y:S04]  /*37d0*/  STS.128 [R0+0x10], R28 ;  /* 0x0000101c00007388 */ /* 0x000fe80000000c00 */
[----:B------:R1:W-:Y:S01]  /*37e0*/  STS.128 [R0+0x400], R4 ;  /* 0x0004000400007388 */ /* 0x0003e20000000c00 */
[----:B----4-:R-:W-:-:S03]  /*37f0*/  FADD.FTZ R33, R20, R33 ;  /* 0x0000002114217221 */ /* 0x010fc60000010000 */
[----:B------:R2:W-:Y:S01]  /*3800*/  STS.128 [R0+0x410], R12 ;  /* 0x0004100c00007388 */ /* 0x0005e20000000c00 */
[----:B0-----:R-:W-:Y:S01]  /*3810*/  FADD.FTZ R35, R8, R35 ;  /* 0x0000002308237221 */ /* 0x001fe20000010000 */
[----:B------:R-:W-:Y:S01]  /*3820*/  BAR.SYNC.DEFER_BLOCKING 0x0 ;  /* 0x0000000000007b1d */ /* 0x000fe20000010000 */
[----:B-1----:R-:W-:-:S07]  /*3830*/  FADD.FTZ R7, R3, R22 ;  /* 0x0000001603077221 */ /* 0x002fce0000010000 */
[----:B--2---:R-:W0:Y:S01]  /*3840*/  LDC R14, c[0x0][0x388] ;  /* 0x0000e200ff0e7b82 */ /* 0x004e220000000800 */
        /* <DEDUP_REMOVED lines=50> */
.L_x_1553:
[----:B------:R-:W-:Y:S01]  /*3b70*/  HFMA2 R83, -RZ, RZ, 0, 5.9604644775390625e-08 ;  /* 0x00000001ff537431 */ /* 0x000fe200000001ff */
[----:B------:R-:W-:Y:S01]  /*3b80*/  BSSY B2, `(.L_x_1571) ;  /* 0x0000006000027945 */ /* 0x000fe20003800000 */
[----:B------:R-:W-:Y:S02]  /*3b90*/  MOV R114, 0x1f ;  /* 0x0000001f00727802 */ /* 0x000fe40000000f00 */
[----:B------:R-:W-:-:S07]  /*3ba0*/  MOV R81, 0xffffffff ;  /* 0xffffffff00517802 */ /* 0x000fce0000000f00 */
[----:B-----5:R-:W-:Y:S05]  /*3bb0*/  WARPSYNC.COLLECTIVE R81, `(.L_x_1572) ;  /* 0x0000000051087348 */ /* 0x020fea0003c00000 */
[----:B------:R0:W1:Y:S02]  /*3bc0*/  SHFL.BFLY P1, R81, R116, R83, R114 ;  /* 0x0c00005374517389 */ /* 0x0000640000020072 */
[----:B01---5:R-:W-:Y:S05]  /*3bd0*/  ENDCOLLECTIVE ;  /* 0x000000000000791b */ /* 0x023fea0003800000 */
.L_x_1572:
[----:B------:R-:W-:Y:S05]  /*3be0*/  BSYNC B2 ;  /* 0x0000000000027941 */ /* 0x000fea0003800000 */
.L_x_1571:
        /* <DEDUP_REMOVED lines=9> */
.L_x_1573:
        /* <DEDUP_REMOVED lines=8> */
.L_x_1574:
[----:B------:R-:W-:Y:S02]  /*3d00*/  MOV R116, R118 ;  /* 0x0000007600747202 */ /* 0x000fe40000000f00 */
[----:B------:R-:W-:Y:S02]  /*3d10*/  MOV R73, R81 ;  /* 0x0000005100497202 */ /* 0x000fe40000000f00 */
[----:B------:R-:W-:-:S03]  /*3d20*/  MOV R81, 0xffffffff ;  /* 0xffffffff00517802 */ /* 0x000fc60000000f00 */
[----:B------:R-:W-:-:S07]  /*3d30*/  FADD.FTZ R122, R110, R73 ;  /* 0x000000496e7a7221 */ /* 0x000fce0000010000 */
[----:B------:R-:W-:Y:S05]  /*3d40*/  WARPSYNC.COLLECTIVE R81, `(.L_x_1575) ;  /* 0x0000000051087348 */ /* 0x000fea0003c00000 */
[----:B------:R0:W1:Y:S02]  /*3d50*/  SHFL.BFLY P1, R81, R116, R83, R114 ;  /* 0x0c00005374517389 */ /* 0x0000640000020072 */
[----:B01----:R-:W-:Y:S05]  /*3d60*/  ENDCOLLECTIVE ;  /* 0x000000000000791b */ /* 0x003fea0003800000 */
.L_x_1575:
        /* <DEDUP_REMOVED lines=8> */
.L_x_1576:
[----:B------:R-:W-:Y:S02]  /*3df0*/  MOV R116, R124 ;  /* 0x0000007c00747202 */ /* 0x000fe40000000f00 */
[----:B------:R-:W-:Y:S02]  /*3e00*/  MOV R73, R81 ;  /* 0x0000005100497202 */ /* 0x000fe40000000f00 */
[----:B------:R-:W-:-:S03]  /*3e10*/  MOV R81, 0xffffffff ;  /* 0xffffffff00517802 */ /* 0x000fc60000000f00 */
[----:B------:R-:W-:-:S07]  /*3e20*/  FADD.FTZ R125, R122, R73 ;  /* 0x000000497a7d7221 */ /* 0x000fce0000010000 */
[----:B------:R-:W-:Y:S05]  /*3e30*/  WARPSYNC.COLLECTIVE R81, `(.L_x_1577) ;  /* 0x0000000051087348 */ /* 0x000fea0003c00000 */
[----:B------:R0:W1:Y:S02]  /*3e40*/  SHFL.BFLY P1, R81, R116, R83, R114 ;  /* 0x0c00005374517389 */ /* 0x0000640000020072 */
[----:B01----:R-:W-:Y:S05]  /*3e50*/  ENDCOLLECTIVE ;  /* 0x000000000000791b */ /* 0x003fea0003800000 */
.L_x_1577:
        /* <DEDUP_REMOVED lines=8> */
.L_x_1578:
[----:B------:R-:W-:Y:S02]  /*3ee0*/  MOV R116, R75 ;  /* 0x0000004b00747202 */ /* 0x000fe40000000f00 */
[----:B------:R-:W-:Y:S02]  /*3ef0*/  MOV R112, R81 ;  /* 0x0000005100707202 */ /* 0x000fe40000000f00 */
[----:B------:R-:W-:-:S03]  /*3f00*/  MOV R81, 0xffffffff ;  /* 0xffffffff00517802 */ /* 0x000fc60000000f00 */
[----:B------:R-:W-:-:S07]  /*3f10*/  FADD.FTZ R73, R125, R112 ;  /* 0x000000707d497221 */ /* 0x000fce0000010000 */
[----:B------:R-:W-:Y:S05]  /*3f20*/  WARPSYNC.COLLECTIVE R81, `(.L_x_1579) ;  /* 0x0000000051087348 */ /* 0x000fea0003c00000 */
[----:B------:R0:W1:Y:S02]  /*3f30*/  SHFL.BFLY P1, R81, R116, R83, R114 ;  /* 0x0c00005374517389 */ /* 0x0000640000020072 */
[----:B01----:R-:W-:Y:S05]  /*3f40*/  ENDCOLLECTIVE ;  /* 0x000000000000791b */ /* 0x003fea0003800000 */
.L_x_1579:
        /* <DEDUP_REMOVED lines=8> */
.L_x_1580:
[----:B------:R-:W-:Y:S02]  /*3fd0*/  MOV R116, R75 ;  /* 0x0000004b00747202 */ /* 0x000fe40000000f00 */
[----:B------:R-:W-:Y:S02]  /*3fe0*/  MOV R110, R81 ;  /* 0x00000051006e7202 */ /* 0x000fe40000000f00 */
[----:B------:R-:W-:-:S07]  /*3ff0*/  MOV R81, 0xffffffff ;  /* 0xffffffff00517802 */ /* 0x000fce0000000f00 */
[----:B------:R-:W-:Y:S05]  /*4000*/  WARPSYNC.COLLECTIVE R81, `(.L_x_1581) ;  /* 0x0000000051087348 */ /* 0x000fea0003c00000 */
[----:B------:R0:W1:Y:S02]  /*4010*/  SHFL.BFLY P1, R81, R116, R83, R114 ;  /* 0x0c00005374517389 */ /* 0x0000640000020072 */
[----:B01----:R-:W-:Y:S05]  /*4020*/  ENDCOLLECTIVE ;  /* 0x000000000000791b */ /* 0x003fea0003800000 */
.L_x_1581:
[----:B------:R-:W-:Y:S01]  /*4030*/  MOV R112, R81 ;  /* 0x0000005100707202 */ /* 0x000fe20000000f00 */
[----:B------:R-:W-:Y:S06]  /*4040*/  BRA `(.L_x_1582) ;  /* 0xffffffcc00f87947 */ /* 0x000fec000383ffff */
.L_x_1583:
        /* <DEDUP_REMOVED lines=11> */
.L_x_3937:


//--------------------- .text._ZN10layer_norm31ln_parallel_residual_bwd_kernelINS_13Kernel_traitsIf13__nv_bfloat16fS2_fjLj512ELj1ELj4ELj1ELj16ENS_18Kernel_traits_baseILj512EfS2_fS2_fjLj128EEEEELb1ELb0ELb0EEEvNS_9BwdParamsE --------------------------
	.section	.text._ZN10layer_norm31ln_parallel_residual_bwd_kernelINS_13Kernel_traitsIf13__nv_bfloat16fS2_fjLj512ELj1ELj4ELj1ELj16ENS_18Kernel_traits_baseILj512EfS2_fS2_fjLj128EEEEELb1ELb0ELb0EEEvNS_9BwdParamsE,"ax",@progbits
	.align	128
        .global         _ZN10layer_norm31ln_parallel_residual_bwd_kernelINS_13Kernel_traitsIf13__nv_bfloat16fS2_fjLj512ELj1ELj4ELj1ELj16ENS_18Kernel_traits_baseILj512EfS2_fS2_fjLj128EEEEELb1ELb0ELb0EEEvNS_9BwdParamsE
        .type           _ZN10layer_norm31ln_parallel_residual_bwd_kernelINS_13Kernel_traitsIf13__nv_bfloat16fS2_fjLj512ELj1ELj4ELj1ELj16ENS_18Kernel_traits_baseILj512EfS2_fS2_fjLj128EEEEELb1ELb0ELb0EEEvNS_9BwdParamsE,@function
        .size           _ZN10layer_norm31ln_parallel_residual_bwd_kernelINS_13Kernel_traitsIf13__nv_bfloat16fS2_fjLj512ELj1ELj4ELj1ELj16ENS_18Kernel_traits_baseILj512EfS2_fS2_fjLj128EEEEELb1ELb0ELb0EEEvNS_9BwdParamsE,(.L_x_3938 - _ZN10layer_norm31ln_parallel_residual_bwd_kernelINS_13Kernel_traitsIf13__nv_bfloat16fS2_fjLj512ELj1ELj4ELj1ELj16ENS_18Kernel_traits_baseILj512EfS2_fS2_fjLj128EEEEELb1ELb0ELb0EEEvNS_9BwdParamsE)
        .other          _ZN10layer_norm31ln_parallel_residual_bwd_kernelINS_13Kernel_traitsIf13__nv_bfloat16fS2_fjLj512ELj1ELj4ELj1ELj16ENS_18Kernel_traits_baseILj512EfS2_fS2_fjLj128EEEEELb1ELb0ELb0EEEvNS_9BwdParamsE,@"STO_CUDA_ENTRY STV_DEFAULT"
_ZN10layer_norm31ln_parallel_residual_bwd_kernelINS_13Kernel_traitsIf13__nv_bfloat16fS2_fjLj512ELj1ELj4ELj1ELj16ENS_18Kernel_traits_baseILj512EfS2_fS2_fjLj128EEEEELb1ELb0ELb0EEEvNS_9BwdParamsE:
.text._ZN10layer_norm31ln_parallel_residual_bwd_kernelINS_13Kernel_traitsIf13__nv_bfloat16fS2_fjLj512ELj1ELj4ELj1ELj16ENS_18Kernel_traits_baseILj512EfS2_fS2_fjLj128EEEEELb1ELb0ELb0EEEvNS_9BwdParamsE:
        /* <DEDUP_REMOVED lines=111> */
.L_x_1610:
        /* <DEDUP_REMOVED lines=25> */
[----:B-1----:R-:W-:-:S03]  /*0880*/  IMAD.WIDE.U32 R140, R150, 0x10, R140 ;  /* 0x00000010968c7825 */ /* 0x002fc600078e008c */
[----:B------:R-:W4:Y:S04]  /*0890*/  LDG.E.128 R144, desc[UR8][R132.64+0x10] ;  /* 0x0000100884907981 */ /* 0x000f28000c1e1d00 */
[----:B------:R-:W4:Y:S01]  /*08a0*/  LDG.E.128 R140, desc[UR8][R140.64] ;  /* 0x000000088c8c7981 */ /* 0x000f22000c1e1d00 */
[----:B--2---:R-:W-:-:S06]  /*08b0*/  IMAD.WIDE.U32 R136, R150, 0x10, R136 ;  /* 0x0000001096887825 */ /* 0x004fcc00078e0088 */
[----:B------:R-:W2:Y:S01]  /*08c0*/  LDG.E.128 R136, desc[UR8][R136.64] ;  /* 0x0000000888887981 */ /* 0x000ea2000c1e1d00 */
[----:B------:R-:W-:Y:S02]  /*08d0*/  ISETP.NE.U32.AND P2, PT, RZ, UR10, PT ;  /* 0x0000000aff007c0c */ /* 0x000fe4000bf45070 */
[----:B------:R-:W-:Y:S02]  /*08e0*/  ISETP.NE.AND.EX P0, PT, RZ, UR25, PT, P0 ;  /* 0x00000019ff007c0c */ /* 0x000fe4000bf05300 */
[----:B------:R-:W-:-:S11]  /*08f0*/  ISETP.NE.AND.EX P2, PT, RZ, UR11, PT, P2 ;  /* 0x0000000bff007c0c */ /* 0x000fd6000bf45320 */
[----:B------:R-:W1:Y:S08]  /*0900*/  @P0 LDC.64 R154, c[0x0][0x438] ;  /* 0x00010e00ff9a0b82 */ /* 0x000e700000000a00 */
[----:B------:R-:W1:Y:S01]  /*0910*/  @P2 LDC.64 R158, c[0x0][0x3b8] ;  /* 0x0000ee00ff9e2b82 */ /* 0x000e620000000a00 */
[----:B0-----:R-:W-:-:S05]  /*0920*/  IMAD.WIDE.U32 R156, R150, 0x8, R156 ;  /* 0x00000008969c7825 */ /* 0x001fca00078e009c */
[----:B------:R-:W5:Y:S01]  /*0930*/  LDG.E.64 R132, desc[UR8][R156.64] ;  /* 0x000000089c847981 */ /* 0x000f62000c1e1b00 */
[----:B-1----:R-:W-:-:S05]  /*0940*/  @P0 IMAD.WIDE.U32 R154, R150, 0x20, R154 ;  /* 0x00000020969a0825 */ /* 0x002fca00078e009a */
[----:B------:R-:W5:Y:S01]  /*0950*/  @P0 LDG.E.128 R8, desc[UR8][R154.64] ;  /* 0x000000089a080981 */ /* 0x000f62000c1e1d00 */
[----:B------:R-:W-:-:S03]  /*0960*/  @P2 IMAD.WIDE.U32 R158, R150, 0x8, R158 ;  /* 0x00000008969e2825 */ /* 0x000fc600078e009e */
[----:B------:R0:W5:Y:S04]  /*0970*/  @P0 LDG.E.128 R4, desc[UR8][R154.64+0x10] ;  /* 0x000010089a040981 */ /* 0x000168000c1e1d00 */
[----:B------:R1:W5:Y:S01]  /*0980*/  @P2 LDG.E.64 R186, desc[UR8][R158.64] ;  /* 0x000000089eba2981 */ /* 0x000362000c1e1b00 */
[C---:B---3--:R-:W-:Y:S01]  /*0990*/  FADD.FTZ R162, -R152.reuse, R130 ;  /* 0x0000008298a27221 */ /* 0x048fe20000010100 */
[C---:B------:R-:W-:Y:S01]  /*09a0*/  FADD.FTZ R128, -R152.reuse, R128 ;  /* 0x0000008098807221 */ /* 0x040fe20000010100 */
[----:B------:R-:W-:Y:S01]  /*09b0*/  FADD.FTZ R160, -R152, R129 ;  /* 0x0000008198a07221 */ /* 0x000fe20000010100 */
        /* <DEDUP_REMOVED lines=13> */
[----:B-1----:R-:W-:Y:S02]  /*0a90*/  SHF.L.U32 R159, R137, 0x10, RZ ;  /* 0x00000010899f7819 */ /* 0x002fe400000006ff */
[----:B------:R-:W-:Y:S02]  /*0aa0*/  SHF.L.U32 R138, R138, 0x10, RZ ;  /* 0x000000108a8a7819 */ /* 0x000fe400000006ff */
[----:B------:R-:W-:Y:S01]  /*0ab0*/  SHF.L.U32 R137, R140, 0x10, RZ ;  /* 0x000000108c897819 */ /* 0x000fe200000006ff */
[-C--:B------:R-:W-:Y:S01]  /*0ac0*/  FFMA.FTZ R73, R154, R128.reuse, R73 ;  /* 0x000000809a497223 */ /* 0x080fe20000010049 */
[----:B------:R-:W-:Y:S01]  /*0ad0*/  SHF.L.U32 R141, R141, 0x10, RZ ;  /* 0x000000108d8d7819 */ /* 0x000fe200000006ff */
[----:B------:R-:W-:Y:S01]  /*0ae0*/  FFMA.FTZ R153, R105, R128, R136 ;  /* 0x0000008069997223 */ /* 0x000fe20000010088 */
[C---:B------:R-:W-:Y:S01]  /*0af0*/  PRMT R140, R142.reuse, 0x7632, R140 ;  /* 0x000076328e8c7816 */ /* 0x040fe2000000008c */
[----:B------:R-:W-:Y:S01]  /*0b00*/  FADD.FTZ R57, R57, R128 ;  /* 0x0000008039397221 */ /* 0x000fe20000010000 */
[----:B------:R-:W-:Y:S01]  /*0b10*/  SHF.L.U32 R128, R161, 0x10, RZ ;  /* 0x00000010a1807819 */ /* 0x000fe200000006ff */
[----:B------:R-:W-:Y:S01]  /*0b20*/  FMUL.FTZ R158, R151, R164 ;  /* 0x000000a4979e7220 */ /* 0x000fe20000410000 */
[----:B------:R-:W-:Y:S01]  /*0b30*/  FMUL.FTZ R136, R99, R138 ;  /* 0x0000008a63887220 */ /* 0x000fe20000410000 */
[----:B------:R-:W-:Y:S01]  /*0b40*/  SHF.L.U32 R183, R142, 0x10, RZ ;  /* 0x000000108eb77819 */ /* 0x000fe200000006ff */
[----:B------:R-:W-:Y:S01]  /*0b50*/  FADD.FTZ R142, -R152, R145 ;  /* 0x00000091988e7221 */ /* 0x000fe20000010100 */
[----:B------:R-:W-:Y:S01]  /*0b60*/  SHF.L.U32 R140, R140, 0x10, RZ ;  /* 0x000000108c8c7819 */ /* 0x000fe200000006ff */
[----:B------:R-:W-:Y:S01]  /*0b70*/  FMUL.FTZ R129, R98, R141 ;  /* 0x0000008d62817220 */ /* 0x000fe20000410000 */
[----:B------:R-:W-:-:S02]  /*0b80*/  PRMT R168, R139, 0x7632, R168 ;  /* 0x000076328ba87816 */ /* 0x000fc400000000a8 */
[----:B------:R-:W-:Y:S01]  /*0b90*/  SHF.L.U32 R185, R139, 0x10, RZ ;  /* 0x000000108bb97819 */ /* 0x000fe200000006ff */
[----:B------:R-:W-:Y:S01]  /*0ba0*/  FMUL.FTZ R139, R96, R137 ;  /* 0x00000089608b7220 */ /* 0x000fe20000410000 */
[----:B------:R-:W-:Y:S01]  /*0bb0*/  PRMT R190, R143, 0x7632, R190 ;  /* 0x000076328fbe7816 */ /* 0x000fe200000000be */
[-C--:B------:R-:W-:Y:S01]  /*0bc0*/  FFMA.FTZ R75, R158, R128.reuse, R75 ;  /* 0x000000809e4b7223 */ /* 0x080fe2000001004b */
[----:B------:R-:W-:Y:S01]  /*0bd0*/  FFMA.FTZ R157, R107, R128, R136 ;  /* 0x000000806b9d7223 */ /* 0x000fe20000010088 */
[----:B------:R-:W-:Y:S01]  /*0be0*/  FADD.FTZ R59, R59, R128 ;  /* 0x000000803b3b7221 */ /* 0x000fe20000010000 */
[----:B------:R-:W-:Y:S01]  /*0bf0*/  SHF.L.U32 R143, R143, 0x10, RZ ;  /* 0x000000108f8f7819 */ /* 0x000fe200000006ff */
[----:B------:R-:W-:Y:S01]  /*0c00*/  FMUL.FTZ R155, R151, R162 ;  /* 0x000000a2979b7220 */ /* 0x000fe20000410000 */
[----:B------:R-:W-:Y:S01]  /*0c10*/  FFMA.FTZ R41, R154, R130, R41 ;  /* 0x000000829a297223 */ /* 0x000fe20000010029 */
[----:B------:R-:W-:Y:S01]  /*0c20*/  FADD.FTZ R25, R25, R130 ;  /* 0x0000008219197221 */ /* 0x000fe20000010000 */
[----:B------:R-:W-:Y:S01]  /*0c30*/  SHF.L.U32 R128, R163, 0x10, RZ ;  /* 0x00000010a3807819 */ /* 0x000fe200000006ff */
[----:B------:R-:W-:Y:S01]  /*0c40*/  FFMA.FTZ R160, R106, R159, R129 ;  /* 0x0000009f6aa07223 */ /* 0x000fe20000010081 */
[----:B------:R-:W-:Y:S01]  /*0c50*/  FMUL.FTZ R162, R151, R142 ;  /* 0x0000008e97a27220 */ /* 0x000fe20000410000 */
[----:B------:R-:W-:Y:S01]  /*0c60*/  FMUL.FTZ R130, R93, R140 ;  /* 0x0000008c5d827220 */ /* 0x000fe20000410000 */
[----:B------:R-:W-:Y:S01]  /*0c70*/  FFMA.FTZ R156, R104, R131, R139 ;  /* 0x00000083689c7223 */ /* 0x000fe2000001008b */
[----:B------:R-:W-:Y:S01]  /*0c80*/  FMUL.FTZ R129, R92, R183 ;  /* 0x000000b75c817220 */ /* 0x000fe20000410000 */
[----:B------:R-:W-:Y:S01]  /*0c90*/  FADD.FTZ R56, R56, R131 ;  /* 0x0000008338387221 */ /* 0x000fe20000010000 */
[----:B------:R-:W-:Y:S01]  /*0ca0*/  FFMA.FTZ R72, R3, R131, R72 ;  /* 0x0000008303487223 */ /* 0x000fe20000010048 */
[----:B------:R-:W-:Y:S01]  /*0cb0*/  FADD.FTZ R53, R53, R128 ;  /* 0x0000008035357221 */ /* 0x000fe20000010000 */
[-C--:B------:R-:W-:Y:S01]  /*0cc0*/  FFMA.FTZ R161, R101, R128.reuse, R130 ;  /* 0x0000008065a17223 */ /* 0x080fe20000010082 */
[----:B------:R-:W-:Y:S01]  /*0cd0*/  FFMA.FTZ R69, R162, R128, R69 ;  /* 0x00000080a2457223 */ /* 0x000fe20000010045 */
[----:B------:R-:W-:Y:S01]  /*0ce0*/  FMUL.FTZ R131, R94, R143 ;  /* 0x0000008f5e837220 */ /* 0x000fe20000410000 */
[----:B------:R-:W-:Y:S01]  /*0cf0*/  FFMA.FTZ R164, R100, R165, R129 ;  /* 0x000000a564a47223 */ /* 0x000fe20000010081 */
[----:B------:R-:W-:Y:S01]  /*0d00*/  FADD.FTZ R128, RZ, R156 ;  /* 0x0000009cff807221 */ /* 0x000fe20000010000 */
[----:B------:R-:W-:Y:S01]  /*0d10*/  FFMA.FTZ R129, R3, R156, RZ ;  /* 0x0000009c03817223 */ /* 0x000fe200000100ff */
[----:B------:R-:W-:-:S02]  /*0d20*/  FFMA.FTZ R166, R102, R185, R131 ;  /* 0x000000b966a67223 */ /* 0x000fc40000010083 */
[----:B------:R-:W-:Y:S01]  /*0d30*/  FADD.FTZ R131, R128, R153 ;  /* 0x0000009980837221 */ /* 0x000fe20000010000 */
[----:B------:R-:W-:Y:S01]  /*0d40*/  FFMA.FTZ R128, R154, R153, R129 ;  /* 0x000000999a807223 */ /* 0x000fe20000010081 */
[----:B------:R-:W-:Y:S02]  /*0d50*/  FADD.FTZ R144, -R152, R144 ;  /* 0x0000009098907221 */ /* 0x000fe40000010100 */
[----:B------:R-:W-:Y:S01]  /*0d60*/  FADD.FTZ R130, R131, R160 ;  /* 0x000000a083827221 */ /* 0x000fe20000010000 */
[C---:B------:R-:W-:Y:S01]  /*0d70*/  FFMA.FTZ R129, R155.reuse, R160, R128 ;  /* 0x000000a09b817223 */ /* 0x040fe20000010080 */
[----:B------:R-:W-:Y:S01]  /*0d80*/  FADD.FTZ R58, R58, R159 ;  /* 0x0000009f3a3a7221 */ /* 0x000fe20000010000 */
[----:B------:R-:W-:Y:S01]  /*0d90*/  FFMA.FTZ R74, R155, R159, R74 ;  /* 0x0000009f9b4a7223 */ /* 0x000fe2000001004a */
[----:B------:R-:W-:Y:S01]  /*0da0*/  FMUL.FTZ R159, R151, R144 ;  /* 0x00000090979f7220 */ /* 0x000fe20000410000 */
[----:B------:R-:W-:Y:S01]  /*0db0*/  FADD.FTZ R131, R130, R157 ;  /* 0x0000009d82837221 */ /* 0x000fe20000010000 */
[C---:B------:R-:W-:Y:S01]  /*0dc0*/  FFMA.FTZ R128, R158.reuse, R157, R129 ;  /* 0x0000009d9e807223 */ /* 0x040fe20000010081 */
[----:B------:R-:W-:Y:S01]  /*0dd0*/  FFMA.FTZ R43, R158, R138, R43 ;  /* 0x0000008a9e2b7223 */ /* 0x000fe2000001002b */
[----:B------:R-:W-:Y:S01]  /*0de0*/  FADD.FTZ R27, R27, R138 ;  /* 0x0000008a1b1b7221 */ /* 0x000fe20000010000 */
[----:B------:R-:W-:Y:S01]  /*0df0*/  SHF.L.U32 R138, R190, 0x10, RZ ;  /* 0x00000010be8a7819 */ /* 0x000fe200000006ff */
[----:B------:R-:W-:Y:S01]  /*0e00*/  FADD.FTZ R146, -R152, R146 ;  /* 0x0000009298927221 */ /* 0x000fe20000010100 */
[----:B------:R-:W-:Y:S01]  /*0e10*/  FADD.FTZ R130, R131, R164 ;  /* 0x000000a483827221 */ /* 0x000fe20000010000 */
[----:B------:R-:W-:Y:S01]  /*0e20*/  FFMA.FTZ R129, R159, R164, R128 ;  /* 0x000000a49f817223 */ /* 0x000fe20000010080 */
[----:B------:R-:W-:Y:S01]  /*0e30*/  FADD.FTZ R21, R21, R140 ;  /* 0x0000008c15157221 */ /* 0x000fe20000010000 */
[----:B------:R-:W-:Y:S01]  /*0e40*/  FFMA.FTZ R37, R162, R140, R37 ;  /* 0x0000008ca2257223 */ /* 0x000fe20000010025 */
[----:B------:R-:W-:Y:S01]  /*0e50*/  SHF.L.U32 R136, R168, 0x10, RZ ;  /* 0x00000010a8887819 */ /* 0x000fe200000006ff */
[----:B------:R-:W-:Y:S01]  /*0e60*/  FADD.FTZ R192, -R152, R147 ;  /* 0x0000009398c07221 */ /* 0x000fe20000010100 */
        /* <DEDUP_REMOVED lines=27> */
.L_x_1586:
[----:B------:R-:W-:Y:S05]  /*1020*/  BSYNC.RECONVERGENT B0 ;  /* 0x0000000000007941 */ /* 0x000fea0003800200 */
.L_x_1585:
        /* <DEDUP_REMOVED lines=15> */
[C---:B0-----:R-:W-:Y:S01]  /*1120*/  IMAD.WIDE.U32 R172, R185.reuse, 0x8, R172 ;  /* 0x00000008b9ac7825 */ /* 0x041fe200078e00ac */
[----:B------:R-:W-:Y:S02]  /*1130*/  ISETP.NE.AND.EX P0, PT, RZ, UR25, PT, P0 ;  /* 0x00000019ff007c0c */ /* 0x000fe4000bf05300 */
[----:B------:R-:W-:Y:S02]  /*1140*/  ISETP.NE.AND.EX P2, PT, RZ, UR11, PT, P2 ;  /* 0x0000000bff007c0c */ /* 0x000fe4000bf45320 */
[----:B------:R2:W5:Y:S09]  /*1150*/  LDG.E.64 R134, desc[UR8][R172.64] ;  /* 0x00000008ac867981 */ /* 0x000572000c1e1b00 */
[----:B------:R-:W0:Y:S08]  /*1160*/  @P0 LDC.64 R170, c[0x0][0x438] ;  /* 0x00010e00ffaa0b82 */ /* 0x000e300000000a00 */
[----:B------:R-:W1:Y:S01]  /*1170*/  @P2 LDC.64 R174, c[0x0][0x3b8] ;  /* 0x0000ee00ffae2b82 */ /* 0x000e620000000a00 */
[----:B0-----:R-:W-:-:S05]  /*1180*/  @P0 IMAD.WIDE.U32 R170, R185, 0x20, R170 ;  /* 0x00000020b9aa0825 */ /* 0x001fca00078e00aa */
[----:B------:R-:W5:Y:S01]  /*1190*/  @P0 LDG.E.128 R108, desc[UR8][R170.64] ;  /* 0x00000008aa6c0981 */ /* 0x000f62000c1e1d00 */
[----:B-1----:R-:W-:-:S03]  /*11a0*/  @P2 IMAD.WIDE.U32 R174, R185, 0x8, R174 ;  /* 0x00000008b9ae2825 */ /* 0x002fc600078e00ae */
[----:B------:R0:W5:Y:S04]  /*11b0*/  @P0 LDG.E.128 R112, desc[UR8][R170.64+0x10] ;  /* 0x00001008aa700981 */ /* 0x000168000c1e1d00 */
[----:B------:R1:W5:Y:S01]  /*11c0*/  @P2 LDG.E.64 R188, desc[UR8][R174.64] ;  /* 0x00000008aebc2981 */ /* 0x000362000c1e1b00 */
[C---:B---3--:R-:W-:Y:S02]  /*11d0*/  PRMT R169, R128.reuse, 0x7632, R169 ;  /* 0x0000763280a97816 */ /* 0x048fe400000000a9 */
[----:B------:R-:W-:Y:S02]  /*11e0*/  SHF.L.U32 R177, R128, 0x10, RZ ;  /* 0x0000001080b17819 */ /* 0x000fe400000006ff */
[----:B------:R-:W-:Y:S02]  /*11f0*/  PRMT R178, R130, 0x7632, R178 ;  /* 0x0000763282b27816 */ /* 0x000fe400000000b2 */
[----:B----4-:R-:W-:-:S02]  /*1200*/  PRMT R128, R136, 0x7632, R128 ;  /* 0x0000763288807816 */ /* 0x010fc40000000080 */
[----:B------:R-:W-:Y:S02]  /*1210*/  SHF.L.U32 R181, R130, 0x10, RZ ;  /* 0x0000001082b57819 */ /* 0x000fe400000006ff */
[----:B------:R-:W-:Y:S01]  /*1220*/  SHF.L.U32 R130, R128, 0x10, RZ ;  /* 0x0000001080827819 */ /* 0x000fe200000006ff */
[C---:B--2---:R-:W-:Y:S01]  /*1230*/  FADD.FTZ R172, -R152.reuse, R141 ;  /* 0x0000008d98ac7221 */ /* 0x044fe20000010100 */
[----:B0-----:R-:W-:Y:S01]  /*1240*/  PRMT R171, R137, 0x7632, R171 ;  /* 0x0000763289ab7816 */ /* 0x001fe200000000ab */
[C---:B-1----:R-:W-:Y:S02]  /*1250*/  FADD.FTZ R174, -R152.reuse, R143 ;  /* 0x0000008f98ae7221 */ /* 0x042fe40000010100 */
[----:B-----5:R-:W-:Y:S01]  /*1260*/  FMUL.FTZ R172, R151, R172 ;  /* 0x000000ac97ac7220 */ /* 0x020fe20000410000 */
[C---:B------:R-:W-:Y:S01]  /*1270*/  PRMT R176, R129.reuse, 0x7632, R176 ;  /* 0x0000763281b07816 */ /* 0x040fe200000000b0 */
[----:B------:R-:W-:Y:S01]  /*1280*/  FADD.FTZ R140, -R152, R140 ;  /* 0x0000008c988c7221 */ /* 0x000fe20000010100 */
[----:B------:R-:W-:Y:S01]  /*1290*/  SHF.L.U32 R179, R129, 0x10, RZ ;  /* 0x0000001081b37819 */ /* 0x000fe200000006ff */
[----:B------:R-:W-:Y:S01]  /*12a0*/  FADD.FTZ R17, R17, R130 ;  /* 0x0000008211117221 */ /* 0x000fe20000010000 */
[----:B------:R-:W-:Y:S01]  /*12b0*/  SHF.L.U32 R129, R136, 0x10, RZ ;  /* 0x0000001088817819 */ /* 0x000fe200000006ff */
[-C--:B------:R-:W-:Y:S01]  /*12c0*/  FMUL.FTZ R136, R81, R130.reuse ;  /* 0x0000008251887220 */ /* 0x080fe20000410000 */
[----:B------:R-:W-:Y:S01]  /*12d0*/  SHF.L.U32 R128, R169, 0x10, RZ ;  /* 0x00000010a9807819 */ /* 0x000fe200000006ff */
[----:B------:R-:W-:Y:S01]  /*12e0*/  FFMA.FTZ R33, R172, R130, R33 ;  /* 0x00000082ac217223 */ /* 0x000fe20000010021 */
[----:B------:R-:W-:Y:S01]  /*12f0*/  SHF.L.U32 R130, R171, 0x10, RZ ;  /* 0x00000010ab827819 */ /* 0x000fe200000006ff */
[----:B------:R-:W-:Y:S01]  /*1300*/  FMUL.FTZ R174, R151, R174 ;  /* 0x000000ae97ae7220 */ /* 0x000fe20000410000 */
[----:B------:R-:W-:Y:S01]  /*1310*/  SHF.L.U32 R137, R137, 0x10, RZ ;  /* 0x0000001089897819 */ /* 0x000fe200000006ff */
[----:B------:R-:W-:Y:S01]  /*1320*/  FMUL.FTZ R167, R151, R140 ;  /* 0x0000008c97a77220 */ /* 0x000fe20000410000 */
[----:B------:R-:W-:Y:S01]  /*1330*/  PRMT R175, R138, 0x7632, R175 ;  /* 0x000076328aaf7816 */ /* 0x000fe200000000af */
[----:B------:R-:W-:Y:S01]  /*1340*/  FADD.FTZ R49, R49, R128 ;  /* 0x0000008031317221 */ /* 0x000fe20000010000 */
[-C--:B------:R-:W-:Y:S01]  /*1350*/  FFMA.FTZ R169, R89, R128.reuse, R136 ;  /* 0x0000008059a97223 */ /* 0x080fe20000010088 */
[----:B------:R-:W-:Y:S01]  /*1360*/  FFMA.FTZ R65, R172, R128, R65 ;  /* 0x00000080ac417223 */ /* 0x000fe20000010041 */
[----:B------:R-:W-:Y:S01]  /*1370*/  SHF.L.U32 R128, R176, 0x10, RZ ;  /* 0x00000010b0807819 */ /* 0x000fe200000006ff */
[-C--:B------:R-:W-:Y:S01]  /*1380*/  FMUL.FTZ R136, R83, R130.reuse ;  /* 0x0000008253887220 */ /* 0x080fe20000410000 */
[----:B------:R-:W-:Y:S01]  /*1390*/  PRMT R184, R131, 0x7632, R184 ;  /* 0x0000763283b87816 */ /* 0x000fe200000000b8 */
[----:B------:R-:W-:Y:S01]  /*13a0*/  FADD.FTZ R19, R19, R130 ;  /* 0x0000008213137221 */ /* 0x000fe20000010000 */
[----:B------:R-:W-:Y:S01]  /*13b0*/  SHF.L.U32 R191, R131, 0x10, RZ ;  /* 0x0000001083bf7819 */ /* 0x000fe200000006ff */
[----:B------:R-:W-:Y:S01]  /*13c0*/  FFMA.FTZ R35, R174, R130, R35 ;  /* 0x00000082ae237223 */ /* 0x000fe20000010023 */
[----:B------:R-:W-:Y:S01]  /*13d0*/  SHF.L.U32 R185, R138, 0x10, RZ ;  /* 0x000000108ab97819 */ /* 0x000fe200000006ff */
[-C--:B------:R-:W-:Y:S01]  /*13e0*/  FMUL.FTZ R131, R80, R129.reuse ;  /* 0x0000008150837220 */ /* 0x080fe20000410000 */
[----:B------:R-:W-:Y:S01]  /*13f0*/  FADD.FTZ R16, R16, R129 ;  /* 0x0000008110107221 */ /* 0x000fe20000010000 */
[----:B------:R-:W-:Y:S01]  /*1400*/  FFMA.FTZ R32, R167, R129, R32 ;  /* 0x00000081a7207223 */ /* 0x000fe20000010020 */
[----:B------:R-:W-:Y:S01]  /*1410*/  SHF.L.U32 R130, R175, 0x10, RZ ;  /* 0x00000010af827819 */ /* 0x000fe200000006ff */
[----:B------:R-:W-:Y:S01]  /*1420*/  FADD.FTZ R138, -R152, R145 ;  /* 0x00000091988a7221 */ /* 0x000fe20000010100 */
[----:B------:R-:W-:Y:S01]  /*1430*/  FMUL.FTZ R129, R82, R137 ;  /* 0x0000008952817220 */ /* 0x000fe20000410000 */
[----:B------:R-:W-:Y:S01]  /*1440*/  PRMT R192, R139, 0x7632, R192 ;  /* 0x000076328bc07816 */ /* 0x000fe200000000c0 */
[----:B------:R-:W-:Y:S01]  /*1450*/  FADD.FTZ R51, R51, R128 ;  /* 0x0000008033337221 */ /* 0x000fe20000010000 */
[-C--:B------:R-:W-:Y:S01]  /*1460*/  FFMA.FTZ R173, R91, R128.reuse, R136 ;  /* 0x000000805bad7223 */ /* 0x080fe20000010088 */
[----:B------:R-:W-:Y:S01]  /*1470*/  FFMA.FTZ R67, R174, R128, R67 ;  /* 0x00000080ae437223 */ /* 0x000fe20000010043 */
[----:B------:R-:W-:Y:S01]  /*1480*/  SHF.L.U32 R139, R139, 0x10, RZ ;  /* 0x000000108b8b7819 */ /* 0x000fe200000006ff */
[----:B------:R-:W-:Y:S01]  /*1490*/  FFMA.FTZ R176, R90, R179, R129 ;  /* 0x000000b35ab07223 */ /* 0x000fe20000010081 */
[----:B------:R-:W-:Y:S01]  /*14a0*/  SHF.L.U32 R128, R178, 0x10, RZ ;  /* 0x00000010b2807819 */ /* 0x000fe200000006ff */
        /* <DEDUP_REMOVED lines=11> */
[----:B------:R-:W-:Y:S01]  /*1560*/  FADD.FTZ R128, R183, R170 ;  /* 0x000000aab7807221 */ /* 0x000fe20000010000 */
[----:B------:R-:W-:Y:S01]  /*1570*/  FADD.FTZ R142, -R152, R142 ;  /* 0x0000008e988e7221 */ /* 0x000fe20000010100 */
[----:B------:R-:W-:Y:S01]  /*1580*/  FFMA.FTZ R129, R167, R170, R190 ;  /* 0x000000aaa7817223 */ /* 0x000fe200000100be */
[----:B------:R-:W-:Y:S01]  /*1590*/  FFMA.FTZ R182, R86, R191, R131 ;  /* 0x000000bf56b67223 */ /* 0x000fe20000010083 */
[----:B------:R-:W-:Y:S01]  /*15a0*/  FADD.FTZ R131, R128, R169 ;  /* 0x000000a980837221 */ /* 0x000fe20000010000 */
[----:B------:R-:W-:Y:S01]  /*15b0*/  FMUL.FTZ R171, R151, R142 ;  /* 0x0000008e97ab7220 */ /* 0x000fe20000410000 */
[----:B------:R-:W-:Y:S01]  /*15c0*/  FFMA.FTZ R128, R172, R169, R129 ;  /* 0x000000a9ac807223 */ /* 0x000fe20000010081 */
[----:B------:R-:W-:Y:S01]  /*15d0*/  FADD.FTZ R13, R13, R130 ;  /* 0x000000820d0d7221 */ /* 0x000fe20000010000 */
[----:B------:R-:W-:Y:S01]  /*15e0*/  FFMA.FTZ R29, R178, R130, R29 ;  /* 0x00000082b21d7223 */ /* 0x000fe2000001001d */
[----:B------:R-:W-:Y:S01]  /*15f0*/  FADD.FTZ R144, -R152, R144 ;  /* 0x0000009098907221 */ /* 0x000fe20000010100 */
[----:B------:R-:W-:Y:S01]  /*1600*/  FADD.FTZ R130, R131, R176 ;  /* 0x000000b083827221 */ /* 0x000fe20000010000 */
[----:B------:R-:W-:-:S02]  /*1610*/  FFMA.FTZ R129, R171, R176, R128 ;  /* 0x000000b0ab817223 */ /* 0x000fc40000010080 */
[----:B------:R-:W-:Y:S01]  /*1620*/  FMUL.FTZ R175, R151, R144 ;  /* 0x0000009097af7220 */ /* 0x000fe20000410000 */
[----:B------:R-:W-:Y:S01]  /*1630*/  FADD.FTZ R131, R130, R173 ;  /* 0x000000ad82837221 */ /* 0x000fe20000010000 */
[----:B------:R-:W-:Y:S01]  /*1640*/  FFMA.FTZ R128, R174, R173, R129 ;  /* 0x000000adae807223 */ /* 0x000fe20000010081 */
        /* <DEDUP_REMOVED lines=32> */
.L_x_1588:
[----:B------:R-:W-:Y:S05]  /*1850*/  BSYNC.RECONVERGENT B0 ;  /* 0x0000000000007941 */ /* 0x000fea0003800200 */
.L_x_1587:
        /* <DEDUP_REMOVED lines=23> */
.L_x_1628:
        /* <DEDUP_REMOVED lines=22> */
[----:B0-----:R-:W-:Y:S01]  /*1b30*/  FADD.FTZ R138, R165, -R128 ;  /* 0x80000080a58a7221 */ /* 0x001fe20000010000 */
        /* <DEDUP_REMOVED lines=49> */
.L_x_1594:
        /* <DEDUP_REMOVED lines=25> */
[----:B------:R-:W-:Y:S01]  /*1fe0*/  FFMA.FTZ R140, R162, R136, R137 ;  /* 0x00000088a28c7223 */ /* 0x000fe20000010089 */
[----:B------:R-:W-:Y:S01]  /*1ff0*/  FADD.FTZ R130, R157, -R130 ;  /* 0x800000829d827221 */ /* 0x000fe20000010000 */
[C---:B------:R-:W-:Y:S01]  /*2000*/  FMUL.FTZ R117, R151.reuse, R118 ;  /* 0x0000007697757220 */ /* 0x040fe20000410000 */
[----:B0-----:R-:W-:Y:S01]  /*2010*/  FADD.FTZ R138, R164, -R119 ;  /* 0x80000077a48a7221 */ /* 0x001fe20000010000 */
        /* <DEDUP_REMOVED lines=25> */
.L_x_1593:
        /* <DEDUP_REMOVED lines=59> */
.L_x_1596:
        /* <DEDUP_REMOVED lines=54> */
.L_x_1592:
        /* <DEDUP_REMOVED lines=83> */
.L_x_1598:
[-CC-:B------:R-:W-:Y:S01]  /*2df0*/  FFMA.FTZ R117, R163, R136.reuse, R137.reuse ;  /* 0x00000088a3757223 */ /* 0x180fe20000010089 */
[-CC-:B------:R-:W-:Y:S01]  /*2e00*/  FFMA.FTZ R116, R168, R136.reuse, R137.reuse ;  /* 0x00000088a8747223 */ /* 0x180fe20000010089 */
[----:B------:R-:W-:Y:S01]  /*2e10*/  ISETP.GE.U32.AND P0, PT, R186, RZ, PT ;  /* 0x000000ffba00720c */ /* 0x000fe20003f06070 */
[-C--:B------:R-:W-:Y:S01]  /*2e20*/  FFMA.FTZ R124, R158, R136.reuse, R137 ;  /* 0x000000889e7c7223 */ /* 0x080fe20000010089 */
        /* <DEDUP_REMOVED lines=12> */
[----:B------:R-:W-:Y:S01]  /*2ef0*/  LOP3.LUT P6, RZ, R187, 0xff, RZ, 0xc0, !PT ;  /* 0x000000ffbbff7812 */ /* 0x000fe200078cc0ff */
[----:B------:R-:W-:Y:S01]  /*2f00*/  FADD.FTZ R128, R157, -R124 ;  /* 0x8000007c9d807221 */ /* 0x000fe20000010000 */
[----:B------:R-:W-:-:S02]  /*2f10*/  FSEL R127, R118, RZ, P2 ;  /* 0x000000ff767f7208 */ /* 0x000fc40001000000 */
        /* <DEDUP_REMOVED lines=39> */
[----:B------:R-:W-:Y:S01]  /*3190*/  FSEL R140, R125, RZ, P2 ;  /* 0x000000ff7d8c7208 */ /* 0x000fe20001000000 */
[----:B------:R-:W-:Y:S01]  /*31a0*/  FMUL.FTZ R125, R117, UR13 ;  /* 0x0000000d757d7c20 */ /* 0x000fe20008410000 */
[C---:B------:R-:W-:Y:S02]  /*31b0*/  FSEL R142, R128.reuse, RZ, P6 ;  /* 0x000000ff808e7208 */ /* 0x040fe40003000000 */
[----:B------:R-:W-:Y:S02]  /*31c0*/  FSEL R143, R128, RZ, P3 ;  /* 0x000000ff808f7208 */ /* 0x000fe40001800000 */
[----:B------:R-:W-:-:S02]  /*31d0*/  LOP3.LUT P0, RZ, R132, 0xff00, RZ, 0xc0, !PT ;  /* 0x0000ff0084ff7812 */ /* 0x000fc4000780c0ff */
[C---:B------:R-:W-:Y:S02]  /*31e0*/  LOP3.LUT P2, RZ, R186.reuse, 0xff00, RZ, 0xc0, !PT ;  /* 0x0000ff00baff7812 */ /* 0x040fe4000784c0ff */
[----:B------:R-:W-:Y:S02]  /*31f0*/  LOP3.LUT P6, RZ, R186, 0xff, RZ, 0xc0, !PT ;  /* 0x000000ffbaff7812 */ /* 0x000fe400078cc0ff */
[----:B------:R-:W-:Y:S02]  /*3200*/  LOP3.LUT P3, RZ, R132, 0xff, RZ, 0xc0, !PT ;  /* 0x000000ff84ff7812 */ /* 0x000fe4000786c0ff */
[C---:B0-----:R-:W-:Y:S02]  /*3210*/  FSEL R139, R125.reuse, RZ, P0 ;  /* 0x000000ff7d8b7208 */ /* 0x041fe40000000000 */
        /* <DEDUP_REMOVED lines=8> */
.L_x_1597:
        /* <DEDUP_REMOVED lines=80> */
.L_x_1599:
        /* <DEDUP_REMOVED lines=15> */
[----:B------:R-:W-:Y:S01]  /*3890*/  FADD.FTZ R117, R164, -R117 ;  /* 0x80000075a4757221 */ /* 0x000fe20000010000 */
[----:B------:R-:W-:-:S02]  /*38a0*/  LOP3.LUT P6, RZ, R187, 0xff, RZ, 0xc0, !PT ;  /* 0x000000ffbbff7812 */ /* 0x000fc400078cc0ff */
[----:B------:R-:W-:Y:S01]  /*38b0*/  FSEL R127, R118, RZ, P2 ;  /* 0x000000ff767f7208 */ /* 0x000fe20001000000 */
[----:B------:R-:W-:Y:S01]  /*38c0*/  FFMA.FTZ R120, R151, R117, R4 ;  /* 0x0000007597787223 */ /* 0x000fe20000010004 */
        /* <DEDUP_REMOVED lines=55> */
.L_x_1595:
        /* <DEDUP_REMOVED lines=15> */
.L_x_1591:
[----:B------:R-:W-:Y:S05]  /*3d30*/  BSYNC.RECONVERGENT B0 ;  /* 0x0000000000007941 */ /* 0x000fea0003800200 */
.L_x_1590:
        /* <DEDUP_REMOVED lines=31> */
[C---:B------:R-:W-:Y:S01]  /*3f30*/  FSEL R130, R121.reuse, RZ, P2 ;  /* 0x000000ff79827208 */ /* 0x040fe20001000000 */
[----:B------:R-:W-:Y:S01]  /*3f40*/  FADD.FTZ R119, R180, -R119 ;  /* 0x80000077b4777221 */ /* 0x000fe20000010000 */
[----:B------:R-:W-:Y:S01]  /*3f50*/  FSEL R136, R121, RZ, P3 ;  /* 0x000000ff79887208 */ /* 0x000fe20001800000 */
[----:B------:R-:W-:Y:S01]  /*3f60*/  FFMA.FTZ R121, R151, R126, R113 ;  /* 0x0000007e97797223 */ /* 0x000fe20000010071 */
[----:B------:R-:W-:Y:S01]  /*3f70*/  LOP3.LUT P6, RZ, R135, 0xff0000, RZ, 0xc0, !PT ;  /* 0x00ff000087ff7812 */ /* 0x000fe200078cc0ff */
[----:B------:R-:W-:Y:S01]  /*3f80*/  FFMA.FTZ R120, R151, R119, R112 ;  /* 0x0000007797787223 */ /* 0x000fe20000010070 */
[----:B------:R-:W-:Y:S01]  /*3f90*/  FADD.FTZ R117, R176, -R117 ;  /* 0x80000075b0757221 */ /* 0x000fe20000010000 */
[----:B------:R-:W-:Y:S01]  /*3fa0*/  FMUL.FTZ R128, R121, UR13 ;  /* 0x0000000d79807c20 */ /* 0x000fe20008410000 */
[----:B------:R-:W-:Y:S01]  /*3fb0*/  FSEL R131, R127, RZ, P6 ;  /* 0x000000ff7f837208 */ /* 0x000fe20003000000 */
[----:B------:R-:W-:Y:S01]  /*3fc0*/  FADD.FTZ R124, R173, -R118 ;  /* 0x80000076ad7c7221 */ /* 0x000fe20000010000 */
[C---:B------:R-:W-:Y:S01]  /*3fd0*/  LOP3.LUT P6, RZ, R189.reuse, 0xff00, RZ, 0xc0, !PT ;  /* 0x0000ff00bdff7812 */ /* 0x040fe200078cc0ff */
[----:B------:R-:W-:Y:S01]  /*3fe0*/  FMUL.FTZ R125, R120, UR13 ;  /* 0x0000000d787d7c20 */ /* 0x000fe20008410000 */
[----:B------:R-:W-:Y:S01]  /*3ff0*/  LOP3.LUT P2, RZ, R189, 0xff0000, RZ, 0xc0, !PT ;  /* 0x00ff0000bdff7812 */ /* 0x000fe2000784c0ff */
[----:B------:R-:W-:Y:S01]  /*4000*/  FFMA.FTZ R118, R151, R117, R110 ;  /* 0x0000007597767223 */ /* 0x000fe2000001006e */
[----:B------:R-:W-:Y:S01]  /*4010*/  FSEL R129, R128, RZ, P6 ;  /* 0x000000ff80817208 */ /* 0x000fe20003000000 */
[----:B------:R-:W-:Y:S01]  /*4020*/  FADD.FTZ R116, R169, -R116 ;  /* 0x80000074a9747221 */ /* 0x000fe20000010000 */
        /* <DEDUP_REMOVED lines=40> */
.L_x_1604:
        /* <DEDUP_REMOVED lines=25> */
[-C--:B------:R-:W-:Y:S01]  /*4440*/  FFMA.FTZ R124, R172, R136.reuse, R137 ;  /* 0x00000088ac7c7223 */ /* 0x080fe20000010089 */
[C---:B------:R-:W-:Y:S01]  /*4450*/  LOP3.LUT P6, RZ, R189.reuse, 0xff, RZ, 0xc0, !PT ;  /* 0x000000ffbdff7812 */ /* 0x040fe200078cc0ff */
[----:B------:R-:W-:Y:S01]  /*4460*/  FADD.FTZ R125, R176, -R125 ;  /* 0x8000007db07d7221 */ /* 0x000fe20000010000 */
[----:B------:R-:W-:Y:S01]  /*4470*/  ISETP.GE.U32.AND.EX P3, PT, R189, 0x1000000, PT, P3 ;  /* 0x01000000bd00780c */ /* 0x000fe20003f66130 */
[----:B------:R-:W-:Y:S01]  /*4480*/  FFMA.FTZ R137, R167, R136, R137 ;  /* 0x00000088a7897223 */ /* 0x000fe20000010089 */
[----:B------:R-:W-:Y:S01]  /*4490*/  FMUL.FTZ R136, R128, UR13 ;  /* 0x0000000d80887c20 */ /* 0x000fe20008410000 */
[C---:B------:R-:W-:Y:S01]  /*44a0*/  FSEL R140, R138.reuse, RZ, P2 ;  /* 0x000000ff8a8c7208 */ /* 0x040fe20001000000 */
[----:B------:R-:W-:Y:S01]  /*44b0*/  FFMA.FTZ R128, R151, R126, R111 ;  /* 0x0000007e97807223 */ /* 0x000fe2000001006f */
[----:B------:R-:W-:Y:S01]  /*44c0*/  LOP3.LUT P2, RZ, R189, 0xff00, RZ, 0xc0, !PT ;  /* 0x0000ff00bdff7812 */ /* 0x000fe2000784c0ff */
[----:B------:R-:W-:Y:S01]  /*44d0*/  FFMA.FTZ R125, R151, R125, R110 ;  /* 0x0000007d977d7223 */ /* 0x000fe2000001006e */
[----:B------:R-:W-:Y:S01]  /*44e0*/  FSEL R127, R138, RZ, P3 ;  /* 0x000000ff8a7f7208 */ /* 0x000fe20001800000 */
[----:B------:R-:W-:Y:S01]  /*44f0*/  FADD.FTZ R124, R169, -R124 ;  /* 0x8000007ca97c7221 */ /* 0x000fe20000010000 */
[----:B------:R-:W-:Y:S01]  /*4500*/  FSEL R126, R129, RZ, P6 ;  /* 0x000000ff817e7208 */ /* 0x000fe20003000000 */
[----:B------:R-:W-:Y:S01]  /*4510*/  FMUL.FTZ R125, R125, UR13 ;  /* 0x0000000d7d7d7c20 */ /* 0x000fe20008410000 */
[----:B------:R-:W-:Y:S01]  /*4520*/  LOP3.LUT P6, RZ, R135, 0xff, RZ, 0xc0, !PT ;  /* 0x000000ff87ff7812 */ /* 0x000fe200078cc0ff */
[----:B------:R-:W-:Y:S01]  /*4530*/  FFMA.FTZ R124, R151, R124, R109 ;  /* 0x0000007c977c7223 */ /* 0x000fe2000001006d */
[----:B------:R-:W-:Y:S01]  /*4540*/  FSEL R139, R136, RZ, P2 ;  /* 0x000000ff888b7208 */ /* 0x000fe20001000000 */
[----:B------:R-:W-:Y:S01]  /*4550*/  FADD.FTZ R137, R170, -R137 ;  /* 0x80000089aa897221 */ /* 0x000fe20000010000 */
[----:B------:R-:W-:Y:S01]  /*4560*/  F2FP.BF16.F32.PACK_AB R127, R127, R130 ;  /* 0x000000827f7f723e */ /* 0x000fe200000010ff */
        /* <DEDUP_REMOVED lines=31> */
.L_x_1603:
        /* <DEDUP_REMOVED lines=15> */
[-CC-:B------:R-:W-:Y:S01]  /*4850*/  FFMA.FTZ R120, R174, R136.reuse, R137.reuse ;  /* 0x00000088ae787223 */ /* 0x180fe20000010089 */
[-CC-:B------:R-:W-:Y:S01]  /*4860*/  FFMA.FTZ R118, R172, R136.reuse, R137.reuse ;  /* 0x00000088ac767223 */ /* 0x180fe20000010089 */
[----:B------:R-:W-:Y:S01]  /*4870*/  FFMA.FTZ R137, R167, R136, R137 ;  /* 0x00000088a7897223 */ /* 0x000fe20000010089 */
[----:B------:R-:W-:Y:S01]  /*4880*/  FMUL.FTZ R117, R123, UR13 ;  /* 0x0000000d7b757c20 */ /* 0x000fe20008410000 */
[----:B------:R-:W-:Y:S01]  /*4890*/  FMUL.FTZ R116, R122, UR13 ;  /* 0x0000000d7a747c20 */ /* 0x000fe20008410000 */
[----:B------:R-:W-:Y:S01]  /*48a0*/  FADD.FTZ R136, R180, -R121 ;  /* 0x80000079b4887221 */ /* 0x000fe20000010000 */
[----:B------:R-:W-:Y:S01]  /*48b0*/  FADD.FTZ R128, R176, -R119 ;  /* 0x80000077b0807221 */ /* 0x000fe20000010000 */
        /* <DEDUP_REMOVED lines=13> */
[----:B------:R-:W-:Y:S01]  /*4990*/  FMUL.FTZ R119, R151, R138 ;  /* 0x0000008a97777220 */ /* 0x000fe20000410000 */
[----:B------:R-:W-:Y:S01]  /*49a0*/  LOP3.LUT P6, RZ, R189, 0xff00, RZ, 0xc0, !PT ;  /* 0x0000ff00bdff7812 */ /* 0x000fe200078cc0ff */
[----:B------:R-:W-:Y:S01]  /*49b0*/  FMUL.FTZ R125, R120, UR13 ;  /* 0x0000000d787d7c20 */ /* 0x000fe20008410000 */
[----:B------:R-:W-:Y:S01]  /*49c0*/  FSEL R130, R117, RZ, P3 ;  /* 0x000000ff75827208 */ /* 0x000fe20001800000 */
[----:B------:R-:W-:Y:S01]  /*49d0*/  FMUL.FTZ R117, R151, R126 ;  /* 0x0000007e97757220 */ /* 0x000fe20000410000 */
[----:B------:R-:W-:Y:S01]  /*49e0*/  FSEL R127, R116, RZ, P2 ;  /* 0x000000ff747f7208 */ /* 0x000fe20001000000 */
[----:B------:R-:W-:Y:S01]  /*49f0*/  FADD.FTZ R136, R170, -R137 ;  /* 0x80000089aa887221 */ /* 0x000fe20000010000 */
[----:B------:R-:W-:-:S02]  /*4a00*/  FSEL R129, R128, RZ, P6 ;  /* 0x000000ff80817208 */ /* 0x000fc40003000000 */
[----:B------:R-:W-:Y:S01]  /*4a10*/  LOP3.LUT P3, RZ, R189, 0xff, RZ, 0xc0, !PT ;  /* 0x000000ffbdff7812 */ /* 0x000fe2000786c0ff */
[----:B------:R-:W-:Y:S01]  /*4a20*/  FMUL.FTZ R116, R151, R136 ;  /* 0x0000008897747220 */ /* 0x000fe20000410000 */
[----:B------:R-:W-:Y:S02]  /*4a30*/  LOP3.LUT P6, RZ, R135, 0xff, RZ, 0xc0, !PT ;  /* 0x000000ff87ff7812 */ /* 0x000fe400078cc0ff */
[----:B------:R-:W-:Y:S02]  /*4a40*/  F2FP.BF16.F32.PACK_AB R127, R130, R127 ;  /* 0x0000007f827f723e */ /* 0x000fe400000010ff */
[----:B------:R-:W-:Y:S01]  /*4a50*/  F2FP.BF16.F32.PACK_AB R131, R124, R131 ;  /* 0x000000837c83723e */ /* 0x000fe200000010ff */
[----:B------:R-:W-:Y:S01]  /*4a60*/  FMUL.FTZ R124, R118, UR13 ;  /* 0x0000000d767c7c20 */ /* 0x000fe20008410000 */
[----:B------:R-:W-:Y:S02]  /*4a70*/  FSEL R126, R125, RZ, P3 ;  /* 0x000000ff7d7e7208 */ /* 0x000fe40001800000 */
        /* <DEDUP_REMOVED lines=29> */
.L_x_1606:
[-CC-:B------:R-:W-:Y:S01]  /*4c50*/  FFMA.FTZ R129, R179, R136.reuse, R137.reuse ;  /* 0x00000088b3817223 */ /* 0x180fe20000010089 */
[-CC-:B0-----:R-:W-:Y:S01]  /*4c60*/  FFMA.FTZ R138, R184, R136.reuse, R137.reuse ;  /* 0x00000088b88a7223 */ /* 0x181fe20000010089 */
        /* <DEDUP_REMOVED lines=10> */
[----:B------:R-:W-:Y:S01]  /*4d10*/  FADD.FTZ R136, R180, -R127 ;  /* 0x8000007fb4887221 */ /* 0x000fe20000010000 */
[----:B------:R-:W-:Y:S01]  /*4d20*/  FMUL.FTZ R130, R130, UR13 ;  /* 0x0000000d82827c20 */ /* 0x000fe20008410000 */
[----:B------:R-:W-:Y:S01]  /*4d30*/  LOP3.LUT P3, RZ, R135, 0xff0000, RZ, 0xc0, !PT ;  /* 0x00ff000087ff7812 */ /* 0x000fe2000786c0ff */
[----:B------:R-:W-:Y:S01]  /*4d40*/  FMUL.FTZ R129, R138, UR13 ;  /* 0x0000000d8a817c20 */ /* 0x000fe20008410000 */
[----:B------:R-:W-:Y:S01]  /*4d50*/  LOP3.LUT P6, RZ, R189, 0xff0000, RZ, 0xc0, !PT ;  /* 0x00ff0000bdff7812 */ /* 0x000fe200078cc0ff */
[----:B------:R-:W-:Y:S01]  /*4d60*/  FADD.FTZ R138, R177, -R128 ;  /* 0x80000080b18a7221 */ /* 0x000fe20000010000 */
[----:B------:R-:W-:Y:S01]  /*4d70*/  ISETP.GE.U32.AND P2, PT, R134, RZ, PT ;  /* 0x000000ff8600720c */ /* 0x000fe20003f46070 */
[C---:B------:R-:W-:Y:S01]  /*4d80*/  FMUL.FTZ R136, R151.reuse, R136 ;  /* 0x0000008897887220 */ /* 0x040fe20000410000 */
        /* <DEDUP_REMOVED lines=55> */
.L_x_1602:
        /* <DEDUP_REMOVED lines=61> */
.L_x_1608:
        /* <DEDUP_REMOVED lines=54> */
.L_x_1607:
        /* <DEDUP_REMOVED lines=13> */
[----:B0-----:R-:W-:Y:S01]  /*5900*/  FADD.FTZ R138, R182, -R123 ;  /* 0x8000007bb68a7221 */ /* 0x001fe20000010000 */
        /* <DEDUP_REMOVED lines=44> */
.L_x_1609:
        /* <DEDUP_REMOVED lines=53> */
.L_x_1605:
        /* <DEDUP_REMOVED lines=10> */
.L_x_1601:
[----:B------:R-:W-:Y:S05]  /*5fc0*/  BSYNC.RECONVERGENT B0 ;  /* 0x0000000000007941 */ /* 0x000fea0003800200 */
.L_x_1600:
[----:B-1-3--:R-:W1:Y:S02]  /*5fd0*/  LDC.64 R128, c[0x0][0x380] ;  /* 0x0000e000ff807b82 */ /* 0x00ae640000000a00 */
[----:B-1----:R-:W-:-:S04]  /*5fe0*/  LEA R149, R128, R149, 0x2 ;  /* 0x0000009580957211 */ /* 0x002fc800078e10ff */
[----:B------:R-:W-:-:S13]  /*5ff0*/  ISETP.GE.AND P0, PT, R149, R129, PT ;  /* 0x000000819500720c */ /* 0x000fda0003f06270 */
[----:B------:R-:W-:Y:S05]  /*6000*/  @!P0 BRA `(.L_x_1610) ;  /* 0xffffffa400b88947 */ /* 0x000fea000383ffff */
.L_x_1584:
        /* <DEDUP_REMOVED lines=23> */
[C---:B------:R-:W-:Y:S02]  /*6180*/  ISETP.GE.U32.AND P1, PT, R7.reuse, 0x180, PT ;  /* 0x000001800700780c */ /* 0x040fe40003f26070 */
[----:B------:R-:W-:Y:S01]  /*6190*/  ISETP.GE.U32.AND P2, PT, R7, 0x200, PT ;  /* 0x000002000700780c */ /* 0x000fe20003f46070 */
[----:B------:R-:W-:Y:S01]  /*61a0*/  STS.128 [R0+0x400], R48 ;  /* 0x0004003000007388 */ /* 0x000fe20000000c00 */
[----:B------:R-:W-:-:S03]  /*61b0*/  IADD3.X R76, PT, PT, RZ, RZ, RZ, P4, !PT ;  /* 0x000000ffff4c7210 */ /* 0x000fc600027fe4ff */
[----:B------:R-:W-:Y:S01]  /*61c0*/  STS.128 [R0+0x410], R44 ;  /* 0x0004102c00007388 */ /* 0x000fe20000000c00 */
[----:B------:R-:W-:Y:S01]  /*61d0*/  SHF.L.U64.HI R76, R77, 0x2, R76 ;  /* 0x000000024d4c7819 */ /* 0x000fe2000001024c */
        /* <DEDUP_REMOVED lines=35> */
[----:B----4-:R-:W-:-:S03]  /*6410*/  FADD.FTZ R11, R5, R50 ;  /* 0x00000032050b7221 */ /* 0x010fc60000010000 */
[----:B------:R-:W-:Y:S01]  /*6420*/  STS.128 [R0+0x410], R60 ;  /* 0x0004103c00007388 */ /* 0x000fe20000000c00 */
[----:B0-----:R-:W-:Y:S01]  /*6430*/  FADD.FTZ R49, R6, R49 ;  /* 0x0000003106317221 */ /* 0x001fe20000010000 */
[----:B------:R-:W-:Y:S01]  /*6440*/  BAR.SYNC.DEFER_BLOCKING 0x0 ;  /* 0x0000000000007b1d */ /* 0x000fe20000010000 */
[----:B-1----:R-:W-:-:S04]  /*6450*/  SHF.L.U32 R68, R77, 0x2, RZ ;  /* 0x000000024d447819 */ /* 0x002fc800000006ff */
        /* <DEDUP_REMOVED lines=134> */
.L_x_1612:
[----:B------:R-:W-:Y:S05]  /*6cc0*/  BSYNC.RECONVERGENT B0 ;  /* 0x0000000000007941 */ /* 0x000fea0003800200 */
.L_x_1611:
        /* <DEDUP_REMOVED lines=23> */
.L_x_1614:
[----:B------:R-:W-:Y:S05]  /*6e40*/  BSYNC.RECONVERGENT B0 ;  /* 0x0000000000007941 */ /* 0x000fea0003800200 */
.L_x_1613:
        /* <DEDUP_REMOVED lines=23> */
.L_x_1616:
[----:B------:R-:W-:Y:S05]  /*6fc0*/  BSYNC.RECONVERGENT B0 ;  /* 0x0000000000007941 */ /* 0x000fea0003800200 */
.L_x_1615:
        /* <DEDUP_REMOVED lines=15> */
.L_x_1589:
        /* <DEDUP_REMOVED lines=8> */
.L_x_1618:
[----:B------:R-:W-:Y:S05]  /*7140*/  BSYNC B0 ;  /* 0x0000000000007941 */ /* 0x000fea0003800000 */
.L_x_1617:
        /* <DEDUP_REMOVED lines=8> */
.L_x_1619:
[----:B------:R-:W-:Y:S01]  /*71d0*/  FADD.FTZ R128, R128, R183 ;  /* 0x000000b780807221 */ /* 0x000fe20000010000 */
[----:B------:R-:W-:-:S04]  /*71e0*/  HFMA2 R142, -RZ, RZ, 0, 1.1920928955078125e-07 ;  /* 0x00000002ff8e7431 */ /* 0x000fc800000001ff */
[----:B------:R-:W-:Y:S02]  /*71f0*/  MOV R143, R128 ;  /* 0x00000080008f7202 */ /* 0x000fe40000000f00 */
[----:B------:R-:W-:-:S07]  /*7200*/  MOV R129, R141 ;  /* 0x0000008d00817202 */ /* 0x000fce0000000f00 */
[----:B------:R-:W-:Y:S05]  /*7210*/  WARPSYNC.COLLECTIVE R140, `(.L_x_1620) ;  /* 0x000000008c087348 */ /* 0x000fea0003c00000 */
[----:B------:R0:W1:Y:S02]  /*7220*/  SHFL.BFLY P0, R141, R143, R142, R145 ;  /* 0x0c00008e8f8d7389 */ /* 0x0000640000000091 */
[----:B01----:R-:W-:Y:S05]  /*7230*/  ENDCOLLECTIVE ;  /* 0x000000000000791b */ /* 0x003fea0003800000 */
.L_x_1620:
[----:B------:R-:W-:-:S05]  /*7240*/  FADD.FTZ R129, R129, R190 ;  /* 0x000000be81817221 */ /* 0x000fca0000010000 */
[----:B------:R-:W-:Y:S02]  /*7250*/  MOV R143, R129 ;  /* 0x00000081008f7202 */ /* 0x000fe40000000f00 */
[----:B------:R-:W-:-:S07]  /*7260*/  MOV R131, R141 ;  /* 0x0000008d00837202 */ /* 0x000fce0000000f00 */
[----:B------:R-:W-:Y:S05]  /*7270*/  WARPSYNC.COLLECTIVE R140, `(.L_x_1621) ;  /* 0x000000008c087348 */ /* 0x000fea0003c00000 */
[----:B------:R0:W1:Y:S02]  /*7280*/  SHFL.BFLY P0, R141, R143, R142, R145 ;  /* 0x0c00008e8f8d7389 */ /* 0x0000640000000091 */
[----:B01----:R-:W-:Y:S05]  /*7290*/  ENDCOLLECTIVE ;  /* 0x000000000000791b */ /* 0x003fea0003800000 */
.L_x_1621:
[----:B------:R-:W-:Y:S01]  /*72a0*/  FADD.FTZ R131, R128, R131 ;  /* 0x0000008380837221 */ /* 0x000fe20000010000 */
[----:B------:R-:W-:-:S04]  /*72b0*/  HFMA2 R142, -RZ, RZ, 0, 2.384185791015625e-07 ;  /* 0x00000004ff8e7431 */ /* 0x000fc800000001ff */
[----:B------:R-:W-:Y:S02]  /*72c0*/  MOV R143, R131 ;  /* 0x00000083008f7202 */ /* 0x000fe40000000f00 */
[----:B------:R-:W-:-:S07]  /*72d0*/  MOV R130, R141 ;  /* 0x0000008d00827202 */ /* 0x000fce0000000f00 */
[----:B------:R-:W-:Y:S05]  /*72e0*/  WARPSYNC.COLLECTIVE R140, `(.L_x_1622) ;  /* 0x000000008c087348 */ /* 0x000fea0003c00000 */
[----:B------:R0:W1:Y:S02]  /*72f0*/  SHFL.BFLY P0, R141, R143, R142, R145 ;  /* 0x0c00008e8f8d7389 */ /* 0x0000640000000091 */
[----:B01----:R-:W-:Y:S05]  /*7300*/  ENDCOLLECTIVE ;  /* 0x000000000000791b */ /* 0x003fea0003800000 */
.L_x_1622:
[----:B------:R-:W-:-:S05]  /*7310*/  FADD.FTZ R130, R129, R130 ;  /* 0x0000008281827221 */ /* 0x000fca0000010000 */
[----:B------:R-:W-:Y:S02]  /*7320*/  MOV R143, R130 ;  /* 0x00000082008f7202 */ /* 0x000fe40000000f00 */
[----:B------:R-:W-:-:S07]  /*7330*/  MOV R136, R141 ;  /* 0x0000008d00887202 */ /* 0x000fce0000000f00 */
[----:B------:R-:W-:Y:S05]  /*7340*/  WARPSYNC.COLLECTIVE R140, `(.L_x_1623) ;  /* 0x000000008c087348 */ /* 0x000fea0003c00000 */
[----:B------:R0:W1:Y:S02]  /*7350*/  SHFL.BFLY P0, R141, R143, R142, R145 ;  /* 0x0c00008e8f8d7389 */ /* 0x0000640000000091 */
[----:B01----:R-:W-:Y:S05]  /*7360*/  ENDCOLLECTIVE ;  /* 0x000000000000791b */ /* 0x003fea0003800000 */
.L_x_1623:
[----:B------:R-:W-:Y:S01]  /*7370*/  FADD.FTZ R136, R131, R136 ;  /* 0x0000008883887221 */ /* 0x000fe20000010000 */
[----:B------:R-:W-:-:S04]  /*7380*/  HFMA2 R142, -RZ, RZ, 0, 4.76837158203125e-07 ;  /* 0x00000008ff8e7431 */ /* 0x000fc800000001ff */
[----:B------:R-:W-:Y:S02]  /*7390*/  MOV R143, R136 ;  /* 0x00000088008f7202 */ /* 0x000fe40000000f00 */
[----:B------:R-:W-:-:S07]  /*73a0*/  MOV R137, R141 ;  /* 0x0000008d00897202 */ /* 0x000fce0000000f00 */
[----:B------:R-:W-:Y:S05]  /*73b0*/  WARPSYNC.COLLECTIVE R140, `(.L_x_1624) ;  /* 0x000000008c087348 */ /* 0x000fea0003c00000 */
[----:B------:R0:W1:Y:S02]  /*73c0*/  SHFL.BFLY P0, R141, R143, R142, R145 ;  /* 0x0c00008e8f8d7389 */ /* 0x0000640000000091 */
[----:B01----:R-:W-:Y:S05]  /*73d0*/  ENDCOLLECTIVE ;  /* 0x000000000000791b */ /* 0x003fea0003800000 */
.L_x_1624:
[----:B------:R-:W-:-:S05]  /*73e0*/  FADD.FTZ R137, R130, R137 ;  /* 0x0000008982897221 */ /* 0x000fca0000010000 */
[----:B------:R-:W-:Y:S02]  /*73f0*/  MOV R143, R137 ;  /* 0x00000089008f7202 */ /* 0x000fe40000000f00 */
[----:B------:R-:W-:-:S07]  /*7400*/  MOV R139, R141 ;  /* 0x0000008d008b7202 */ /* 0x000fce0000000f00 */
[----:B------:R-:W-:Y:S05]  /*7410*/  WARPSYNC.COLLECTIVE R140, `(.L_x_1625) ;  /* 0x000000008c087348 */ /* 0x000fea0003c00000 */
[----:B------:R0:W1:Y:S02]  /*7420*/  SHFL.BFLY P0, R141, R143, R142, R145 ;  /* 0x0c00008e8f8d7389 */ /* 0x0000640000000091 */
[----:B01----:R-:W-:Y:S05]  /*7430*/  ENDCOLLECTIVE ;  /* 0x000000000000791b */ /* 0x003fea0003800000 */
.L_x_1625:
[----:B------:R-:W-:Y:S01]  /*7440*/  FADD.FTZ R139, R136, R139 ;  /* 0x0000008b888b7221 */ /* 0x000fe20000010000 */
[----:B------:R-:W-:-:S04]  /*7450*/  HFMA2 R142, -RZ, RZ, 0, 9.5367431640625e-07 ;  /* 0x00000010ff8e7431 */ /* 0x000fc800000001ff */
[----:B------:R-:W-:Y:S02]  /*7460*/  MOV R143, R139 ;  /* 0x0000008b008f7202 */ /* 0x000fe40000000f00 */
[----:B------:R-:W-:-:S07]  /*7470*/  MOV R138, R141 ;  /* 0x0000008d008a7202 */ /* 0x000fce0000000f00 */
[----:B------:R-:W-:Y:S05]  /*7480*/  WARPSYNC.COLLECTIVE R140, `(.L_x_1626) ;  /* 0x000000008c087348 */ /* 0x000fea0003c00000 */
[----:B------:R0:W1:Y:S02]  /*7490*/  SHFL.BFLY P0, R141, R143, R142, R145 ;  /* 0x0c00008e8f8d7389 */ /* 0x0000640000000091 */
[----:B01----:R-:W-:Y:S05]  /*74a0*/  ENDCOLLECTIVE ;  /* 0x000000000000791b */ /* 0x003fea0003800000 */
.L_x_1626:
[----:B------:R-:W-:-:S05]  /*74b0*/  FADD.FTZ R138, R137, R138 ;  /* 0x0000008a898a7221 */ /* 0x000fca0000010000 */
[----:B------:R-:W-:Y:S02]  /*74c0*/  MOV R143, R138 ;  /* 0x0000008a008f7202 */ /* 0x000fe40000000f00 */
[----:B------:R-:W-:-:S07]  /*74d0*/  MOV R128, R141 ;  /* 0x0000008d00807202 */ /* 0x000fce0000000f00 */
[----:B------:R-:W-:Y:S05]  /*74e0*/  WARPSYNC.COLLECTIVE R140, `(.L_x_1627) ;  /* 0x000000008c087348 */ /* 0x000fea0003c00000 */
[----:B------:R0:W1:Y:S02]  /*74f0*/  SHFL.BFLY P0, R141, R143, R142, R145 ;  /* 0x0c00008e8f8d7389 */ /* 0x0000640000000091 */
[----:B01----:R-:W-:Y:S05]  /*7500*/  ENDCOLLECTIVE ;  /* 0x000000000000791b */ /* 0x003fea0003800000 */
.L_x_1627:
[----:B------:R-:W-:Y:S01]  /*7510*/  MOV R129, R141 ;  /* 0x0000008d00817202 */ /* 0x000fe20000000f00 */
[----:B------:R-:W-:Y:S06]  /*7520*/  BRA `(.L_x_1628) ;  /* 0xffffffa400287947 */ /* 0x000fec000383ffff */
.L_x_1629:
        /* <DEDUP_REMOVED lines=13> */
.L_x_3938:


//--------------------- .text._ZN10layer_norm31ln_parallel_residual_bwd_kernelINS_13Kernel_traitsIf13__nv_bfloat16fS2_fjLj512ELj1ELj4ELj1ELj16ENS_18Kernel_traits_baseILj512EfS2_fS2_fjLj128EEEEELb1ELb0ELb1EEEvNS_9BwdParamsE --------------------------
	.section	.text._ZN10layer_norm31ln_parallel_residual_bwd_kernelINS_13Kernel_traitsIf13__nv_bfloat16fS2_fjLj512ELj1ELj4ELj1ELj16ENS_18Kernel_traits_baseILj512EfS2_fS2_fjLj128EEEEELb1ELb0ELb1EEEvNS_9BwdParamsE,"ax",@progbits
	.align	128
        .global         _ZN10layer_norm31ln_parallel_residual_bwd_kernelINS_13Kernel_traitsIf13__nv_bfloat16fS2_fjLj512ELj1ELj4ELj1ELj16ENS_18Kernel_traits_baseILj512EfS2_fS2_fjLj128EEEEELb1ELb0ELb1EEEvNS_9BwdParamsE
        .type           _ZN10layer_norm31ln_parallel_residual_bwd_kernelINS_13Kernel_traitsIf13__nv_bfloat16fS2_fjLj512ELj1ELj4ELj1ELj16ENS_18Kernel_traits_baseILj512EfS2_fS2_fjLj128EEEEELb1ELb0ELb1EEEvNS_9BwdParamsE,@function
        .size           _ZN10layer_norm31ln_parallel_residual_bwd_kernelINS_13Kernel_traitsIf13__nv_bfloat16fS2_fjLj512ELj1ELj4ELj1ELj16ENS_18Kernel_traits_baseILj512EfS2_fS2_fjLj128EEEEELb1ELb0ELb1EEEvNS_9BwdParamsE,(.L_x_3939 - _ZN10layer_norm31ln_parallel_residual_bwd_kernelINS_13Kernel_traitsIf13__nv_bfloat16fS2_fjLj512ELj1ELj4ELj1ELj16ENS_18Kernel_traits_baseILj512EfS2_fS2_fjLj128EEEEELb1ELb0ELb1EEEvNS_9BwdParamsE)
        .other          _ZN10layer_norm31ln_parallel_residual_bwd_kernelINS_13Kernel_traitsIf13__nv_bfloat16fS2_fjLj512ELj1ELj4ELj1ELj16ENS_18Kernel_traits_baseILj512EfS2_fS2_fjLj128EEEEELb1ELb0ELb1EEEvNS_9BwdParamsE,@"STO_CUDA_ENTRY STV_DEFAULT"
_ZN10layer_norm31ln_parallel_residual_bwd_kernelINS_13Kernel_traitsIf13__nv_bfloat16fS2_fjLj512ELj1ELj4ELj1ELj16ENS_18Kernel_traits_baseILj512EfS2_fS2_fjLj128EEEEELb1ELb0ELb1EEEvNS_9BwdParamsE:
.text._ZN10layer_norm31ln_parallel_residual_bwd_kernelINS_13Kernel_traitsIf13__nv_bfloat16fS2_fjLj512ELj1ELj4ELj1ELj16ENS_18Kernel_traits_baseILj512EfS2_fS2_fjLj128EEEEELb1ELb0ELb1EEEvNS_9BwdParamsE:
        /* <DEDUP_REMOVED lines=95> */
[----:B0-----:R-:W-:-:S07]  /*05f0*/  MOV R167, RZ ;  /* 0x000000ff00a77202 */ /* 0x001fce0000000f00 */
.L_x_1650:
        /* <DEDUP_REMOVED lines=11> */
[----:B-1----:R-:W-:-:S05]  /*06b0*/  IMAD.WIDE.U32 R96, R169, 0x20, R176 ;  /* 0x00000020a9607825 */ /* 0x002fca00078e00b0 */
[----:B------:R-:W4:Y:S01]  /*06c0*/  LDG.E.128 R88, desc[UR10][R96.64] ;  /* 0x0000000a60587981 */ /* 0x000f22000c1e1d00 */
[C---:B--2---:R-:W-:Y:S01]  /*06d0*/  IMAD.WIDE.U32 R64, R169.reuse, 0x10, R80 ;  /* 0x00000010a9407825 */ /* 0x044fe200078e0050 */
[C---:B------:R-:W-:Y:S02]  /*06e0*/  IADD3 R165, PT, PT, R169.reuse, 0x20, RZ ;  /* 0x00000020a9a57810 */ /* 0x040fe40007ffe0ff */
[----:B------:R1:W2:Y:S01]  /*06f0*/  LDG.E.128 R68, desc[UR10][R96.64+0x10] ;  /* 0x0000100a60447981 */ /* 0x0002a2000c1e1d00 */
[----:B------:R-:W1:Y:S03]  /*0700*/  LDC.64 R98, c[0x0][0x438] ;  /* 0x00010e00ff627b82 */ /* 0x000e660000000a00 */
[----:B------:R-:W2:Y:S01]  /*0710*/  LDG.E.128 R64, desc[UR10][R64.64] ;  /* 0x0000000a40407981 */ /* 0x000ea2000c1e1d00 */
[----:B---3--:R-:W-:-:S04]  /*0720*/  IMAD.WIDE.U32 R92, R169, 0x10, R76 ;  /* 0x00000010a95c7825 */ /* 0x008fc800078e004c */
[----:B0-----:R-:W-:Y:S02]  /*0730*/  IMAD.WIDE R170, R166, 0x4, R170 ;  /* 0x00000004a6aa7825 */ /* 0x001fe400078e02aa */
[----:B------:R-:W3:Y:S01]  /*0740*/  LDG.E.128 R92, desc[UR10][R92.64] ;  /* 0x0000000a5c5c7981 */ /* 0x000ee2000c1e1d00 */
[----:B------:R-:W-:Y:S01]  /*0750*/  ISETP.NE.U32.AND P0, PT, RZ, UR14, PT ;  /* 0x0000000eff007c0c */ /* 0x000fe2000bf05070 */
[----:B-1----:R-:W0:Y:S02]  /*0760*/  LDC.64 R96, c[0x0][0x3b0] ;  /* 0x0000ec00ff607b82 */ /* 0x002e240000000a00 */
[----:B------:R-:W3:Y:S01]  /*0770*/  LDG.E R170, desc[UR10][R170.64] ;  /* 0x0000000aaaaa7981 */ /* 0x000ee2000c1e1900 */
[----:B------:R-:W-:-:S04]  /*0780*/  IMAD.WIDE.U32 R176, R165, 0x20, R176 ;  /* 0x00000020a5b07825 */ /* 0x000fc800078e00b0 */
[C---:B------:R-:W-:Y:S01]  /*0790*/  IMAD.WIDE.U32 R76, R165.reuse, 0x10, R76 ;  /* 0x00000010a54c7825 */ /* 0x040fe200078e004c */
[----:B------:R-:W3:Y:S03]  /*07a0*/  LDG.E.128 R72, desc[UR10][R176.64] ;  /* 0x0000000ab0487981 */ /* 0x000ee6000c1e1d00 */
[----:B------:R-:W-:Y:S01]  /*07b0*/  IMAD.WIDE.U32 R80, R165, 0x10, R80 ;  /* 0x00000010a5507825 */ /* 0x000fe200078e0050 */
[----:B------:R1:W3:Y:S04]  /*07c0*/  LDG.E.128 R84, desc[UR10][R176.64+0x10] ;  /* 0x0000100ab0547981 */ /* 0x0002e8000c1e1d00 */
[----:B------:R-:W3:Y:S04]  /*07d0*/  LDG.E.128 R76, desc[UR10][R76.64] ;  /* 0x0000000a4c4c7981 */ /* 0x000ee8000c1e1d00 */
[----:B------:R-:W3:Y:S01]  /*07e0*/  LDG.E.128 R80, desc[UR10][R80.64] ;  /* 0x0000000a50507981 */ /* 0x000ee2000c1e1d00 */
[----:B------:R-:W-:-:S02]  /*07f0*/  ISETP.NE.U32.AND P1, PT, R98, RZ, PT ;  /* 0x000000ff6200720c */ /* 0x000fc40003f25070 */
[----:B------:R-:W-:Y:S02]  /*0800*/  ISETP.NE.AND.EX P0, PT, RZ, UR15, PT, P0 ;  /* 0x0000000fff007c0c */ /* 0x000fe4000bf05300 */
[----:B------:R-:W-:-:S11]  /*0810*/  ISETP.NE.AND.EX P1, PT, R99, RZ, PT, P1 ;  /* 0x000000ff6300720c */ /* 0x000fd60003f25310 */
[----:B------:R-:W1:Y:S08]  /*0820*/  @P0 LDC.64 R178, c[0x0][0x3b8] ;  /* 0x0000ee00ffb20b82 */ /* 0x000e700000000a00 */
[----:B------:R-:W0:Y:S08]  /*0830*/  @P1 LDC.64 R100, c[0x0][0x438] ;  /* 0x00010e00ff641b82 */ /* 0x000e300000000a00 */
[----:B------:R-:W0:Y:S01]  /*0840*/  @P0 LDC.64 R180, c[0x0][0x3b8] ;  /* 0x0000ee00ffb40b82 */ /* 0x000e220000000a00 */
[----:B-1----:R-:W-:-:S07]  /*0850*/  @P0 IMAD.WIDE.U32 R176, R169, 0x8, R178 ;  /* 0x00000008a9b00825 */ /* 0x002fce00078e00b2 */
[----:B------:R-:W1:Y:S01]  /*0860*/  @P1 LDC.64 R174, c[0x0][0x438] ;  /* 0x00010e00ffae1b82 */ /* 0x000e620000000a00 */
[----:B------:R-:W-:Y:S01]  /*0870*/  ISETP.NE.AND P3, PT, RZ, UR7, PT ;  /* 0x00000007ff007c0c */ /* 0x000fe2000bf65270 */
[----:B-----5:R4:W5:Y:S01]  /*0880*/  @P0 LDG.E.64 R172, desc[UR10][R176.64] ;  /* 0x0000000ab0ac0981 */ /* 0x020962000c1e1b00 */
[----:B0-----:R-:W-:-:S04]  /*0890*/  @P1 IMAD.WIDE.U32 R178, R165, 0x20, R100 ;  /* 0x00000020a5b21825 */ /* 0x001fc800078e0064 */
[--C-:B------:R-:W-:Y:S01]  /*08a0*/  IMAD.WIDE.U32 R100, R169, 0x8, R96.reuse ;  /* 0x00000008a9647825 */ /* 0x100fe200078e0060 */
[----:B------:R-:W5:Y:S03]  /*08b0*/  @P1 LDG.E.128 R44, desc[UR10][R178.64] ;  /* 0x0000000ab22c1981 */ /* 0x000f66000c1e1d00 */
[C---:B------:R-:W-:Y:S01]  /*08c0*/  IMAD.WIDE.U32 R96, R165.reuse, 0x8, R96 ;  /* 0x00000008a5607825 */ /* 0x040fe200078e0060 */
[----:B------:R-:W5:Y:S04]  /*08d0*/  @P1 LDG.E.128 R48, desc[UR10][R178.64+0x10] ;  /* 0x0000100ab2301981 */ /* 0x000f68000c1e1d00 */
[----:B------:R-:W5:Y:S04]  /*08e0*/  LDG.E.64 R100, desc[UR10][R100.64] ;  /* 0x0000000a64647981 */ /* 0x000f68000c1e1b00 */
[----:B------:R-:W5:Y:S01]  /*08f0*/  LDG.E.64 R96, desc[UR10][R96.64] ;  /* 0x0000000a60607981 */ /* 0x000f62000c1e1b00 */
[----:B------:R-:W-:-:S04]  /*0900*/  @P0 IMAD.WIDE.U32 R180, R165, 0x8, R180 ;  /* 0x00000008a5b40825 */ /* 0x000fc800078e00b4 */
[----:B-1----:R-:W-:Y:S01]  /*0910*/  @P1 IMAD.WIDE.U32 R174, R169, 0x20, R174 ;  /* 0x00000020a9ae1825 */ /* 0x002fe200078e00ae */
[----:B------:R0:W5:Y:S04]  /*0920*/  @P0 LDG.E.64 R2, desc[UR10][R180.64] ;  /* 0x0000000ab4020981 */ /* 0x000168000c1e1b00 */
[----:B------:R-:W5:Y:S04]  /*0930*/  @P1 LDG.E.128 R36, desc[UR10][R174.64] ;  /* 0x0000000aae241981 */ /* 0x000f68000c1e1d00 */
[----:B------:R3:W5:Y:S01]  /*0940*/  @P1 LDG.E.128 R40, desc[UR10][R174.64+0x10] ;  /* 0x0000100aae281981 */ /* 0x000762000c1e1d00 */
[----:B------:R-:W-:Y:S01]  /*0950*/  UMOV UR4, 0xffffffff ;  /* 0xffffffff00047882 */ /* 0x000fe20000000000 */
[----:B------:R-:W-:-:S04]  /*0960*/  ISETP.NE.U32.AND P2, PT, RZ, UR14, PT ;  /* 0x0000000eff007c0c */ /* 0x000fc8000bf45070 */
[----:B------:R-:W-:Y:S02]  /*0970*/  ISETP.NE.AND.EX P2, PT, RZ, UR15, PT, P2 ;  /* 0x0000000fff007c0c */ /* 0x000fe4000bf45320 */
[----:B----4-:R-:W-:-:S05]  /*0980*/  FSEL R171, R0, RZ, !P3 ;  /* 0x000000ff00ab7208 */ /* 0x010fca0005800000 */
[C---:B------:R-:W-:Y:S01]  /*0990*/  FADD.FTZ R185, -R171.reuse, R91 ;  /* 0x0000005babb97221 */ /* 0x040fe20000010100 */
[C---:B------:R-:W-:Y:S01]  /*09a0*/  FADD.FTZ R177, -R171.reuse, R88 ;  /* 0x00000058abb17221 */ /* 0x040fe20000010100 */
[C-C-:B------:R-:W-:Y:S01]  /*09b0*/  FADD.FTZ R183, -R171.reuse, R90.reuse ;  /* 0x0000005aabb77221 */ /* 0x140fe20000010100 */
[----:B0-----:R-:W-:Y:S01]  /*09c0*/  FADD.FTZ R181, -R171, R89 ;  /* 0x00000059abb57221 */ /* 0x001fe20000010100 */
[C---:B--2---:R-:W-:Y:S02]  /*09d0*/  SHF.L.U32 R91, R64.reuse, 0x10, RZ ;  /* 0x00000010405b7819 */ /* 0x044fe400000006ff */
[----:B------:R-:W-:Y:S02]  /*09e0*/  PRMT R90, R64, 0x7632, R90 ;  /* 0x00007632405a7816 */ /* 0x000fe4000000005a */
[C---:B------:R-:W-:Y:S02]  /*09f0*/  PRMT R176, R66.reuse, 0x7632, R176 ;  /* 0x0000763242b07816 */ /* 0x040fe400000000b0 */
[----:B------:R-:W-:-:S02]  /*0a00*/  SHF.L.U32 R179, R66, 0x10, RZ ;  /* 0x0000001042b37819 */ /* 0x000fc400000006ff */
[----:B------:R-:W-:Y:S02]  /*0a10*/  SHF.L.U32 R90, R90, 0x10, RZ ;  /* 0x000000105a5a7819 */ /* 0x000fe400000006ff */
[C---:B---3--:R-:W-:Y:S02]  /*0a20*/  PRMT R174, R94.reuse, 0x7632, R174 ;  /* 0x000076325eae7816 */ /* 0x048fe400000000ae */
[----:B------:R-:W-:Y:S02]  /*0a30*/  SHF.L.U32 R175, R94, 0x10, RZ ;  /* 0x000000105eaf7819 */ /* 0x000fe400000006ff */
[C---:B------:R-:W-:Y:S02]  /*0a40*/  PRMT R178, R95.reuse, 0x7632, R178 ;  /* 0x000076325fb27816 */ /* 0x040fe400000000b2 */
[----:B------:R-:W-:Y:S01]  /*0a50*/  SHF.L.U32 R187, R95, 0x10, RZ ;  /* 0x000000105fbb7819 */ /* 0x000fe200000006ff */
[----:B------:R-:W-:Y:S01]  /*0a60*/  FMUL.FTZ R0, R170, R177 ;  /* 0x000000b1aa007220 */ /* 0x000fe20000410000 */
[----:B------:R-:W-:-:S02]  /*0a70*/  SHF.L.U32 R89, R92, 0x10, RZ ;  /* 0x000000105c597819 */ /* 0x000fc400000006ff */
[C---:B------:R-:W-:Y:S02]  /*0a80*/  PRMT R94, R65.reuse, 0x7632, R94 ;  /* 0x00007632415e7816 */ /* 0x040fe4000000005e */
[----:B------:R-:W-:Y:S01]  /*0a90*/  SHF.L.U32 R95, R65, 0x10, RZ ;  /* 0x00000010415f7819 */ /* 0x000fe200000006ff */
[----:B------:R-:W-:Y:S01]  /*0aa0*/  FMUL.FTZ R65, R16, R91 ;  /* 0x0000005b10417220 */ /* 0x000fe20000410000 */
[----:B------:R-:W-:Y:S01]  /*0ab0*/  PRMT R88, R92, 0x7632, R88 ;  /* 0x000076325c587816 */ /* 0x000fe20000000058 */
[C---:B------:R-:W-:Y:S01]  /*0ac0*/  FMUL.FTZ R66, R170.reuse, R181 ;  /* 0x000000b5aa427220 */ /* 0x040fe20000410000 */
[C---:B------:R-:W-:Y:S01]  /*0ad0*/  PRMT R92, R93.reuse, 0x7632, R92 ;  /* 0x000076325d5c7816 */ /* 0x040fe2000000005c */
[----:B------:R-:W-:Y:S01]  /*0ae0*/  FMUL.FTZ R64, R170, R183 ;  /* 0x000000b7aa407220 */ /* 0x000fe20000410000 */
[----:B------:R-:W-:Y:S01]  /*0af0*/  SHF.L.U32 R93, R93, 0x10, RZ ;  /* 0x000000105d5d7819 */ /* 0x000fe200000006ff */
[----:B------:R-:W-:Y:S01]  /*0b00*/  FADD.FTZ R164, R89, R164 ;  /* 0x000000a459a47221 */ /* 0x000fe20000010000 */
[C---:B------:R-:W-:Y:S01]  /*0b10*/  PRMT R180, R67.reuse, 0x7632, R180 ;  /* 0x0000763243b47816 */ /* 0x040fe200000000b4 */
[-C--:B------:R-:W-:Y:S01]  /*0b20*/  FFMA.FTZ R167, R0, R89.reuse, R167 ;  /* 0x0000005900a77223 */ /* 0x080fe200000100a7 */
[----:B------:R-:W-:Y:S01]  /*0b30*/  SHF.L.U32 R182, R67, 0x10, RZ ;  /* 0x0000001043b67819 */ /* 0x000fe200000006ff */
[----:B------:R-:W-:Y:S01]  /*0b40*/  FFMA.FTZ R65, R32, R89, R65 ;  /* 0x0000005920417223 */ /* 0x000fe20000010041 */
[----:B------:R-:W-:Y:S01]  /*0b50*/  FMUL.FTZ R67, R18, R95 ;  /* 0x0000005f12437220 */ /* 0x000fe20000410000 */
[----:B------:R-:W-:Y:S01]  /*0b60*/  SHF.L.U32 R89, R88, 0x10, RZ ;  /* 0x0000001058597819 */ /* 0x000fe200000006ff */
[-C--:B------:R-:W-:Y:S01]  /*0b70*/  FFMA.FTZ R159, R66, R90.reuse, R159 ;  /* 0x0000005a429f7223 */ /* 0x080fe2000001009f */
[----:B------:R-:W-:Y:S01]  /*0b80*/  FADD.FTZ R158, R90, R158 ;  /* 0x0000009e5a9e7221 */ /* 0x000fe20000010000 */
[----:B------:R-:W-:Y:S01]  /*0b90*/  FMUL.FTZ R90, R17, R90 ;  /* 0x0000005a115a7220 */ /* 0x000fe20000410000 */
[----:B------:R-:W-:Y:S01]  /*0ba0*/  SHF.L.U32 R176, R176, 0x10, RZ ;  /* 0x00000010b0b07819 */ /* 0x000fe200000006ff */
[----:B------:R-:W-:Y:S01]  /*0bb0*/  FADD.FTZ R156, R93, R156 ;  /* 0x0000009c5d9c7221 */ /* 0x000fe20000010000 */
[-C--:B------:R-:W-:Y:S01]  /*0bc0*/  FFMA.FTZ R157, R64, R93.reuse, R157 ;  /* 0x0000005d409d7223 */ /* 0x080fe2000001009d */
[----:B------:R-:W-:Y:S01]  /*0bd0*/  FFMA.FTZ R67, R34, R93, R67 ;  /* 0x0000005d22437223 */ /* 0x000fe20000010043 */
[----:B------:R-:W-:Y:S01]  /*0be0*/  SHF.L.U32 R94, R94, 0x10, RZ ;  /* 0x000000105e5e7819 */ /* 0x000fe200000006ff */
[----:B------:R-:W-:Y:S01]  /*0bf0*/  FMUL.FTZ R88, R170, R185 ;  /* 0x000000b9aa587220 */ /* 0x000fe20000410000 */
[----:B------:R-:W-:Y:S01]  /*0c00*/  FADD.FTZ R93, -R171, R68 ;  /* 0x00000044ab5d7221 */ /* 0x000fe20000010100 */
[----:B------:R-:W-:Y:S01]  /*0c10*/  FFMA.FTZ R161, R66, R89, R161 ;  /* 0x0000005942a17223 */ /* 0x000fe200000100a1 */
[----:B------:R-:W-:Y:S01]  /*0c20*/  FADD.FTZ R160, R89, R160 ;  /* 0x000000a059a07221 */ /* 0x000fe20000010000 */
[----:B------:R-:W-:Y:S01]  /*0c30*/  FADD.FTZ R154, R95, R154 ;  /* 0x0000009a5f9a7221 */ /* 0x000fe20000010000 */
[----:B------:R-:W-:Y:S01]  /*0c40*/  FFMA.FTZ R155, R64, R95, R155 ;  /* 0x0000005f409b7223 */ /* 0x000fe2000001009b */
[----:B------:R-:W-:Y:S01]  /*0c50*/  FFMA.FTZ R89, R33, R89, R90 ;  /* 0x0000005921597223 */ /* 0x000fe2000001005a */
[----:B------:R-:W-:Y:S01]  /*0c60*/  SHF.L.U32 R174, R174, 0x10, RZ ;  /* 0x00000010aeae7819 */ /* 0x000fe200000006ff */
[----:B------:R-:W-:Y:S01]  /*0c70*/  FADD.FTZ R95, -R171, R69 ;  /* 0x00000045ab5f7221 */ /* 0x000fe20000010100 */
[----:B------:R-:W-:Y:S01]  /*0c80*/  FMUL.FTZ R90, R13, R176 ;  /* 0x000000b00d5a7220 */ /* 0x000fe20000410000 */
[----:B------:R-:W-:Y:S01]  /*0c90*/  SHF.L.U32 R92, R92, 0x10, RZ ;  /* 0x000000105c5c7819 */ /* 0x000fe200000006ff */
[-C--:B------:R-:W-:Y:S01]  /*0ca0*/  FFMA.FTZ R151, R88, R94.reuse, R151 ;  /* 0x0000005e58977223 */ /* 0x080fe20000010097 */
[----:B------:R-:W-:Y:S01]  /*0cb0*/  FADD.FTZ R150, R94, R150 ;  /* 0x000000965e967221 */ /* 0x000fe20000010000 */
[----:B------:R-:W-:Y:S01]  /*0cc0*/  FADD.FTZ R177, -R171, R70 ;  /* 0x00000046abb17221 */ /* 0x000fe20000010100 */
[----:B------:R-:W-:Y:S01]  /*0cd0*/  FMUL.FTZ R69, R12, R179 ;  /* 0x000000b30c457220 */ /* 0x000fe20000410000 */
[----:B------:R-:W-:Y:S01]  /*0ce0*/  FMUL.FTZ R68, R170, R93 ;  /* 0x0000005daa447220 */ /* 0x000fe20000410000 */
[----:B------:R-:W-:Y:S01]  /*0cf0*/  FMUL.FTZ R94, R19, R94 ;  /* 0x0000005e135e7220 */ /* 0x000fe20000410000 */
[----:B------:R-:W-:Y:S01]  /*0d00*/  SHF.L.U32 R180, R180, 0x10, RZ ;  /* 0x00000010b4b47819 */ /* 0x000fe200000006ff */
[----:B------:R-:W-:Y:S01]  /*0d10*/  FADD.FTZ R181, -R171, R71 ;  /* 0x00000047abb57221 */ /* 0x000fe20000010100 */
[----:B------:R-:W-:Y:S01]  /*0d20*/  FMUL.FTZ R70, R170, R95 ;  /* 0x0000005faa467220 */ /* 0x000fe20000410000 */
[----:B------:R-:W-:Y:S01]  /*0d30*/  FFMA.FTZ R71, R29, R174, R90 ;  /* 0x000000ae1d477223 */ /* 0x000fe2000001005a */
[----:B------:R-:W-:Y:S01]  /*0d40*/  FADD.FTZ R162, R91, R162 ;  /* 0x000000a25ba27221 */ /* 0x000fe20000010000 */
[----:B------:R-:W-:Y:S01]  /*0d50*/  FFMA.FTZ R163, R0, R91, R163 ;  /* 0x0000005b00a37223 */ /* 0x000fe200000100a3 */
[----:B------:R-:W-:Y:S01]  /*0d60*/  FADD.FTZ R148, R175, R148 ;  /* 0x00000094af947221 */ /* 0x000fe20000010000 */
[-C--:B------:R-:W-:Y:S01]  /*0d70*/  FFMA.FTZ R69, R28, R175.reuse, R69 ;  /* 0x000000af1c457223 */ /* 0x080fe20000010045 */
[C---:B------:R-:W-:Y:S01]  /*0d80*/  FFMA.FTZ R149, R68.reuse, R175, R149 ;  /* 0x000000af44957223 */ /* 0x040fe20000010095 */
[----:B------:R-:W-:Y:S01]  /*0d90*/  FADD.FTZ R146, R179, R146 ;  /* 0x00000092b3927221 */ /* 0x000fe20000010000 */
[----:B------:R-:W-:Y:S01]  /*0da0*/  FFMA.FTZ R147, R68, R179, R147 ;  /* 0x000000b344937223 */ /* 0x000fe20000010093 */
[----:B------:R-:W-:Y:S01]  /*0db0*/  FMUL.FTZ R95, R14, R182 ;  /* 0x000000b60e5f7220 */ /* 0x000fe20000410000 */
[----:B------:R-:W-:Y:S01]  /*0dc0*/  FMUL.FTZ R90, R170, R177 ;  /* 0x000000b1aa5a7220 */ /* 0x000fe20000410000 */
[-C--:B------:R-:W-:Y:S01]  /*0dd0*/  FFMA.FTZ R153, R88, R92.reuse, R153 ;  /* 0x0000005c58997223 */ /* 0x080fe20000010099 */
[----:B------:R-:W-:Y:S01]  /*0de0*/  FADD.FTZ R152, R92, R152 ;  /* 0x000000985c987221 */ /* 0x000fe20000010000 */
[----:B------:R-:W-:Y:S01]  /*0df0*/  FFMA.FTZ R91, R35, R92, R94 ;  /* 0x0000005c235b7223 */ /* 0x000fe2000001005e */
[----:B------:R-:W-:Y:S01]  /*0e00*/  SHF.L.U32 R178, R178, 0x10, RZ ;  /* 0x00000010b2b27819 */ /* 0x000fe200000006ff */
[C-C-:B------:R-:W-:Y:S01]  /*0e10*/  FADD.FTZ R175, -R171.reuse, R72.reuse ;  /* 0x00000048abaf7221 */ /* 0x140fe20000010100 */
[----:B------:R-:W-:Y:S01]  /*0e20*/  FADD.FTZ R179, -R171, R73 ;  /* 0x00000049abb37221 */ /* 0x000fe20000010100 */
[----:B------:R-:W-:Y:S01]  /*0e30*/  FMUL.FTZ R93, R170, R181 ;  /* 0x000000b5aa5d7220 */ /* 0x000fe20000410000 */
[----:B------:R-:W-:Y:S01]  /*0e40*/  FMUL.FTZ R92, R15, R180 ;  /* 0x000000b40f5c7220 */ /* 0x000fe20000410000 */
[----:B------:R-:W-:-:S02]  /*0e50*/  PRMT R72, R79, 0x7632, R72 ;  /* 0x000076324f487816 */ /* 0x000fc40000000048 */
[----:B------:R-:W-:Y:S01]  /*0e60*/  SHF.L.U32 R73, R79, 0x10, RZ ;  /* 0x000000104f497819 */ /* 0x000fe200000006ff */
[----:B------:R-:W-:Y:S01]  /*0e70*/  FADD.FTZ R140, R187, R140 ;  /* 0x0000008cbb8c7221 */ /* 0x000fe20000010000 */
[----:B------:R-:W-:Y:S01]  /*0e80*/  SHF.L.U32 R79, R80, 0x10, RZ ;  /* 0x00000010504f7819 */ /* 0x000fe200000006ff */
[-C--:B------:R-:W-:Y:S01]  /*0e90*/  FFMA.FTZ R95, R30, R187.reuse, R95 ;  /* 0x000000bb1e5f7223 */ /* 0x080fe2000001005f */
[----:B------:R-:W-:Y:S01]  /*0ea0*/  FFMA.FTZ R141, R90, R187, R141 ;  /* 0x000000bb5a8d7223 */ /* 0x000fe2000001008d */
[----:B------:R-:W-:Y:S01]  /*0eb0*/  PRMT R94, R80, 0x7632, R94 ;  /* 0x00007632505e7816 */ /* 0x000fe2000000005e */
[----:B------:R-:W-:Y:S01]  /*0ec0*/  FADD.FTZ R187, -R171, R75 ;  /* 0x0000004babbb7221 */ /* 0x000fe20000010100 */
[----:B------:R-:W-:Y:S01]  /*0ed0*/  FADD.FTZ R135, R178, R135 ;  /* 0x00000087b2877221 */ /* 0x000fe20000010000 */
[-C--:B------:R-:W-:Y:S01]  /*0ee0*/  FFMA.FTZ R92, R31, R178.reuse, R92 ;  /* 0x000000b21f5c7223 */ /* 0x080fe2000001005c */
[----:B------:R-:W-:Y:S01]  /*0ef0*/  FFMA.FTZ R136, R93, R178, R136 ;  /* 0x000000b25d887223 */ /* 0x000fe20000010088 */
[----:B------:R-:W-:Y:S01]  /*0f00*/  PRMT R75, R76, 0x7632, R75 ;  /* 0x000076324c4b7816 */ /* 0x000fe2000000004b */
[----:B------:R-:W-:Y:S01]  /*0f10*/  FADD.FTZ R142, R176, R142 ;  /* 0x0000008eb08e7221 */ /* 0x000fe20000010000 */
[----:B------:R-:W-:Y:S01]  /*0f20*/  FFMA.FTZ R143, R70, R176, R143 ;  /* 0x000000b0468f7223 */ /* 0x000fe2000001008f */
[----:B------:R-:W-:-:S02]  /*0f30*/  SHF.L.U32 R177, R76, 0x10, RZ ;  /* 0x000000104cb17819 */ /* 0x000fc400000006ff */
[C---:B------:R-:W-:Y:S02]  /*0f40*/  PRMT R178, R81.reuse, 0x7632, R178 ;  /* 0x0000763251b27816 */ /* 0x040fe400000000b2 */
[----:B------:R-:W-:Y:S01]  /*0f50*/  SHF.L.U32 R185, R81, 0x10, RZ ;  /* 0x0000001051b97819 */ /* 0x000fe200000006ff */
[----:B------:R-:W-:Y:S01]  /*0f60*/  FMUL.FTZ R81, R8, R79 ;  /* 0x0000004f08517220 */ /* 0x000fe20000410000 */
[C---:B------:R-:W-:Y:S01]  /*0f70*/  PRMT R176, R77.reuse, 0x7632, R176 ;  /* 0x000076324db07816 */ /* 0x040fe200000000b0 */
[----:B------:R-:W-:Y:S01]  /*0f80*/  FADD.FTZ R144, R174, R144 ;  /* 0x00000090ae907221 */ /* 0x000fe20000010000 */
[----:B------:R-:W-:Y:S01]  /*0f90*/  SHF.L.U32 R183, R77, 0x10, RZ ;  /* 0x000000104db77819 */ /* 0x000fe200000006ff */
[----:B------:R-:W-:Y:S01]  /*0fa0*/  FFMA.FTZ R145, R70, R174, R145 ;  /* 0x000000ae46917223 */ /* 0x000fe20000010091 */
[----:B------:R-:W-:Y:S01]  /*0fb0*/  SHF.L.U32 R94, R94, 0x10, RZ ;  /* 0x000000105e5e7819 */ /* 0x000fe200000006ff */
[C---:B------:R-:W-:Y:S01]  /*0fc0*/  FMUL.FTZ R77, R170.reuse, R175 ;  /* 0x000000afaa4d7220 */ /* 0x040fe20000410000 */
[----:B------:R-:W-:Y:S01]  /*0fd0*/  FMUL.FTZ R80, R170, R179 ;  /* 0x000000b3aa507220 */ /* 0x000fe20000410000 */
[----:B------:R-:W-:Y:S01]  /*0fe0*/  SHF.L.U32 R174, R75, 0x10, RZ ;  /* 0x000000104bae7819 */ /* 0x000fe200000006ff */
[----:B------:R-:W-:Y:S01]  /*0ff0*/  FADD.FTZ R75, -R171, R84 ;  /* 0x00000054ab4b7221 */ /* 0x000fe20000010100 */
[-C--:B------:R-:W-:Y:S01]  /*1000*/  FFMA.FTZ R76, R24, R177.reuse, R81 ;  /* 0x000000b1184c7223 */ /* 0x080fe20000010051 */
[----:B------:R-:W-:Y:S01]  /*1010*/  FADD.FTZ R110, R177, R110 ;  /* 0x0000006eb16e7221 */ /* 0x000fe20000010000 */
[----:B------:R-:W-:Y:S01]  /*1020*/  FFMA.FTZ R102, R77, R177, R102 ;  /* 0x000000b14d667223 */ /* 0x000fe20000010066 */
[----:B------:R-:W-:Y:S01]  /*1030*/  FMUL.FTZ R81, R10, R185 ;  /* 0x000000b90a517220 */ /* 0x000fe20000410000 */
[-C--:B------:R-:W-:Y:S01]  /*1040*/  FFMA.FTZ R119, R80, R94.reuse, R119 ;  /* 0x0000005e50777223 */ /* 0x080fe20000010077 */
[----:B------:R-:W-:Y:S01]  /*1050*/  FADD.FTZ R127, R94, R127 ;  /* 0x0000007f5e7f7221 */ /* 0x000fe20000010000 */
[----:B------:R-:W-:Y:S01]  /*1060*/  FMUL.FTZ R94, R9, R94 ;  /* 0x0000005e095e7220 */ /* 0x000fe20000410000 */
[C---:B------:R-:W-:Y:S01]  /*1070*/  FADD.FTZ R177, -R171.reuse, R85 ;  /* 0x00000055abb17221 */ /* 0x040fe20000010100 */
[----:B------:R-:W-:Y:S01]  /*1080*/  FADD.FTZ R179, -R171, R86 ;  /* 0x00000056abb37221 */ /* 0x000fe20000010100 */
[----:B------:R-:W-:Y:S01]  /*1090*/  FADD.FTZ R126, R180, R126 ;  /* 0x0000007eb47e7221 */ /* 0x000fe20000010000 */
[----:B------:R-:W-:Y:S01]  /*10a0*/  FFMA.FTZ R134, R93, R180, R134 ;  /* 0x000000b45d867223 */ /* 0x000fe20000010086 */
[----:B------:R-:W-:Y:S01]  /*10b0*/  FMUL.FTZ R85, R170, R75 ;  /* 0x0000004baa557220 */ /* 0x000fe20000410000 */
[----:B------:R-:W-:Y:S01]  /*10c0*/  FADD.FTZ R86, RZ, R65 ;  /* 0x00000041ff567221 */ /* 0x000fe20000010000 */
[----:B------:R-:W-:Y:S01]  /*10d0*/  PRMT R180, R78, 0x7632, R180 ;  /* 0x000076324eb47816 */ /* 0x000fe200000000b4 */
[----:B------:R-:W-:Y:S01]  /*10e0*/  FFMA.FTZ R75, R0, R65, RZ ;  /* 0x00000041004b7223 */ /* 0x000fe200000100ff */
[----:B------:R-:W-:Y:S01]  /*10f0*/  SHF.L.U32 R189, R78, 0x10, RZ ;  /* 0x000000104ebd7819 */ /* 0x000fe200000006ff */
[----:B------:R-:W-:Y:S01]  /*1100*/  FFMA.FTZ R78, R26, R183, R81 ;  /* 0x000000b71a4e7223 */ /* 0x000fe20000010051 */
[----:B------:R-:W-:Y:S01]  /*1110*/  FFMA.FTZ R81, R25, R174, R94 ;  /* 0x000000ae19517223 */ /* 0x000fe2000001005e */
[----:B------:R-:W-:Y:S01]  /*1120*/  FADD.FTZ R94, R89, R86 ;  /* 0x00000056595e7221 */ /* 0x000fe20000010000 */
[----:B------:R-:W-:-:S03]  /*1130*/  FFMA.FTZ R75, R66, R89, R75 ;  /* 0x00000059424b7223 */ /* 0x000fc6000001004b */
[----:B------:R-:W-:Y:S01]  /*1140*/  FADD.FTZ R94, R67, R94 ;  /* 0x0000005e435e7221 */ /* 0x000fe20000010000 */
[----:B------:R-:W-:-:S03]  /*1150*/  FFMA.FTZ R75, R64, R67, R75 ;  /* 0x00000043404b7223 */ /* 0x000fc6000001004b */
[----:B------:R-:W-:Y:S01]  /*1160*/  FADD.FTZ R94, R91, R94 ;  /* 0x0000005e5b5e7221 */ /* 0x000fe20000010000 */
[----:B------:R-:W-:Y:S01]  /*1170*/  FFMA.FTZ R75, R88, R91, R75 ;  /* 0x0000005b584b7223 */ /* 0x000fe2000001004b */
[----:B------:R-:W-:Y:S01]  /*1180*/  FADD.FTZ R181, -R171, R74 ;  /* 0x0000004aabb57221 */ /* 0x000fe20000010100 */
[----:B------:R-:W-:Y:S01]  /*1190*/  FADD.FTZ R137, R182, R137 ;  /* 0x00000089b6897221 */ /* 0x000fe20000010000 */
[----:B------:R-:W-:Y:S01]  /*11a0*/  FADD.FTZ R94, R69, R94 ;  /* 0x0000005e455e7221 */ /* 0x000fe20000010000 */
[----:B------:R-:W-:Y:S01]  /*11b0*/  FFMA.FTZ R139, R90, R182, R139 ;  /* 0x000000b65a8b7223 */ /* 0x000fe2000001008b */
[----:B------:R-:W-:Y:S01]  /*11c0*/  FFMA.FTZ R75, R68, R69, R75 ;  /* 0x00000045444b7223 */ /* 0x000fe2000001004b */
[C---:B------:R-:W-:Y:S01]  /*11d0*/  PRMT R182, R82.reuse, 0x7632, R182 ;  /* 0x0000763252b67816 */ /* 0x040fe200000000b6 */
[----:B------:R-:W-:Y:S01]  /*11e0*/  FADD.FTZ R138, R79, R138 ;  /* 0x0000008a4f8a7221 */ /* 0x000fe20000010000 */
[----:B------:R-:W-:Y:S01]  /*11f0*/  SHF.L.U32 R191, R82, 0x10, RZ ;  /* 0x0000001052bf7819 */ /* 0x000fe200000006ff */
[----:B------:R-:W-:Y:S01]  /*1200*/  FFMA.FTZ R118, R77, R79, R118 ;  /* 0x0000004f4d767223 */ /* 0x000fe20000010076 */
[----:B------:R-:W-:Y:S01]  /*1210*/  SHF.L.U32 R178, R178, 0x10, RZ ;  /* 0x00000010b2b27819 */ /* 0x000fe200000006ff */
[C---:B------:R-:W-:Y:S01]  /*1220*/  FMUL.FTZ R79, R170.reuse, R181 ;  /* 0x000000b5aa4f7220 */ /* 0x040fe20000410000 */
[----:B------:R-:W-:Y:S01]  /*1230*/  FMUL.FTZ R82, R170, R187 ;  /* 0x000000bbaa527220 */ /* 0x000fe20000410000 */
[----:B------:R-:W-:Y:S01]  /*1240*/  FADD.FTZ R181, -R171, R87 ;  /* 0x00000057abb57221 */ /* 0x000fe20000010100 */
[----:B------:R-:W-:Y:S01]  /*1250*/  FADD.FTZ R94, R71, R94 ;  /* 0x0000005e475e7221 */ /* 0x000fe20000010000 */
[----:B------:R-:W-:Y:S01]  /*1260*/  FFMA.FTZ R171, R70, R71, R75 ;  /* 0x0000004746ab7223 */ /* 0x000fe2000001004b */
[----:B------:R-:W-:Y:S01]  /*1270*/  SHF.L.U32 R182, R182, 0x10, RZ ;  /* 0x00000010b6b67819 */ /* 0x000fe200000006ff */
[-C--:B------:R-:W-:Y:S01]  /*1280*/  FFMA.FTZ R121, R82, R178.reuse, R121 ;  /* 0x000000b252797223 */ /* 0x080fe20000010079 */
[----:B------:R-:W-:Y:S01]  /*1290*/  SHF.L.U32 R176, R176, 0x10, RZ ;  /* 0x00000010b0b07819 */ /* 0x000fe200000006ff */
[----:B------:R-:W-:Y:S01]  /*12a0*/  FADD.FTZ R129, R178, R129 ;  /* 0x00000081b2817221 */ /* 0x000fe20000010000 */
[----:B------:R-:W-:Y:S01]  /*12b0*/  FMUL.FTZ R178, R11, R178 ;  /* 0x000000b20bb27220 */ /* 0x000fe20000410000 */
[----:B------:R-:W-:Y:S01]  /*12c0*/  FADD.FTZ R75, R95, R94 ;  /* 0x0000005e5f4b7221 */ /* 0x000fe20000010000 */
[C---:B------:R-:W-:Y:S01]  /*12d0*/  PRMT R74, R83.reuse, 0x7632, R74 ;  /* 0x00007632534a7816 */ /* 0x040fe2000000004a */
[----:B------:R-:W-:Y:S01]  /*12e0*/  FFMA.FTZ R94, R90, R95, R171 ;  /* 0x0000005f5a5e7223 */ /* 0x000fe200000100ab */
[----:B------:R-:W-:Y:S01]  /*12f0*/  SHF.L.U32 R83, R83, 0x10, RZ ;  /* 0x0000001053537819 */ /* 0x000fe200000006ff */
[----:B------:R-:W-:Y:S01]  /*1300*/  FFMA.FTZ R103, R80, R174, R103 ;  /* 0x000000ae50677223 */ /* 0x000fe20000010067 */
[----:B------:R-:W-:Y:S01]  /*1310*/  FADD.FTZ R111, R174, R111 ;  /* 0x0000006fae6f7221 */ /* 0x000fe20000010000 */
[----:B------:R-:W-:Y:S01]  /*1320*/  FMUL.FTZ R87, R4, R191 ;  /* 0x000000bf04577220 */ /* 0x000fe20000410000 */
[----:B------:R-:W-:Y:S01]  /*1330*/  SHF.L.U32 R180, R180, 0x10, RZ ;  /* 0x00000010b4b47819 */ /* 0x000fe200000006ff */
[----:B------:R-:W-:Y:S01]  /*1340*/  FMUL.FTZ R174, R5, R182 ;  /* 0x000000b605ae7220 */ /* 0x000fe20000410000 */
[-C--:B------:R-:W-:Y:S01]  /*1350*/  FFMA.FTZ R105, R82, R176.reuse, R105 ;  /* 0x000000b052697223 */ /* 0x080fe20000010069 */
[----:B------:R-:W-:Y:S01]  /*1360*/  FADD.FTZ R113, R176, R113 ;  /* 0x00000071b0717221 */ /* 0x000fe20000010000 */
[----:B------:R-:W-:Y:S01]  /*1370*/  FFMA.FTZ R175, R27, R176, R178 ;  /* 0x000000b01baf7223 */ /* 0x000fe200000100b2 */
[----:B------:R-:W-:Y:S01]  /*1380*/  FADD.FTZ R75, R92, R75 ;  /* 0x0000004b5c4b7221 */ /* 0x000fe20000010000 */
[----:B------:R-:W-:Y:S01]  /*1390*/  FFMA.FTZ R176, R93, R92, R94 ;  /* 0x0000005c5db07223 */ /* 0x000fe2000001005e */
[----:B------:R-:W-:Y:S01]  /*13a0*/  FFMA.FTZ R84, R20, R189, R87 ;  /* 0x000000bd14547223 */ /* 0x000fe20000010057 */
[----:B------:R-:W-:Y:S01]  /*13b0*/  FMUL.FTZ R86, R170, R177 ;  /* 0x000000b1aa567220 */ /* 0x000fe20000410000 */
[----:B------:R-:W-:Y:S01]  /*13c0*/  FFMA.FTZ R87, R21, R180, R174 ;  /* 0x000000b415577223 */ /* 0x000fe200000100ae */
[----:B------:R-:W-:Y:S01]  /*13d0*/  FMUL.FTZ R177, R6, R83 ;  /* 0x0000005306b17220 */ /* 0x000fe20000410000 */
[----:B------:R-:W-:Y:S01]  /*13e0*/  FMUL.FTZ R171, R170, R179 ;  /* 0x000000b3aaab7220 */ /* 0x000fe20000410000 */
[----:B------:R-:W-:Y:S01]  /*13f0*/  FADD.FTZ R174, R76, R75 ;  /* 0x0000004b4cae7221 */ /* 0x000fe20000010000 */
[----:B------:R-:W-:Y:S01]  /*1400*/  FFMA.FTZ R75, R77, R76, R176 ;  /* 0x0000004c4d4b7223 */ /* 0x000fe200000100b0 */
[----:B------:R-:W-:Y:S01]  /*1410*/  FADD.FTZ R116, R73, R116 ;  /* 0x0000007449747221 */ /* 0x000fe20000010000 */
[-C--:B------:R-:W-:Y:S01]  /*1420*/  FFMA.FTZ R94, R22, R73.reuse, R177 ;  /* 0x00000049165e7223 */ /* 0x080fe200000100b1 */
[----:B------:R-:W-:Y:S01]  /*1430*/  FFMA.FTZ R108, R171, R73, R108 ;  /* 0x00000049ab6c7223 */ /* 0x000fe2000001006c */
[----:B------:R-:W-:Y:S01]  /*1440*/  SHF.L.U32 R178, R74, 0x10, RZ ;  /* 0x000000104ab27819 */ /* 0x000fe200000006ff */
[----:B------:R-:W-:Y:S01]  /*1450*/  FADD.FTZ R73, R174, R81 ;  /* 0x00000051ae497221 */ /* 0x000fe20000010000 */
[----:B------:R-:W-:Y:S01]  /*1460*/  FFMA.FTZ R74, R80, R81, R75 ;  /* 0x00000051504a7223 */ /* 0x000fe2000001004b */
[----:B------:R-:W-:-:S02]  /*1470*/  SHF.L.U32 R176, R72, 0x10, RZ ;  /* 0x0000001048b07819 */ /* 0x000fc400000006ff */
[----:B------:R-:W-:Y:S01]  /*1480*/  FADD.FTZ R72, R73, R78 ;  /* 0x0000004e49487221 */ /* 0x000fe20000010000 */
[----:B------:R-:W-:Y:S01]  /*1490*/  FFMA.FTZ R73, R79, R78, R74 ;  /* 0x0000004e4f497223 */ /* 0x000fe2000001004a */
[----:B------:R-:W-:Y:S02]  /*14a0*/  FMUL.FTZ R74, R7, R178 ;  /* 0x000000b2074a7220 */ /* 0x000fe40000410000 */
[----:B------:R-:W-:Y:S01]  /*14b0*/  FADD.FTZ R75, R72, R175 ;  /* 0x000000af484b7221 */ /* 0x000fe20000010000 */
[----:B------:R-:W-:Y:S01]  /*14c0*/  FFMA.FTZ R72, R82, R175, R73 ;  /* 0x000000af52487223 */ /* 0x000fe20000010049 */
[----:B------:R-:W-:Y:S02]  /*14d0*/  FFMA.FTZ R177, R23, R176, R74 ;  /* 0x000000b017b17223 */ /* 0x000fe4000001004a */
[----:B------:R-:W-:Y:S01]  /*14e0*/  FADD.FTZ R74, R75, R84 ;  /* 0x000000544b4a7221 */ /* 0x000fe20000010000 */
[----:B------:R-:W-:-:S03]  /*14f0*/  FFMA.FTZ R73, R85, R84, R72 ;  /* 0x0000005455497223 */ /* 0x000fc60000010048 */
        /* <DEDUP_REMOVED lines=44> */
.L_x_1662:
        /* <DEDUP_REMOVED lines=68> */
.L_x_1636:
        /* <DEDUP_REMOVED lines=28> */
[----:B0-----:R-:W-:Y:S01]  /*1dc0*/  FSEL R72, R52, RZ, P4 ;  /* 0x000000ff34487208 */ /* 0x001fe20002000000 */
        /* <DEDUP_REMOVED lines=25> */
.L_x_1635:
        /* <DEDUP_REMOVED lines=15> */
[----:B------:R-:W-:Y:S01]  /*2050*/  LOP3.LUT P4, RZ, R101, 0xff, RZ, 0xc0, !PT ;  /* 0x000000ff65ff7812 */ /* 0x000fe2000788c0ff */
[-CC-:B------:R-:W-:Y:S01]  /*2060*/  FFMA.FTZ R64, R64, R83.reuse, R179.reuse ;  /* 0x0000005340407223 */ /* 0x180fe200000100b3 */
[----:B------:R-:W-:Y:S01]  /*2070*/  FMUL.FTZ R66, R66, UR6 ;  /* 0x0000000642427c20 */ /* 0x000fe20008410000 */
[----:B------:R-:W-:Y:S01]  /*2080*/  FMUL.FTZ R69, R69, UR6 ;  /* 0x0000000645457c20 */ /* 0x000fe20008410000 */
[----:B------:R-:W-:Y:S01]  /*2090*/  ISETP.GE.U32.AND.EX P2, PT, R101, 0x1000000, PT, P2 ;  /* 0x010000006500780c */ /* 0x000fe20003f46120 */
[-CC-:B------:R-:W-:Y:S01]  /*20a0*/  FFMA.FTZ R70, R70, R83.reuse, R179.reuse ;  /* 0x0000005346467223 */ /* 0x180fe200000100b3 */
[-CC-:B------:R-:W-:Y:S01]  /*20b0*/  FFMA.FTZ R88, R88, R83.reuse, R179.reuse ;  /* 0x0000005358587223 */ /* 0x180fe200000100b3 */
[----:B------:R-:W-:Y:S01]  /*20c0*/  FFMA.FTZ R0, R0, R83, R179 ;  /* 0x0000005300007223 */ /* 0x000fe200000100b3 */
[----:B------:R-:W-:Y:S01]  /*20d0*/  FFMA.FTZ R68, R170, R95, R42 ;  /* 0x0000005faa447223 */ /* 0x000fe2000001002a */
[----:B0-----:R-:W-:Y:S01]  /*20e0*/  FSEL R74, R69, RZ, P2 ;  /* 0x000000ff454a7208 */ /* 0x001fe20001000000 */
[----:B------:R-:W-:Y:S01]  /*20f0*/  FADD.FTZ R90, R89, -R90 ;  /* 0x8000005a595a7221 */ /* 0x000fe20000010000 */
[----:B------:R-:W-:Y:S01]  /*2100*/  FSEL R72, R66, RZ, P4 ;  /* 0x000000ff42487208 */ /* 0x000fe20002000000 */
[----:B------:R-:W-:Y:S01]  /*2110*/  FADD.FTZ R75, R67, -R64 ;  /* 0x80000040434b7221 */ /* 0x000fe20000010000 */
[----:B------:R-:W-:Y:S01]  /*2120*/  FADD.FTZ R70, R71, -R70 ;  /* 0x8000004647467221 */ /* 0x000fe20000010000 */
[----:B------:R-:W-:Y:S01]  /*2130*/  FADD.FTZ R66, R91, -R88 ;  /* 0x800000585b427221 */ /* 0x000fe20000010000 */
[----:B------:R-:W-:Y:S01]  /*2140*/  FADD.FTZ R69, R65, -R0 ;  /* 0x8000000041457221 */ /* 0x000fe20000010000 */
[----:B------:R-:W-:Y:S01]  /*2150*/  FMUL.FTZ R68, R68, UR6 ;  /* 0x0000000644447c20 */ /* 0x000fe20008410000 */
[----:B------:R-:W-:Y:S01]  /*2160*/  LOP3.LUT P5, RZ, R101, 0xff0000, RZ, 0xc0, !PT ;  /* 0x00ff000065ff7812 */ /* 0x000fe200078ac0ff */
[C---:B------:R-:W-:Y:S01]  /*2170*/  FFMA.FTZ R64, R170.reuse, R90, R37 ;  /* 0x0000005aaa407223 */ /* 0x040fe20000010025 */
[C---:B------:R-:W-:Y:S01]  /*2180*/  FFMA.FTZ R67, R170.reuse, R70, R41 ;  /* 0x00000046aa437223 */ /* 0x040fe20000010029 */
[C---:B------:R-:W-:Y:S01]  /*2190*/  FFMA.FTZ R65, R170.reuse, R75, R38 ;  /* 0x0000004baa417223 */ /* 0x040fe20000010026 */
[C---:B------:R-:W-:Y:S01]  /*21a0*/  FFMA.FTZ R66, R170.reuse, R66, R39 ;  /* 0x00000042aa427223 */ /* 0x040fe20000010027 */
[----:B------:R-:W-:Y:S01]  /*21b0*/  FFMA.FTZ R0, R170, R69, R36 ;  /* 0x00000045aa007223 */ /* 0x000fe20000010024 */
[----:B------:R-:W-:Y:S01]  /*21c0*/  FSEL R73, R68, RZ, P5 ;  /* 0x000000ff44497208 */ /* 0x000fe20002800000 */
        /* <DEDUP_REMOVED lines=20> */
.L_x_1638:
        /* <DEDUP_REMOVED lines=29> */
[----:B0-----:R-:W-:Y:S01]  /*24e0*/  FSEL R72, R52, RZ, P4 ;  /* 0x000000ff34487208 */ /* 0x001fe20002000000 */
        /* <DEDUP_REMOVED lines=24> */
.L_x_1634:
        /* <DEDUP_REMOVED lines=22> */
[C---:B------:R-:W-:Y:S01]  /*27d0*/  FMUL.FTZ R69, R170.reuse, R69 ;  /* 0x00000045aa457220 */ /* 0x040fe20000410000 */
[----:B------:R-:W-:Y:S01]  /*27e0*/  LOP3.LUT P3, RZ, R101, 0xff0000, RZ, 0xc0, !PT ;  /* 0x00ff000065ff7812 */ /* 0x000fe2000786c0ff */
[----:B------:R-:W-:Y:S01]  /*27f0*/  FMUL.FTZ R71, R170, R71 ;  /* 0x00000047aa477220 */ /* 0x000fe20000410000 */
[-CC-:B------:R-:W-:Y:S01]  /*2800*/  FFMA.FTZ R64, R64, R83.reuse, R179.reuse ;  /* 0x0000005340407223 */ /* 0x180fe200000100b3 */
[-CC-:B------:R-:W-:Y:S01]  /*2810*/  FFMA.FTZ R88, R88, R83.reuse, R179.reuse ;  /* 0x0000005358587223 */ /* 0x180fe200000100b3 */
[----:B------:R-:W-:Y:S01]  /*2820*/  FSEL R73, R93, RZ, P5 ;  /* 0x000000ff5d497208 */ /* 0x000fe20002800000 */
[----:B------:R-:W-:Y:S01]  /*2830*/  FMUL.FTZ R69, R69, UR6 ;  /* 0x0000000645457c20 */ /* 0x000fe20008410000 */
[----:B------:R-:W-:Y:S01]  /*2840*/  LOP3.LUT P4, RZ, R101, 0xff, RZ, 0xc0, !PT ;  /* 0x000000ff65ff7812 */ /* 0x000fe2000788c0ff */
[----:B------:R-:W-:Y:S01]  /*2850*/  FMUL.FTZ R71, R71, UR6 ;  /* 0x0000000647477c20 */ /* 0x000fe20008410000 */
[----:B------:R-:W-:Y:S01]  /*2860*/  LOP3.LUT P5, RZ, R173, 0xff, RZ, 0xc0, !PT ;  /* 0x000000ffadff7812 */ /* 0x000fe200078ac0ff */
[-CC-:B------:R-:W-:Y:S01]  /*2870*/  FFMA.FTZ R0, R0, R83.reuse, R179.reuse ;  /* 0x0000005300007223 */ /* 0x180fe200000100b3 */
[----:B------:R-:W-:Y:S01]  /*2880*/  FSEL R70, R95, RZ, P3 ;  /* 0x000000ff5f467208 */ /* 0x000fe20001800000 */
[----:B------:R-:W-:Y:S01]  /*2890*/  FADD.FTZ R67, R67, -R64 ;  /* 0x8000004043437221 */ /* 0x000fe20000010000 */
[----:B------:R-:W-:Y:S01]  /*28a0*/  LOP3.LUT P3, RZ, R101, 0xff00, RZ, 0xc0, !PT ;  /* 0x0000ff0065ff7812 */ /* 0x000fe2000786c0ff */
[----:B------:R-:W-:Y:S01]  /*28b0*/  FADD.FTZ R91, R91, -R88 ;  /* 0x800000585b5b7221 */ /* 0x000fe20000010000 */
[----:B------:R-:W-:Y:S01]  /*28c0*/  ISETP.GE.U32.AND P2, PT, R172, RZ, PT ;  /* 0x000000ffac00720c */ /* 0x000fe20003f46070 */
[----:B------:R-:W-:Y:S01]  /*28d0*/  FFMA.FTZ R66, R66, R83, R179 ;  /* 0x0000005342427223 */ /* 0x000fe200000100b3 */
[----:B------:R-:W-:Y:S01]  /*28e0*/  FSEL R68, R69, RZ, P4 ;  /* 0x000000ff45447208 */ /* 0x000fe20002000000 */
[----:B------:R-:W-:Y:S01]  /*28f0*/  FADD.FTZ R65, R65, -R0 ;  /* 0x8000000041417221 */ /* 0x000fe20000010000 */
[----:B------:R-:W-:Y:S01]  /*2900*/  FSEL R62, R69, RZ, P5 ;  /* 0x000000ff453e7208 */ /* 0x000fe20002800000 */
[C---:B------:R-:W-:Y:S01]  /*2910*/  FMUL.FTZ R0, R170.reuse, R67 ;  /* 0x00000043aa007220 */ /* 0x040fe20000410000 */
[----:B------:R-:W-:Y:S01]  /*2920*/  FSEL R69, R71, RZ, P3 ;  /* 0x000000ff47457208 */ /* 0x000fe20001800000 */
        /* <DEDUP_REMOVED lines=13> */
[C---:B------:R-:W-:Y:S01]  /*2a00*/  LOP3.LUT P6, RZ, R100.reuse, 0xff0000, RZ, 0xc0, !PT ;  /* 0x00ff000064ff7812 */ /* 0x040fe200078cc0ff */
[----:B------:R-:W-:Y:S01]  /*2a10*/  FMUL.FTZ R65, R65, UR6 ;  /* 0x0000000641417c20 */ /* 0x000fe20008410000 */
[----:B------:R-:W-:-:S02]  /*2a20*/  LOP3.LUT P2, RZ, R100, 0xff000000, RZ, 0xc0, !PT ;  /* 0xff00000064ff7812 */ /* 0x000fc4000784c0ff */
[----:B------:R-:W-:Y:S02]  /*2a30*/  LOP3.LUT P3, RZ, R172, 0xff0000, RZ, 0xc0, !PT ;  /* 0x00ff0000acff7812 */ /* 0x000fe4000786c0ff */
[----:B------:R-:W-:Y:S02]  /*2a40*/  F2FP.BF16.F32.PACK_AB R67, R73, R70 ;  /* 0x000000464943723e */ /* 0x000fe400000010ff */
[----:B------:R-:W-:Y:S02]  /*2a50*/  F2FP.BF16.F32.PACK_AB R62, R61, R62 ;  /* 0x0000003e3d3e723e */ /* 0x000fe400000010ff */
[----:B------:R-:W-:Y:S02]  /*2a60*/  F2FP.BF16.F32.PACK_AB R66, R69, R68 ;  /* 0x000000444542723e */ /* 0x000fe400000010ff */
        /* <DEDUP_REMOVED lines=19> */
.L_x_1640:
        /* <DEDUP_REMOVED lines=51> */
[----:B------:R-:W-:Y:S02]  /*2ed0*/  F2FP.BF16.F32.PACK_AB R67, R71, R68 ;  /* 0x000000444743723e */ /* 0x000fe400000010ff */
        /* <DEDUP_REMOVED lines=23> */
.L_x_1639:
        /* <DEDUP_REMOVED lines=13> */
[C---:B------:R-:W-:Y:S01]  /*3120*/  FFMA.FTZ R93, R170.reuse, R93, R43 ;  /* 0x0000005daa5d7223 */ /* 0x040fe2000001002b */
[C---:B------:R-:W-:Y:S01]  /*3130*/  FFMA.FTZ R95, R170.reuse, R95, R42 ;  /* 0x0000005faa5f7223 */ /* 0x040fe2000001002a */
[----:B------:R-:W-:Y:S01]  /*3140*/  FADD.FTZ R70, R71, -R70 ;  /* 0x8000004647467221 */ /* 0x000fe20000010000 */
[----:B------:R-:W-:Y:S01]  /*3150*/  ISETP.GE.U32.AND.EX P5, PT, R101, 0x1000000, PT, P2 ;  /* 0x010000006500780c */ /* 0x000fe20003fa6120 */
[----:B------:R-:W-:Y:S01]  /*3160*/  FMUL.FTZ R93, R93, UR6 ;  /* 0x000000065d5d7c20 */ /* 0x000fe20008410000 */
[----:B------:R-:W-:Y:S01]  /*3170*/  FMUL.FTZ R95, R95, UR6 ;  /* 0x000000065f5f7c20 */ /* 0x000fe20008410000 */
[C---:B------:R-:W-:Y:S01]  /*3180*/  FFMA.FTZ R69, R170.reuse, R69, R40 ;  /* 0x00000045aa457223 */ /* 0x040fe20000010028 */
[----:B------:R-:W-:Y:S01]  /*3190*/  LOP3.LUT P3, RZ, R101, 0xff0000, RZ, 0xc0, !PT ;  /* 0x00ff000065ff7812 */ /* 0x000fe2000786c0ff */
[----:B------:R-:W-:Y:S01]  /*31a0*/  FFMA.FTZ R61, R170, R70, R41 ;  /* 0x00000046aa3d7223 */ /* 0x000fe20000010029 */
[-CC-:B------:R-:W-:Y:S01]  /*31b0*/  FFMA.FTZ R68, R64, R83.reuse, R179.reuse ;  /* 0x0000005340447223 */ /* 0x180fe200000100b3 */
[----:B0-----:R-:W-:Y:S01]  /*31c0*/  FSEL R72, R93, RZ, P5 ;  /* 0x000000ff5d487208 */ /* 0x001fe20002800000 */
[----:B------:R-:W-:Y:S01]  /*31d0*/  FMUL.FTZ R69, R69, UR6 ;  /* 0x0000000645457c20 */ /* 0x000fe20008410000 */
[-CC-:B------:R-:W-:Y:S01]  /*31e0*/  FFMA.FTZ R88, R88, R83.reuse, R179.reuse ;  /* 0x0000005358587223 */ /* 0x180fe200000100b3 */
[----:B------:R-:W-:Y:S01]  /*31f0*/  LOP3.LUT P4, RZ, R101, 0xff, RZ, 0xc0, !PT ;  /* 0x000000ff65ff7812 */ /* 0x000fe2000788c0ff */
[----:B------:R-:W-:Y:S01]  /*3200*/  FMUL.FTZ R61, R61, UR6 ;  /* 0x000000063d3d7c20 */ /* 0x000fe20008410000 */
[----:B------:R-:W-:Y:S01]  /*3210*/  LOP3.LUT P5, RZ, R173, 0xff, RZ, 0xc0, !PT ;  /* 0x000000ffadff7812 */ /* 0x000fe200078ac0ff */
[-CC-:B------:R-:W-:Y:S01]  /*3220*/  FFMA.FTZ R0, R0, R83.reuse, R179.reuse ;  /* 0x0000005300007223 */ /* 0x180fe200000100b3 */
[----:B------:R-:W-:Y:S01]  /*3230*/  FSEL R71, R95, RZ, P3 ;  /* 0x000000ff5f477208 */ /* 0x000fe20001800000 */
[----:B------:R-:W-:Y:S01]  /*3240*/  FADD.FTZ R67, R67, -R68 ;  /* 0x8000004443437221 */ /* 0x000fe20000010000 */
[----:B------:R-:W-:Y:S01]  /*3250*/  LOP3.LUT P3, RZ, R101, 0xff00, RZ, 0xc0, !PT ;  /* 0x0000ff0065ff7812 */ /* 0x000fe2000786c0ff */
[----:B------:R-:W-:Y:S01]  /*3260*/  FFMA.FTZ R66, R66, R83, R179 ;  /* 0x0000005342427223 */ /* 0x000fe200000100b3 */
[----:B------:R-:W-:Y:S01]  /*3270*/  ISETP.GE.U32.AND P2, PT, R172, RZ, PT ;  /* 0x000000ffac00720c */ /* 0x000fe20003f46070 */
[----:B------:R-:W-:Y:S01]  /*3280*/  FADD.FTZ R88, R91, -R88 ;  /* 0x800000585b587221 */ /* 0x000fe20000010000 */
[----:B------:R-:W-:Y:S01]  /*3290*/  FSEL R70, R69, RZ, P4 ;  /* 0x000000ff45467208 */ /* 0x000fe20002000000 */
[----:B------:R-:W-:Y:S01]  /*32a0*/  FADD.FTZ R65, R65, -R0 ;  /* 0x8000000041417221 */ /* 0x000fe20000010000 */
[----:B------:R-:W-:Y:S01]  /*32b0*/  FSEL R62, R69, RZ, P5 ;  /* 0x000000ff453e7208 */ /* 0x000fe20002800000 */
[C---:B------:R-:W-:Y:S01]  /*32c0*/  FFMA.FTZ R0, R170.reuse, R67, R38 ;  /* 0x00000043aa007223 */ /* 0x040fe20000010026 */
[----:B------:R-:W-:Y:S01]  /*32d0*/  FSEL R69, R61, RZ, P3 ;  /* 0x000000ff3d457208 */ /* 0x000fe20001800000 */
[----:B------:R-:W-:Y:S01]  /*32e0*/  FADD.FTZ R64, R89, -R66 ;  /* 0x8000004259407221 */ /* 0x000fe20000010000 */
[C---:B------:R-:W-:Y:S01]  /*32f0*/  LOP3.LUT P3, RZ, R173.reuse, 0xff00, RZ, 0xc0, !PT ;  /* 0x0000ff00adff7812 */ /* 0x040fe2000786c0ff */
[----:B------:R-:W-:Y:S01]  /*3300*/  FFMA.FTZ R88, R170, R88, R39 ;  /* 0x00000058aa587223 */ /* 0x000fe20000010027 */
[C---:B------:R-:W-:Y:S01]  /*3310*/  LOP3.LUT P6, RZ, R173.reuse, 0xff0000, RZ, 0xc0, !PT ;  /* 0x00ff0000adff7812 */ /* 0x040fe200078cc0ff */
[----:B------:R-:W-:Y:S01]  /*3320*/  FMUL.FTZ R0, R0, UR6 ;  /* 0x0000000600007c20 */ /* 0x000fe20008410000 */
[----:B------:R-:W-:Y:S01]  /*3330*/  ISETP.GE.U32.AND.EX P2, PT, R173, 0x1000000, PT, P2 ;  /* 0x01000000ad00780c */ /* 0x000fe20003f46120 */
[----:B------:R-:W-:Y:S01]  /*3340*/  FFMA.FTZ R64, R170, R64, R37 ;  /* 0x00000040aa407223 */ /* 0x000fe20000010025 */
[----:B------:R-:W-:Y:S01]  /*3350*/  FSEL R61, R61, RZ, P3 ;  /* 0x000000ff3d3d7208 */ /* 0x000fe20001800000 */
[----:B------:R-:W-:Y:S01]  /*3360*/  FMUL.FTZ R88, R88, UR6 ;  /* 0x0000000658587c20 */ /* 0x000fe20008410000 */
[----:B------:R-:W-:Y:S01]  /*3370*/  FSEL R63, R95, RZ, P6 ;  /* 0x000000ff5f3f7208 */ /* 0x000fe20003000000 */
[----:B------:R-:W-:Y:S01]  /*3380*/  FFMA.FTZ R65, R170, R65, R36 ;  /* 0x00000041aa417223 */ /* 0x000fe20000010024 */
[----:B------:R-:W-:Y:S01]  /*3390*/  FSEL R60, R93, RZ, P2 ;  /* 0x000000ff5d3c7208 */ /* 0x000fe20001000000 */
[----:B------:R-:W-:Y:S01]  /*33a0*/  FMUL.FTZ R64, R64, UR6 ;  /* 0x0000000640407c20 */ /* 0x000fe20008410000 */
[----:B------:R-:W-:Y:S01]  /*33b0*/  LOP3.LUT P3, RZ, R172, 0xff0000, RZ, 0xc0, !PT ;  /* 0x00ff0000acff7812 */ /* 0x000fe2000786c0ff */
[----:B------:R-:W-:Y:S01]  /*33c0*/  FMUL.FTZ R65, R65, UR6 ;  /* 0x0000000641417c20 */ /* 0x000fe20008410000 */
[----:B------:R-:W-:-:S02]  /*33d0*/  LOP3.LUT P6, RZ, R100, 0xff0000, RZ, 0xc0, !PT ;  /* 0x00ff000064ff7812 */ /* 0x000fc400078cc0ff */
[----:B------:R-:W-:Y:S02]  /*33e0*/  LOP3.LUT P2, RZ, R100, 0xff000000, RZ, 0xc0, !PT ;  /* 0xff00000064ff7812 */ /* 0x000fe4000784c0ff */
[----:B------:R-:W-:Y:S02]  /*33f0*/  F2FP.BF16.F32.PACK_AB R62, R61, R62 ;  /* 0x0000003e3d3e723e */ /* 0x000fe400000010ff */
[----:B------:R-:W-:Y:S02]  /*3400*/  FSEL R61, R0, RZ, P3 ;  /* 0x000000ff003d7208 */ /* 0x000fe40001800000 */
[----:B------:R-:W-:Y:S02]  /*3410*/  LOP3.LUT P4, RZ, R100, 0xff00, RZ, 0xc0, !PT ;  /* 0x0000ff0064ff7812 */ /* 0x000fe4000788c0ff */
[----:B------:R-:W-:Y:S02]  /*3420*/  FSEL R68, R0, RZ, P6 ;  /* 0x000000ff00447208 */ /* 0x000fe40003000000 */
[----:B------:R-:W-:-:S02]  /*3430*/  LOP3.LUT P3, RZ, R172, 0xff00, RZ, 0xc0, !PT ;  /* 0x0000ff00acff7812 */ /* 0x000fc4000786c0ff */
[----:B------:R-:W-:Y:S02]  /*3440*/  FSEL R73, R88, RZ, P2 ;  /* 0x000000ff58497208 */ /* 0x000fe40001000000 */
[----:B------:R-:W-:Y:S02]  /*3450*/  LOP3.LUT P5, RZ, R100, 0xff, RZ, 0xc0, !PT ;  /* 0x000000ff64ff7812 */ /* 0x000fe400078ac0ff */
[C---:B------:R-:W-:Y:S02]  /*3460*/  LOP3.LUT P6, RZ, R172.reuse, 0xff000000, RZ, 0xc0, !PT ;  /* 0xff000000acff7812 */ /* 0x040fe400078cc0ff */
[----:B------:R-:W-:Y:S02]  /*3470*/  LOP3.LUT P2, RZ, R172, 0xff, RZ, 0xc0, !PT ;  /* 0x000000ffacff7812 */ /* 0x000fe4000784c0ff */
[----:B------:R-:W-:Y:S02]  /*3480*/  F2FP.BF16.F32.PACK_AB R67, R72, R71 ;  /* 0x000000474843723e */ /* 0x000fe400000010ff */
[----:B------:R-:W-:-:S02]  /*3490*/  F2FP.BF16.F32.PACK_AB R66, R69, R70 ;  /* 0x000000464542723e */ /* 0x000fc400000010ff */
[----:B------:R-:W-:Y:S02]  /*34a0*/  F2FP.BF16.F32.PACK_AB R63, R60, R63 ;  /* 0x0000003f3c3f723e */ /* 0x000fe400000010ff */
[C---:B------:R-:W-:Y:S02]  /*34b0*/  FSEL R71, R64.reuse, RZ, P4 ;  /* 0x000000ff40477208 */ /* 0x040fe40002000000 */
[----:B------:R-:W-:Y:S02]  /*34c0*/  FSEL R69, R64, RZ, P3 ;  /* 0x000000ff40457208 */ /* 0x000fe40001800000 */
        /* <DEDUP_REMOVED lines=8> */
.L_x_1641:
        /* <DEDUP_REMOVED lines=53> */
[----:B------:R-:W-:Y:S02]  /*38a0*/  F2FP.BF16.F32.PACK_AB R63, R68, R63 ;  /* 0x0000003f443f723e */ /* 0x000fe400000010ff */
[----:B------:R-:W-:Y:S01]  /*38b0*/  F2FP.BF16.F32.PACK_AB R67, R61, R60 ;  /* 0x0000003c3d43723e */ /* 0x000fe200000010ff */
[----:B------:R-:W-:Y:S01]  /*38c0*/  FMUL.FTZ R60, R57, UR6 ;  /* 0x00000006393c7c20 */ /* 0x000fe20008410000 */
[----:B------:R-:W-:-:S02]  /*38d0*/  FSEL R68, R0, RZ, P2 ;  /* 0x000000ff00447208 */ /* 0x000fc40001000000 */
[----:B------:R-:W-:Y:S01]  /*38e0*/  FSEL R61, R0, RZ, P4 ;  /* 0x000000ff003d7208 */ /* 0x000fe20002000000 */
[----:B------:R-:W-:Y:S01]  /*38f0*/  FMUL.FTZ R0, R56, UR6 ;  /* 0x0000000638007c20 */ /* 0x000fe20008410000 */
[----:B------:R-:W-:Y:S02]  /*3900*/  LOP3.LUT P5, RZ, R100, 0xff00, RZ, 0xc0, !PT ;  /* 0x0000ff0064ff7812 */ /* 0x000fe400078ac0ff */
[C---:B------:R-:W-:Y:S02]  /*3910*/  LOP3.LUT P2, RZ, R172.reuse, 0xff000000, RZ, 0xc0, !PT ;  /* 0xff000000acff7812 */ /* 0x040fe4000784c0ff */
[----:B------:R-:W-:Y:S02]  /*3920*/  LOP3.LUT P4, RZ, R172, 0xff00, RZ, 0xc0, !PT ;  /* 0x0000ff00acff7812 */ /* 0x000fe4000788c0ff */
[----:B------:R-:W-:Y:S02]  /*3930*/  FSEL R65, R64, RZ, P3 ;  /* 0x000000ff40417208 */ /* 0x000fe40001800000 */
[----:B------:R-:W-:-:S02]  /*3940*/  LOP3.LUT P6, RZ, R100, 0xff, RZ, 0xc0, !PT ;  /* 0x000000ff64ff7812 */ /* 0x000fc400078cc0ff */
[----:B------:R-:W-:Y:S02]  /*3950*/  LOP3.LUT P3, RZ, R172, 0xff, RZ, 0xc0, !PT ;  /* 0x000000ffacff7812 */ /* 0x000fe4000786c0ff */
        /* <DEDUP_REMOVED lines=9> */
.L_x_1637:
[----:B------:R-:W-:Y:S01]  /*39f0*/  ISETP.NE.U32.AND P2, PT, RZ, UR4, PT ;  /* 0x00000004ff007c0c */ /* 0x000fe2000bf45070 */
[----:B------:R-:W1:Y:S03]  /*3a00*/  LDC.64 R68, c[0x0][0x468] ;  /* 0x00011a00ff447b82 */ /* 0x000e660000000a00 */
[----:B------:R-:W-:-:S05]  /*3a10*/  ISETP.NE.AND.EX P2, PT, RZ, UR5, PT, P2 ;  /* 0x00000005ff007c0c */ /* 0x000fca000bf45320 */
[----:B------:R-:W2:Y:S08]  /*3a20*/  @P0 LDC.64 R70, c[0x0][0x470] ;  /* 0x00011c00ff460b82 */ /* 0x000eb00000000a00 */
[----:B0-----:R-:W0:Y:S01]  /*3a30*/  @P2 LDC.64 R72, c[0x0][0x478] ;  /* 0x00011e00ff482b82 */ /* 0x001e220000000a00 */
[----:B-1----:R-:W-:-:S04]  /*3a40*/  IMAD.WIDE.U32 R74, R169, 0x10, R68 ;  /* 0x00000010a94a7825 */ /* 0x002fc800078e0044 */
[----:B--2---:R-:W-:-:S04]  /*3a50*/  @P0 IMAD.WIDE.U32 R70, R169, 0x10, R70 ;  /* 0x00000010a9460825 */ /* 0x004fc800078e0046 */
[----:B0-----:R-:W-:-:S05]  /*3a60*/  @P2 IMAD.WIDE.U32 R72, R169, 0x20, R72 ;  /* 0x00000020a9482825 */ /* 0x001fca00078e0048 */
        /* <DEDUP_REMOVED lines=39> */
[C---:B------:R-:W-:Y:S01]  /*3ce0*/  FSEL R66, R0.reuse, RZ, P5 ;  /* 0x000000ff00427208 */ /* 0x040fe20002800000 */
[----:B------:R-:W-:Y:S01]  /*3cf0*/  FFMA.FTZ R77, R77, R83, R179 ;  /* 0x000000534d4d7223 */ /* 0x000fe200000100b3 */
[----:B------:R-:W-:Y:S01]  /*3d00*/  FSEL R62, R0, RZ, P6 ;  /* 0x000000ff003e7208 */ /* 0x000fe20003000000 */
[----:B------:R-:W-:Y:S01]  /*3d10*/  FMUL.FTZ R0, R53, UR6 ;  /* 0x0000000635007c20 */ /* 0x000fe20008410000 */
[----:B------:R-:W-:Y:S01]  /*3d20*/  LOP3.LUT P4, RZ, R97, 0xff00, RZ, 0xc0, !PT ;  /* 0x0000ff0061ff7812 */ /* 0x000fe2000788c0ff */
[C---:B------:R-:W-:Y:S01]  /*3d30*/  FFMA.FTZ R58, R170.reuse, R79, R46 ;  /* 0x0000004faa3a7223 */ /* 0x040fe2000001002e */
        /* <DEDUP_REMOVED lines=37> */
.L_x_1644:
        /* <DEDUP_REMOVED lines=19> */
[C---:B------:R-:W-:Y:S01]  /*40c0*/  ISETP.GE.U32.AND.EX P5, PT, R97.reuse, 0x1000000, PT, P1 ;  /* 0x010000006100780c */ /* 0x040fe20003fa6110 */
[----:B------:R-:W-:Y:S01]  /*40d0*/  FFMA.FTZ R85, R170, R85, R48 ;  /* 0x00000055aa557223 */ /* 0x000fe20000010030 */
        /* <DEDUP_REMOVED lines=9> */
[C---:B------:R-:W-:Y:S01]  /*4170*/  FFMA.FTZ R79, R170.reuse, R79, R46 ;  /* 0x0000004faa4f7223 */ /* 0x040fe2000001002e */
[----:B------:R-:W-:Y:S01]  /*4180*/  LOP3.LUT P6, RZ, R3, 0xff0000, RZ, 0xc0, !PT ;  /* 0x00ff000003ff7812 */ /* 0x000fe200078cc0ff */
[----:B------:R-:W-:Y:S01]  /*4190*/  FFMA.FTZ R82, R170, R82, R47 ;  /* 0x00000052aa527223 */ /* 0x000fe2000001002f */
[----:B------:R-:W-:Y:S01]  /*41a0*/  LOP3.LUT P4, RZ, R97, 0xff, RZ, 0xc0, !PT ;  /* 0x000000ff61ff7812 */ /* 0x000fe2000788c0ff */
[----:B------:R-:W-:Y:S01]  /*41b0*/  FADD.FTZ R80, R81, -R80 ;  /* 0x8000005051507221 */ /* 0x000fe20000010000 */
[C---:B------:R-:W-:Y:S01]  /*41c0*/  LOP3.LUT P5, RZ, R3.reuse, 0xff, RZ, 0xc0, !PT ;  /* 0x000000ff03ff7812 */ /* 0x040fe200078ac0ff */
[----:B------:R-:W-:Y:S01]  /*41d0*/  FADD.FTZ R77, R76, -R77 ;  /* 0x8000004d4c4d7221 */ /* 0x000fe20000010000 */
[----:B------:R-:W-:Y:S01]  /*41e0*/  ISETP.GE.U32.AND.EX P1, PT, R3, 0x1000000, PT, P1 ;  /* 0x010000000300780c */ /* 0x000fe20003f26110 */
[----:B------:R-:W-:Y:S01]  /*41f0*/  FMUL.FTZ R79, R79, UR6 ;  /* 0x000000064f4f7c20 */ /* 0x000fe20008410000 */
[----:B------:R-:W-:Y:S01]  /*4200*/  LOP3.LUT P3, RZ, R3, 0xff00, RZ, 0xc0, !PT ;  /* 0x0000ff0003ff7812 */ /* 0x000fe2000786c0ff */
[----:B------:R-:W-:Y:S01]  /*4210*/  FMUL.FTZ R82, R82, UR6 ;  /* 0x0000000652527c20 */ /* 0x000fe20008410000 */
[----:B------:R-:W-:Y:S01]  /*4220*/  FSEL R63, R171, RZ, P6 ;  /* 0x000000ffab3f7208 */ /* 0x000fe20003000000 */
[----:B------:R-:W-:Y:S01]  /*4230*/  FFMA.FTZ R80, R170, R80, R45 ;  /* 0x00000050aa507223 */ /* 0x000fe2000001002d */
[----:B------:R-:W-:Y:S01]  /*4240*/  FSEL R174, R174, RZ, P1 ;  /* 0x000000ffaeae7208 */ /* 0x000fe20000800000 */
[----:B------:R-:W-:Y:S01]  /*4250*/  FFMA.FTZ R77, R170, R77, R44 ;  /* 0x0000004daa4d7223 */ /* 0x000fe2000001002c */
[C---:B------:R-:W-:Y:S01]  /*4260*/  FSEL R66, R85.reuse, RZ, P4 ;  /* 0x000000ff55427208 */ /* 0x040fe20002000000 */
        /* <DEDUP_REMOVED lines=29> */
.L_x_1643:
[----:B------:R-:W-:Y:S05]  /*4440*/  @!P2 BRA `(.L_x_1646) ;  /* 0x00000004002ca947 */ /* 0x000fea0003800000 */
[-CC-:B------:R-:W-:Y:S01]  /*4450*/  FFMA.FTZ R171, R171, R83.reuse, R179.reuse ;  /* 0x00000053abab7223 */ /* 0x180fe200000100b3 */
[-CC-:B------:R-:W-:Y:S01]  /*4460*/  FFMA.FTZ R174, R174, R83.reuse, R179.reuse ;  /* 0x00000053aeae7223 */ /* 0x180fe200000100b3 */
[----:B------:R-:W-:Y:S01]  /*4470*/  FFMA.FTZ R85, R85, R83, R179 ;  /* 0x0000005355557223 */ /* 0x000fe200000100b3 */
        /* <DEDUP_REMOVED lines=29> */
[C---:B------:R-:W-:Y:S01]  /*4650*/  FSEL R66, R0.reuse, RZ, P5 ;  /* 0x000000ff00427208 */ /* 0x040fe20002800000 */
[----:B------:R-:W-:Y:S01]  /*4660*/  FFMA.FTZ R77, R77, R83, R179 ;  /* 0x000000534d4d7223 */ /* 0x000fe200000100b3 */
[----:B------:R-:W-:Y:S01]  /*4670*/  FSEL R62, R0, RZ, P6 ;  /* 0x000000ff003e7208 */ /* 0x000fe20003000000 */
[----:B------:R-:W-:Y:S01]  /*4680*/  FMUL.FTZ R0, R53, UR6 ;  /* 0x0000000635007c20 */ /* 0x000fe20008410000 */
[----:B------:R-:W-:Y:S01]  /*4690*/  LOP3.LUT P4, RZ, R97, 0xff00, RZ, 0xc0, !PT ;  /* 0x0000ff0061ff7812 */ /* 0x000fe2000788c0ff */
[C---:B------:R-:W-:Y:S01]  /*46a0*/  FMUL.FTZ R58, R170.reuse, R79 ;  /* 0x0000004faa3a7220 */ /* 0x040fe20000410000 */
        /* <DEDUP_REMOVED lines=37> */
.L_x_1646:
        /* <DEDUP_REMOVED lines=75> */
.L_x_1642:
[----:B------:R-:W-:Y:S05]  /*4db0*/  @!P1 BRA `(.L_x_1647) ;  /* 0x0000000400b49947 */ /* 0x000fea0003800000 */
        /* <DEDUP_REMOVED lines=55> */
.L_x_1648:
        /* <DEDUP_REMOVED lines=54> */
.L_x_1647:
[----:B------:R-:W-:Y:S05]  /*5490*/  @!P2 BRA `(.L_x_1649) ;  /* 0x0000000000d8a947 */ /* 0x000fea0003800000 */
        /* <DEDUP_REMOVED lines=54> */
.L_x_1649:
        /* <DEDUP_REMOVED lines=53> */
.L_x_1645:
        /* <DEDUP_REMOVED lines=14> */
.L_x_1632:
        /* <DEDUP_REMOVED lines=63> */
.L_x_1631:
[----:B------:R-:W-:Y:S05]  /*6020*/  BSYNC B0 ;  /* 0x0000000000007941 */ /* 0x000fea0003800000 */
.L_x_1630:
        /* <DEDUP_REMOVED lines=196> */
.L_x_1633:
        /* <DEDUP_REMOVED lines=8> */
.L_x_1652:
[----:B------:R-:W-:Y:S05]  /*6cf0*/  BSYNC B2 ;  /* 0x0000000000027941 */ /* 0x000fea0003800000 */
.L_x_1651:
        /* <DEDUP_REMOVED lines=8> */
.L_x_1653:
[----:B------:R-:W-:Y:S01]  /*6d80*/  FADD.FTZ R73, R72, R73 ;  /* 0x0000004948497221 */ /* 0x000fe20000010000 */
[----:B------:R-:W-:-:S04]  /*6d90*/  HFMA2 R182, -RZ, RZ, 0, 1.1920928955078125e-07 ;  /* 0x00000002ffb67431 */ /* 0x000fc800000001ff */
[----:B------:R-:W-:Y:S02]  /*6da0*/  MOV R183, R73 ;  /* 0x0000004900b77202 */ /* 0x000fe40000000f00 */
[----:B------:R-:W-:-:S07]  /*6db0*/  MOV R75, R181 ;  /* 0x000000b5004b7202 */ /* 0x000fce0000000f00 */
[----:B------:R-:W-:Y:S05]  /*6dc0*/  WARPSYNC.COLLECTIVE R180, `(.L_x_1654) ;  /* 0x00000000b4087348 */ /* 0x000fea0003c00000 */
[----:B------:R0:W1:Y:S02]  /*6dd0*/  SHFL.BFLY P4, R181, R183, R182, R185 ;  /* 0x0c0000b6b7b57389 */ /* 0x00006400000800b9 */
[----:B01----:R-:W-:Y:S05]  /*6de0*/  ENDCOLLECTIVE ;  /* 0x000000000000791b */ /* 0x003fea0003800000 */
.L_x_1654:
[----:B------:R-:W-:-:S05]  /*6df0*/  FADD.FTZ R75, R74, R75 ;  /* 0x0000004b4a4b7221 */ /* 0x000fca0000010000 */
[----:B------:R-:W-:Y:S02]  /*6e00*/  MOV R183, R75 ;  /* 0x0000004b00b77202 */ /* 0x000fe40000000f00 */
[----:B------:R-:W-:-:S07]  /*6e10*/  MOV R176, R181 ;  /* 0x000000b500b07202 */ /* 0x000fce0000000f00 */
[----:B------:R-:W-:Y:S05]  /*6e20*/  WARPSYNC.COLLECTIVE R180, `(.L_x_1655) ;  /* 0x00000000b4087348 */ /* 0x000fea0003c00000 */
[----:B------:R0:W1:Y:S02]  /*6e30*/  SHFL.BFLY P4, R181, R183, R182, R185 ;  /* 0x0c0000b6b7b57389 */ /* 0x00006400000800b9 */
[----:B01----:R-:W-:Y:S05]  /*6e40*/  ENDCOLLECTIVE ;  /* 0x000000000000791b */ /* 0x003fea0003800000 */
.L_x_1655:
[----:B------:R-:W-:Y:S01]  /*6e50*/  FADD.FTZ R176, R73, R176 ;  /* 0x000000b049b07221 */ /* 0x000fe20000010000 */
[----:B------:R-:W-:-:S04]  /*6e60*/  HFMA2 R182, -RZ, RZ, 0, 2.384185791015625e-07 ;  /* 0x00000004ffb67431 */ /* 0x000fc800000001ff */
[----:B------:R-:W-:Y:S02]  /*6e70*/  MOV R183, R176 ;  /* 0x000000b000b77202 */ /* 0x000fe40000000f00 */
[----:B------:R-:W-:-:S07]  /*6e80*/  MOV R178, R181 ;  /* 0x000000b500b27202 */ /* 0x000fce0000000f00 */
[----:B------:R-:W-:Y:S05]  /*6e90*/  WARPSYNC.COLLECTIVE R180, `(.L_x_1656) ;  /* 0x00000000b4087348 */ /* 0x000fea0003c00000 */
[----:B------:R0:W1:Y:S02]  /*6ea0*/  SHFL.BFLY P4, R181, R183, R182, R185 ;  /* 0x0c0000b6b7b57389 */ /* 0x00006400000800b9 */
[----:B01----:R-:W-:Y:S05]  /*6eb0*/  ENDCOLLECTIVE ;  /* 0x000000000000791b */ /* 0x003fea0003800000 */
.L_x_1656:
[----:B------:R-:W-:-:S05]  /*6ec0*/  FADD.FTZ R178, R75, R178 ;  /* 0x000000b24bb27221 */ /* 0x000fca0000010000 */
[----:B------:R-:W-:Y:S02]  /*6ed0*/  MOV R183, R178 ;  /* 0x000000b200b77202 */ /* 0x000fe40000000f00 */
[----:B------:R-:W-:-:S07]  /*6ee0*/  MOV R83, R181 ;  /* 0x000000b500537202 */ /* 0x000fce0000000f00 */
[----:B------:R-:W-:Y:S05]  /*6ef0*/  WARPSYNC.COLLECTIVE R180, `(.L_x_1657) ;  /* 0x00000000b4087348 */ /* 0x000fea0003c00000 */
[----:B------:R0:W1:Y:S02]  /*6f00*/  SHFL.BFLY P4, R181, R183, R182, R185 ;  /* 0x0c0000b6b7b57389 */ /* 0x00006400000800b9 */
[----:B01----:R-:W-:Y:S05]  /*6f10*/  ENDCOLLECTIVE ;  /* 0x000000000000791b */ /* 0x003fea0003800000 */
.L_x_1657:
[----:B------:R-:W-:Y:S01]  /*6f20*/  FADD.FTZ R83, R176, R83 ;  /* 0x00000053b0537221 */ /* 0x000fe20000010000 */
[----:B------:R-:W-:-:S04]  /*6f30*/  HFMA2 R182, -RZ, RZ, 0, 4.76837158203125e-07 ;  /* 0x00000008ffb67431 */ /* 0x000fc800000001ff */
[----:B------:R-:W-:Y:S02]  /*6f40*/  MOV R183, R83 ;  /* 0x0000005300b77202 */ /* 0x000fe40000000f00 */
[----:B------:R-:W-:-:S07]  /*6f50*/  MOV R179, R181 ;  /* 0x000000b500b37202 */ /* 0x000fce0000000f00 */
[----:B------:R-:W-:Y:S05]  /*6f60*/  WARPSYNC.COLLECTIVE R180, `(.L_x_1658) ;  /* 0x00000000b4087348 */ /* 0x000fea0003c00000 */
[----:B------:R0:W1:Y:S02]  /*6f70*/  SHFL.BFLY P4, R181, R183, R182, R185 ;  /* 0x0c0000b6b7b57389 */ /* 0x00006400000800b9 */
[----:B01----:R-:W-:Y:S05]  /*6f80*/  ENDCOLLECTIVE ;  /* 0x000000000000791b */ /* 0x003fea0003800000 */
.L_x_1658:
[----:B------:R-:W-:-:S05]  /*6f90*/  FADD.FTZ R179, R178, R179 ;  /* 0x000000b3b2b37221 */ /* 0x000fca0000010000 */
[----:B------:R-:W-:Y:S02]  /*6fa0*/  MOV R183, R179 ;  /* 0x000000b300b77202 */ /* 0x000fe40000000f00 */
[----:B------:R-:W-:-:S07]  /*6fb0*/  MOV R72, R181 ;  /* 0x000000b500487202 */ /* 0x000fce0000000f00 */
[----:B------:R-:W-:Y:S05]  /*6fc0*/  WARPSYNC.COLLECTIVE R180, `(.L_x_1659) ;  /* 0x00000000b4087348 */ /* 0x000fea0003c00000 */
[----:B------:R0:W1:Y:S02]  /*6fd0*/  SHFL.BFLY P4, R181, R183, R182, R185 ;  /* 0x0c0000b6b7b57389 */ /* 0x00006400000800b9 */
[----:B01----:R-:W-:Y:S05]  /*6fe0*/  ENDCOLLECTIVE ;  /* 0x000000000000791b */ /* 0x003fea0003800000 */
.L_x_1659:
[----:B------:R-:W-:Y:S01]  /*6ff0*/  FADD.FTZ R72, R83, R72 ;  /* 0x0000004853487221 */ /* 0x000fe20000010000 */
[----:B------:R-:W-:-:S04]  /*7000*/  HFMA2 R182, -RZ, RZ, 0, 9.5367431640625e-07 ;  /* 0x00000010ffb67431 */ /* 0x000fc800000001ff */
[----:B------:R-:W-:Y:S02]  /*7010*/  MOV R183, R72 ;  /* 0x0000004800b77202 */ /* 0x000fe40000000f00 */
[----:B------:R-:W-:-:S07]  /*7020*/  MOV R74, R181 ;  /* 0x000000b5004a7202 */ /* 0x000fce0000000f00 */
[----:B------:R-:W-:Y:S05]  /*7030*/  WARPSYNC.COLLECTIVE R180, `(.L_x_1660) ;  /* 0x00000000b4087348 */ /* 0x000fea0003c00000 */
[----:B------:R0:W1:Y:S02]  /*7040*/  SHFL.BFLY P4, R181, R183, R182, R185 ;  /* 0x0c0000b6b7b57389 */ /* 0x00006400000800b9 */
[----:B01----:R-:W-:Y:S05]  /*7050*/  ENDCOLLECTIVE ;  /* 0x000000000000791b */ /* 0x003fea0003800000 */
.L_x_1660:
[----:B------:R-:W-:-:S05]  /*7060*/  FADD.FTZ R74, R179, R74 ;  /* 0x0000004ab34a7221 */ /* 0x000fca0000010000 */
[----:B------:R-:W-:Y:S02]  /*7070*/  MOV R183, R74 ;  /* 0x0000004a00b77202 */ /* 0x000fe40000000f00 */
[----:B------:R-:W-:-:S07]  /*7080*/  MOV R73, R181 ;  /* 0x000000b500497202 */ /* 0x000fce0000000f00 */
[----:B------:R-:W-:Y:S05]  /*7090*/  WARPSYNC.COLLECTIVE R180, `(.L_x_1661) ;  /* 0x00000000b4087348 */ /* 0x000fea0003c00000 */
[----:B------:R0:W1:Y:S02]  /*70a0*/  SHFL.BFLY P4, R181, R183, R182, R185 ;  /* 0x0c0000b6b7b57389 */ /* 0x00006400000800b9 */
[----:B01----:R-:W-:Y:S05]  /*70b0*/  ENDCOLLECTIVE ;  /* 0x000000000000791b */ /* 0x003fea0003800000 */
.L_x_1661:
[----:B------:R-:W-:Y:S01]  /*70c0*/  MOV R75, R181 ;  /* 0x000000b5004b7202 */ /* 0x000fe20000000f00 */
[----:B------:R-:W-:Y:S06]  /*70d0*/  BRA `(.L_x_1662) ;  /* 0xffffffa400b87947 */ /* 0x000fec000383ffff */
.L_x_1663:
        /* <DEDUP_REMOVED lines=10> */
.L_x_3939:


//--------------------- .text._ZN10layer_norm22ln_bwd_finalize_kernelINS_22Kernel_traits_finalizeILj512Ef13__nv_bfloat16fS2_fjLb0ELj1024ELj4ENS_18Kernel_traits_baseILj512EfS2_fS2_fjLj1024EEEEELb0ELb0EEEvNS_9BwdParamsE --------------------------
	.section	.text._ZN10layer_norm22ln_bwd_finalize_kernelINS_22Kernel_traits_finalizeILj512Ef13__nv_bfloat16fS2_fjLb0ELj1024ELj4ENS_18Kernel_traits_baseILj512EfS2_fS2_fjLj1024EEEEELb0ELb0EEEvNS_9BwdParamsE,"ax",@progbits
	.align	128
        .global         _ZN10layer_norm22ln_bwd_finalize_kernelINS_22Kernel_traits_finalizeILj512Ef13__nv_bfloat16fS2_fjLb0ELj1024ELj4ENS_18Kernel_traits_baseILj512EfS2_fS2_fjLj1024EEEEELb0ELb0EEEvNS_9BwdParamsE
        .type           _ZN10layer_norm22ln_bwd_finalize_kernelINS_22Kernel_traits_finalizeILj512Ef13__nv_bfloat16fS2_fjLb0ELj1024ELj4ENS_18Kernel_traits_baseILj512EfS2_fS2_fjLj1024EEEEELb0ELb0EEEvNS_9BwdParamsE,@function
        .size           _ZN10layer_norm22ln_bwd_finalize_kernelINS_22Kernel_traits_finalizeILj512Ef13__nv_bfloat16fS2_fjLb0ELj1024ELj4ENS_18Kernel_traits_baseILj512EfS2_fS2_fjLj1024EEEEELb0ELb0EEEvNS_9BwdParamsE,(.L_x_3940 - _ZN10layer_norm22ln_bwd_finalize_kernelINS_22Kernel_traits_finalizeILj512Ef13__nv_bfloat16fS2_fjLb0ELj1024ELj4ENS_18Kernel_traits_baseILj512EfS2_fS2_fjLj1024EEEEELb0ELb0EEEvNS_9BwdParamsE)
        .other          _ZN10layer_norm22ln_bwd_finalize_kernelINS_22Kernel_traits_finalizeILj512Ef13__nv_bfloat16fS2_fjLb0ELj1024ELj4ENS_18Kernel_traits_baseILj512EfS2_fS2_fjLj1024EEEEELb0ELb0EEEvNS_9BwdParamsE,@"STO_CUDA_ENTRY STV_DEFAULT"
_ZN10layer_norm22ln_bwd_finalize_kernelINS_22Kernel_traits_finalizeILj512Ef13__nv_bfloat16fS2_fjLb0ELj1024ELj4ENS_18Kernel_traits_baseILj512EfS2_fS2_fjLj1024EEEEELb0ELb0EEEvNS_9BwdParamsE:
.text._ZN10layer_norm22ln_bwd_finalize_kernelINS_22Kernel_traits_finalizeILj512Ef13__nv_bfloat16fS2_fjLb0ELj1024ELj4ENS_18Kernel_traits_baseILj512EfS2_fS2_fjLj1024EEEEELb0ELb0EEEvNS_9BwdParamsE:
        /* <DEDUP_REMOVED lines=78> */
.L_x_1668:
        /* <DEDUP_REMOVED lines=118> */
.L_x_1667:
[----:B------:R-:W-:Y:S05]  /*0c40*/  BSYNC.RECONVERGENT B1 ;  /* 0x0000000000017941 */ /* 0x000fea0003800200 */
.L_x_1666:
        /* <DEDUP_REMOVED lines=68> */
.L_x_1670:
[----:B------:R-:W-:Y:S05]  /*1090*/  BSYNC.RECONVERGENT B1 ;  /* 0x0000000000017941 */ /* 0x000fea0003800200 */
.L_x_1669:
        /* <DEDUP_REMOVED lines=37> */
.L_x_1672:
[----:B------:R-:W-:Y:S05]  /*12f0*/  BSYNC.RECONVERGENT B1 ;  /* 0x0000000000017941 */ /* 0x000fea0003800200 */
.L_x_1671:
[----:B------:R-:W-:Y:S05]  /*1300*/  @!P1 BRA `(.L_x_1665) ;  /* 0x00000000003c9947 */ /* 0x000fea0003800000 */
[----:B------:R-:W0:Y:S01]  /*1310*/  LDC.64 R8, c[0x0][0x440] ;  /* 0x00011000ff087b82 */ /* 0x000e220000000a00 */
[----:B------:R-:W-:Y:S01]  /*1320*/  IMAD R0, R3, R54, R0 ;  /* 0x0000003603007224 */ /* 0x000fe200078e0200 */
[----:B------:R-:W-:-:S04]  /*1330*/  IADD3 R12, PT, PT, -R55, RZ, RZ ;  /* 0x000000ff370c7210 */ /* 0x000fc80007ffe1ff */
[----:B------:R-:W-:Y:S02]  /*1340*/  IADD3 R3, PT, PT, R57, R0, RZ ;  /* 0x0000000039037210 */ /* 0x000fe40007ffe0ff */
[----:B------:R-:W1:Y:S05]  /*1350*/  LDC.64 R10, c[0x0][0x448] ;  /* 0x00011200ff0a7b82 */ /* 0x000e6a0000000a00 */
.L_x_1673:
        /* <DEDUP_REMOVED lines=10> */
.L_x_1665:
[----:B------:R-:W-:Y:S05]  /*1400*/  BSYNC.RECONVERGENT B0 ;  /* 0x0000000000007941 */ /* 0x000fea0003800200 */
.L_x_1664:
        /* <DEDUP_REMOVED lines=60> */
.L_x_1674:
        /* <DEDUP_REMOVED lines=11> */
.L_x_3940:


//--------------------- .text._ZN10layer_norm40ln_parallel_residual_bwd_finalize_kernelINS_22Kernel_traits_finalizeILj512Ef13__nv_bfloat16fS2_fjLb0ELj1024ELj4ENS_18Kernel_traits_baseILj512EfS2_fS2_fjLj1024EEEEELb0EEEvNS_9BwdParamsE --------------------------
	.section	.text._ZN10layer_norm40ln_parallel_residual_bwd_finalize_kernelINS_22Kernel_traits_finalizeILj512Ef13__nv_bfloat16fS2_fjLb0ELj1024ELj4ENS_18Kernel_traits_baseILj512EfS2_fS2_fjLj1024EEEEELb0EEEvNS_9BwdParamsE,"ax",@progbits
	.align	128
        .global         _ZN10layer_norm40ln_parallel_residual_bwd_finalize_kernelINS_22Kernel_traits_finalizeILj512Ef13__nv_bfloat16fS2_fjLb0ELj1024ELj4ENS_18Kernel_traits_baseILj512EfS2_fS2_fjLj1024EEEEELb0EEEvNS_9BwdParamsE
        .type           _ZN10layer_norm40ln_parallel_residual_bwd_finalize_kernelINS_22Kernel_traits_finalizeILj512Ef13__nv_bfloat16fS2_fjLb0ELj1024ELj4ENS_18Kernel_traits_baseILj512EfS2_fS2_fjLj1024EEEEELb0EEEvNS_9BwdParamsE,@function
        .size           _ZN10layer_norm40ln_parallel_residual_bwd_finalize_kernelINS_22Kernel_traits_finalizeILj512Ef13__nv_bfloat16fS2_fjLb0ELj1024ELj4ENS_18Kernel_traits_baseILj512EfS2_fS2_fjLj1024EEEEELb0EEEvNS_9BwdParamsE,(.L_x_3941 - _ZN10layer_norm40ln_parallel_residual_bwd_finalize_kernelINS_22Kernel_traits_finalizeILj512Ef13__nv_bfloat16fS2_fjLb0ELj1024ELj4ENS_18Kernel_traits_baseILj512EfS2_fS2_fjLj1024EEEEELb0EEEvNS_9BwdParamsE)
        .other          _ZN10layer_norm40ln_parallel_residual_bwd_finalize_kernelINS_22Kernel_traits_finalizeILj512Ef13__nv_bfloat16fS2_fjLb0ELj1024ELj4ENS_18Kernel_traits_baseILj512EfS2_fS2_fjLj1024EEEEELb0EEEvNS_9BwdParamsE,@"STO_CUDA_ENTRY STV_DEFAULT"
_ZN10layer_norm40ln_parallel_residual_bwd_finalize_kernelINS_22Kernel_traits_finalizeILj512Ef13__nv_bfloat16fS2_fjLb0ELj1024ELj4ENS_18Kernel_traits_baseILj512EfS2_fS2_fjLj1024EEEEELb0EEEvNS_9BwdParamsE:
.text._ZN10layer_norm40ln_parallel_residual_bwd_finalize_kernelINS_22Kernel_traits_finalizeILj512Ef13__nv_bfloat16fS2_fjLb0ELj1024ELj4ENS_18Kernel_traits_baseILj512EfS2_fS2_fjLj1024EEEEELb0EEEvNS_9BwdParamsE:
        /* <DEDUP_REMOVED lines=58> */
.L_x_1679:
        /* <DEDUP_REMOVED lines=112> */
.L_x_1678:
[----:B------:R-:W-:Y:S05]  /*0aa0*/  BSYNC.RECONVERGENT B1 ;  /* 0x0000000000017941 */ /* 0x000fea0003800200 */
.L_x_1677:
        /* <DEDUP_REMOVED lines=66> */
.L_x_1681:
[----:B------:R-:W-:Y:S05]  /*0ed0*/  BSYNC.RECONVERGENT B1 ;  /* 0x0000000000017941 */ /* 0x000fea0003800200 */
.L_x_1680:
        /* <DEDUP_REMOVED lines=36> */
.L_x_1683:
[----:B------:R-:W-:Y:S05]  /*1120*/  BSYNC.RECONVERGENT B1 ;  /* 0x0000000000017941 */ /* 0x000fea0003800200 */
.L_x_1682:
        /* <DEDUP_REMOVED lines=18> */
.L_x_1676:
[----:B------:R-:W-:Y:S05]  /*1250*/  BSYNC.RECONVERGENT B0 ;  /* 0x0000000000007941 */ /* 0x000fea0003800200 */
.L_x_1675:
        /* <DEDUP_REMOVED lines=92> */
.L_x_1684:
        /* <DEDUP_REMOVED lines=14> */
.L_x_3941:


//--------------------- .text._ZN10layer_norm31ln_parallel_residual_bwd_kernelINS_13Kernel_traitsIf13__nv_bfloat16fS2_fjLj512ELj1ELj4ELj1ELj16ENS_18Kernel_traits_baseILj512EfS2_fS2_fjLj128EEEEELb1ELb1ELb0EEEvNS_9BwdParamsE --------------------------
	.section	.text._ZN10layer_norm31ln_parallel_residual_bwd_kernelINS_13Kernel_traitsIf13__nv_bfloat16fS2_fjLj512ELj1ELj4ELj1ELj16ENS_18Kernel_traits_baseILj512EfS2_fS2_fjLj128EEEEELb1ELb1ELb0EEEvNS_9BwdParamsE,"ax",@progbits
	.align	128
        .global         _ZN10layer_norm31ln_parallel_residual_bwd_kernelINS_13Kernel_traitsIf13__nv_bfloat16fS2_fjLj512ELj1ELj4ELj1ELj16ENS_18Kernel_traits_baseILj512EfS2_fS2_fjLj128EEEEELb1ELb1ELb0EEEvNS_9BwdParamsE
        .type           _ZN10layer_norm31ln_parallel_residual_bwd_kernelINS_13Kernel_traitsIf13__nv_bfloat16fS2_fjLj512ELj1ELj4ELj1ELj16ENS_18Kernel_traits_baseILj512EfS2_fS2_fjLj128EEEEELb1ELb1ELb0EEEvNS_9BwdParamsE,@function
        .size           _ZN10layer_norm31ln_parallel_residual_bwd_kernelINS_13Kernel_traitsIf13__nv_bfloat16fS2_fjLj512ELj1ELj4ELj1ELj16ENS_18Kernel_traits_baseILj512EfS2_fS2_fjLj128EEEEELb1ELb1ELb0EEEvNS_9BwdParamsE,(.L_x_3942 - _ZN10layer_norm31ln_parallel_residual_bwd_kernelINS_13Kernel_traitsIf13__nv_bfloat16fS2_fjLj512ELj1ELj4ELj1ELj16ENS_18Kernel_traits_baseILj512EfS2_fS2_fjLj128EEEEELb1ELb1ELb0EEEvNS_9BwdParamsE)
        .other          _ZN10layer_norm31ln_parallel_residual_bwd_kernelINS_13Kernel_traitsIf13__nv_bfloat16fS2_fjLj512ELj1ELj4ELj1ELj16ENS_18Kernel_traits_baseILj512EfS2_fS2_fjLj128EEEEELb1ELb1ELb0EEEvNS_9BwdParamsE,@"STO_CUDA_ENTRY STV_DEFAULT"
_ZN10layer_norm31ln_parallel_residual_bwd_kernelINS_13Kernel_traitsIf13__nv_bfloat16fS2_fjLj512ELj1ELj4ELj1ELj16ENS_18Kernel_traits_baseILj512EfS2_fS2_fjLj128EEEEELb1ELb1ELb0EEEvNS_9BwdParamsE:
.text._ZN10layer_norm31ln_parallel_residual_bwd_kernelINS_13Kernel_traitsIf13__nv_bfloat16fS2_fjLj512ELj1ELj4ELj1ELj16ENS_18Kernel_traits_baseILj512EfS2_fS2_fjLj128EEEEELb1ELb1ELb0EEEvNS_9BwdParamsE:
        /* <DEDUP_REMOVED lines=17> */
[----:B------:R-:W2:Y:S01]  /*0110*/  S2UR UR4, SR_CTAID.X ;  /* 0x00000000000479c3 */ /* 0x000ea20000002500 */
[----:B------:R-:W-:Y:S01]  /*0120*/  MOV R3, R2 ;  /* 0x0000000200037202 */ /* 0x000fe20000000f00 */
[----:B------:R-:W0:Y:S01]  /*0130*/  LDCU.64 UR10, c[0x0][0x470] ;  /* 0x00008e00ff0a77ac */ /* 0x000e220008000a00 */
[C---:B------:R-:W-:Y:S02]  /*0140*/  ISETP.GE.U32.AND P4, PT, R96.reuse, 0x20, PT ;  /* 0x000000206000780c */ /* 0x040fe40003f86070 */
[----:B------:R-:W-:-:S11]  /*0150*/  ISETP.GE.U32.AND P0, PT, R96, 0x40, PT ;  /* 0x000000406000780c */ /* 0x000fd60003f06070 */
[----:B------:R-:W3:Y:S08]  /*0160*/  @P4 LDC.64 R20, c[0x0][0x3d0] ;  /* 0x0000f400ff144b82 */ /* 0x000ef00000000a00 */
[----:B------:R-:W4:Y:S01]  /*0170*/  @P0 LDC.64 R22, c[0x0][0x3d0] ;  /* 0x0000f400ff160b82 */ /* 0x000f220000000a00 */
[----:B--2---:R-:W-:Y:S01]  /*0180*/  USHF.L.U32 UR4, UR4, 0x2, URZ ;  /* 0x0000000204047899 */ /* 0x004fe200080006ff */
[----:B------:R-:W-:-:S05]  /*0190*/  SHF.R.U32.HI R0, RZ, 0x5, R40 ;  /* 0x00000005ff007819 */ /* 0x000fca0000011628 */
[----:B------:R-:W-:Y:S01]  /*01a0*/  LOP3.LUT R0, R0, UR4, RZ, 0xfc, !PT ;  /* 0x0000000400007c12 */ /* 0x000fe2000f8efcff */
[C---:B---3--:R-:W-:Y:S01]  /*01b0*/  @P4 IMAD.WIDE.U32 R20, R3.reuse, 0x20, R20 ;  /* 0x0000002003144825 */ /* 0x048fe200078e0014 */
[----:B------:R-:W-:Y:S01]  /*01c0*/  @P4 LOP3.LUT R3, R3, 0x20, RZ, 0xfc, !PT ;  /* 0x0000002003034812 */ /* 0x000fe200078efcff */
[----:B------:R-:W-:Y:S01]  /*01d0*/  BSSY B0, `(.L_x_1685) ;  /* 0x000056e000007945 */ /* 0x000fe20003800000 */
[----:B------:R-:W-:Y:S02]  /*01e0*/  CS2R R24, SRZ ;  /* 0x0000000000187805 */ /* 0x000fe4000001ff00 */
[----:B------:R-:W-:Y:S01]  /*01f0*/  CS2R R26, SRZ ;  /* 0x00000000001a7805 */ /* 0x000fe2000001ff00 */
[----:B------:R-:W5:Y:S01]  /*0200*/  @P4 LDG.E.128 R4, desc[UR8][R20.64] ;  /* 0x0000000814044981 */ /* 0x000f62000c1e1d00 */
[----:B----4-:R-:W-:-:S03]  /*0210*/  @P0 IMAD.WIDE.U32 R22, R3, 0x20, R22 ;  /* 0x0000002003160825 */ /* 0x010fc600078e0016 */
[----:B------:R2:W5:Y:S04]  /*0220*/  @P4 LDG.E.128 R8, desc[UR8][R20.64+0x10] ;  /* 0x0000100814084981 */ /* 0x000568000c1e1d00 */
[----:B------:R-:W5:Y:S04]  /*0230*/  @P0 LDG.E.128 R12, desc[UR8][R22.64] ;  /* 0x00000008160c0981 */ /* 0x000f68000c1e1d00 */
[----:B------:R3:W5:Y:S01]  /*0240*/  @P0 LDG.E.128 R16, desc[UR8][R22.64+0x10] ;  /* 0x0000100816100981 */ /* 0x000762000c1e1d00 */
[----:B------:R-:W-:Y:S02]  /*0250*/  ISETP.GE.AND P0, PT, R0, UR5, PT ;  /* 0x0000000500007c0c */ /* 0x000fe4000bf06270 */
[----:B--2---:R-:W-:-:S02]  /*0260*/  CS2R R20, SRZ ;  /* 0x0000000000147805 */ /* 0x004fc4000001ff00 */
[----:B------:R-:W-:Y:S02]  /*0270*/  CS2R R28, SRZ ;  /* 0x00000000001c7805 */ /* 0x000fe4000001ff00 */
[----:B------:R-:W-:Y:S02]  /*0280*/  CS2R R30, SRZ ;  /* 0x00000000001e7805 */ /* 0x000fe4000001ff00 */
[----:B------:R-:W-:Y:S02]  /*0290*/  CS2R R32, SRZ ;  /* 0x0000000000207805 */ /* 0x000fe4000001ff00 */
[----:B------:R-:W-:Y:S02]  /*02a0*/  CS2R R34, SRZ ;  /* 0x0000000000227805 */ /* 0x000fe4000001ff00 */
[----:B------:R-:W-:Y:S02]  /*02b0*/  CS2R R36, SRZ ;  /* 0x0000000000247805 */ /* 0x000fe4000001ff00 */
[----:B------:R-:W-:-:S02]  /*02c0*/  CS2R R38, SRZ ;  /* 0x0000000000267805 */ /* 0x000fc4000001ff00 */
[----:B------:R-:W-:Y:S02]  /*02d0*/  CS2R R40, SRZ ;  /* 0x0000000000287805 */ /* 0x000fe4000001ff00 */
[----:B---3--:R-:W-:Y:S02]  /*02e0*/  CS2R R22, SRZ ;  /* 0x0000000000167805 */ /* 0x008fe4000001ff00 */
[----:B------:R-:W-:Y:S02]  /*02f0*/  CS2R R42, SRZ ;  /* 0x00000000002a7805 */ /* 0x000fe4000001ff00 */
[----:B------:R-:W-:Y:S02]  /*0300*/  CS2R R44, SRZ ;  /* 0x00000000002c7805 */ /* 0x000fe4000001ff00 */
[----:B------:R-:W-:Y:S02]  /*0310*/  CS2R R46, SRZ ;  /* 0x00000000002e7805 */ /* 0x000fe4000001ff00 */
[----:B------:R-:W-:-:S02]  /*0320*/  CS2R R48, SRZ ;  /* 0x0000000000307805 */ /* 0x000fc4000001ff00 */
[----:B------:R-:W-:Y:S01]  /*0330*/  CS2R R50, SRZ ;  /* 0x0000000000327805 */ /* 0x000fe2000001ff00 */
[----:B01----:R-:W-:Y:S06]  /*0340*/  @P0 BRA `(.L_x_1686) ;  /* 0x0000005400580947 */ /* 0x003fec0003800000 */
        /* <DEDUP_REMOVED lines=19> */
.L_x_1712:
        /* <DEDUP_REMOVED lines=19> */
[----:B------:R-:W-:Y:S02]  /*05b0*/  ISETP.NE.U32.AND P2, PT, RZ, UR10, PT ;  /* 0x0000000aff007c0c */ /* 0x000fe4000bf45070 */
[----:B------:R-:W-:-:S05]  /*05c0*/  ISETP.NE.U32.AND P0, PT, RZ, UR20, PT ;  /* 0x00000014ff007c0c */ /* 0x000fca000bf05070 */
[----:B------:R-:W2:Y:S01]  /*05d0*/  LDC.64 R102, c[0x0][0x3b0] ;  /* 0x0000ec00ff667b82 */ /* 0x000ea20000000a00 */
[----:B0-----:R-:W-:-:S05]  /*05e0*/  IMAD.WIDE.U32 R84, R98, 0x20, R84 ;  /* 0x0000002062547825 */ /* 0x001fca00078e0054 */
[----:B------:R-:W3:Y:S01]  /*05f0*/  LDG.E.128 R80, desc[UR8][R84.64] ;  /* 0x0000000854507981 */ /* 0x000ee2000c1e1d00 */
[----:B-1----:R-:W-:-:S03]  /*0600*/  IMAD.WIDE.U32 R88, R98, 0x10, R88 ;  /* 0x0000001062587825 */ /* 0x002fc600078e0058 */
[----:B------:R-:W4:Y:S04]  /*0610*/  LDG.E.128 R92, desc[UR8][R84.64+0x10] ;  /* 0x00001008545c7981 */ /* 0x000f28000c1e1d00 */
[----:B------:R-:W4:Y:S01]  /*0620*/  LDG.E.128 R88, desc[UR8][R88.64] ;  /* 0x0000000858587981 */ /* 0x000f22000c1e1d00 */
[----:B------:R-:W-:Y:S02]  /*0630*/  ISETP.NE.AND.EX P2, PT, RZ, UR11, PT, P2 ;  /* 0x0000000bff007c0c */ /* 0x000fe4000bf45320 */
[----:B------:R-:W-:-:S11]  /*0640*/  ISETP.NE.AND.EX P0, PT, RZ, UR21, PT, P0 ;  /* 0x00000015ff007c0c */ /* 0x000fd6000bf05300 */
[----:B------:R-:W0:Y:S08]  /*0650*/  @P2 LDC.64 R104, c[0x0][0x3b8] ;  /* 0x0000ee00ff682b82 */ /* 0x000e300000000a00 */
[----:B------:R-:W1:Y:S01]  /*0660*/  @P0 LDC.64 R100, c[0x0][0x438] ;  /* 0x00010e00ff640b82 */ /* 0x000e620000000a00 */
[----:B--2---:R-:W-:-:S05]  /*0670*/  IMAD.WIDE.U32 R102, R98, 0x8, R102 ;  /* 0x0000000862667825 */ /* 0x004fca00078e0066 */
[----:B------:R-:W5:Y:S01]  /*0680*/  LDG.E.64 R84, desc[UR8][R102.64] ;  /* 0x0000000866547981 */ /* 0x000f62000c1e1b00 */
[----:B0-----:R-:W-:-:S05]  /*0690*/  @P2 IMAD.WIDE.U32 R104, R98, 0x8, R104 ;  /* 0x0000000862682825 */ /* 0x001fca00078e0068 */
[----:B------:R-:W5:Y:S01]  /*06a0*/  @P2 LDG.E.64 R108, desc[UR8][R104.64] ;  /* 0x00000008686c2981 */ /* 0x000f62000c1e1b00 */
[----:B-1----:R-:W-:-:S05]  /*06b0*/  @P0 IMAD.WIDE.U32 R100, R98, 0x20, R100 ;  /* 0x0000002062640825 */ /* 0x002fca00078e0064 */
[----:B------:R-:W5:Y:S04]  /*06c0*/  @P0 LDG.E.128 R52, desc[UR8][R100.64] ;  /* 0x0000000864340981 */ /* 0x000f68000c1e1d00 */
[----:B------:R0:W5:Y:S01]  /*06d0*/  @P0 LDG.E.128 R56, desc[UR8][R100.64+0x10] ;  /* 0x0000100864380981 */ /* 0x000162000c1e1d00 */
[----:B------:R-:W-:Y:S01]  /*06e0*/  IADD3 R139, PT, PT, R98, 0x20, RZ ;  /* 0x00000020628b7810 */ /* 0x000fe20007ffe0ff */
[C---:B---3--:R-:W-:Y:S01]  /*06f0*/  FADD.FTZ R80, -R135.reuse, R80 ;  /* 0x0000005087507221 */ /* 0x048fe20000010100 */
[C---:B------:R-:W-:Y:S01]  /*0700*/  FADD.FTZ R106, -R135.reuse, R81 ;  /* 0x00000051876a7221 */ /* 0x040fe20000010100 */
[----:B------:R-:W-:Y:S02]  /*0710*/  FADD.FTZ R112, -R135, R83 ;  /* 0x0000005387707221 */ /* 0x000fe40000010100 */
[----:B-----5:R-:W-:Y:S01]  /*0720*/  FMUL.FTZ R3, R133, R80 ;  /* 0x0000005085037220 */ /* 0x020fe20000410000 */
[----:B----4-:R-:W-:-:S02]  /*0730*/  PRMT R81, R88, 0x7632, R81 ;  /* 0x0000763258517816 */ /* 0x010fc40000000051 */
[----:B------:R-:W-:Y:S01]  /*0740*/  SHF.L.U32 R83, R88, 0x10, RZ ;  /* 0x0000001058537819 */ /* 0x000fe200000006ff */
[----:B0-----:R-:W-:Y:S01]  /*0750*/  FMUL.FTZ R100, R133, R106 ;  /* 0x0000006a85647220 */ /* 0x001fe20000410000 */
[----:B------:R-:W-:Y:S02]  /*0760*/  PRMT R105, R90, 0x7632, R105 ;  /* 0x000076325a697816 */ /* 0x000fe40000000069 */
[----:B------:R-:W-:Y:S01]  /*0770*/  SHF.L.U32 R80, R81, 0x10, RZ ;  /* 0x0000001051507819 */ /* 0x000fe200000006ff */
[-C--:B------:R-:W-:Y:S01]  /*0780*/  FMUL.FTZ R104, R4, R83.reuse ;  /* 0x0000005304687220 */ /* 0x080fe20000410000 */
[----:B------:R-:W-:Y:S02]  /*0790*/  SHF.L.U32 R107, R90, 0x10, RZ ;  /* 0x000000105a6b7819 */ /* 0x000fe400000006ff */
[----:B------:R-:W-:Y:S01]  /*07a0*/  SHF.L.U32 R90, R105, 0x10, RZ ;  /* 0x00000010695a7819 */ /* 0x000fe200000006ff */
[-C--:B------:R-:W-:Y:S01]  /*07b0*/  FFMA.FTZ R21, R100, R80.reuse, R21 ;  /* 0x0000005064157223 */ /* 0x080fe20000010015 */
[----:B------:R-:W-:Y:S01]  /*07c0*/  PRMT R88, R89, 0x7632, R88 ;  /* 0x0000763259587816 */ /* 0x000fe20000000058 */
[----:B------:R-:W-:Y:S01]  /*07d0*/  FADD.FTZ R37, R37, R80 ;  /* 0x0000005025257221 */ /* 0x000fe20000010000 */
[----:B------:R-:W-:Y:S01]  /*07e0*/  FMUL.FTZ R105, R5, R80 ;  /* 0x0000005005697220 */ /* 0x000fe20000410000 */
[----:B------:R-:W-:Y:S01]  /*07f0*/  SHF.L.U32 R89, R89, 0x10, RZ ;  /* 0x0000001059597819 */ /* 0x000fe200000006ff */
[C---:B------:R-:W-:Y:S01]  /*0800*/  FADD.FTZ R92, -R135.reuse, R92 ;  /* 0x0000005c875c7221 */ /* 0x040fe20000010100 */
[----:B------:R-:W-:Y:S01]  /*0810*/  FADD.FTZ R80, RZ, R104 ;  /* 0x00000068ff507221 */ /* 0x000fe20000010000 */
[----:B------:R-:W-:Y:S01]  /*0820*/  FADD.FTZ R82, -R135, R82 ;  /* 0x0000005287527221 */ /* 0x000fe20000010100 */
[C---:B------:R-:W-:Y:S01]  /*0830*/  FFMA.FTZ R81, R3.reuse, R104, RZ ;  /* 0x0000006803517223 */ /* 0x040fe200000100ff */
[----:B------:R-:W-:Y:S01]  /*0840*/  FADD.FTZ R36, R36, R83 ;  /* 0x0000005324247221 */ /* 0x000fe20000010000 */
[----:B------:R-:W-:Y:S01]  /*0850*/  FFMA.FTZ R20, R3, R83, R20 ;  /* 0x0000005303147223 */ /* 0x000fe20000010014 */
[----:B------:R-:W-:Y:S01]  /*0860*/  SHF.L.U32 R88, R88, 0x10, RZ ;  /* 0x0000001058587819 */ /* 0x000fe200000006ff */
[C---:B------:R-:W-:Y:S01]  /*0870*/  FMUL.FTZ R101, R133.reuse, R92 ;  /* 0x0000005c85657220 */ /* 0x040fe20000410000 */
[----:B------:R-:W-:Y:S01]  /*0880*/  FADD.FTZ R83, R80, R105 ;  /* 0x0000006950537221 */ /* 0x000fe20000010000 */
[C---:B------:R-:W-:Y:S01]  /*0890*/  FMUL.FTZ R99, R133.reuse, R82 ;  /* 0x0000005285637220 */ /* 0x040fe20000410000 */
[----:B------:R-:W-:Y:S01]  /*08a0*/  FMUL.FTZ R106, R6, R89 ;  /* 0x00000059066a7220 */ /* 0x000fe20000410000 */
        /* <DEDUP_REMOVED lines=8> */
[----:B------:R-:W-:-:S02]  /*0930*/  FADD.FTZ R114, -R135, R93 ;  /* 0x0000005d87727221 */ /* 0x000fc40000010100 */
[----:B------:R-:W-:Y:S01]  /*0940*/  FADD.FTZ R83, R82, R107 ;  /* 0x0000006b52537221 */ /* 0x000fe20000010000 */
[----:B------:R-:W-:Y:S01]  /*0950*/  FFMA.FTZ R80, R102, R107, R81 ;  /* 0x0000006b66507223 */ /* 0x000fe20000010051 */
[----:B------:R-:W-:Y:S01]  /*0960*/  PRMT R103, R91, 0x7632, R103 ;  /* 0x000076325b677816 */ /* 0x000fe20000000067 */
[----:B------:R-:W-:Y:S01]  /*0970*/  FADD.FTZ R94, -R135, R94 ;  /* 0x0000005e875e7221 */ /* 0x000fe20000010100 */
[----:B------:R-:W-:Y:S01]  /*0980*/  SHF.L.U32 R91, R91, 0x10, RZ ;  /* 0x000000105b5b7819 */ /* 0x000fe200000006ff */
[----:B------:R-:W-:Y:S01]  /*0990*/  FMUL.FTZ R114, R133, R114 ;  /* 0x0000007285727220 */ /* 0x000fe20000410000 */
[----:B------:R-:W-:Y:S01]  /*09a0*/  FMUL.FTZ R113, R9, R90 ;  /* 0x0000005a09717220 */ /* 0x000fe20000410000 */
[----:B------:R-:W-:Y:S01]  /*09b0*/  FADD.FTZ R82, R83, R112 ;  /* 0x0000007053527221 */ /* 0x000fe20000010000 */
[----:B------:R-:W-:Y:S01]  /*09c0*/  FFMA.FTZ R81, R101, R112, R80 ;  /* 0x0000007065517223 */ /* 0x000fe20000010050 */
[----:B------:R-:W-:Y:S01]  /*09d0*/  SHF.L.U32 R92, R103, 0x10, RZ ;  /* 0x00000010675c7819 */ /* 0x000fe200000006ff */
[----:B------:R-:W-:Y:S01]  /*09e0*/  FADD.FTZ R118, -R135, R95 ;  /* 0x0000005f87767221 */ /* 0x000fe20000010100 */
        /* <DEDUP_REMOVED lines=15> */
[----:B------:R-:W-:Y:S01]  /*0ae0*/  FFMA.FTZ R26, R103, R91, R26 ;  /* 0x0000005b671a7223 */ /* 0x000fe2000001001a */
[----:B------:R-:W-:Y:S01]  /*0af0*/  FADD.FTZ R43, R43, R92 ;  /* 0x0000005c2b2b7221 */ /* 0x000fe20000010000 */
[----:B------:R-:W-:Y:S01]  /*0b00*/  FFMA.FTZ R27, R118, R92, R27 ;  /* 0x0000005c761b7223 */ /* 0x000fe2000001001b */
[----:B------:R-:W-:Y:S01]  /*0b10*/  FADD.FTZ R137, R82, R115 ;  /* 0x0000007352897221 */ /* 0x000fe20000010000 */
[----:B------:R-:W-:-:S07]  /*0b20*/  FFMA.FTZ R136, R118, R115, R80 ;  /* 0x0000007376887223 */ /* 0x000fce0000010050 */
.L_x_1688:
[----:B------:R-:W-:Y:S05]  /*0b30*/  BSYNC.RECONVERGENT B1 ;  /* 0x0000000000017941 */ /* 0x000fea0003800200 */
.L_x_1687:
        /* <DEDUP_REMOVED lines=19> */
[----:B------:R0:W5:Y:S01]  /*0c70*/  @P2 LDG.E.64 R110, desc[UR8][R122.64] ;  /* 0x000000087a6e2981 */ /* 0x000162000c1e1b00 */
[----:B-1----:R-:W-:-:S05]  /*0c80*/  @P0 IMAD.WIDE.U32 R120, R139, 0x20, R120 ;  /* 0x000000208b780825 */ /* 0x002fca00078e0078 */
[----:B------:R-:W5:Y:S04]  /*0c90*/  @P0 LDG.E.128 R60, desc[UR8][R120.64] ;  /* 0x00000008783c0981 */ /* 0x000f68000c1e1d00 */
[----:B------:R1:W5:Y:S01]  /*0ca0*/  @P0 LDG.E.128 R64, desc[UR8][R120.64+0x10] ;  /* 0x0000100878400981 */ /* 0x000362000c1e1d00 */
[C---:B---3--:R-:W-:Y:S01]  /*0cb0*/  FADD.FTZ R124, -R135.reuse, R81 ;  /* 0x00000051877c7221 */ /* 0x048fe20000010100 */
[C---:B------:R-:W-:Y:S01]  /*0cc0*/  FADD.FTZ R82, -R135.reuse, R82 ;  /* 0x0000005287527221 */ /* 0x040fe20000010100 */
[C---:B------:R-:W-:Y:S01]  /*0cd0*/  FADD.FTZ R126, -R135.reuse, R83 ;  /* 0x00000053877e7221 */ /* 0x040fe20000010100 */
[----:B------:R-:W-:Y:S02]  /*0ce0*/  FADD.FTZ R80, -R135, R80 ;  /* 0x0000005087507221 */ /* 0x000fe40000010100 */
[----:B-----5:R-:W-:Y:S01]  /*0cf0*/  FMUL.FTZ R119, R133, R82 ;  /* 0x0000005285777220 */ /* 0x020fe20000410000 */
[----:B----4-:R-:W-:-:S02]  /*0d00*/  PRMT R81, R92, 0x7632, R81 ;  /* 0x000076325c517816 */ /* 0x010fc40000000051 */
[----:B------:R-:W-:Y:S01]  /*0d10*/  SHF.L.U32 R83, R92, 0x10, RZ ;  /* 0x000000105c537819 */ /* 0x000fe200000006ff */
[----:B0-----:R-:W-:Y:S01]  /*0d20*/  FMUL.FTZ R122, R133, R126 ;  /* 0x0000007e857a7220 */ /* 0x001fe20000410000 */
[----:B------:R-:W-:Y:S01]  /*0d30*/  SHF.L.U32 R82, R81, 0x10, RZ ;  /* 0x0000001051527819 */ /* 0x000fe200000006ff */
[----:B------:R-:W-:Y:S02]  /*0d40*/  FMUL.FTZ R117, R133, R80 ;  /* 0x0000005085757220 */ /* 0x000fe40000410000 */
[-C--:B------:R-:W-:Y:S01]  /*0d50*/  FMUL.FTZ R126, R12, R83.reuse ;  /* 0x000000530c7e7220 */ /* 0x080fe20000410000 */
[--C-:B------:R-:W-:Y:S01]  /*0d60*/  FADD.FTZ R128, -R135, R88.reuse ;  /* 0x0000005887807221 */ /* 0x100fe20000010100 */
[----:B------:R-:W-:Y:S01]  /*0d70*/  PRMT R88, R93, 0x7632, R88 ;  /* 0x000076325d587816 */ /* 0x000fe20000000058 */
[----:B------:R-:W-:Y:S01]  /*0d80*/  FMUL.FTZ R125, R13, R82 ;  /* 0x000000520d7d7220 */ /* 0x000fe20000410000 */
[----:B------:R-:W-:Y:S01]  /*0d90*/  SHF.L.U32 R93, R93, 0x10, RZ ;  /* 0x000000105d5d7819 */ /* 0x000fe200000006ff */
[----:B------:R-:W-:Y:S01]  /*0da0*/  FADD.FTZ R80, R137, R126 ;  /* 0x0000007e89507221 */ /* 0x000fe20000010000 */
[----:B-1----:R-:W-:Y:S01]  /*0db0*/  FMUL.FTZ R120, R133, R124 ;  /* 0x0000007c85787220 */ /* 0x002fe20000410000 */
[C---:B------:R-:W-:Y:S01]  /*0dc0*/  FFMA.FTZ R81, R117.reuse, R126, R136 ;  /* 0x0000007e75517223 */ /* 0x040fe20000010088 */
[----:B------:R-:W-:Y:S01]  /*0dd0*/  FADD.FTZ R44, R44, R83 ;  /* 0x000000532c2c7221 */ /* 0x000fe20000010000 */
[----:B------:R-:W-:Y:S01]  /*0de0*/  FFMA.FTZ R28, R117, R83, R28 ;  /* 0x00000053751c7223 */ /* 0x000fe2000001001c */
[----:B------:R-:W-:Y:S01]  /*0df0*/  FMUL.FTZ R121, R133, R128 ;  /* 0x0000008085797220 */ /* 0x000fe20000410000 */
[----:B------:R-:W-:Y:S01]  /*0e00*/  SHF.L.U32 R88, R88, 0x10, RZ ;  /* 0x0000001058587819 */ /* 0x000fe200000006ff */
[----:B------:R-:W-:Y:S01]  /*0e10*/  FADD.FTZ R83, R80, R125 ;  /* 0x0000007d50537221 */ /* 0x000fe20000010000 */
[----:B------:R-:W-:Y:S01]  /*0e20*/  FMUL.FTZ R128, R14, R93 ;  /* 0x0000005d0e807220 */ /* 0x000fe20000410000 */
[----:B------:R-:W-:Y:S01]  /*0e30*/  FFMA.FTZ R80, R120, R125, R81 ;  /* 0x0000007d78507223 */ /* 0x000fe20000010051 */
[C---:B------:R-:W-:Y:S01]  /*0e40*/  FADD.FTZ R130, -R135.reuse, R89 ;  /* 0x0000005987827221 */ /* 0x040fe20000010100 */
[C---:B------:R-:W-:Y:S01]  /*0e50*/  FADD.FTZ R90, -R135.reuse, R90 ;  /* 0x0000005a875a7221 */ /* 0x040fe20000010100 */
[----:B------:R-:W-:Y:S01]  /*0e60*/  FADD.FTZ R134, -R135, R91 ;  /* 0x0000005b87867221 */ /* 0x000fe20000010100 */
[----:B------:R-:W-:Y:S01]  /*0e70*/  PRMT R89, R94, 0x7632, R89 ;  /* 0x000076325e597816 */ /* 0x000fe20000000059 */
[----:B------:R-:W-:Y:S01]  /*0e80*/  FFMA.FTZ R29, R120, R82, R29 ;  /* 0x00000052781d7223 */ /* 0x000fe2000001001d */
[----:B------:R-:W-:Y:S01]  /*0e90*/  SHF.L.U32 R91, R94, 0x10, RZ ;  /* 0x000000105e5b7819 */ /* 0x000fe200000006ff */
[----:B------:R-:W-:Y:S01]  /*0ea0*/  FADD.FTZ R45, R45, R82 ;  /* 0x000000522d2d7221 */ /* 0x000fe20000010000 */
[----:B------:R-:W-:Y:S01]  /*0eb0*/  FMUL.FTZ R127, R15, R88 ;  /* 0x000000580f7f7220 */ /* 0x000fe20000410000 */
[----:B------:R-:W-:Y:S01]  /*0ec0*/  FADD.FTZ R82, R83, R128 ;  /* 0x0000008053527221 */ /* 0x000fe20000010000 */
[----:B------:R-:W-:Y:S01]  /*0ed0*/  FFMA.FTZ R81, R119, R128, R80 ;  /* 0x0000008077517223 */ /* 0x000fe20000010050 */
[C---:B------:R-:W-:Y:S01]  /*0ee0*/  FMUL.FTZ R123, R133.reuse, R90 ;  /* 0x0000005a857b7220 */ /* 0x040fe20000410000 */
[----:B------:R-:W-:Y:S01]  /*0ef0*/  FMUL.FTZ R124, R133, R130 ;  /* 0x00000082857c7220 */ /* 0x000fe20000410000 */
[----:B------:R-:W-:Y:S01]  /*0f00*/  SHF.L.U32 R90, R89, 0x10, RZ ;  /* 0x00000010595a7819 */ /* 0x000fe200000006ff */
[----:B------:R-:W-:Y:S01]  /*0f10*/  FMUL.FTZ R130, R16, R91 ;  /* 0x0000005b10827220 */ /* 0x000fe20000410000 */
[----:B------:R-:W-:Y:S01]  /*0f20*/  FADD.FTZ R83, R82, R127 ;  /* 0x0000007f52537221 */ /* 0x000fe20000010000 */
[----:B------:R-:W-:Y:S01]  /*0f30*/  FFMA.FTZ R80, R122, R127, R81 ;  /* 0x0000007f7a507223 */ /* 0x000fe20000010051 */
[----:B------:R-:W-:Y:S01]  /*0f40*/  PRMT R92, R95, 0x7632, R92 ;  /* 0x000076325f5c7816 */ /* 0x000fe2000000005c */
[----:B------:R-:W-:Y:S01]  /*0f50*/  FMUL.FTZ R129, R17, R90 ;  /* 0x0000005a11817220 */ /* 0x000fe20000410000 */
[----:B------:R-:W-:Y:S01]  /*0f60*/  SHF.L.U32 R95, R95, 0x10, RZ ;  /* 0x000000105f5f7819 */ /* 0x000fe200000006ff */
[----:B------:R-:W-:Y:S01]  /*0f70*/  FADD.FTZ R82, R83, R130 ;  /* 0x0000008253527221 */ /* 0x000fe20000010000 */
[----:B------:R-:W-:Y:S01]  /*0f80*/  FFMA.FTZ R81, R121, R130, R80 ;  /* 0x0000008279517223 */ /* 0x000fe20000010050 */
[----:B------:R-:W-:-:S02]  /*0f90*/  SHF.L.U32 R92, R92, 0x10, RZ ;  /* 0x000000105c5c7819 */ /* 0x000fc400000006ff */
        /* <DEDUP_REMOVED lines=21> */
.L_x_1690:
[----:B------:R-:W-:Y:S05]  /*10f0*/  BSYNC.RECONVERGENT B1 ;  /* 0x0000000000017941 */ /* 0x000fea0003800200 */
.L_x_1689:
        /* <DEDUP_REMOVED lines=23> */
.L_x_1724:
        /* <DEDUP_REMOVED lines=39> */
[----:B0-----:R-:W-:Y:S01]  /*14e0*/  FSEL R91, R80, RZ, P3 ;  /* 0x000000ff505b7208 */ /* 0x001fe20001800000 */
        /* <DEDUP_REMOVED lines=32> */
.L_x_1696:
        /* <DEDUP_REMOVED lines=54> */
.L_x_1695:
        /* <DEDUP_REMOVED lines=59> */
.L_x_1698:
        /* <DEDUP_REMOVED lines=37> */
[----:B------:R-:W-:Y:S01]  /*2050*/  LOP3.LUT P0, RZ, R85, 0xff, RZ, 0xc0, !PT ;  /* 0x000000ff55ff7812 */ /* 0x000fe2000780c0ff */
[----:B------:R-:W-:Y:S01]  /*2060*/  FMUL.FTZ R81, R69, UR13 ;  /* 0x0000000d45517c20 */ /* 0x000fe20008410000 */
[----:B0-----:R-:W-:Y:S01]  /*2070*/  FMUL.FTZ R90, R73, UR13 ;  /* 0x0000000d495a7c20 */ /* 0x001fe20008410000 */
        /* <DEDUP_REMOVED lines=14> */
.L_x_1694:
        /* <DEDUP_REMOVED lines=65> */
[C---:B0-----:R-:W-:Y:S02]  /*2570*/  FSEL R90, R81.reuse, RZ, P0 ;  /* 0x000000ff515a7208 */ /* 0x041fe40000000000 */
        /* <DEDUP_REMOVED lines=17> */
.L_x_1700:
        /* <DEDUP_REMOVED lines=75> */
.L_x_1699:
        /* <DEDUP_REMOVED lines=45> */
[----:B------:R-:W-:Y:S01]  /*2e10*/  FSEL R89, R76, RZ, P0 ;  /* 0x000000ff4c597208 */ /* 0x000fe20000000000 */
        /* <DEDUP_REMOVED lines=34> */
.L_x_1701:
        /* <DEDUP_REMOVED lines=74> */
.L_x_1697:
        /* <DEDUP_REMOVED lines=15> */
.L_x_1693:
[----:B------:R-:W-:Y:S05]  /*35d0*/  BSYNC.RECONVERGENT B1 ;  /* 0x0000000000017941 */ /* 0x000fea0003800200 */
.L_x_1692:
        /* <DEDUP_REMOVED lines=48> */
[----:B------:R-:W-:Y:S01]  /*38e0*/  FFMA.FTZ R95, R117, R94, R95 ;  /* 0x0000005e755f7223 */ /* 0x000fe2000001005f */
[----:B------:R-:W-:Y:S01]  /*38f0*/  FFMA.FTZ R71, R133, R76, R63 ;  /* 0x0000004c85477223 */ /* 0x000fe2000001003f */
[----:B------:R-:W-:Y:S01]  /*3900*/  FSEL R79, R79, RZ, P2 ;  /* 0x000000ff4f4f7208 */ /* 0x000fe20001000000 */
[----:B------:R-:W-:Y:S01]  /*3910*/  FMUL.FTZ R76, R70, UR13 ;  /* 0x0000000d464c7c20 */ /* 0x000fe20008410000 */
[----:B------:R-:W-:Y:S01]  /*3920*/  F2FP.BF16.F32.PACK_AB R83, R82, R83 ;  /* 0x000000535253723e */ /* 0x000fe200000010ff */
[----:B------:R-:W-:Y:S01]  /*3930*/  FFMA.FTZ R69, R133, R68, R61 ;  /* 0x0000004485457223 */ /* 0x000fe2000001003d */
[----:B------:R-:W-:Y:S01]  /*3940*/  FSEL R78, R77, RZ, P3 ;  /* 0x000000ff4d4e7208 */ /* 0x000fe20001800000 */
[----:B------:R-:W-:Y:S01]  /*3950*/  FADD.FTZ R95, R126, -R95 ;  /* 0x8000005f7e5f7221 */ /* 0x000fe20000010000 */
[----:B------:R-:W-:-:S02]  /*3960*/  LOP3.LUT P2, RZ, R87, 0xff00, RZ, 0xc0, !PT ;  /* 0x0000ff0057ff7812 */ /* 0x000fc4000784c0ff */
[----:B------:R-:W-:Y:S01]  /*3970*/  FSEL R82, R77, RZ, P6 ;  /* 0x000000ff4d527208 */ /* 0x000fe20003000000 */
[----:B------:R-:W-:Y:S01]  /*3980*/  FMUL.FTZ R77, R69, UR13 ;  /* 0x0000000d454d7c20 */ /* 0x000fe20008410000 */
[----:B------:R-:W-:Y:S01]  /*3990*/  LOP3.LUT P3, RZ, R86, 0xff0000, RZ, 0xc0, !PT ;  /* 0x00ff000056ff7812 */ /* 0x000fe2000786c0ff */
[----:B------:R-:W-:Y:S01]  /*39a0*/  FFMA.FTZ R68, R133, R95, R60 ;  /* 0x0000005f85447223 */ /* 0x000fe2000001003c */
        /* <DEDUP_REMOVED lines=26> */
.L_x_1706:
        /* <DEDUP_REMOVED lines=18> */
[----:B------:R-:W-:Y:S01]  /*3c70*/  FMUL.FTZ R89, R82, UR13 ;  /* 0x0000000d52597c20 */ /* 0x000fe20008410000 */
        /* <DEDUP_REMOVED lines=11> */
[----:B0-----:R-:W-:Y:S01]  /*3d30*/  FSEL R90, R89, RZ, P2 ;  /* 0x000000ff595a7208 */ /* 0x001fe20001000000 */
        /* <DEDUP_REMOVED lines=20> */
[----:B------:R-:W-:Y:S01]  /*3e80*/  FSEL R91, R88, RZ, P2 ;  /* 0x000000ff585b7208 */ /* 0x000fe20001000000 */
[----:B------:R-:W-:Y:S01]  /*3e90*/  FMUL.FTZ R95, R95, UR13 ;  /* 0x0000000d5f5f7c20 */ /* 0x000fe20008410000 */
[C---:B------:R-:W-:Y:S02]  /*3ea0*/  FSEL R81, R77.reuse, RZ, P3 ;  /* 0x000000ff4d517208 */ /* 0x040fe40001800000 */
[----:B------:R-:W-:Y:S02]  /*3eb0*/  LOP3.LUT P2, RZ, R86, 0xff000000, RZ, 0xc0, !PT ;  /* 0xff00000056ff7812 */ /* 0x000fe4000784c0ff */
[----:B------:R-:W-:Y:S02]  /*3ec0*/  FSEL R77, R77, RZ, P6 ;  /* 0x000000ff4d4d7208 */ /* 0x000fe40003000000 */
[----:B------:R-:W-:Y:S02]  /*3ed0*/  LOP3.LUT P3, RZ, R110, 0xff000000, RZ, 0xc0, !PT ;  /* 0xff0000006eff7812 */ /* 0x000fe4000786c0ff */
[----:B------:R-:W-:-:S02]  /*3ee0*/  LOP3.LUT P6, RZ, R86, 0xff00, RZ, 0xc0, !PT ;  /* 0x0000ff0056ff7812 */ /* 0x000fc400078cc0ff */
[----:B------:R-:W-:Y:S02]  /*3ef0*/  F2FP.BF16.F32.PACK_AB R83, R90, R83 ;  /* 0x000000535a53723e */ /* 0x000fe400000010ff */
        /* <DEDUP_REMOVED lines=16> */
.L_x_1705:
        /* <DEDUP_REMOVED lines=79> */
.L_x_1708:
        /* <DEDUP_REMOVED lines=34> */
[----:B------:R-:W-:Y:S01]  /*4710*/  FMUL.FTZ R80, R133, R80 ;  /* 0x0000005085507220 */ /* 0x000fe20000410000 */
[----:B------:R-:W-:Y:S01]  /*4720*/  FSEL R78, R88, RZ, P6 ;  /* 0x000000ff584e7208 */ /* 0x000fe20003000000 */
[----:B------:R-:W-:Y:S01]  /*4730*/  FFMA.FTZ R95, R117, R94, R95 ;  /* 0x0000005e755f7223 */ /* 0x000fe2000001005f */
[----:B------:R-:W-:Y:S01]  /*4740*/  LOP3.LUT P6, RZ, R87, 0xff, RZ, 0xc0, !PT ;  /* 0x000000ff57ff7812 */ /* 0x000fe200078cc0ff */
[----:B------:R-:W-:Y:S01]  /*4750*/  FMUL.FTZ R80, R80, UR13 ;  /* 0x0000000d50507c20 */ /* 0x000fe20008410000 */
[----:B------:R-:W-:Y:S01]  /*4760*/  FSEL R94, R81, RZ, P3 ;  /* 0x000000ff515e7208 */ /* 0x000fe20001800000 */
[----:B------:R-:W-:Y:S01]  /*4770*/  FMUL.FTZ R82, R133, R82 ;  /* 0x0000005285527220 */ /* 0x000fe20000410000 */
[----:B------:R-:W-:Y:S01]  /*4780*/  FSEL R81, R90, RZ, P2 ;  /* 0x000000ff5a517208 */ /* 0x000fe20001000000 */
[----:B------:R-:W-:Y:S01]  /*4790*/  FADD.FTZ R76, R126, -R95 ;  /* 0x8000005f7e4c7221 */ /* 0x000fe20000010000 */
[----:B------:R-:W-:Y:S01]  /*47a0*/  LOP3.LUT P2, RZ, R87, 0xff00, RZ, 0xc0, !PT ;  /* 0x0000ff0057ff7812 */ /* 0x000fe2000784c0ff */
[----:B------:R-:W-:Y:S01]  /*47b0*/  FMUL.FTZ R82, R82, UR13 ;  /* 0x0000000d52527c20 */ /* 0x000fe20008410000 */
[----:B------:R-:W-:Y:S01]  /*47c0*/  FSEL R88, R88, RZ, P6 ;  /* 0x000000ff58587208 */ /* 0x000fe20003000000 */
[----:B------:R-:W-:Y:S01]  /*47d0*/  FMUL.FTZ R77, R77, UR13 ;  /* 0x0000000d4d4d7c20 */ /* 0x000fe20008410000 */
[----:B------:R-:W-:Y:S01]  /*47e0*/  LOP3.LUT P3, RZ, R86, 0xff0000, RZ, 0xc0, !PT ;  /* 0x00ff000056ff7812 */ /* 0x000fe2000786c0ff */
[----:B------:R-:W-:Y:S01]  /*47f0*/  FMUL.FTZ R76, R133, R76 ;  /* 0x0000004c854c7220 */ /* 0x000fe20000410000 */
[----:B------:R-:W-:-:S02]  /*4800*/  LOP3.LUT P6, RZ, R110, 0xff0000, RZ, 0xc0, !PT ;  /* 0x00ff00006eff7812 */ /* 0x000fc400078cc0ff */
[----:B------:R-:W-:Y:S01]  /*4810*/  F2FP.BF16.F32.PACK_AB R78, R81, R78 ;  /* 0x0000004e514e723e */ /* 0x000fe200000010ff */
[----:B------:R-:W-:Y:S01]  /*4820*/  FMUL.FTZ R76, R76, UR13 ;  /* 0x0000000d4c4c7c20 */ /* 0x000fe20008410000 */
        /* <DEDUP_REMOVED lines=23> */
.L_x_1704:
        /* <DEDUP_REMOVED lines=61> */
.L_x_1710:
[-CC-:B------:R-:W-:Y:S01]  /*4d70*/  FFMA.FTZ R89, R123, R94.reuse, R95.reuse ;  /* 0x0000005e7b597223 */ /* 0x180fe2000001005f */
[-CC-:B0-----:R-:W-:Y:S01]  /*4d80*/  FFMA.FTZ R90, R134, R94.reuse, R95.reuse ;  /* 0x0000005e865a7223 */ /* 0x181fe2000001005f */
        /* <DEDUP_REMOVED lines=52> */
.L_x_1709:
        /* <DEDUP_REMOVED lines=58> */
.L_x_1711:
        /* <DEDUP_REMOVED lines=53> */
.L_x_1707:
        /* <DEDUP_REMOVED lines=10> */
.L_x_1703:
[----:B------:R-:W-:Y:S05]  /*5860*/  BSYNC.RECONVERGENT B1 ;  /* 0x0000000000017941 */ /* 0x000fea0003800200 */
.L_x_1702:
[----:B-1-3--:R-:W1:Y:S02]  /*5870*/  LDC.64 R80, c[0x0][0x380] ;  /* 0x0000e000ff507b82 */ /* 0x00ae640000000a00 */
[----:B-1----:R-:W-:-:S04]  /*5880*/  LEA R0, R80, R0, 0x2 ;  /* 0x0000000050007211 */ /* 0x002fc800078e10ff */
[----:B------:R-:W-:-:S13]  /*5890*/  ISETP.GE.AND P0, PT, R0, R81, PT ;  /* 0x000000510000720c */ /* 0x000fda0003f06270 */
[----:B------:R-:W-:Y:S05]  /*58a0*/  @!P0 BRA `(.L_x_1712) ;  /* 0xffffffa800f48947 */ /* 0x000fea000383ffff */
.L_x_1686:
[----:B------:R-:W-:Y:S05]  /*58b0*/  BSYNC B0 ;  /* 0x0000000000007941 */ /* 0x000fea0003800000 */
.L_x_1685:
        /* <DEDUP_REMOVED lines=54> */
[----:B------:R1:W-:Y:S01]  /*5c20*/  STS.128 [R0], R20 ;  /* 0x0000001400007388 */ /* 0x0003e20000000c00 */
[----:B--2---:R-:W-:-:S03]  /*5c30*/  FADD.FTZ R19, R2, R19 ;  /* 0x0000001302137221 */ /* 0x004fc60000010000 */
[----:B------:R-:W-:Y:S01]  /*5c40*/  STS.128 [R0+0x10], R24 ;  /* 0x0000101800007388 */ /* 0x000fe20000000c00 */
[----:B---3--:R-:W-:-:S03]  /*5c50*/  FADD.FTZ R9, R3, R12 ;  /* 0x0000000c03097221 */ /* 0x008fc60000010000 */
[----:B------:R-:W-:Y:S01]  /*5c60*/  STS.128 [R0+0x400], R28 ;  /* 0x0004001c00007388 */ /* 0x000fe20000000c00 */
[----:B0-----:R-:W-:-:S03]  /*5c70*/  FADD.FTZ R37, R4, R37 ;  /* 0x0000002504257221 */ /* 0x001fc60000010000 */
[----:B------:R0:W-:Y:S01]  /*5c80*/  STS.128 [R0+0x410], R32 ;  /* 0x0004102000007388 */ /* 0x0001e20000000c00 */
[----:B----4-:R-:W-:Y:S01]  /*5c90*/  FADD.FTZ R39, R6, R39 ;  /* 0x0000002706277221 */ /* 0x010fe20000010000 */
[----:B------:R-:W-:Y:S01]  /*5ca0*/  BAR.SYNC.DEFER_BLOCKING 0x0 ;  /* 0x0000000000007b1d */ /* 0x000fe20000010000 */
[----:B-1----:R-:W-:Y:S02]  /*5cb0*/  IADD3.X R21, PT, PT, RZ, RZ, RZ, P0, !PT ;  /* 0x000000ffff157210 */ /* 0x002fe400007fe4ff */
[----:B------:R-:W-:Y:S02]  /*5cc0*/  ISETP.GE.U32.AND P0, PT, R16, 0x200, PT ;  /* 0x000002001000780c */ /* 0x000fe40003f06070 */
        /* <DEDUP_REMOVED lines=76> */
.L_x_1691:
        /* <DEDUP_REMOVED lines=8> */
.L_x_1714:
[----:B------:R-:W-:Y:S05]  /*6210*/  BSYNC B1 ;  /* 0x0000000000017941 */ /* 0x000fea0003800000 */
.L_x_1713:
        /* <DEDUP_REMOVED lines=8> */
.L_x_1715:
[----:B------:R-:W-:Y:S01]  /*62a0*/  FADD.FTZ R80, R80, R137 ;  /* 0x0000008950507221 */ /* 0x000fe20000010000 */
[----:B------:R-:W-:-:S04]  /*62b0*/  HFMA2 R94, -RZ, RZ, 0, 1.1920928955078125e-07 ;  /* 0x00000002ff5e7431 */ /* 0x000fc800000001ff */
[----:B------:R-:W-:Y:S02]  /*62c0*/  MOV R95, R80 ;  /* 0x00000050005f7202 */ /* 0x000fe40000000f00 */
[----:B------:R-:W-:-:S07]  /*62d0*/  MOV R81, R93 ;  /* 0x0000005d00517202 */ /* 0x000fce0000000f00 */
[----:B------:R-:W-:Y:S05]  /*62e0*/  WARPSYNC.COLLECTIVE R92, `(.L_x_1716) ;  /* 0x000000005c087348 */ /* 0x000fea0003c00000 */
[----:B------:R0:W1:Y:S02]  /*62f0*/  SHFL.BFLY P0, R93, R95, R94, R135 ;  /* 0x0c00005e5f5d7389 */ /* 0x0000640000000087 */
[----:B01----:R-:W-:Y:S05]  /*6300*/  ENDCOLLECTIVE ;  /* 0x000000000000791b */ /* 0x003fea0003800000 */
.L_x_1716:
[----:B------:R-:W-:-:S05]  /*6310*/  FADD.FTZ R81, R81, R136 ;  /* 0x0000008851517221 */ /* 0x000fca0000010000 */
[----:B------:R-:W-:Y:S02]  /*6320*/  MOV R95, R81 ;  /* 0x00000051005f7202 */ /* 0x000fe40000000f00 */
[----:B------:R-:W-:-:S07]  /*6330*/  MOV R83, R93 ;  /* 0x0000005d00537202 */ /* 0x000fce0000000f00 */
[----:B------:R-:W-:Y:S05]  /*6340*/  WARPSYNC.COLLECTIVE R92, `(.L_x_1717) ;  /* 0x000000005c087348 */ /* 0x000fea0003c00000 */
[----:B------:R0:W1:Y:S02]  /*6350*/  SHFL.BFLY P0, R93, R95, R94, R135 ;  /* 0x0c00005e5f5d7389 */ /* 0x0000640000000087 */
[----:B01----:R-:W-:Y:S05]  /*6360*/  ENDCOLLECTIVE ;  /* 0x000000000000791b */ /* 0x003fea0003800000 */
.L_x_1717:
[----:B------:R-:W-:Y:S01]  /*6370*/  FADD.FTZ R83, R80, R83 ;  /* 0x0000005350537221 */ /* 0x000fe20000010000 */
[----:B------:R-:W-:-:S04]  /*6380*/  HFMA2 R94, -RZ, RZ, 0, 2.384185791015625e-07 ;  /* 0x00000004ff5e7431 */ /* 0x000fc800000001ff */
[----:B------:R-:W-:Y:S02]  /*6390*/  MOV R95, R83 ;  /* 0x00000053005f7202 */ /* 0x000fe40000000f00 */
[----:B------:R-:W-:-:S07]  /*63a0*/  MOV R82, R93 ;  /* 0x0000005d00527202 */ /* 0x000fce0000000f00 */
[----:B------:R-:W-:Y:S05]  /*63b0*/  WARPSYNC.COLLECTIVE R92, `(.L_x_1718) ;  /* 0x000000005c087348 */ /* 0x000fea0003c00000 */
[----:B------:R0:W1:Y:S02]  /*63c0*/  SHFL.BFLY P0, R93, R95, R94, R135 ;  /* 0x0c00005e5f5d7389 */ /* 0x0000640000000087 */
[----:B01----:R-:W-:Y:S05]  /*63d0*/  ENDCOLLECTIVE ;  /* 0x000000000000791b */ /* 0x003fea0003800000 */
.L_x_1718:
[----:B------:R-:W-:-:S05]  /*63e0*/  FADD.FTZ R82, R81, R82 ;  /* 0x0000005251527221 */ /* 0x000fca0000010000 */
[----:B------:R-:W-:Y:S02]  /*63f0*/  MOV R95, R82 ;  /* 0x00000052005f7202 */ /* 0x000fe40000000f00 */
[----:B------:R-:W-:-:S07]  /*6400*/  MOV R88, R93 ;  /* 0x0000005d00587202 */ /* 0x000fce0000000f00 */
[----:B------:R-:W-:Y:S05]  /*6410*/  WARPSYNC.COLLECTIVE R92, `(.L_x_1719) ;  /* 0x000000005c087348 */ /* 0x000fea0003c00000 */
[----:B------:R0:W1:Y:S02]  /*6420*/  SHFL.BFLY P0, R93, R95, R94, R135 ;  /* 0x0c00005e5f5d7389 */ /* 0x0000640000000087 */
[----:B01----:R-:W-:Y:S05]  /*6430*/  ENDCOLLECTIVE ;  /* 0x000000000000791b */ /* 0x003fea0003800000 */
.L_x_1719:
[----:B------:R-:W-:Y:S01]  /*6440*/  FADD.FTZ R88, R83, R88 ;  /* 0x0000005853587221 */ /* 0x000fe20000010000 */
[----:B------:R-:W-:-:S04]  /*6450*/  HFMA2 R94, -RZ, RZ, 0, 4.76837158203125e-07 ;  /* 0x00000008ff5e7431 */ /* 0x000fc800000001ff */
[----:B------:R-:W-:Y:S02]  /*6460*/  MOV R95, R88 ;  /* 0x00000058005f7202 */ /* 0x000fe40000000f00 */
[----:B------:R-:W-:-:S07]  /*6470*/  MOV R89, R93 ;  /* 0x0000005d00597202 */ /* 0x000fce0000000f00 */
[----:B------:R-:W-:Y:S05]  /*6480*/  WARPSYNC.COLLECTIVE R92, `(.L_x_1720) ;  /* 0x000000005c087348 */ /* 0x000fea0003c00000 */
[----:B------:R0:W1:Y:S02]  /*6490*/  SHFL.BFLY P0, R93, R95, R94, R135 ;  /* 0x0c00005e5f5d7389 */ /* 0x0000640000000087 */
[----:B01----:R-:W-:Y:S05]  /*64a0*/  ENDCOLLECTIVE ;  /* 0x000000000000791b */ /* 0x003fea0003800000 */
.L_x_1720:
[----:B------:R-:W-:-:S05]  /*64b0*/  FADD.FTZ R89, R82, R89 ;  /* 0x0000005952597221 */ /* 0x000fca0000010000 */
[----:B------:R-:W-:Y:S02]  /*64c0*/  MOV R95, R89 ;  /* 0x00000059005f7202 */ /* 0x000fe40000000f00 */
[----:B------:R-:W-:-:S07]  /*64d0*/  MOV R91, R93 ;  /* 0x0000005d005b7202 */ /* 0x000fce0000000f00 */
[----:B------:R-:W-:Y:S05]  /*64e0*/  WARPSYNC.COLLECTIVE R92, `(.L_x_1721) ;  /* 0x000000005c087348 */ /* 0x000fea0003c00000 */
[----:B------:R0:W1:Y:S02]  /*64f0*/  SHFL.BFLY P0, R93, R95, R94, R135 ;  /* 0x0c00005e5f5d7389 */ /* 0x0000640000000087 */
[----:B01----:R-:W-:Y:S05]  /*6500*/  ENDCOLLECTIVE ;  /* 0x000000000000791b */ /* 0x003fea0003800000 */
.L_x_1721:
[----:B------:R-:W-:Y:S01]  /*6510*/  FADD.FTZ R91, R88, R91 ;  /* 0x0000005b585b7221 */ /* 0x000fe20000010000 */
[----:B------:R-:W-:-:S04]  /*6520*/  HFMA2 R94, -RZ, RZ, 0, 9.5367431640625e-07 ;  /* 0x00000010ff5e7431 */ /* 0x000fc800000001ff */
[----:B------:R-:W-:Y:S02]  /*6530*/  MOV R95, R91 ;  /* 0x0000005b005f7202 */ /* 0x000fe40000000f00 */
[----:B------:R-:W-:-:S07]  /*6540*/  MOV R90, R93 ;  /* 0x0000005d005a7202 */ /* 0x000fce0000000f00 */
[----:B------:R-:W-:Y:S05]  /*6550*/  WARPSYNC.COLLECTIVE R92, `(.L_x_1722) ;  /* 0x000000005c087348 */ /* 0x000fea0003c00000 */
[----:B------:R0:W1:Y:S02]  /*6560*/  SHFL.BFLY P0, R93, R95, R94, R135 ;  /* 0x0c00005e5f5d7389 */ /* 0x0000640000000087 */
[----:B01----:R-:W-:Y:S05]  /*6570*/  ENDCOLLECTIVE ;  /* 0x000000000000791b */ /* 0x003fea0003800000 */
.L_x_1722:
[----:B------:R-:W-:-:S05]  /*6580*/  FADD.FTZ R90, R89, R90 ;  /* 0x0000005a595a7221 */ /* 0x000fca0000010000 */
[----:B------:R-:W-:Y:S02]  /*6590*/  MOV R95, R90 ;  /* 0x0000005a005f7202 */ /* 0x000fe40000000f00 */
[----:B------:R-:W-:-:S07]  /*65a0*/  MOV R80, R93 ;  /* 0x0000005d00507202 */ /* 0x000fce0000000f00 */
[----:B------:R-:W-:Y:S05]  /*65b0*/  WARPSYNC.COLLECTIVE R92, `(.L_x_1723) ;  /* 0x000000005c087348 */ /* 0x000fea0003c00000 */
[----:B------:R0:W1:Y:S02]  /*65c0*/  SHFL.BFLY P0, R93, R95, R94, R135 ;  /* 0x0c00005e5f5d7389 */ /* 0x0000640000000087 */
[----:B01----:R-:W-:Y:S05]  /*65d0*/  ENDCOLLECTIVE ;  /* 0x000000000000791b */ /* 0x003fea0003800000 */
.L_x_1723:
[----:B------:R-:W-:Y:S01]  /*65e0*/  MOV R81, R93 ;  /* 0x0000005d00517202 */ /* 0x000fe20000000f00 */
[----:B------:R-:W-:Y:S06]  /*65f0*/  BRA `(.L_x_1724) ;  /* 0xffffffac001c7947 */ /* 0x000fec000383ffff */
.L_x_1725:
        /* <DEDUP_REMOVED lines=16> */
.L_x_3942:


//--------------------- .text._ZN10layer_norm22ln_bwd_finalize_kernelINS_22Kernel_traits_finalizeILj512Ef13__nv_bfloat16fS2_fjLb0ELj1024ELj4ENS_18Kernel_traits_baseILj512EfS2_fS2_fjLj1024EEEEELb0ELb1EEEvNS_9BwdParamsE --------------------------
	.section	.text._ZN10layer_norm22ln_bwd_finalize_kernelINS_22Kernel_traits_finalizeILj512Ef13__nv_bfloat16fS2_fjLb0ELj1024ELj4ENS_18Kernel_traits_baseILj512EfS2_fS2_fjLj1024EEEEELb0ELb1EEEvNS_9BwdParamsE,"ax",@progbits
	.align	128
        .global         _ZN10layer_norm22ln_bwd_finalize_kernelINS_22Kernel_traits_finalizeILj512Ef13__nv_bfloat16fS2_fjLb0ELj1024ELj4ENS_18Kernel_traits_baseILj512EfS2_fS2_fjLj1024EEEEELb0ELb1EEEvNS_9BwdParamsE
        .type           _ZN10layer_norm22ln_bwd_finalize_kernelINS_22Kernel_traits_finalizeILj512Ef13__nv_bfloat16fS2_fjLb0ELj1024ELj4ENS_18Kernel_traits_baseILj512EfS2_fS2_fjLj1024EEEEELb0ELb1EEEvNS_9BwdParamsE,@function
        .size           _ZN10layer_norm22ln_bwd_finalize_kernelINS_22Kernel_traits_finalizeILj512Ef13__nv_bfloat16fS2_fjLb0ELj1024ELj4ENS_18Kernel_traits_baseILj512EfS2_fS2_fjLj1024EEEEELb0ELb1EEEvNS_9BwdParamsE,(.L_x_3943 - _ZN10layer_norm22ln_bwd_finalize_kernelINS_22Kernel_traits_finalizeILj512Ef13__nv_bfloat16fS2_fjLb0ELj1024ELj4ENS_18Kernel_traits_baseILj512EfS2_fS2_fjLj1024EEEEELb0ELb1EEEvNS_9BwdParamsE)
        .other          _ZN10layer_norm22ln_bwd_finalize_kernelINS_22Kernel_traits_finalizeILj512Ef13__nv_bfloat16fS2_fjLb0ELj1024ELj4ENS_18Kernel_traits_baseILj512EfS2_fS2_fjLj1024EEEEELb0ELb1EEEvNS_9BwdParamsE,@"STO_CUDA_ENTRY STV_DEFAULT"
_ZN10layer_norm22ln_bwd_finalize_kernelINS_22Kernel_traits_finalizeILj512Ef13__nv_bfloat16fS2_fjLb0ELj1024ELj4ENS_18Kernel_traits_baseILj512EfS2_fS2_fjLj1024EEEEELb0ELb1EEEvNS_9BwdParamsE:
.text._ZN10layer_norm22ln_bwd_finalize_kernelINS_22Kernel_traits_finalizeILj512Ef13__nv_bfloat16fS2_fjLb0ELj1024ELj4ENS_18Kernel_traits_baseILj512EfS2_fS2_fjLj1024EEEEELb0ELb1EEEvNS_9BwdParamsE:
        /* <DEDUP_REMOVED lines=77> */
.L_x_1730:
        /* <DEDUP_REMOVED lines=118> */
.L_x_1729:
[----:B------:R-:W-:Y:S05]  /*0c30*/  BSYNC.RECONVERGENT B1 ;  /* 0x0000000000017941 */ /* 0x000fea0003800200 */
.L_x_1728:
        /* <DEDUP_REMOVED lines=69> */
.L_x_1732:
[----:B------:R-:W-:Y:S05]  /*1090*/  BSYNC.RECONVERGENT B1 ;  /* 0x0000000000017941 */ /* 0x000fea0003800200 */
.L_x_1731:
        /* <DEDUP_REMOVED lines=38> */
.L_x_1734:
[----:B------:R-:W-:Y:S05]  /*1300*/  BSYNC.RECONVERGENT B1 ;  /* 0x0000000000017941 */ /* 0x000fea0003800200 */
.L_x_1733:
[----:B------:R-:W-:Y:S05]  /*1310*/  @!P1 BRA `(.L_x_1727) ;  /* 0x0000000000409947 */ /* 0x000fea0003800000 */
[----:B------:R-:W0:Y:S01]  /*1320*/  LDC R14, c[0x0][0x388] ;  /* 0x0000e200ff0e7b82 */ /* 0x000e220000000800 */
[----:B------:R-:W-:-:S07]  /*1330*/  IADD3 R12, PT, PT, -R54, RZ, RZ ;  /* 0x000000ff360c7210 */ /* 0x000fce0007ffe1ff */
[----:B------:R-:W1:Y:S08]  /*1340*/  LDC.64 R8, c[0x0][0x440] ;  /* 0x00011000ff087b82 */ /* 0x000e700000000a00 */
[----:B------:R-:W2:Y:S01]  /*1350*/  LDC.64 R10, c[0x0][0x448] ;  /* 0x00011200ff0a7b82 */ /* 0x000ea20000000a00 */
[----:B0-----:R-:W-:-:S05]  /*1360*/  IMAD R0, R3, R14, R0 ;  /* 0x0000000e03007224 */ /* 0x001fca00078e0200 */
[----:B------:R-:W-:-:S07]  /*1370*/  IADD3 R3, PT, PT, R57, R0, RZ ;  /* 0x0000000039037210 */ /* 0x000fce0007ffe0ff */
.L_x_1735:
        /* <DEDUP_REMOVED lines=10> */
.L_x_1727:
[----:B------:R-:W-:Y:S05]  /*1420*/  BSYNC.RECONVERGENT B0 ;  /* 0x0000000000007941 */ /* 0x000fea0003800200 */
.L_x_1726:
        /* <DEDUP_REMOVED lines=57> */
.L_x_1736:
        /* <DEDUP_REMOVED lines=12> */
.L_x_3943:


//--------------------- .text._ZN10layer_norm40ln_parallel_residual_bwd_finalize_kernelINS_22Kernel_traits_finalizeILj512Ef13__nv_bfloat16fS2_fjLb0ELj1024ELj4ENS_18Kernel_traits_baseILj512EfS2_fS2_fjLj1024EEEEELb1EEEvNS_9BwdParamsE --------------------------
	.section	.text._ZN10layer_norm40ln_parallel_residual_bwd_finalize_kernelINS_22Kernel_traits_finalizeILj512Ef13__nv_bfloat16fS2_fjLb0ELj1024ELj4ENS_18Kernel_traits_baseILj512EfS2_fS2_fjLj1024EEEEELb1EEEvNS_9BwdParamsE,"ax",@progbits
	.align	128
        .global         _ZN10layer_norm40ln_parallel_residual_bwd_finalize_kernelINS_22Kernel_traits_finalizeILj512Ef13__nv_bfloat16fS2_fjLb0ELj1024ELj4ENS_18Kernel_traits_baseILj512EfS2_fS2_fjLj1024EEEEELb1EEEvNS_9BwdParamsE
        .type           _ZN10layer_norm40ln_parallel_residual_bwd_finalize_kernelINS_22Kernel_traits_finalizeILj512Ef13__nv_bfloat16fS2_fjLb0ELj1024ELj4ENS_18Kernel_traits_baseILj512EfS2_fS2_fjLj1024EEEEELb1EEEvNS_9BwdParamsE,@function
        .size           _ZN10layer_norm40ln_parallel_residual_bwd_finalize_kernelINS_22Kernel_traits_finalizeILj512Ef13__nv_bfloat16fS2_fjLb0ELj1024ELj4ENS_18Kernel_traits_baseILj512EfS2_fS2_fjLj1024EEEEELb1EEEvNS_9BwdParamsE,(.L_x_3944 - _ZN10layer_norm40ln_parallel_residual_bwd_finalize_kernelINS_22Kernel_traits_finalizeILj512Ef13__nv_bfloat16fS2_fjLb0ELj1024ELj4ENS_18Kernel_traits_baseILj512EfS2_fS2_fjLj1024EEEEELb1EEEvNS_9BwdParamsE)
        .other          _ZN10layer_norm40ln_parallel_residual_bwd_finalize_kernelINS_22Kernel_traits_finalizeILj512Ef13__nv_bfloat16fS2_fjLb0ELj1024ELj4ENS_18Kernel_traits_baseILj512EfS2_fS2_fjLj1024EEEEELb1EEEvNS_9BwdParamsE,@"STO_CUDA_ENTRY STV_DEFAULT"
_ZN10layer_norm40ln_parallel_residual_bwd_finalize_kernelINS_22Kernel_traits_finalizeILj512Ef13__nv_bfloat16fS2_fjLb0ELj1024ELj4ENS_18Kernel_traits_baseILj512EfS2_fS2_fjLj1024EEEEELb1EEEvNS_9BwdParamsE:
.text._ZN10layer_norm40ln_parallel_residual_bwd_finalize_kernelINS_22Kernel_traits_finalizeILj512Ef13__nv_bfloat16fS2_fjLb0ELj1024ELj4ENS_18Kernel_traits_baseILj512EfS2_fS2_fjLj1024EEEEELb1EEEvNS_9BwdParamsE:
        /* <DEDUP_REMOVED lines=57> */
.L_x_1741:
        /* <DEDUP_REMOVED lines=112> */
.L_x_1740:
[----:B------:R-:W-:Y:S05]  /*0a90*/  BSYNC.RECONVERGENT B1 ;  /* 0x0000000000017941 */ /* 0x000fea0003800200 */
.L_x_1739:
        /* <DEDUP_REMOVED lines=67> */
.L_x_1743:
[----:B------:R-:W-:Y:S05]  /*0ed0*/  BSYNC.RECONVERGENT B1 ;  /* 0x0000000000017941 */ /* 0x000fea0003800200 */
.L_x_1742:
        /* <DEDUP_REMOVED lines=37> */
.L_x_1745:
[----:B------:R-:W-:Y:S05]  /*1130*/  BSYNC.RECONVERGENT B1 ;  /* 0x0000000000017941 */ /* 0x000fea0003800200 */
.L_x_1744:
        /* <DEDUP_REMOVED lines=19> */
.L_x_1738:
[----:B------:R-:W-:Y:S05]  /*1270*/  BSYNC.RECONVERGENT B0 ;  /* 0x0000000000007941 */ /* 0x000fea0003800200 */
.L_x_1737:
        /* <DEDUP_REMOVED lines=89> */
.L_x_1746:
        /* <DEDUP_REMOVED lines=15> */
.L_x_3944:


//--------------------- .text._ZN10layer_norm31ln_parallel_residual_bwd_kernelINS_13Kernel_traitsIf13__nv_bfloat16fS2_fjLj512ELj1ELj4ELj1ELj16ENS_18Kernel_traits_baseILj512EfS2_fS2_fjLj128EEEEELb1ELb1ELb1EEEvNS_9BwdParamsE --------------------------
	.section	.text._ZN10layer_norm31ln_parallel_residual_bwd_kernelINS_13Kernel_traitsIf13__nv_bfloat16fS2_fjLj512ELj1ELj4ELj1ELj16ENS_18Kernel_traits_baseILj512EfS2_fS2_fjLj128EEEEELb1ELb1ELb1EEEvNS_9BwdParamsE,"ax",@progbits
	.align	128
        .global         _ZN10layer_norm31ln_parallel_residual_bwd_kernelINS_13Kernel_traitsIf13__nv_bfloat16fS2_fjLj512ELj1ELj4ELj1ELj16ENS_18Kernel_traits_baseILj512EfS2_fS2_fjLj128EEEEELb1ELb1ELb1EEEvNS_9BwdParamsE
        .type           _ZN10layer_norm31ln_parallel_residual_bwd_kernelINS_13Kernel_traitsIf13__nv_bfloat16fS2_fjLj512ELj1ELj4ELj1ELj16ENS_18Kernel_traits_baseILj512EfS2_fS2_fjLj128EEEEELb1ELb1ELb1EEEvNS_9BwdParamsE,@function
        .size           _ZN10layer_norm31ln_parallel_residual_bwd_kernelINS_13Kernel_traitsIf13__nv_bfloat16fS2_fjLj512ELj1ELj4ELj1ELj16ENS_18Kernel_traits_baseILj512EfS2_fS2_fjLj128EEEEELb1ELb1ELb1EEEvNS_9BwdParamsE,(.L_x_3945 - _ZN10layer_norm31ln_parallel_residual_bwd_kernelINS_13Kernel_traitsIf13__nv_bfloat16fS2_fjLj512ELj1ELj4ELj1ELj16ENS_18Kernel_traits_baseILj512EfS2_fS2_fjLj128EEEEELb1ELb1ELb1EEEvNS_9BwdParamsE)
        .other          _ZN10layer_norm31ln_parallel_residual_bwd_kernelINS_13Kernel_traitsIf13__nv_bfloat16fS2_fjLj512ELj1ELj4ELj1ELj16ENS_18Kernel_traits_baseILj512EfS2_fS2_fjLj128EEEEELb1ELb1ELb1EEEvNS_9BwdParamsE,@"STO_CUDA_ENTRY STV_DEFAULT"
_ZN10layer_norm31ln_parallel_residual_bwd_kernelINS_13Kernel_traitsIf13__nv_bfloat16fS2_fjLj512ELj1ELj4ELj1ELj16ENS_18Kernel_traits_baseILj512EfS2_fS2_fjLj128EEEEELb1ELb1ELb1EEEvNS_9BwdParamsE:
.text._ZN10layer_norm31ln_parallel_residual_bwd_kernelINS_13Kernel_traitsIf13__nv_bfloat16fS2_fjLj512ELj1ELj4ELj1ELj16ENS_18Kernel_traits_baseILj512EfS2_fS2_fjLj128EEEEELb1ELb1ELb1EEEvNS_9BwdParamsE:
        /* <DEDUP_REMOVED lines=37> */
[----:B------:R0:W5:Y:S04]  /*0250*/  LDG.E.128 R16, desc[UR10][R2.64] ;  /* 0x0000000a02107981 */ /* 0x000168000c1e1d00 */
[----:B------:R0:W5:Y:S04]  /*0260*/  LDG.E.128 R12, desc[UR10][R2.64+0x10] ;  /* 0x0000100a020c7981 */ /* 0x000168000c1e1d00 */
[----:B------:R0:W5:Y:S04]  /*0270*/  LDG.E.128 R8, desc[UR10][R2.64+0x400] ;  /* 0x0004000a02087981 */ /* 0x000168000c1e1d00 */
[----:B------:R0:W5:Y:S01]  /*0280*/  LDG.E.128 R4, desc[UR10][R2.64+0x410] ;  /* 0x0004100a02047981 */ /* 0x000162000c1e1d00 */
[----:B-1----:R-:W-:Y:S01]  /*0290*/  UISETP.NE.U32.AND UP0, UPT, UR4, URZ, UPT ;  /* 0x000000ff0400728c */ /* 0x002fe2000bf05070 */
[----:B------:R-:W-:Y:S01]  /*02a0*/  HFMA2 R112, -RZ, RZ, 0, 0 ;  /* 0x00000000ff707431 */ /* 0x000fe200000001ff */
[----:B------:R-:W1:Y:S01]  /*02b0*/  LDCU.U8 UR4, c[0x0][0x410] ;  /* 0x00008200ff0477ac */ /* 0x000e620008000000 */
[----:B------:R-:W-:Y:S01]  /*02c0*/  BSSY B1, `(.L_x_1749) ;  /* 0x000052b000017945 */ /* 0x000fe20003800000 */
[----:B------:R-:W-:-:S02]  /*02d0*/  CS2R R110, SRZ ;  /* 0x00000000006e7805 */ /* 0x000fc4000001ff00 */
[----:B------:R-:W-:Y:S01]  /*02e0*/  CS2R R108, SRZ ;  /* 0x00000000006c7805 */ /* 0x000fe2000001ff00 */
[----:B------:R-:W-:Y:S01]  /*02f0*/  UISETP.NE.AND.EX UP0, UPT, UR5, URZ, UPT, UP0 ;  /* 0x000000ff0500728c */ /* 0x000fe2000bf05300 */
        /* <DEDUP_REMOVED lines=12> */
[----:B------:R-:W-:Y:S01]  /*03c0*/  CS2R R84, SRZ ;  /* 0x0000000000547805 */ /* 0x000fe2000001ff00 */
[----:B-1----:R-:W-:Y:S01]  /*03d0*/  UISETP.NE.AND UP1, UPT, UR4, URZ, UPT ;  /* 0x000000ff0400728c */ /* 0x002fe2000bf25270 */
[----:B------:R-:W-:Y:S02]  /*03e0*/  CS2R R82, SRZ ;  /* 0x0000000000527805 */ /* 0x000fe4000001ff00 */
[----:B------:R-:W-:-:S03]  /*03f0*/  MOV R81, RZ ;  /* 0x000000ff00517202 */ /* 0x000fc60000000f00 */
[----:B0-----:R-:W-:-:S13]  /*0400*/  PLOP3.LUT P4, PT, PT, PT, UP1, 0x80, 0x8 ;  /* 0x000000000008781c */ /* 0x001fda0003f8f018 */
.L_x_1767:
        /* <DEDUP_REMOVED lines=15> */
[----:B------:R1:W2:Y:S01]  /*0500*/  LDG.E.128 R56, desc[UR10][R74.64+0x10] ;  /* 0x0000100a4a387981 */ /* 0x0002a2000c1e1d00 */
[----:B------:R-:W0:Y:S01]  /*0510*/  LDC.64 R76, c[0x0][0x438] ;  /* 0x00010e00ff4c7b82 */ /* 0x000e220000000a00 */
[C---:B------:R-:W-:Y:S02]  /*0520*/  IMAD.WIDE.U32 R118, R80.reuse, 0x20, R118 ;  /* 0x0000002050767825 */ /* 0x040fe400078e0076 */
[----:B------:R-:W2:Y:S02]  /*0530*/  LDG.E.128 R52, desc[UR10][R52.64] ;  /* 0x0000000a34347981 */ /* 0x000ea4000c1e1d00 */
[----:B---3--:R-:W-:Y:S02]  /*0540*/  IMAD.WIDE R116, R113, 0x4, R116 ;  /* 0x0000000471747825 */ /* 0x008fe400078e0274 */
[----:B------:R-:W3:Y:S01]  /*0550*/  LDG.E.128 R60, desc[UR10][R118.64] ;  /* 0x0000000a763c7981 */ /* 0x000ee2000c1e1d00 */
[----:B-1----:R-:W1:Y:S01]  /*0560*/  LDC.64 R74, c[0x0][0x3b0] ;  /* 0x0000ec00ff4a7b82 */ /* 0x002e620000000a00 */
[----:B------:R-:W-:-:S02]  /*0570*/  IMAD.WIDE.U32 R68, R80, 0x10, R70 ;  /* 0x0000001050447825 */ /* 0x000fc400078e0046 */
[----:B------:R-:W3:Y:S04]  /*0580*/  LDG.E R116, desc[UR10][R116.64] ;  /* 0x0000000a74747981 */ /* 0x000ee8000c1e1900 */
[----:B------:R1:W3:Y:S04]  /*0590*/  LDG.E.128 R64, desc[UR10][R118.64+0x10] ;  /* 0x0000100a76407981 */ /* 0x0002e8000c1e1d00 */
[----:B------:R-:W3:Y:S01]  /*05a0*/  LDG.E.128 R68, desc[UR10][R68.64] ;  /* 0x0000000a44447981 */ /* 0x000ee2000c1e1d00 */
[----:B-1----:R-:W-:-:S04]  /*05b0*/  IMAD.WIDE.U32 R118, R115, 0x8, R74 ;  /* 0x0000000873767825 */ /* 0x002fc800078e004a */
[----:B------:R-:W-:-:S06]  /*05c0*/  IMAD.WIDE.U32 R74, R80, 0x8, R74 ;  /* 0x00000008504a7825 */ /* 0x000fcc00078e004a */
[----:B-----5:R-:W5:Y:S01]  /*05d0*/  LDG.E.64 R74, desc[UR10][R74.64] ;  /* 0x0000000a4a4a7981 */ /* 0x020f62000c1e1b00 */
[----:B------:R-:W-:Y:S01]  /*05e0*/  ISETP.NE.U32.AND P1, PT, RZ, UR12, PT ;  /* 0x0000000cff007c0c */ /* 0x000fe2000bf25070 */
[----:B0-----:R-:W-:Y:S01]  /*05f0*/  @P0 IMAD.WIDE.U32 R78, R115, 0x20, R78 ;  /* 0x00000020734e0825 */ /* 0x001fe200078e004e */
[----:B------:R-:W-:Y:S02]  /*0600*/  ISETP.NE.U32.AND P2, PT, R76, RZ, PT ;  /* 0x000000ff4c00720c */ /* 0x000fe40003f45070 */
[----:B------:R-:W-:Y:S02]  /*0610*/  ISETP.NE.AND.EX P1, PT, RZ, UR13, PT, P1 ;  /* 0x0000000dff007c0c */ /* 0x000fe4000bf25310 */
[----:B------:R-:W5:Y:S04]  /*0620*/  @P0 LDG.E.128 R20, desc[UR10][R78.64] ;  /* 0x0000000a4e140981 */ /* 0x000f68000c1e1d00 */
[----:B------:R-:W5:Y:S01]  /*0630*/  @P0 LDG.E.128 R24, desc[UR10][R78.64+0x10] ;  /* 0x0000100a4e180981 */ /* 0x000f62000c1e1d00 */
[----:B------:R-:W-:-:S06]  /*0640*/  ISETP.NE.AND.EX P0, PT, R77, RZ, PT, P2 ;  /* 0x000000ff4d00720c */ /* 0x000fcc0003f05320 */
[----:B------:R-:W0:Y:S01]  /*0650*/  @P1 LDC.64 R120, c[0x0][0x3b8] ;  /* 0x0000ee00ff781b82 */ /* 0x000e220000000a00 */
[----:B------:R-:W5:Y:S07]  /*0660*/  LDG.E.64 R78, desc[UR10][R118.64] ;  /* 0x0000000a764e7981 */ /* 0x000f6e000c1e1b00 */
        /* <DEDUP_REMOVED lines=18> */
[----:B--2---:R-:W-:Y:S01]  /*0790*/  FADD.FTZ R119, -R0, R56 ;  /* 0x0000003800777221 */ /* 0x004fe20000010100 */
[C---:B------:R-:W-:Y:S02]  /*07a0*/  PRMT R50, R52.reuse, 0x7632, R50 ;  /* 0x0000763234327816 */ /* 0x040fe40000000032 */
[----:B------:R-:W-:Y:S02]  /*07b0*/  SHF.L.U32 R52, R52, 0x10, RZ ;  /* 0x0000001034347819 */ /* 0x000fe400000006ff */
[C---:B-1----:R-:W-:Y:S01]  /*07c0*/  PRMT R124, R53.reuse, 0x7632, R124 ;  /* 0x00007632357c7816 */ /* 0x042fe2000000007c */
[----:B------:R-:W-:Y:S01]  /*07d0*/  FADD.FTZ R125, -R0, R57 ;  /* 0x00000039007d7221 */ /* 0x000fe20000010100 */
[----:B------:R-:W-:Y:S01]  /*07e0*/  SHF.L.U32 R56, R50, 0x10, RZ ;  /* 0x0000001032387819 */ /* 0x000fe200000006ff */
[----:B------:R-:W-:Y:S01]  /*07f0*/  FADD.FTZ R57, -R0, R58 ;  /* 0x0000003a00397221 */ /* 0x000fe20000010100 */
[----:B------:R-:W-:Y:S01]  /*0800*/  SHF.L.U32 R122, R53, 0x10, RZ ;  /* 0x00000010357a7819 */ /* 0x000fe200000006ff */
[----:B---3--:R-:W-:Y:S01]  /*0810*/  FMUL.FTZ R49, R116, R49 ;  /* 0x0000003174317220 */ /* 0x008fe20000410000 */
        /* <DEDUP_REMOVED lines=11> */
[----:B------:R-:W-:Y:S01]  /*08d0*/  FMUL.FTZ R53, R16, R52 ;  /* 0x0000003410357220 */ /* 0x000fe20000410000 */
[C---:B------:R-:W-:Y:S01]  /*08e0*/  FMUL.FTZ R0, R116.reuse, R127 ;  /* 0x0000007f74007220 */ /* 0x040fe20000410000 */
[C---:B------:R-:W-:Y:S01]  /*08f0*/  PRMT R134, R69.reuse, 0x7632, R134 ;  /* 0x0000763245867816 */ /* 0x040fe20000000086 */
[----:B------:R-:W-:Y:S01]  /*0900*/  FMUL.FTZ R48, R116, R121 ;  /* 0x0000007974307220 */ /* 0x000fe20000410000 */
[----:B------:R-:W-:Y:S01]  /*0910*/  SHF.L.U32 R117, R69, 0x10, RZ ;  /* 0x0000001045757819 */ /* 0x000fe200000006ff */
[-C--:B------:R-:W-:Y:S01]  /*0920*/  FFMA.FTZ R82, R49, R56.reuse, R82 ;  /* 0x0000003831527223 */ /* 0x080fe20000010052 */
[----:B------:R-:W-:Y:S01]  /*0930*/  FADD.FTZ R98, R56, R98 ;  /* 0x0000006238627221 */ /* 0x000fe20000010000 */
[----:B------:R-:W-:Y:S01]  /*0940*/  FMUL.FTZ R56, R17, R56 ;  /* 0x0000003811387220 */ /* 0x000fe20000410000 */
[-C--:B------:R-:W-:Y:S01]  /*0950*/  FFMA.FTZ R84, R51, R124.reuse, R84 ;  /* 0x0000007c33547223 */ /* 0x080fe20000010054 */
[----:B------:R-:W-:Y:S01]  /*0960*/  FADD.FTZ R100, R124, R100 ;  /* 0x000000647c647221 */ /* 0x000fe20000010000 */
[----:B------:R-:W-:Y:S01]  /*0970*/  FMUL.FTZ R58, R19, R124 ;  /* 0x0000007c133a7220 */ /* 0x000fe20000410000 */
[----:B------:R-:W-:Y:S01]  /*0980*/  FADD.FTZ R69, RZ, R53 ;  /* 0x00000035ff457221 */ /* 0x000fe20000010000 */
[----:B------:R-:W-:Y:S01]  /*0990*/  FFMA.FTZ R124, R0, R53, RZ ;  /* 0x00000035007c7223 */ /* 0x000fe200000100ff */
[----:B------:R-:W-:Y:S01]  /*09a0*/  SHF.L.U32 R123, R54, 0x10, RZ ;  /* 0x00000010367b7819 */ /* 0x000fe200000006ff */
[----:B------:R-:W-:Y:S01]  /*09b0*/  FADD.FTZ R99, R122, R99 ;  /* 0x000000637a637221 */ /* 0x000fe20000010000 */
[C---:B------:R-:W-:Y:S01]  /*09c0*/  PRMT R126, R55.reuse, 0x7632, R126 ;  /* 0x00007632377e7816 */ /* 0x040fe2000000007e */
[-C--:B------:R-:W-:Y:S01]  /*09d0*/  FFMA.FTZ R83, R48, R122.reuse, R83 ;  /* 0x0000007a30537223 */ /* 0x080fe20000010053 */
[----:B------:R-:W-:Y:S01]  /*09e0*/  SHF.L.U32 R128, R55, 0x10, RZ ;  /* 0x0000001037807819 */ /* 0x000fe200000006ff */
[----:B------:R-:W-:Y:S01]  /*09f0*/  FMUL.FTZ R55, R18, R122 ;  /* 0x0000007a12377220 */ /* 0x000fe20000410000 */
[----:B------:R-:W-:Y:S01]  /*0a00*/  FMUL.FTZ R50, R116, R119 ;  /* 0x0000007774327220 */ /* 0x000fe20000410000 */
[----:B------:R-:W-:Y:S01]  /*0a10*/  FADD.FTZ R122, R56, R69 ;  /* 0x00000045387a7221 */ /* 0x000fe20000010000 */
[----:B------:R-:W-:Y:S01]  /*0a20*/  FADD.FTZ R97, R52, R97 ;  /* 0x0000006134617221 */ /* 0x000fe20000010000 */
[----:B------:R-:W-:Y:S01]  /*0a30*/  FFMA.FTZ R81, R0, R52, R81 ;  /* 0x0000003400517223 */ /* 0x000fe20000010051 */
[----:B------:R-:W-:Y:S01]  /*0a40*/  FFMA.FTZ R69, R49, R56, R124 ;  /* 0x0000003831457223 */ /* 0x000fe2000001007c */
[----:B------:R-:W-:Y:S01]  /*0a50*/  FMUL.FTZ R52, R116, R57 ;  /* 0x0000003974347220 */ /* 0x000fe20000410000 */
[----:B------:R-:W-:Y:S01]  /*0a60*/  PRMT R118, R54, 0x7632, R118 ;  /* 0x0000763236767816 */ /* 0x000fe20000000076 */
        /* <DEDUP_REMOVED lines=8> */
[----:B------:R-:W-:Y:S01]  /*0af0*/  SHF.L.U32 R126, R126, 0x10, RZ ;  /* 0x000000107e7e7819 */ /* 0x000fe200000006ff */
[----:B------:R-:W-:Y:S01]  /*0b00*/  FFMA.FTZ R125, R51, R58, R124 ;  /* 0x0000003a337d7223 */ /* 0x000fe2000001007c */
[----:B------:R-:W-:Y:S01]  /*0b10*/  FMUL.FTZ R121, R116, R129 ;  /* 0x0000008174797220 */ /* 0x000fe20000410000 */
[C---:B------:R-:W-:Y:S01]  /*0b20*/  PRMT R130, R68.reuse, 0x7632, R130 ;  /* 0x0000763244827816 */ /* 0x040fe20000000082 */
[----:B------:R-:W-:Y:S01]  /*0b30*/  FADD.FTZ R123, R57, R122 ;  /* 0x0000007a397b7221 */ /* 0x000fe20000010000 */
[----:B------:R-:W-:Y:S01]  /*0b40*/  SHF.L.U32 R132, R68, 0x10, RZ ;  /* 0x0000001044847819 */ /* 0x000fe200000006ff */
[-C--:B------:R-:W-:Y:S01]  /*0b50*/  FMUL.FTZ R68, R13, R118.reuse ;  /* 0x000000760d447220 */ /* 0x080fe20000410000 */
[----:B------:R-:W-:Y:S01]  /*0b60*/  PRMT R120, R70, 0x7632, R120 ;  /* 0x0000763246787816 */ /* 0x000fe20000000078 */
[----:B------:R-:W-:Y:S01]  /*0b70*/  FADD.FTZ R102, R118, R102 ;  /* 0x0000006676667221 */ /* 0x000fe20000010000 */
[----:B------:R-:W-:Y:S01]  /*0b80*/  FFMA.FTZ R86, R119, R118, R86 ;  /* 0x0000007677567223 */ /* 0x000fe20000010056 */
[----:B------:R-:W-:Y:S01]  /*0b90*/  FFMA.FTZ R122, R50, R57, R125 ;  /* 0x00000039327a7223 */ /* 0x000fe2000001007d */
[----:B------:R-:W-:Y:S01]  /*0ba0*/  FADD.FTZ R104, R126, R104 ;  /* 0x000000687e687221 */ /* 0x000fe20000010000 */
[-C--:B------:R-:W-:Y:S01]  /*0bb0*/  FFMA.FTZ R88, R121, R126.reuse, R88 ;  /* 0x0000007e79587223 */ /* 0x080fe20000010058 */
[----:B------:R-:W-:Y:S01]  /*0bc0*/  FMUL.FTZ R118, R15, R126 ;  /* 0x0000007e0f767220 */ /* 0x000fe20000410000 */
[----:B------:R-:W-:Y:S01]  /*0bd0*/  SHF.L.U32 R126, R120, 0x10, RZ ;  /* 0x00000010787e7819 */ /* 0x000fe200000006ff */
[----:B------:R-:W-:Y:S01]  /*0be0*/  FMUL.FTZ R59, R14, R128 ;  /* 0x000000800e3b7220 */ /* 0x000fe20000410000 */
[----:B------:R-:W-:Y:S01]  /*0bf0*/  FADD.FTZ R120, R68, R123 ;  /* 0x0000007b44787221 */ /* 0x000fe20000010000 */
[----:B------:R-:W-:Y:S01]  /*0c00*/  FFMA.FTZ R123, R119, R68, R122 ;  /* 0x00000044777b7223 */ /* 0x000fe2000001007a */
[----:B------:R-:W-:-:S02]  /*0c10*/  SHF.L.U32 R70, R70, 0x10, RZ ;  /* 0x0000001046467819 */ /* 0x000fc400000006ff */
[----:B------:R-:W-:Y:S01]  /*0c20*/  FADD.FTZ R125, R59, R120 ;  /* 0x000000783b7d7221 */ /* 0x000fe20000010000 */
[----:B------:R-:W-:Y:S01]  /*0c30*/  FFMA.FTZ R122, R52, R59, R123 ;  /* 0x0000003b347a7223 */ /* 0x000fe2000001007b */
[----:B------:R-:W-:Y:S01]  /*0c40*/  FMUL.FTZ R64, R116, R135 ;  /* 0x0000008774407220 */ /* 0x000fe20000410000 */
[----:B------:R-:W-:Y:S01]  /*0c50*/  SHF.L.U32 R130, R130, 0x10, RZ ;  /* 0x0000001082827819 */ /* 0x000fe200000006ff */
[----:B------:R-:W-:Y:S01]  /*0c60*/  FMUL.FTZ R69, R8, R132 ;  /* 0x0000008408457220 */ /* 0x000fe20000410000 */
[----:B------:R-:W-:Y:S01]  /*0c70*/  FADD.FTZ R120, R118, R125 ;  /* 0x0000007d76787221 */ /* 0x000fe20000010000 */
[C---:B------:R-:W-:Y:S01]  /*0c80*/  FMUL.FTZ R60, R116.reuse, R131 ;  /* 0x00000083743c7220 */ /* 0x040fe20000410000 */
[----:B------:R-:W-:Y:S01]  /*0c90*/  FFMA.FTZ R127, R121, R118, R122 ;  /* 0x00000076797f7223 */ /* 0x000fe2000001007a */
[----:B------:R-:W-:Y:S01]  /*0ca0*/  PRMT R54, R71, 0x7632, R54 ;  /* 0x0000763247367816 */ /* 0x000fe20000000036 */
[----:B------:R-:W-:Y:S01]  /*0cb0*/  FMUL.FTZ R62, R116, R133 ;  /* 0x00000085743e7220 */ /* 0x000fe20000410000 */
[----:B------:R-:W-:Y:S01]  /*0cc0*/  FADD.FTZ R109, R70, R109 ;  /* 0x0000006d466d7221 */ /* 0x000fe20000010000 */
[-C--:B------:R-:W-:Y:S01]  /*0cd0*/  FFMA.FTZ R93, R64, R70.reuse, R93 ;  /* 0x00000046405d7223 */ /* 0x080fe2000001005d */
[----:B------:R-:W-:Y:S01]  /*0ce0*/  FMUL.FTZ R123, R4, R70 ;  /* 0x00000046047b7220 */ /* 0x000fe20000410000 */
[----:B------:R-:W-:Y:S01]  /*0cf0*/  FMUL.FTZ R70, R9, R130 ;  /* 0x0000008209467220 */ /* 0x000fe20000410000 */
[----:B------:R-:W-:Y:S01]  /*0d00*/  FADD.FTZ R125, R69, R120 ;  /* 0x00000078457d7221 */ /* 0x000fe20000010000 */
[----:B------:R-:W-:Y:S01]  /*0d10*/  FMUL.FTZ R61, R116, R61 ;  /* 0x0000003d743d7220 */ /* 0x000fe20000410000 */
[----:B------:R-:W-:Y:S01]  /*0d20*/  FFMA.FTZ R120, R60, R69, R127 ;  /* 0x000000453c787223 */ /* 0x000fe2000001007f */
[----:B------:R-:W-:Y:S01]  /*0d30*/  FADD.FTZ R103, R128, R103 ;  /* 0x0000006780677221 */ /* 0x000fe20000010000 */
[----:B------:R-:W-:Y:S01]  /*0d40*/  FFMA.FTZ R87, R52, R128, R87 ;  /* 0x0000008034577223 */ /* 0x000fe20000010057 */
[----:B------:R-:W-:Y:S01]  /*0d50*/  SHF.L.U32 R134, R134, 0x10, RZ ;  /* 0x0000001086867819 */ /* 0x000fe200000006ff */
[----:B------:R-:W-:Y:S01]  /*0d60*/  FADD.FTZ R107, R117, R107 ;  /* 0x0000006b756b7221 */ /* 0x000fe20000010000 */
[-C--:B------:R-:W-:Y:S01]  /*0d70*/  FFMA.FTZ R91, R62, R117.reuse, R91 ;  /* 0x000000753e5b7223 */ /* 0x080fe2000001005b */
[----:B------:R-:W-:Y:S01]  /*0d80*/  SHF.L.U32 R128, R54, 0x10, RZ ;  /* 0x0000001036807819 */ /* 0x000fe200000006ff */
[----:B------:R-:W-:Y:S01]  /*0d90*/  FMUL.FTZ R117, R10, R117 ;  /* 0x000000750a757220 */ /* 0x000fe20000410000 */
[----:B------:R-:W-:Y:S01]  /*0da0*/  FADD.FTZ R54, R125, R70 ;  /* 0x000000467d367221 */ /* 0x000fe20000010000 */
[----:B------:R-:W-:Y:S01]  /*0db0*/  FFMA.FTZ R125, R61, R70, R120 ;  /* 0x000000463d7d7223 */ /* 0x000fe20000010078 */
[----:B------:R-:W-:Y:S01]  /*0dc0*/  FMUL.FTZ R120, R11, R134 ;  /* 0x000000860b787220 */ /* 0x000fe20000410000 */
[----:B------:R-:W-:Y:S01]  /*0dd0*/  FMUL.FTZ R63, R116, R63 ;  /* 0x0000003f743f7220 */ /* 0x000fe20000410000 */
[----:B------:R-:W-:Y:S01]  /*0de0*/  FADD.FTZ R127, R54, R117 ;  /* 0x00000075367f7221 */ /* 0x000fe20000010000 */
[----:B------:R-:W-:-:S03]  /*0df0*/  FFMA.FTZ R54, R62, R117, R125 ;  /* 0x000000753e367223 */ /* 0x000fc6000001007d */
[----:B------:R-:W-:Y:S01]  /*0e00*/  FADD.FTZ R124, R127, R120 ;  /* 0x000000787f7c7221 */ /* 0x000fe20000010000 */
        /* <DEDUP_REMOVED lines=48> */
.L_x_1779:
        /* <DEDUP_REMOVED lines=68> */
.L_x_1753:
        /* <DEDUP_REMOVED lines=54> */
.L_x_1752:
        /* <DEDUP_REMOVED lines=59> */
.L_x_1755:
        /* <DEDUP_REMOVED lines=54> */
.L_x_1751:
        /* <DEDUP_REMOVED lines=83> */
.L_x_1757:
        /* <DEDUP_REMOVED lines=75> */
.L_x_1756:
        /* <DEDUP_REMOVED lines=80> */
.L_x_1758:
        /* <DEDUP_REMOVED lines=74> */
.L_x_1754:
        /* <DEDUP_REMOVED lines=90> */
.L_x_1761:
        /* <DEDUP_REMOVED lines=75> */
.L_x_1760:
        /* <DEDUP_REMOVED lines=76> */
.L_x_1763:
        /* <DEDUP_REMOVED lines=75> */
.L_x_1759:
        /* <DEDUP_REMOVED lines=56> */
.L_x_1765:
        /* <DEDUP_REMOVED lines=54> */
.L_x_1764:
        /* <DEDUP_REMOVED lines=55> */
.L_x_1766:
        /* <DEDUP_REMOVED lines=53> */
.L_x_1762:
        /* <DEDUP_REMOVED lines=14> */
.L_x_1749:
        /* <DEDUP_REMOVED lines=32> */
.L_x_1748:
[----:B------:R-:W-:Y:S05]  /*5780*/  BSYNC B0 ;  /* 0x0000000000007941 */ /* 0x000fea0003800000 */
.L_x_1747:
[----:B0-----:R-:W0:Y:S01]  /*5790*/  S2R R40, SR_TID.X ;  /* 0x0000000000287919 */ /* 0x001e220000002100 */
        /* <DEDUP_REMOVED lines=106> */
.L_x_1750:
        /* <DEDUP_REMOVED lines=8> */
.L_x_1769:
[----:B------:R-:W-:Y:S05]  /*5ec0*/  BSYNC B2 ;  /* 0x0000000000027941 */ /* 0x000fea0003800000 */
.L_x_1768:
        /* <DEDUP_REMOVED lines=8> */
.L_x_1770:
[----:B------:R-:W-:Y:S01]  /*5f50*/  FADD.FTZ R127, R124, R127 ;  /* 0x0000007f7c7f7221 */ /* 0x000fe20000010000 */
[----:B------:R-:W-:-:S04]  /*5f60*/  HFMA2 R134, -RZ, RZ, 0, 1.1920928955078125e-07 ;  /* 0x00000002ff867431 */ /* 0x000fc800000001ff */
[----:B------:R-:W-:Y:S02]  /*5f70*/  MOV R135, R127 ;  /* 0x0000007f00877202 */ /* 0x000fe40000000f00 */
[----:B------:R-:W-:-:S07]  /*5f80*/  MOV R129, R132 ;  /* 0x0000008400817202 */ /* 0x000fce0000000f00 */
[----:B------:R-:W-:Y:S05]  /*5f90*/  WARPSYNC.COLLECTIVE R130, `(.L_x_1771) ;  /* 0x0000000082087348 */ /* 0x000fea0003c00000 */
[----:B------:R0:W1:Y:S02]  /*5fa0*/  SHFL.BFLY P3, R132, R135, R134, R137 ;  /* 0x0c00008687847389 */ /* 0x0000640000060089 */
[----:B01----:R-:W-:Y:S05]  /*5fb0*/  ENDCOLLECTIVE ;  /* 0x000000000000791b */ /* 0x003fea0003800000 */
.L_x_1771:
[----:B------:R-:W-:-:S05]  /*5fc0*/  FADD.FTZ R129, R54, R129 ;  /* 0x0000008136817221 */ /* 0x000fca0000010000 */
[----:B------:R-:W-:Y:S02]  /*5fd0*/  MOV R135, R129 ;  /* 0x0000008100877202 */ /* 0x000fe40000000f00 */
[----:B------:R-:W-:-:S07]  /*5fe0*/  MOV R126, R132 ;  /* 0x00000084007e7202 */ /* 0x000fce0000000f00 */
[----:B------:R-:W-:Y:S05]  /*5ff0*/  WARPSYNC.COLLECTIVE R130, `(.L_x_1772) ;  /* 0x0000000082087348 */ /* 0x000fea0003c00000 */
[----:B------:R0:W1:Y:S02]  /*6000*/  SHFL.BFLY P3, R132, R135, R134, R137 ;  /* 0x0c00008687847389 */ /* 0x0000640000060089 */
[----:B01----:R-:W-:Y:S05]  /*6010*/  ENDCOLLECTIVE ;  /* 0x000000000000791b */ /* 0x003fea0003800000 */
.L_x_1772:
[----:B------:R-:W-:Y:S01]  /*6020*/  FADD.FTZ R126, R127, R126 ;  /* 0x0000007e7f7e7221 */ /* 0x000fe20000010000 */
[----:B------:R-:W-:-:S04]  /*6030*/  HFMA2 R134, -RZ, RZ, 0, 2.384185791015625e-07 ;  /* 0x00000004ff867431 */ /* 0x000fc800000001ff */
[----:B------:R-:W-:Y:S02]  /*6040*/  MOV R135, R126 ;  /* 0x0000007e00877202 */ /* 0x000fe40000000f00 */
[----:B------:R-:W-:-:S07]  /*6050*/  MOV R128, R132 ;  /* 0x0000008400807202 */ /* 0x000fce0000000f00 */
[----:B------:R-:W-:Y:S05]  /*6060*/  WARPSYNC.COLLECTIVE R130, `(.L_x_1773) ;  /* 0x0000000082087348 */ /* 0x000fea0003c00000 */
[----:B------:R0:W1:Y:S02]  /*6070*/  SHFL.BFLY P3, R132, R135, R134, R137 ;  /* 0x0c00008687847389 */ /* 0x0000640000060089 */
[----:B01----:R-:W-:Y:S05]  /*6080*/  ENDCOLLECTIVE ;  /* 0x000000000000791b */ /* 0x003fea0003800000 */
.L_x_1773:
[----:B------:R-:W-:-:S05]  /*6090*/  FADD.FTZ R128, R129, R128 ;  /* 0x0000008081807221 */ /* 0x000fca0000010000 */
[----:B------:R-:W-:Y:S02]  /*60a0*/  MOV R135, R128 ;  /* 0x0000008000877202 */ /* 0x000fe40000000f00 */
[----:B------:R-:W-:-:S07]  /*60b0*/  MOV R131, R132 ;  /* 0x0000008400837202 */ /* 0x000fce0000000f00 */
[----:B------:R-:W-:Y:S05]  /*60c0*/  WARPSYNC.COLLECTIVE R130, `(.L_x_1774) ;  /* 0x0000000082087348 */ /* 0x000fea0003c00000 */
[----:B------:R0:W1:Y:S02]  /*60d0*/  SHFL.BFLY P3, R132, R135, R134, R137 ;  /* 0x0c00008687847389 */ /* 0x0000640000060089 */
[----:B01----:R-:W-:Y:S05]  /*60e0*/  ENDCOLLECTIVE ;  /* 0x000000000000791b */ /* 0x003fea0003800000 */
.L_x_1774:
[----:B------:R-:W-:Y:S01]  /*60f0*/  FADD.FTZ R131, R126, R131 ;  /* 0x000000837e837221 */ /* 0x000fe20000010000 */
[----:B------:R-:W-:-:S04]  /*6100*/  HFMA2 R134, -RZ, RZ, 0, 4.76837158203125e-07 ;  /* 0x00000008ff867431 */ /* 0x000fc800000001ff */
[----:B------:R-:W-:Y:S02]  /*6110*/  MOV R135, R131 ;  /* 0x0000008300877202 */ /* 0x000fe40000000f00 */
[----:B------:R-:W-:-:S07]  /*6120*/  MOV R133, R132 ;  /* 0x0000008400857202 */ /* 0x000fce0000000f00 */
[----:B------:R-:W-:Y:S05]  /*6130*/  WARPSYNC.COLLECTIVE R130, `(.L_x_1775) ;  /* 0x0000000082087348 */ /* 0x000fea0003c00000 */
[----:B------:R0:W1:Y:S02]  /*6140*/  SHFL.BFLY P3, R132, R135, R134, R137 ;  /* 0x0c00008687847389 */ /* 0x0000640000060089 */
[----:B01----:R-:W-:Y:S05]  /*6150*/  ENDCOLLECTIVE ;  /* 0x000000000000791b */ /* 0x003fea0003800000 */
.L_x_1775:
[----:B------:R-:W-:-:S05]  /*6160*/  FADD.FTZ R133, R128, R133 ;  /* 0x0000008580857221 */ /* 0x000fca0000010000 */
[----:B------:R-:W-:Y:S02]  /*6170*/  MOV R135, R133 ;  /* 0x0000008500877202 */ /* 0x000fe40000000f00 */
[----:B------:R-:W-:-:S07]  /*6180*/  MOV R54, R132 ;  /* 0x0000008400367202 */ /* 0x000fce0000000f00 */
[----:B------:R-:W-:Y:S05]  /*6190*/  WARPSYNC.COLLECTIVE R130, `(.L_x_1776) ;  /* 0x0000000082087348 */ /* 0x000fea0003c00000 */
[----:B------:R0:W1:Y:S02]  /*61a0*/  SHFL.BFLY P3, R132, R135, R134, R137 ;  /* 0x0c00008687847389 */ /* 0x0000640000060089 */
[----:B01----:R-:W-:Y:S05]  /*61b0*/  ENDCOLLECTIVE ;  /* 0x000000000000791b */ /* 0x003fea0003800000 */
.L_x_1776:
[----:B------:R-:W-:Y:S01]  /*61c0*/  FADD.FTZ R54, R131, R54 ;  /* 0x0000003683367221 */ /* 0x000fe20000010000 */
[----:B------:R-:W-:-:S04]  /*61d0*/  HFMA2 R134, -RZ, RZ, 0, 9.5367431640625e-07 ;  /* 0x00000010ff867431 */ /* 0x000fc800000001ff */
[----:B------:R-:W-:Y:S02]  /*61e0*/  MOV R135, R54 ;  /* 0x0000003600877202 */ /* 0x000fe40000000f00 */
[----:B------:R-:W-:-:S07]  /*61f0*/  MOV R124, R132 ;  /* 0x00000084007c7202 */ /* 0x000fce0000000f00 */
[----:B------:R-:W-:Y:S05]  /*6200*/  WARPSYNC.COLLECTIVE R130, `(.L_x_1777) ;  /* 0x0000000082087348 */ /* 0x000fea0003c00000 */
[----:B------:R0:W1:Y:S02]  /*6210*/  SHFL.BFLY P3, R132, R135, R134, R137 ;  /* 0x0c00008687847389 */ /* 0x0000640000060089 */
[----:B01----:R-:W-:Y:S05]  /*6220*/  ENDCOLLECTIVE ;  /* 0x000000000000791b */ /* 0x003fea0003800000 */
.L_x_1777:
[----:B------:R-:W-:-:S05]  /*6230*/  FADD.FTZ R124, R133, R124 ;  /* 0x0000007c857c7221 */ /* 0x000fca0000010000 */
[----:B------:R-:W-:Y:S02]  /*6240*/  MOV R135, R124 ;  /* 0x0000007c00877202 */ /* 0x000fe40000000f00 */
[----:B------:R-:W-:-:S07]  /*6250*/  MOV R127, R132 ;  /* 0x00000084007f7202 */ /* 0x000fce0000000f00 */
[----:B------:R-:W-:Y:S05]  /*6260*/  WARPSYNC.COLLECTIVE R130, `(.L_x_1778) ;  /* 0x0000000082087348 */ /* 0x000fea0003c00000 */
[----:B------:R0:W1:Y:S02]  /*6270*/  SHFL.BFLY P3, R132, R135, R134, R137 ;  /* 0x0c00008687847389 */ /* 0x0000640000060089 */
[----:B01----:R-:W-:Y:S05]  /*6280*/  ENDCOLLECTIVE ;  /* 0x000000000000791b */ /* 0x003fea0003800000 */
.L_x_1778:
[----:B------:R-:W-:Y:S01]  /*6290*/  MOV R129, R132 ;  /* 0x0000008400817202 */ /* 0x000fe20000000f00 */
[----:B------:R-:W-:Y:S06]  /*62a0*/  BRA `(.L_x_1779) ;  /* 0xffffffac00987947 */ /* 0x000fec000383ffff */
.L_x_1780:
        /* <DEDUP_REMOVED lines=13> */
.L_x_3945:


//--------------------- .text._ZN10layer_norm31ln_parallel_residual_bwd_kernelINS_13Kernel_traitsIf6__halfS2_S2_fjLj512ELj1ELj4ELj1ELj16ENS_18Kernel_traits_baseILj512EfS2_S2_S2_fjLj128EEEEELb0ELb0ELb0EEEvNS_9BwdParamsE --------------------------
	.section	.text._ZN10layer_norm31ln_parallel_residual_bwd_kernelINS_13Kernel_traitsIf6__halfS2_S2_fjLj512ELj1ELj4ELj1ELj16ENS_18Kernel_traits_baseILj512EfS2_S2_S2_fjLj128EEEEELb0ELb0ELb0EEEvNS_9BwdParamsE,"ax",@progbits
	.align	128
        .global         _ZN10layer_norm31ln_parallel_residual_bwd_kernelINS_13Kernel_traitsIf6__halfS2_S2_fjLj512ELj1ELj4ELj1ELj16ENS_18Kernel_traits_baseILj512EfS2_S2_S2_fjLj128EEEEELb0ELb0ELb0EEEvNS_9BwdParamsE
        .type           _ZN10layer_norm31ln_parallel_residual_bwd_kernelINS_13Kernel_traitsIf6__halfS2_S2_fjLj512ELj1ELj4ELj1ELj16ENS_18Kernel_traits_baseILj512EfS2_S2_S2_fjLj128EEEEELb0ELb0ELb0EEEvNS_9BwdParamsE,@function
        .size           _ZN10layer_norm31ln_parallel_residual_bwd_kernelINS_13Kernel_traitsIf6__halfS2_S2_fjLj512ELj1ELj4ELj1ELj16ENS_18Kernel_traits_baseILj512EfS2_S2_S2_fjLj128EEEEELb0ELb0ELb0EEEvNS_9BwdParamsE,(.L_x_3946 - _ZN10layer_norm31ln_parallel_residual_bwd_kernelINS_13Kernel_traitsIf6__halfS2_S2_fjLj512ELj1ELj4ELj1ELj16ENS_18Kernel_traits_baseILj512EfS2_S2_S2_fjLj128EEEEELb0ELb0ELb0EEEvNS_9BwdParamsE)
        .other          _ZN10layer_norm31ln_parallel_residual_bwd_kernelINS_13Kernel_traitsIf6__halfS2_S2_fjLj512ELj1ELj4ELj1ELj16ENS_18Kernel_traits_baseILj512EfS2_S2_S2_fjLj128EEEEELb0ELb0ELb0EEEvNS_9BwdParamsE,@"STO_CUDA_ENTRY STV_DEFAULT"
_ZN10layer_norm31ln_parallel_residual_bwd_kernelINS_13Kernel_traitsIf6__halfS2_S2_fjLj512ELj1ELj4ELj1ELj16ENS_18Kernel_traits_baseILj512EfS2_S2_S2_fjLj128EEEEELb0ELb0ELb0EEEvNS_9BwdParamsE:
.text._ZN10layer_norm31ln_parallel_residual_bwd_kernelINS_13Kernel_traitsIf6__halfS2_S2_fjLj512ELj1ELj4ELj1ELj16ENS_18Kernel_traits_baseILj512EfS2_S2_S2_fjLj128EEEEELb0ELb0ELb0EEEvNS_9BwdParamsE:
        /* <DEDUP_REMOVED lines=110> */
.L_x_1807:
        /* <DEDUP_REMOVED lines=32> */
[----:B------:R-:W-:Y:S01]  /*08e0*/  IADD3 R151, PT, PT, R3, 0x20, RZ ;  /* 0x0000002003977810 */ /* 0x000fe20007ffe0ff */
[----:B---3--:R-:W-:-:S05]  /*08f0*/  HADD2.F32 R7, -RZ, R12.H0_H0 ;  /* 0x2000000cff077230 */ /* 0x008fca0000004100 */
[----:B------:R-:W-:Y:S01]  /*0900*/  FADD.FTZ R0, -R148, R7 ;  /* 0x0000000794007221 */ /* 0x000fe20000010100 */
[----:B----4-:R-:W-:-:S03]  /*0910*/  HADD2.F32 R125, -RZ, R116.H0_H0 ;  /* 0x20000074ff7d7230 */ /* 0x010fc60000004100 */
[----:B-----5:R-:W-:Y:S02]  /*0920*/  FMUL.FTZ R0, R9, R0 ;  /* 0x0000000009007220 */ /* 0x020fe40000410000 */
[----:B------:R-:W-:Y:S01]  /*0930*/  FMUL.FTZ R135, R144, R125 ;  /* 0x0000007d90877220 */ /* 0x000fe20000410000 */
[----:B--2---:R-:W-:-:S05]  /*0940*/  HADD2.F32 R7, -RZ, R120.H0_H0 ;  /* 0x20000078ff077230 */ /* 0x004fca0000004100 */
[----:B------:R-:W-:Y:S01]  /*0950*/  FADD.FTZ R64, R64, R7 ;  /* 0x0000000740407221 */ /* 0x000fe20000010000 */
[-C--:B------:R-:W-:Y:S01]  /*0960*/  FFMA.FTZ R80, R0, R7.reuse, R80 ;  /* 0x0000000700507223 */ /* 0x080fe20000010050 */
[----:B0-----:R-:W-:Y:S01]  /*0970*/  FFMA.FTZ R4, R156, R7, R135 ;  /* 0x000000079c047223 */ /* 0x001fe20000010087 */
[----:B------:R-:W-:Y:S02]  /*0980*/  HADD2.F32 R7, -RZ, R12.H1_H1 ;  /* 0x3000000cff077230 */ /* 0x000fe40000004100 */
[----:B------:R-:W-:-:S03]  /*0990*/  HADD2.F32 R116, -RZ, R116.H1_H1 ;  /* 0x30000074ff747230 */ /* 0x000fc60000004100 */
[----:B------:R-:W-:Y:S01]  /*09a0*/  FADD.FTZ R6, -R148, R7 ;  /* 0x0000000794067221 */ /* 0x000fe20000010100 */
[----:B------:R-:W-:-:S03]  /*09b0*/  HADD2.F32 R120, -RZ, R120.H1_H1 ;  /* 0x30000078ff787230 */ /* 0x000fc60000004100 */
[----:B------:R-:W-:Y:S01]  /*09c0*/  FMUL.FTZ R5, R9, R6 ;  /* 0x0000000609057220 */ /* 0x000fe20000410000 */
[----:B------:R-:W-:Y:S01]  /*09d0*/  FMUL.FTZ R6, R145, R116 ;  /* 0x0000007491067220 */ /* 0x000fe20000410000 */
[----:B------:R-:W-:Y:S01]  /*09e0*/  FADD.FTZ R65, R65, R120 ;  /* 0x0000007841417221 */ /* 0x000fe20000010000 */
[----:B------:R-:W-:Y:S02]  /*09f0*/  HADD2.F32 R7, -RZ, R13.H0_H0 ;  /* 0x2000000dff077230 */ /* 0x000fe40000004100 */
[-C--:B------:R-:W-:Y:S01]  /*0a00*/  FFMA.FTZ R81, R5, R120.reuse, R81 ;  /* 0x0000007805517223 */ /* 0x080fe20000010051 */
[----:B------:R-:W-:Y:S01]  /*0a10*/  FFMA.FTZ R6, R157, R120, R6 ;  /* 0x000000789d067223 */ /* 0x000fe20000010006 */
[----:B------:R-:W-:Y:S02]  /*0a20*/  HADD2.F32 R120, -RZ, R117.H1_H1 ;  /* 0x30000075ff787230 */ /* 0x000fe40000004100 */
[----:B------:R-:W-:Y:S01]  /*0a30*/  FADD.FTZ R33, R33, R116 ;  /* 0x0000007421217221 */ /* 0x000fe20000010000 */
[----:B------:R-:W-:Y:S01]  /*0a40*/  FFMA.FTZ R49, R5, R116, R49 ;  /* 0x0000007405317223 */ /* 0x000fe20000010031 */
[----:B------:R-:W-:-:S02]  /*0a50*/  HADD2.F32 R13, -RZ, R13.H1_H1 ;  /* 0x3000000dff0d7230 */ /* 0x000fc40000004100 */
[----:B------:R-:W-:Y:S01]  /*0a60*/  FADD.FTZ R8, -R148, R7 ;  /* 0x0000000794087221 */ /* 0x000fe20000010100 */
[----:B------:R-:W-:Y:S02]  /*0a70*/  HADD2.F32 R135, -RZ, R117.H0_H0 ;  /* 0x20000075ff877230 */ /* 0x000fe40000004100 */
[----:B------:R-:W-:Y:S01]  /*0a80*/  FMUL.FTZ R124, R147, R120 ;  /* 0x00000078937c7220 */ /* 0x000fe20000410000 */
[--C-:B------:R-:W-:Y:S02]  /*0a90*/  HADD2.F32 R116, -RZ, R121.reuse.H1_H1 ;  /* 0x30000079ff747230 */ /* 0x100fe40000004100 */
[----:B------:R-:W-:Y:S02]  /*0aa0*/  HADD2.F32 R117, -RZ, R14.H0_H0 ;  /* 0x2000000eff757230 */ /* 0x000fe40000004100 */
[----:B------:R-:W-:Y:S01]  /*0ab0*/  FADD.FTZ R32, R32, R125 ;  /* 0x0000007d20207221 */ /* 0x000fe20000010000 */
[----:B------:R-:W-:Y:S01]  /*0ac0*/  FFMA.FTZ R48, R0, R125, R48 ;  /* 0x0000007d00307223 */ /* 0x000fe20000010030 */
[----:B------:R-:W-:-:S02]  /*0ad0*/  HADD2.F32 R125, -RZ, R121.H0_H0 ;  /* 0x20000079ff7d7230 */ /* 0x000fc40000004100 */
[----:B------:R-:W-:Y:S01]  /*0ae0*/  FADD.FTZ R12, -R148, R13 ;  /* 0x0000000d940c7221 */ /* 0x000fe20000010100 */
[----:B------:R-:W-:Y:S01]  /*0af0*/  FMUL.FTZ R7, R9, R8 ;  /* 0x0000000809077220 */ /* 0x000fe20000410000 */
[----:B------:R-:W-:Y:S01]  /*0b00*/  FMUL.FTZ R141, R146, R135 ;  /* 0x00000087928d7220 */ /* 0x000fe20000410000 */
[----:B------:R-:W-:Y:S01]  /*0b10*/  FFMA.FTZ R13, R159, R116, R124 ;  /* 0x000000749f0d7223 */ /* 0x000fe2000001007c */
[----:B------:R-:W-:Y:S01]  /*0b20*/  FADD.FTZ R124, -R148, R117 ;  /* 0x00000075947c7221 */ /* 0x000fe20000010100 */
[----:B------:R-:W-:Y:S02]  /*0b30*/  HADD2.F32 R117, -RZ, R118.H0_H0 ;  /* 0x20000076ff757230 */ /* 0x000fe40000004100 */
[----:B------:R-:W-:Y:S01]  /*0b40*/  FADD.FTZ R66, R66, R125 ;  /* 0x0000007d42427221 */ /* 0x000fe20000010000 */
[-C--:B------:R-:W-:Y:S01]  /*0b50*/  FFMA.FTZ R82, R7, R125.reuse, R82 ;  /* 0x0000007d07527223 */ /* 0x080fe20000010052 */
[----:B------:R-:W-:Y:S01]  /*0b60*/  FFMA.FTZ R8, R158, R125, R141 ;  /* 0x0000007d9e087223 */ /* 0x000fe2000001008d */
[----:B------:R-:W-:-:S02]  /*0b70*/  HADD2.F32 R125, -RZ, R122.H0_H0 ;  /* 0x2000007aff7d7230 */ /* 0x000fc40000004100 */
[C---:B------:R-:W-:Y:S01]  /*0b80*/  FMUL.FTZ R124, R9.reuse, R124 ;  /* 0x0000007c097c7220 */ /* 0x040fe20000410000 */
[----:B------:R-:W-:Y:S01]  /*0b90*/  FMUL.FTZ R121, R100, R117 ;  /* 0x0000007564797220 */ /* 0x000fe20000410000 */
[----:B------:R-:W-:Y:S01]  /*0ba0*/  FADD.FTZ R28, R28, R117 ;  /* 0x000000751c1c7221 */ /* 0x000fe20000010000 */
[----:B------:R-:W-:Y:S01]  /*0bb0*/  FADD.FTZ R60, R60, R125 ;  /* 0x0000007d3c3c7221 */ /* 0x000fe20000010000 */
[-C--:B------:R-:W-:Y:S01]  /*0bc0*/  FFMA.FTZ R76, R124, R125.reuse, R76 ;  /* 0x0000007d7c4c7223 */ /* 0x080fe2000001004c */
[----:B------:R-:W-:Y:S01]  /*0bd0*/  FFMA.FTZ R125, R152, R125, R121 ;  /* 0x0000007d987d7223 */ /* 0x000fe20000010079 */
[----:B------:R-:W-:Y:S01]  /*0be0*/  FFMA.FTZ R44, R124, R117, R44 ;  /* 0x000000757c2c7223 */ /* 0x000fe2000001002c */
[----:B------:R-:W-:Y:S01]  /*0bf0*/  FMUL.FTZ R12, R9, R12 ;  /* 0x0000000c090c7220 */ /* 0x000fe20000410000 */
[----:B------:R-:W-:Y:S02]  /*0c00*/  HADD2.F32 R121, -RZ, R14.H1_H1 ;  /* 0x3000000eff797230 */ /* 0x000fe40000004100 */
[----:B------:R-:W-:-:S02]  /*0c10*/  HADD2.F32 R117, -RZ, R15.H0_H0 ;  /* 0x2000000fff757230 */ /* 0x000fc40000004100 */
[----:B------:R-:W-:Y:S01]  /*0c20*/  FADD.FTZ R67, R67, R116 ;  /* 0x0000007443437221 */ /* 0x000fe20000010000 */
[----:B------:R-:W-:Y:S01]  /*0c30*/  FFMA.FTZ R83, R12, R116, R83 ;  /* 0x000000740c537223 */ /* 0x000fe20000010053 */
[C---:B------:R-:W-:Y:S01]  /*0c40*/  FADD.FTZ R14, -R148.reuse, R121 ;  /* 0x00000079940e7221 */ /* 0x040fe20000010100 */
[----:B------:R-:W-:Y:S02]  /*0c50*/  HADD2.F32 R15, -RZ, R15.H1_H1 ;  /* 0x3000000fff0f7230 */ /* 0x000fe40000004100 */
[----:B------:R-:W-:Y:S01]  /*0c60*/  FADD.FTZ R116, -R148, R117 ;  /* 0x0000007594747221 */ /* 0x000fe20000010100 */
[----:B------:R-:W-:Y:S01]  /*0c70*/  FADD.FTZ R34, R34, R135 ;  /* 0x0000008722227221 */ /* 0x000fe20000010000 */
[----:B------:R-:W-:Y:S01]  /*0c80*/  FFMA.FTZ R50, R7, R135, R50 ;  /* 0x0000008707327223 */ /* 0x000fe20000010032 */
[----:B------:R-:W-:Y:S02]  /*0c90*/  HADD2.F32 R118, -RZ, R118.H1_H1 ;  /* 0x30000076ff767230 */ /* 0x000fe40000004100 */
[----:B------:R-:W-:Y:S01]  /*0ca0*/  FADD.FTZ R35, R35, R120 ;  /* 0x0000007823237221 */ /* 0x000fe20000010000 */
[----:B------:R-:W-:Y:S01]  /*0cb0*/  FFMA.FTZ R51, R12, R120, R51 ;  /* 0x000000780c337223 */ /* 0x000fe20000010033 */
[----:B------:R-:W-:Y:S01]  /*0cc0*/  FMUL.FTZ R14, R9, R14 ;  /* 0x0000000e090e7220 */ /* 0x000fe20000410000 */
[----:B------:R-:W-:-:S02]  /*0cd0*/  HADD2.F32 R121, -RZ, R119.H0_H0 ;  /* 0x20000077ff797230 */ /* 0x000fc40000004100 */
[----:B------:R-:W-:Y:S01]  /*0ce0*/  FMUL.FTZ R135, R9, R116 ;  /* 0x0000007409877220 */ /* 0x000fe20000410000 */
[----:B------:R-:W-:Y:S02]  /*0cf0*/  HADD2.F32 R120, -RZ, R119.H1_H1 ;  /* 0x30000077ff787230 */ /* 0x000fe40000004100 */
[----:B------:R-:W-:Y:S01]  /*0d00*/  FADD.FTZ R116, -R148, R15 ;  /* 0x0000000f94747221 */ /* 0x000fe20000010100 */
[-C--:B------:R-:W-:Y:S01]  /*0d10*/  FMUL.FTZ R134, R101, R118.reuse ;  /* 0x0000007665867220 */ /* 0x080fe20000410000 */
[----:B------:R-:W-:Y:S01]  /*0d20*/  FADD.FTZ R29, R29, R118 ;  /* 0x000000761d1d7221 */ /* 0x000fe20000010000 */
[----:B------:R-:W-:Y:S01]  /*0d30*/  FFMA.FTZ R45, R14, R118, R45 ;  /* 0x000000760e2d7223 */ /* 0x000fe2000001002d */
[--C-:B------:R-:W-:Y:S02]  /*0d40*/  HADD2.F32 R117, -RZ, R123.reuse.H0_H0 ;  /* 0x2000007bff757230 */ /* 0x100fe40000004100 */
[----:B------:R-:W-:Y:S01]  /*0d50*/  FMUL.FTZ R141, R102, R121 ;  /* 0x00000079668d7220 */ /* 0x000fe20000410000 */
[----:B------:R-:W-:-:S02]  /*0d60*/  HADD2.F32 R118, -RZ, R123.H1_H1 ;  /* 0x3000007bff767230 */ /* 0x000fc40000004100 */
[----:B------:R-:W-:Y:S01]  /*0d70*/  FMUL.FTZ R15, R9, R116 ;  /* 0x00000074090f7220 */ /* 0x000fe20000410000 */
[----:B------:R-:W-:Y:S01]  /*0d80*/  FMUL.FTZ R116, R103, R120 ;  /* 0x0000007867747220 */ /* 0x000fe20000410000 */
[----:B------:R-:W-:Y:S01]  /*0d90*/  FADD.FTZ R62, R62, R117 ;  /* 0x000000753e3e7221 */ /* 0x000fe20000010000 */
[-C--:B------:R-:W-:Y:S01]  /*0da0*/  FFMA.FTZ R78, R135, R117.reuse, R78 ;  /* 0x00000075874e7223 */ /* 0x080fe2000001004e */
[----:B------:R-:W-:Y:S01]  /*0db0*/  FFMA.FTZ R136, R154, R117, R141 ;  /* 0x000000759a887223 */ /* 0x000fe2000001008d */
[----:B------:R-:W-:Y:S01]  /*0dc0*/  FFMA.FTZ R141, R155, R118, R116 ;  /* 0x000000769b8d7223 */ /* 0x000fe20000010074 */
[----:B------:R-:W-:Y:S01]  /*0dd0*/  FADD.FTZ R117, RZ, R4 ;  /* 0x00000004ff757221 */ /* 0x000fe20000010000 */
[----:B------:R-:W-:-:S03]  /*0de0*/  FFMA.FTZ R116, R0, R4, RZ ;  /* 0x0000000400747223 */ /* 0x000fc600000100ff */
[----:B------:R-:W-:Y:S01]  /*0df0*/  FADD.FTZ R117, R117, R6 ;  /* 0x0000000675757221 */ /* 0x000fe20000010000 */
[----:B------:R-:W-:Y:S01]  /*0e00*/  FFMA.FTZ R116, R5, R6, R116 ;  /* 0x0000000605747223 */ /* 0x000fe20000010074 */
[----:B------:R-:W-:Y:S01]  /*0e10*/  FADD.FTZ R63, R63, R118 ;  /* 0x000000763f3f7221 */ /* 0x000fe20000010000 */
[----:B------:R-:W-:Y:S01]  /*0e20*/  FFMA.FTZ R79, R15, R118, R79 ;  /* 0x000000760f4f7223 */ /* 0x000fe2000001004f */
[----:B------:R-:W-:Y:S01]  /*0e30*/  FADD.FTZ R118, R117, R8 ;  /* 0x0000000875767221 */ /* 0x000fe20000010000 */
[----:B------:R-:W-:Y:S01]  /*0e40*/  FFMA.FTZ R117, R7, R8, R116 ;  /* 0x0000000807757223 */ /* 0x000fe20000010074 */
[----:B------:R-:W-:Y:S02]  /*0e50*/  HADD2.F32 R122, -RZ, R122.H1_H1 ;  /* 0x3000007aff7a7230 */ /* 0x000fe40000004100 */
[----:B------:R-:W-:Y:S01]  /*0e60*/  FADD.FTZ R118, R118, R13 ;  /* 0x0000000d76767221 */ /* 0x000fe20000010000 */
[----:B------:R-:W-:Y:S02]  /*0e70*/  FFMA.FTZ R117, R12, R13, R117 ;  /* 0x0000000d0c757223 */ /* 0x000fe40000010075 */
[----:B------:R-:W-:Y:S01]  /*0e80*/  FFMA.FTZ R134, R153, R122, R134 ;  /* 0x0000007a99867223 */ /* 0x000fe20000010086 */
        /* <DEDUP_REMOVED lines=14> */
.L_x_1783:
[----:B------:R-:W-:Y:S05]  /*0f70*/  BSYNC.RECONVERGENT B0 ;  /* 0x0000000000007941 */ /* 0x000fea0003800200 */
.L_x_1782:
        /* <DEDUP_REMOVED lines=16> */
[--C-:B---3--:R-:W-:Y:S02]  /*1080*/  HADD2.F32 R127, -RZ, R128.reuse.H0_H0 ;  /* 0x20000080ff7f7230 */ /* 0x108fe40000004100 */
[----:B------:R-:W-:Y:S02]  /*1090*/  HADD2.F32 R133, -RZ, R128.H1_H1 ;  /* 0x30000080ff857230 */ /* 0x000fe40000004100 */
[----:B------:R-:W-:Y:S02]  /*10a0*/  HADD2.F32 R137, -RZ, R129.H0_H0 ;  /* 0x20000081ff897230 */ /* 0x000fe40000004100 */
[----:B------:R-:W-:Y:S01]  /*10b0*/  FADD.FTZ R164, -R148, R127 ;  /* 0x0000007f94a47221 */ /* 0x000fe20000010100 */
[----:B------:R-:W-:Y:S02]  /*10c0*/  HADD2.F32 R151, -RZ, R131.H0_H0 ;  /* 0x20000083ff977230 */ /* 0x000fe40000004100 */
[----:B------:R-:W-:-:S02]  /*10d0*/  HADD2.F32 R129, -RZ, R129.H1_H1 ;  /* 0x30000081ff817230 */ /* 0x000fc40000004100 */
[--C-:B------:R-:W-:Y:S02]  /*10e0*/  HADD2.F32 R139, -RZ, R130.reuse.H0_H0 ;  /* 0x20000082ff8b7230 */ /* 0x100fe40000004100 */
[----:B------:R-:W-:Y:S02]  /*10f0*/  HADD2.F32 R143, -RZ, R130.H1_H1 ;  /* 0x30000082ff8f7230 */ /* 0x000fe40000004100 */
[----:B------:R-:W-:Y:S02]  /*1100*/  HADD2.F32 R131, -RZ, R131.H1_H1 ;  /* 0x30000083ff837230 */ /* 0x000fe40000004100 */
[--C-:B----4-:R-:W-:Y:S02]  /*1110*/  HADD2.F32 R127, -RZ, R116.reuse.H0_H0 ;  /* 0x20000074ff7f7230 */ /* 0x110fe40000004100 */
[C---:B------:R-:W-:Y:S01]  /*1120*/  FADD.FTZ R126, -R148.reuse, R133 ;  /* 0x00000085947e7221 */ /* 0x040fe20000010100 */
[----:B------:R-:W-:Y:S02]  /*1130*/  HADD2.F32 R116, -RZ, R116.H1_H1 ;  /* 0x30000074ff747230 */ /* 0x000fe40000004100 */
[----:B------:R-:W-:Y:S01]  /*1140*/  FADD.FTZ R128, -R148, R137 ;  /* 0x0000008994807221 */ /* 0x000fe20000010100 */
[----:B--2---:R-:W-:-:S02]  /*1150*/  HADD2.F32 R11, -RZ, R120.H0_H0 ;  /* 0x20000078ff0b7230 */ /* 0x004fc40000004100 */
[C---:B------:R-:W-:Y:S01]  /*1160*/  FADD.FTZ R130, -R148.reuse, R129 ;  /* 0x0000008194827221 */ /* 0x040fe20000010100 */
[C---:B------:R-:W-:Y:S01]  /*1170*/  FADD.FTZ R132, -R148.reuse, R139 ;  /* 0x0000008b94847221 */ /* 0x040fe20000010100 */
[C---:B------:R-:W-:Y:S01]  /*1180*/  FADD.FTZ R140, -R148.reuse, R143 ;  /* 0x0000008f948c7221 */ /* 0x040fe20000010100 */
[C---:B------:R-:W-:Y:S01]  /*1190*/  FADD.FTZ R138, -R148.reuse, R151 ;  /* 0x00000097948a7221 */ /* 0x040fe20000010100 */
[----:B------:R-:W-:Y:S01]  /*11a0*/  FADD.FTZ R142, -R148, R131 ;  /* 0x00000083948e7221 */ /* 0x000fe20000010100 */
[C---:B-----5:R-:W-:Y:S01]  /*11b0*/  FMUL.FTZ R10, R9.reuse, R164 ;  /* 0x000000a4090a7220 */ /* 0x060fe20000410000 */
[----:B------:R-:W-:Y:S02]  /*11c0*/  HADD2.F32 R120, -RZ, R120.H1_H1 ;  /* 0x30000078ff787230 */ /* 0x000fe40000004100 */
[----:B------:R-:W-:Y:S01]  /*11d0*/  FMUL.FTZ R126, R9, R126 ;  /* 0x0000007e097e7220 */ /* 0x000fe20000410000 */
[----:B------:R-:W-:Y:S01]  /*11e0*/  FMUL.FTZ R148, R89, R116 ;  /* 0x0000007459947220 */ /* 0x000fe20000410000 */
[-C--:B------:R-:W-:Y:S01]  /*11f0*/  FMUL.FTZ R129, R88, R127.reuse ;  /* 0x0000007f58817220 */ /* 0x080fe20000410000 */
[----:B------:R-:W-:Y:S01]  /*1200*/  FADD.FTZ R24, R24, R127 ;  /* 0x0000007f18187221 */ /* 0x000fe20000010000 */
[----:B------:R-:W-:Y:S01]  /*1210*/  FFMA.FTZ R40, R10, R127, R40 ;  /* 0x0000007f0a287223 */ /* 0x000fe20000010028 */
[----:B------:R-:W-:-:S02]  /*1220*/  HADD2.F32 R131, -RZ, R117.H0_H0 ;  /* 0x20000075ff837230 */ /* 0x000fc40000004100 */
[----:B------:R-:W-:Y:S01]  /*1230*/  FADD.FTZ R56, R56, R11 ;  /* 0x0000000b38387221 */ /* 0x000fe20000010000 */
[-C--:B------:R-:W-:Y:S01]  /*1240*/  FFMA.FTZ R72, R10, R11.reuse, R72 ;  /* 0x0000000b0a487223 */ /* 0x080fe20000010048 */
[----:B------:R-:W-:Y:S01]  /*1250*/  FADD.FTZ R57, R57, R120 ;  /* 0x0000007839397221 */ /* 0x000fe20000010000 */
[-C--:B------:R-:W-:Y:S01]  /*1260*/  FFMA.FTZ R73, R126, R120.reuse, R73 ;  /* 0x000000787e497223 */ /* 0x080fe20000010049 */
[----:B------:R-:W-:Y:S01]  /*1270*/  FFMA.FTZ R127, R97, R120, R148 ;  /* 0x00000078617f7223 */ /* 0x000fe20000010094 */
[----:B------:R-:W-:Y:S01]  /*1280*/  FFMA.FTZ R11, R96, R11, R129 ;  /* 0x0000000b600b7223 */ /* 0x000fe20000010081 */
[----:B------:R-:W-:Y:S02]  /*1290*/  HADD2.F32 R120, -RZ, R117.H1_H1 ;  /* 0x30000075ff787230 */ /* 0x000fe40000004100 */
[----:B------:R-:W-:Y:S01]  /*12a0*/  FMUL.FTZ R128, R9, R128 ;  /* 0x0000008009807220 */ /* 0x000fe20000410000 */
[--C-:B------:R-:W-:Y:S02]  /*12b0*/  HADD2.F32 R129, -RZ, R121.reuse.H0_H0 ;  /* 0x20000079ff817230 */ /* 0x100fe40000004100 */
[----:B------:R-:W-:Y:S01]  /*12c0*/  FADD.FTZ R25, R25, R116 ;  /* 0x0000007419197221 */ /* 0x000fe20000010000 */
[----:B------:R-:W-:Y:S01]  /*12d0*/  FFMA.FTZ R41, R126, R116, R41 ;  /* 0x000000747e297223 */ /* 0x000fe20000010029 */
[----:B------:R-:W-:Y:S01]  /*12e0*/  FMUL.FTZ R133, R90, R131 ;  /* 0x000000835a857220 */ /* 0x000fe20000410000 */
[----:B------:R-:W-:-:S02]  /*12f0*/  HADD2.F32 R116, -RZ, R121.H1_H1 ;  /* 0x30000079ff747230 */ /* 0x000fc40000004100 */
[----:B------:R-:W-:Y:S01]  /*1300*/  FMUL.FTZ R130, R9, R130 ;  /* 0x0000008209827220 */ /* 0x000fe20000410000 */
[--C-:B------:R-:W-:Y:S02]  /*1310*/  HADD2.F32 R117, -RZ, R118.reuse.H0_H0 ;  /* 0x20000076ff757230 */ /* 0x100fe40000004100 */
[----:B------:R-:W-:Y:S01]  /*1320*/  FMUL.FTZ R148, R91, R120 ;  /* 0x000000785b947220 */ /* 0x000fe20000410000 */
[----:B------:R-:W-:Y:S02]  /*1330*/  HADD2.F32 R118, -RZ, R118.H1_H1 ;  /* 0x30000076ff767230 */ /* 0x000fe40000004100 */
[----:B------:R-:W-:Y:S01]  /*1340*/  FADD.FTZ R58, R58, R129 ;  /* 0x000000813a3a7221 */ /* 0x000fe20000010000 */
[-C--:B------:R-:W-:Y:S01]  /*1350*/  FFMA.FTZ R74, R128, R129.reuse, R74 ;  /* 0x00000081804a7223 */ /* 0x080fe2000001004a */
[----:B------:R-:W-:Y:S01]  /*1360*/  FMUL.FTZ R140, R9, R140 ;  /* 0x0000008c098c7220 */ /* 0x000fe20000410000 */
[----:B------:R-:W-:Y:S01]  /*1370*/  FFMA.FTZ R129, R98, R129, R133 ;  /* 0x0000008162817223 */ /* 0x000fe20000010085 */
[----:B------:R-:W-:Y:S01]  /*1380*/  FADD.FTZ R26, R26, R131 ;  /* 0x000000831a1a7221 */ /* 0x000fe20000010000 */
[----:B------:R-:W-:Y:S01]  /*1390*/  FFMA.FTZ R42, R128, R131, R42 ;  /* 0x00000083802a7223 */ /* 0x000fe2000001002a */
[----:B------:R-:W-:-:S02]  /*13a0*/  HADD2.F32 R133, -RZ, R122.H0_H0 ;  /* 0x2000007aff857230 */ /* 0x000fc40000004100 */
[----:B------:R-:W-:Y:S01]  /*13b0*/  FADD.FTZ R59, R59, R116 ;  /* 0x000000743b3b7221 */ /* 0x000fe20000010000 */
[-C--:B------:R-:W-:Y:S01]  /*13c0*/  FFMA.FTZ R75, R130, R116.reuse, R75 ;  /* 0x00000074824b7223 */ /* 0x080fe2000001004b */
[----:B------:R-:W-:Y:S01]  /*13d0*/  FFMA.FTZ R131, R99, R116, R148 ;  /* 0x0000007463837223 */ /* 0x000fe20000010094 */
[----:B------:R-:W-:Y:S02]  /*13e0*/  HADD2.F32 R122, -RZ, R122.H1_H1 ;  /* 0x3000007aff7a7230 */ /* 0x000fe40000004100 */
[----:B------:R-:W-:Y:S01]  /*13f0*/  FMUL.FTZ R132, R9, R132 ;  /* 0x0000008409847220 */ /* 0x000fe20000410000 */
[-C--:B------:R-:W-:Y:S01]  /*1400*/  FMUL.FTZ R116, R85, R118.reuse ;  /* 0x0000007655747220 */ /* 0x080fe20000410000 */
[----:B------:R-:W-:Y:S01]  /*1410*/  FADD.FTZ R21, R21, R118 ;  /* 0x0000007615157221 */ /* 0x000fe20000010000 */
[----:B------:R-:W-:Y:S01]  /*1420*/  FFMA.FTZ R37, R140, R118, R37 ;  /* 0x000000768c257223 */ /* 0x000fe20000010025 */
[--C-:B------:R-:W-:Y:S02]  /*1430*/  HADD2.F32 R118, -RZ, R119.reuse.H1_H1 ;  /* 0x30000077ff767230 */ /* 0x100fe40000004100 */
[-C--:B------:R-:W-:Y:S01]  /*1440*/  FMUL.FTZ R121, R84, R117.reuse ;  /* 0x0000007554797220 */ /* 0x080fe20000410000 */
[----:B------:R-:W-:Y:S01]  /*1450*/  FADD.FTZ R20, R20, R117 ;  /* 0x0000007514147221 */ /* 0x000fe20000010000 */
[----:B------:R-:W-:Y:S01]  /*1460*/  FFMA.FTZ R36, R132, R117, R36 ;  /* 0x0000007584247223 */ /* 0x000fe20000010024 */
[----:B------:R-:W-:Y:S01]  /*1470*/  FFMA.FTZ R139, R93, R122, R116 ;  /* 0x0000007a5d8b7223 */ /* 0x000fe20000010074 */
[----:B------:R-:W-:Y:S01]  /*1480*/  FADD.FTZ R27, R27, R120 ;  /* 0x000000781b1b7221 */ /* 0x000fe20000010000 */
[----:B------:R-:W-:Y:S01]  /*1490*/  FFMA.FTZ R43, R130, R120, R43 ;  /* 0x00000078822b7223 */ /* 0x000fe2000001002b */
[----:B------:R-:W-:-:S02]  /*14a0*/  HADD2.F32 R117, -RZ, R119.H0_H0 ;  /* 0x20000077ff757230 */ /* 0x000fc40000004100 */
[C---:B------:R-:W-:Y:S01]  /*14b0*/  FMUL.FTZ R138, R9.reuse, R138 ;  /* 0x0000008a098a7220 */ /* 0x040fe20000410000 */
[----:B------:R-:W-:Y:S02]  /*14c0*/  HADD2.F32 R116, -RZ, R123.H1_H1 ;  /* 0x3000007bff747230 */ /* 0x000fe40000004100 */
[----:B------:R-:W-:Y:S01]  /*14d0*/  FMUL.FTZ R142, R9, R142 ;  /* 0x0000008e098e7220 */ /* 0x000fe20000410000 */
[----:B------:R-:W-:Y:S01]  /*14e0*/  FMUL.FTZ R120, R87, R118 ;  /* 0x0000007657787220 */ /* 0x000fe20000410000 */
[----:B------:R-:W-:Y:S01]  /*14f0*/  FADD.FTZ R52, R52, R133 ;  /* 0x0000008534347221 */ /* 0x000fe20000010000 */
[-C--:B------:R-:W-:Y:S01]  /*1500*/  FFMA.FTZ R68, R132, R133.reuse, R68 ;  /* 0x0000008584447223 */ /* 0x080fe20000010044 */
[----:B------:R-:W-:Y:S01]  /*1510*/  FFMA.FTZ R133, R92, R133, R121 ;  /* 0x000000855c857223 */ /* 0x000fe20000010079 */
[-C--:B------:R-:W-:Y:S01]  /*1520*/  FMUL.FTZ R121, R86, R117.reuse ;  /* 0x0000007556797220 */ /* 0x080fe20000410000 */
[----:B------:R-:W-:Y:S01]  /*1530*/  FADD.FTZ R22, R22, R117 ;  /* 0x0000007516167221 */ /* 0x000fe20000010000 */
[----:B------:R-:W-:Y:S01]  /*1540*/  FFMA.FTZ R38, R138, R117, R38 ;  /* 0x000000758a267223 */ /* 0x000fe20000010026 */
        /* <DEDUP_REMOVED lines=8> */
[----:B------:R-:W-:Y:S01]  /*15d0*/  FFMA.FTZ R117, R128, R129, R117 ;  /* 0x0000008180757223 */ /* 0x000fe20000010075 */
[----:B------:R-:W-:Y:S02]  /*15e0*/  HADD2.F32 R137, -RZ, R123.H0_H0 ;  /* 0x2000007bff897230 */ /* 0x000fe40000004100 */
        /* <DEDUP_REMOVED lines=17> */
.L_x_1785:
[----:B------:R-:W-:Y:S05]  /*1700*/  BSYNC.RECONVERGENT B0 ;  /* 0x0000000000007941 */ /* 0x000fea0003800200 */
.L_x_1784:
        /* <DEDUP_REMOVED lines=23> */
.L_x_1825:
        /* <DEDUP_REMOVED lines=25> */
[-C--:B------:R-:W-:Y:S01]  /*1a10*/  FFMA.FTZ R164, R15, R123.reuse, R149 ;  /* 0x0000007b0fa47223 */ /* 0x080fe20000010095 */
[C---:B-----5:R-:W-:Y:S01]  /*1a20*/  FMUL.FTZ R116, R9.reuse, R116 ;  /* 0x0000007409747220 */ /* 0x060fe20000410000 */
[----:B------:R-:W-:Y:S01]  /*1a30*/  FMUL.FTZ R117, R9, R118 ;  /* 0x0000007609757220 */ /* 0x000fe20000410000 */
[----:B------:R-:W-:Y:S01]  /*1a40*/  FADD.FTZ R122, R125, -R122 ;  /* 0x8000007a7d7a7221 */ /* 0x000fe20000010000 */
[----:B------:R-:W-:Y:S01]  /*1a50*/  FADD.FTZ R120, R13, -R120 ;  /* 0x800000780d787221 */ /* 0x000fe20000010000 */
[----:B------:R-:W-:Y:S01]  /*1a60*/  FADD.FTZ R150, R136, -R119 ;  /* 0x8000007788967221 */ /* 0x000fe20000010000 */
[----:B------:R-:W-:Y:S01]  /*1a70*/  FADD.FTZ R164, R141, -R164 ;  /* 0x800000a48da47221 */ /* 0x000fe20000010000 */
[----:B------:R-:W-:Y:S01]  /*1a80*/  F2FP.F16.F32.PACK_AB R116, R117, R116 ;  /* 0x000000747574723e */ /* 0x000fe200000000ff */
[-C--:B------:R-:W-:Y:S01]  /*1a90*/  FFMA.FTZ R117, R7, R123.reuse, R149 ;  /* 0x0000007b07757223 */ /* 0x080fe20000010095 */
[C---:B------:R-:W-:Y:S01]  /*1aa0*/  FMUL.FTZ R120, R9.reuse, R120 ;  /* 0x0000007809787220 */ /* 0x040fe20000410000 */
[C---:B------:R-:W-:Y:S01]  /*1ab0*/  FMUL.FTZ R150, R9.reuse, R150 ;  /* 0x0000009609967220 */ /* 0x040fe20000410000 */
[----:B------:R-:W-:Y:S01]  /*1ac0*/  FMUL.FTZ R121, R9, R164 ;  /* 0x000000a409797220 */ /* 0x000fe20000410000 */
[----:B------:R-:W-:Y:S01]  /*1ad0*/  FADD.FTZ R118, R8, -R117 ;  /* 0x8000007508767221 */ /* 0x000fe20000010000 */
[----:B------:R-:W-:-:S04]  /*1ae0*/  FFMA.FTZ R117, R14, R123, R149 ;  /* 0x0000007b0e757223 */ /* 0x000fc80000010095 */
[----:B------:R-:W-:Y:S01]  /*1af0*/  FADD.FTZ R148, R134, -R117 ;  /* 0x8000007586947221 */ /* 0x000fe20000010000 */
[C---:B------:R-:W-:Y:S01]  /*1b00*/  FMUL.FTZ R117, R9.reuse, R118 ;  /* 0x0000007609757220 */ /* 0x040fe20000410000 */
[C---:B------:R-:W-:Y:S02]  /*1b10*/  FMUL.FTZ R118, R9.reuse, R122 ;  /* 0x0000007a09767220 */ /* 0x040fe40000410000 */
[----:B------:R-:W-:Y:S02]  /*1b20*/  FMUL.FTZ R119, R9, R148 ;  /* 0x0000009409777220 */ /* 0x000fe40000410000 */
[----:B------:R-:W-:-:S03]  /*1b30*/  F2FP.F16.F32.PACK_AB R117, R120, R117 ;  /* 0x000000757875723e */ /* 0x000fc600000000ff */
[----:B------:R-:W-:Y:S02]  /*1b40*/  F2FP.F16.F32.PACK_AB R118, R119, R118 ;  /* 0x000000767776723e */ /* 0x000fe400000000ff */
[----:B------:R-:W-:Y:S01]  /*1b50*/  F2FP.F16.F32.PACK_AB R119, R121, R150 ;  /* 0x000000967977723e */ /* 0x000fe200000000ff */
[----:B------:R-:W-:Y:S06]  /*1b60*/  BRA `(.L_x_1792) ;  /* 0x0000001000607947 */ /* 0x000fec0003800000 */
.L_x_1791:
        /* <DEDUP_REMOVED lines=8> */
[C---:B-----5:R-:W-:Y:S01]  /*1bf0*/  FMUL.FTZ R108, R9.reuse, R108 ;  /* 0x0000006c096c7220 */ /* 0x060fe20000410000 */
[----:B------:R-:W-:Y:S01]  /*1c00*/  FMUL.FTZ R119, R9, R110 ;  /* 0x0000006e09777220 */ /* 0x000fe20000410000 */
[-C--:B------:R-:W-:Y:S01]  /*1c10*/  FFMA.FTZ R120, R124, R123.reuse, R149 ;  /* 0x0000007b7c787223 */ /* 0x080fe20000010095 */
[----:B------:R-:W-:Y:S01]  /*1c20*/  FADD.FTZ R116, R8, -R117 ;  /* 0x8000007508747221 */ /* 0x000fe20000010000 */
[----:B------:R-:W-:Y:S01]  /*1c30*/  FADD.FTZ R118, R13, -R118 ;  /* 0x800000760d767221 */ /* 0x000fe20000010000 */
[----:B------:R-:W-:Y:S01]  /*1c40*/  FADD.FTZ R110, R6, -R111 ;  /* 0x8000006f066e7221 */ /* 0x000fe20000010000 */
[----:B------:R-:W-:Y:S01]  /*1c50*/  F2FP.F16.F32.PACK_AB R119, R119, R108 ;  /* 0x0000006c7777723e */ /* 0x000fe200000000ff */
        /* <DEDUP_REMOVED lines=9> */
[----:B------:R-:W-:Y:S01]  /*1cf0*/  FMUL.FTZ R111, R9, R122 ;  /* 0x0000007a096f7220 */ /* 0x000fe20000410000 */
[----:B------:R-:W-:-:S03]  /*1d00*/  F2FP.F16.F32.PACK_AB R117, R117, R116 ;  /* 0x000000747575723e */ /* 0x000fc600000000ff */
[----:B------:R-:W-:Y:S02]  /*1d10*/  F2FP.F16.F32.PACK_AB R116, R109, R108 ;  /* 0x0000006c6d74723e */ /* 0x000fe400000000ff */
[----:B------:R-:W-:Y:S02]  /*1d20*/  F2FP.F16.F32.PACK_AB R118, R111, R120 ;  /* 0x000000786f76723e */ /* 0x000fe400000000ff */
[----:B------:R-:W-:Y:S02]  /*1d30*/  MOV R111, R119 ;  /* 0x00000077006f7202 */ /* 0x000fe40000000f00 */
[----:B------:R-:W-:Y:S02]  /*1d40*/  MOV R110, R118 ;  /* 0x00000076006e7202 */ /* 0x000fe40000000f00 */
[----:B------:R-:W-:Y:S02]  /*1d50*/  MOV R109, R117 ;  /* 0x00000075006d7202 */ /* 0x000fe40000000f00 */
[----:B------:R-:W-:Y:S01]  /*1d60*/  MOV R108, R116 ;  /* 0x00000074006c7202 */ /* 0x000fe20000000f00 */
[----:B------:R-:W-:Y:S06]  /*1d70*/  BRA `(.L_x_1792) ;  /* 0x0000000c00dc7947 */ /* 0x000fec0003800000 */
.L_x_1790:
        /* <DEDUP_REMOVED lines=36> */
.L_x_1793:
        /* <DEDUP_REMOVED lines=25> */
[----:B------:R-:W-:-:S02]  /*2150*/  MOV R115, R119 ;  /* 0x0000007700737202 */ /* 0x000fc40000000f00 */
        /* <DEDUP_REMOVED lines=11> */
.L_x_1789:
        /* <DEDUP_REMOVED lines=9> */
[--C-:B------:R-:W-:Y:S02]  /*22a0*/  HADD2.F32 R118, -RZ, R19.reuse.H1_H1 ;  /* 0x30000013ff767230 */ /* 0x100fe40000004100 */
[-CC-:B------:R-:W-:Y:S01]  /*22b0*/  FFMA.FTZ R117, R135, R123.reuse, R149.reuse ;  /* 0x0000007b87757223 */ /* 0x180fe20000010095 */
[----:B------:R-:W-:Y:S01]  /*22c0*/  FFMA.FTZ R121, R14, R123, R149 ;  /* 0x0000007b0e797223 */ /* 0x000fe20000010095 */
[----:B------:R-:W-:Y:S01]  /*22d0*/  FADD.FTZ R119, R141, -R116 ;  /* 0x800000748d777221 */ /* 0x000fe20000010000 */
[----:B------:R-:W-:Y:S02]  /*22e0*/  HADD2.F32 R116, -RZ, R19.H0_H0 ;  /* 0x20000013ff747230 */ /* 0x000fe40000004100 */
[----:B------:R-:W-:Y:S01]  /*22f0*/  FADD.FTZ R117, R136, -R117 ;  /* 0x8000007588757221 */ /* 0x000fe20000010000 */
[----:B------:R-:W-:Y:S02]  /*2300*/  HADD2.F32 R120, -RZ, R18.H1_H1 ;  /* 0x30000012ff787230 */ /* 0x000fe40000004100 */
[C---:B-----5:R-:W-:Y:S01]  /*2310*/  FFMA.FTZ R119, R9.reuse, R119, R118 ;  /* 0x0000007709777223 */ /* 0x060fe20000010076 */
[----:B------:R-:W-:Y:S01]  /*2320*/  FFMA.FTZ R118, R124, R123, R149 ;  /* 0x0000007b7c767223 */ /* 0x000fe20000010095 */
[----:B------:R-:W-:Y:S01]  /*2330*/  FFMA.FTZ R116, R9, R117, R116 ;  /* 0x0000007509747223 */ /* 0x000fe20000010074 */
[----:B------:R-:W-:Y:S01]  /*2340*/  FADD.FTZ R121, R134, -R121 ;  /* 0x8000007986797221 */ /* 0x000fe20000010000 */
[----:B------:R-:W-:-:S02]  /*2350*/  HADD2.F32 R122, -RZ, R17.H1_H1 ;  /* 0x30000011ff7a7230 */ /* 0x000fc40000004100 */
[----:B------:R-:W-:Y:S01]  /*2360*/  FADD.FTZ R117, R125, -R118 ;  /* 0x800000767d757221 */ /* 0x000fe20000010000 */
[----:B------:R-:W-:Y:S01]  /*2370*/  HADD2.F32 R118, -RZ, R18.H0_H0 ;  /* 0x20000012ff767230 */ /* 0x000fe20000004100 */
[----:B------:R-:W-:Y:S01]  /*2380*/  F2FP.F16.F32.PACK_AB R119, R119, R116 ;  /* 0x000000747777723e */ /* 0x000fe200000000ff */
[----:B------:R-:W-:-:S03]  /*2390*/  HADD2.F32 R148, -RZ, R16.H1_H1 ;  /* 0x30000010ff947230 */ /* 0x000fc60000004100 */
[C---:B------:R-:W-:Y:S01]  /*23a0*/  FFMA.FTZ R118, R9.reuse, R117, R118 ;  /* 0x0000007509767223 */ /* 0x040fe20000010076 */
[----:B------:R-:W-:Y:S01]  /*23b0*/  FFMA.FTZ R117, R9, R121, R120 ;  /* 0x0000007909757223 */ /* 0x000fe20000010078 */
[-CC-:B------:R-:W-:Y:S01]  /*23c0*/  FFMA.FTZ R120, R12, R123.reuse, R149.reuse ;  /* 0x0000007b0c787223 */ /* 0x180fe20000010095 */
[----:B------:R-:W-:-:S03]  /*23d0*/  FFMA.FTZ R121, R7, R123, R149 ;  /* 0x0000007b07797223 */ /* 0x000fc60000010095 */
[----:B------:R-:W-:Y:S01]  /*23e0*/  FADD.FTZ R151, R13, -R120 ;  /* 0x800000780d977221 */ /* 0x000fe20000010000 */
[----:B------:R-:W-:Y:S02]  /*23f0*/  HADD2.F32 R120, -RZ, R17.H0_H0 ;  /* 0x20000011ff787230 */ /* 0x000fe40000004100 */
[----:B------:R-:W-:Y:S01]  /*2400*/  FADD.FTZ R121, R8, -R121 ;  /* 0x8000007908797221 */ /* 0x000fe20000010000 */
[----:B------:R-:W-:-:S03]  /*2410*/  F2FP.F16.F32.PACK_AB R118, R117, R118 ;  /* 0x000000767576723e */ /* 0x000fc600000000ff */
[C---:B------:R-:W-:Y:S01]  /*2420*/  FFMA.FTZ R120, R9.reuse, R121, R120 ;  /* 0x0000007909787223 */ /* 0x040fe20000010078 */
[----:B------:R-:W-:Y:S01]  /*2430*/  FFMA.FTZ R121, R9, R151, R122 ;  /* 0x0000009709797223 */ /* 0x000fe2000001007a */
[----:B------:R-:W-:Y:S01]  /*2440*/  FFMA.FTZ R151, R0, R123, R149 ;  /* 0x0000007b00977223 */ /* 0x000fe20000010095 */
[----:B------:R-:W-:-:S03]  /*2450*/  HADD2.F32 R122, -RZ, R16.H0_H0 ;  /* 0x20000010ff7a7230 */ /* 0x000fc60000004100 */
[----:B------:R-:W-:Y:S01]  /*2460*/  FADD.FTZ R151, R4, -R151 ;  /* 0x8000009704977221 */ /* 0x000fe20000010000 */
[----:B------:R-:W-:-:S03]  /*2470*/  F2FP.F16.F32.PACK_AB R117, R121, R120 ;  /* 0x000000787975723e */ /* 0x000fc600000000ff */
[----:B------:R-:W-:Y:S01]  /*2480*/  FFMA.FTZ R122, R9, R151, R122 ;  /* 0x00000097097a7223 */ /* 0x000fe2000001007a */
[----:B------:R-:W-:-:S04]  /*2490*/  FFMA.FTZ R151, R5, R123, R149 ;  /* 0x0000007b05977223 */ /* 0x000fc80000010095 */
[----:B------:R-:W-:-:S04]  /*24a0*/  FADD.FTZ R151, R6, -R151 ;  /* 0x8000009706977221 */ /* 0x000fc80000010000 */
[----:B------:R-:W-:-:S05]  /*24b0*/  FFMA.FTZ R151, R9, R151, R148 ;  /* 0x0000009709977223 */ /* 0x000fca0000010094 */
[----:B------:R-:W-:Y:S01]  /*24c0*/  F2FP.F16.F32.PACK_AB R116, R151, R122 ;  /* 0x0000007a9774723e */ /* 0x000fe200000000ff */
[----:B------:R-:W-:Y:S06]  /*24d0*/  BRA `(.L_x_1792) ;  /* 0x0000000800047947 */ /* 0x000fec0003800000 */
.L_x_1795:
[-CC-:B------:R-:W-:Y:S01]  /*24e0*/  FFMA.FTZ R109, R0, R123.reuse, R149.reuse ;  /* 0x0000007b006d7223 */ /* 0x180fe20000010095 */
[-C--:B------:R-:W-:Y:S01]  /*24f0*/  FFMA.FTZ R111, R7, R123.reuse, R149 ;  /* 0x0000007b076f7223 */ /* 0x080fe20000010095 */
[----:B------:R-:W-:Y:S02]  /*2500*/  HADD2.F32 R108, -RZ, R16.H0_H0 ;  /* 0x20000010ff6c7230 */ /* 0x000fe40000004100 */
[----:B------:R-:W-:Y:S02]  /*2510*/  HADD2.F32 R117, -RZ, R17.H0_H0 ;  /* 0x20000011ff757230 */ /* 0x000fe40000004100 */
[----:B------:R-:W-:Y:S01]  /*2520*/  FADD.FTZ R116, R4, -R109 ;  /* 0x8000006d04747221 */ /* 0x000fe20000010000 */
[----:B------:R-:W-:Y:S01]  /*2530*/  FADD.FTZ R110, R8, -R111 ;  /* 0x8000006f086e7221 */ /* 0x000fe20000010000 */
[-C--:B------:R-:W-:Y:S01]  /*2540*/  FFMA.FTZ R109, R14, R123.reuse, R149 ;  /* 0x0000007b0e6d7223 */ /* 0x080fe20000010095 */
[--C-:B------:R-:W-:Y:S02]  /*2550*/  HADD2.F32 R118, -RZ, R18.reuse.H0_H0 ;  /* 0x20000012ff767230 */ /* 0x100fe40000004100 */
[C---:B-----5:R-:W-:Y:S01]  /*2560*/  FFMA.FTZ R116, R9.reuse, R116, R108 ;  /* 0x0000007409747223 */ /* 0x060fe2000001006c */
[----:B------:R-:W-:Y:S01]  /*2570*/  FFMA.FTZ R117, R9, R110, R117 ;  /* 0x0000006e09757223 */ /* 0x000fe20000010075 */
[----:B------:R-:W-:Y:S01]  /*2580*/  FFMA.FTZ R108, R124, R123, R149 ;  /* 0x0000007b7c6c7223 */ /* 0x000fe20000010095 */
[----:B------:R-:W-:Y:S01]  /*2590*/  FADD.FTZ R110, R134, -R109 ;  /* 0x8000006d866e7221 */ /* 0x000fe20000010000 */
[----:B------:R-:W-:-:S02]  /*25a0*/  HADD2.F32 R109, -RZ, R18.H1_H1 ;  /* 0x30000012ff6d7230 */ /* 0x000fc40000004100 */
[-C--:B------:R-:W-:Y:S01]  /*25b0*/  FFMA.FTZ R111, R135, R123.reuse, R149 ;  /* 0x0000007b876f7223 */ /* 0x080fe20000010095 */
[----:B------:R-:W-:Y:S02]  /*25c0*/  FADD.FTZ R108, R125, -R108 ;  /* 0x8000006c7d6c7221 */ /* 0x000fe40000010000 */
[----:B------:R-:W-:Y:S01]  /*25d0*/  FFMA.FTZ R109, R9, R110, R109 ;  /* 0x0000006e096d7223 */ /* 0x000fe2000001006d */
[----:B------:R-:W-:Y:S01]  /*25e0*/  FFMA.FTZ R110, R15, R123, R149 ;  /* 0x0000007b0f6e7223 */ /* 0x000fe20000010095 */
[----:B------:R-:W-:Y:S01]  /*25f0*/  FFMA.FTZ R118, R9, R108, R118 ;  /* 0x0000006c09767223 */ /* 0x000fe20000010076 */
[----:B------:R-:W-:Y:S01]  /*2600*/  FADD.FTZ R108, R136, -R111 ;  /* 0x8000006f886c7221 */ /* 0x000fe20000010000 */
[--C-:B------:R-:W-:Y:S02]  /*2610*/  HADD2.F32 R111, -RZ, R19.reuse.H1_H1 ;  /* 0x30000013ff6f7230 */ /* 0x100fe40000004100 */
[----:B------:R-:W-:Y:S01]  /*2620*/  FADD.FTZ R120, R141, -R110 ;  /* 0x8000006e8d787221 */ /* 0x000fe20000010000 */
[----:B------:R-:W-:Y:S01]  /*2630*/  HADD2.F32 R110, -RZ, R19.H0_H0 ;  /* 0x20000013ff6e7230 */ /* 0x000fe20000004100 */
[----:B------:R-:W-:-:S02]  /*2640*/  F2FP.F16.F32.PACK_AB R118, R109, R118 ;  /* 0x000000766d76723e */ /* 0x000fc400000000ff */
[----:B------:R-:W-:Y:S01]  /*2650*/  FFMA.FTZ R122, R9, R120, R111 ;  /* 0x00000078097a7223 */ /* 0x000fe2000001006f */
[-CC-:B------:R-:W-:Y:S01]  /*2660*/  FFMA.FTZ R111, R5, R123.reuse, R149.reuse ;  /* 0x0000007b056f7223 */ /* 0x180fe20000010095 */
[----:B------:R-:W-:Y:S01]  /*2670*/  FFMA.FTZ R119, R9, R108, R110 ;  /* 0x0000006c09777223 */ /* 0x000fe2000001006e */
[----:B------:R-:W-:Y:S01]  /*2680*/  FFMA.FTZ R110, R12, R123, R149 ;  /* 0x0000007b0c6e7223 */ /* 0x000fe20000010095 */
[----:B------:R-:W-:Y:S02]  /*2690*/  HADD2.F32 R120, -RZ, R17.H1_H1 ;  /* 0x30000011ff787230 */ /* 0x000fe40000004100 */
[----:B------:R-:W-:Y:S01]  /*26a0*/  FADD.FTZ R108, R6, -R111 ;  /* 0x8000006f066c7221 */ /* 0x000fe20000010000 */
[----:B------:R-:W-:Y:S02]  /*26b0*/  HADD2.F32 R111, -RZ, R16.H1_H1 ;  /* 0x30000010ff6f7230 */ /* 0x000fe40000004100 */
[----:B------:R-:W-:Y:S01]  /*26c0*/  FADD.FTZ R110, R13, -R110 ;  /* 0x8000006e0d6e7221 */ /* 0x000fe20000010000 */
[----:B------:R-:W-:-:S03]  /*26d0*/  F2FP.F16.F32.PACK_AB R119, R122, R119 ;  /* 0x000000777a77723e */ /* 0x000fc600000000ff */
[C---:B------:R-:W-:Y:S01]  /*26e0*/  FFMA.FTZ R110, R9.reuse, R110, R120 ;  /* 0x0000006e096e7223 */ /* 0x040fe20000010078 */
[----:B------:R-:W-:-:S04]  /*26f0*/  FFMA.FTZ R111, R9, R108, R111 ;  /* 0x0000006c096f7223 */ /* 0x000fc8000001006f */
[----:B------:R-:W-:Y:S02]  /*2700*/  F2FP.F16.F32.PACK_AB R117, R110, R117 ;  /* 0x000000756e75723e */ /* 0x000fe400000000ff */
[----:B------:R-:W-:Y:S02]  /*2710*/  F2FP.F16.F32.PACK_AB R116, R111, R116 ;  /* 0x000000746f74723e */ /* 0x000fe400000000ff */
[----:B------:R-:W-:Y:S02]  /*2720*/  MOV R111, R119 ;  /* 0x00000077006f7202 */ /* 0x000fe40000000f00 */
[----:B------:R-:W-:Y:S02]  /*2730*/  MOV R110, R118 ;  /* 0x00000076006e7202 */ /* 0x000fe40000000f00 */
[----:B------:R-:W-:Y:S02]  /*2740*/  MOV R109, R117 ;  /* 0x00000075006d7202 */ /* 0x000fe40000000f00 */
[----:B------:R-:W-:Y:S01]  /*2750*/  MOV R108, R116 ;  /* 0x00000074006c7202 */ /* 0x000fe20000000f00 */
[----:B------:R-:W-:Y:S06]  /*2760*/  BRA `(.L_x_1792) ;  /* 0x0000000400607947 */ /* 0x000fec0003800000 */
.L_x_1794:
[----:B------:R-:W-:-:S04]  /*2770*/  UISETP.NE.U32.AND UP0, UPT, UR6, URZ, UPT ;  /* 0x000000ff0600728c */ /* 0x000fc8000bf05070 */
[----:B------:R-:W-:-:S09]  /*2780*/  UISETP.NE.AND.EX UP0, UPT, UR7, URZ, UPT, UP0 ;  /* 0x000000ff0700728c */ /* 0x000fd2000bf05300 */
[----:B------:R-:W-:Y:S05]  /*2790*/  BRA.U UP0, `(.L_x_1796) ;  /* 0x0000000100a47547 */ /* 0x000fea000b800000 */
        /* <DEDUP_REMOVED lines=41> */
.L_x_1796:
[-CC-:B------:R-:W-:Y:S01]  /*2a30*/  FFMA.FTZ R109, R0, R123.reuse, R149.reuse ;  /* 0x0000007b006d7223 */ /* 0x180fe20000010095 */
[----:B------:R-:W-:Y:S02]  /*2a40*/  HADD2.F32 R108, -RZ, R16.H0_H0 ;  /* 0x20000010ff6c7230 */ /* 0x000fe40000004100 */
[-C--:B------:R-:W-:Y:S01]  /*2a50*/  FFMA.FTZ R112, R124, R123.reuse, R149 ;  /* 0x0000007b7c707223 */ /* 0x080fe20000010095 */
[----:B------:R-:W-:Y:S02]  /*2a60*/  HADD2.F32 R110, -RZ, R17.H0_H0 ;  /* 0x20000011ff6e7230 */ /* 0x000fe40000004100 */
[----:B------:R-:W-:Y:S01]  /*2a70*/  FADD.FTZ R116, R4, -R109 ;  /* 0x8000006d04747221 */ /* 0x000fe20000010000 */
[-CC-:B------:R-:W-:Y:S01]  /*2a80*/  FFMA.FTZ R109, R7, R123.reuse, R149.reuse ;  /* 0x0000007b076d7223 */ /* 0x180fe20000010095 */
[----:B------:R-:W-:Y:S01]  /*2a90*/  FADD.FTZ R112, R125, -R112 ;  /* 0x800000707d707221 */ /* 0x000fe20000010000 */
[----:B------:R-:W-:Y:S01]  /*2aa0*/  FFMA.FTZ R111, R14, R123, R149 ;  /* 0x0000007b0e6f7223 */ /* 0x000fe20000010095 */
[----:B-----5:R-:W-:Y:S01]  /*2ab0*/  FFMA.FTZ R116, R9, R116, R108 ;  /* 0x0000007409747223 */ /* 0x020fe2000001006c */
[----:B------:R-:W-:Y:S01]  /*2ac0*/  FADD.FTZ R108, R8, -R109 ;  /* 0x8000006d086c7221 */ /* 0x000fe20000010000 */
[----:B------:R-:W-:-:S02]  /*2ad0*/  HADD2.F32 R109, -RZ, R18.H0_H0 ;  /* 0x20000012ff6d7230 */ /* 0x000fc40000004100 */
[----:B------:R-:W-:Y:S01]  /*2ae0*/  FADD.FTZ R114, R134, -R111 ;  /* 0x8000006f86727221 */ /* 0x000fe20000010000 */
[----:B------:R-:W-:Y:S02]  /*2af0*/  HADD2.F32 R111, -RZ, R18.H1_H1 ;  /* 0x30000012ff6f7230 */ /* 0x000fe40000004100 */
[----:B------:R-:W-:Y:S01]  /*2b00*/  FFMA.FTZ R117, R9, R108, R110 ;  /* 0x0000006c09757223 */ /* 0x000fe2000001006e */
[-C--:B------:R-:W-:Y:S01]  /*2b10*/  FFMA.FTZ R110, R15, R123.reuse, R149 ;  /* 0x0000007b0f6e7223 */ /* 0x080fe20000010095 */
[----:B------:R-:W-:Y:S01]  /*2b20*/  FFMA.FTZ R118, R9, R112, R109 ;  /* 0x0000007009767223 */ /* 0x000fe2000001006d */
[----:B------:R-:W-:Y:S01]  /*2b30*/  FFMA.FTZ R109, R135, R123, R149 ;  /* 0x0000007b876d7223 */ /* 0x000fe20000010095 */
[----:B------:R-:W-:Y:S01]  /*2b40*/  FFMA.FTZ R111, R9, R114, R111 ;  /* 0x00000072096f7223 */ /* 0x000fe2000001006f */
[----:B------:R-:W-:Y:S01]  /*2b50*/  FADD.FTZ R112, R141, -R110 ;  /* 0x8000006e8d707221 */ /* 0x000fe20000010000 */
[--C-:B------:R-:W-:Y:S02]  /*2b60*/  HADD2.F32 R110, -RZ, R19.reuse.H0_H0 ;  /* 0x20000013ff6e7230 */ /* 0x100fe40000004100 */
[----:B------:R-:W-:Y:S01]  /*2b70*/  FADD.FTZ R108, R136, -R109 ;  /* 0x8000006d886c7221 */ /* 0x000fe20000010000 */
[----:B------:R-:W-:Y:S01]  /*2b80*/  HADD2.F32 R109, -RZ, R19.H1_H1 ;  /* 0x30000013ff6d7230 */ /* 0x000fe20000004100 */
[----:B------:R-:W-:-:S02]  /*2b90*/  F2FP.F16.F32.PACK_AB R118, R111, R118 ;  /* 0x000000766f76723e */ /* 0x000fc400000000ff */
[C---:B------:R-:W-:Y:S01]  /*2ba0*/  FFMA.FTZ R119, R9.reuse, R108, R110 ;  /* 0x0000006c09777223 */ /* 0x040fe2000001006e */
[-C--:B------:R-:W-:Y:S01]  /*2bb0*/  FFMA.FTZ R110, R12, R123.reuse, R149 ;  /* 0x0000007b0c6e7223 */ /* 0x080fe20000010095 */
[----:B------:R-:W-:Y:S01]  /*2bc0*/  FFMA.FTZ R114, R9, R112, R109 ;  /* 0x0000007009727223 */ /* 0x000fe2000001006d */
[----:B------:R-:W-:Y:S01]  /*2bd0*/  FFMA.FTZ R109, R5, R123, R149 ;  /* 0x0000007b056d7223 */ /* 0x000fe20000010095 */
[----:B------:R-:W-:Y:S02]  /*2be0*/  HADD2.F32 R112, -RZ, R17.H1_H1 ;  /* 0x30000011ff707230 */ /* 0x000fe40000004100 */
[----:B------:R-:W-:Y:S01]  /*2bf0*/  FADD.FTZ R110, R13, -R110 ;  /* 0x8000006e0d6e7221 */ /* 0x000fe20000010000 */
[----:B------:R-:W-:Y:S01]  /*2c00*/  FADD.FTZ R108, R6, -R109 ;  /* 0x8000006d066c7221 */ /* 0x000fe20000010000 */
[----:B------:R-:W-:Y:S02]  /*2c10*/  HADD2.F32 R109, -RZ, R16.H1_H1 ;  /* 0x30000010ff6d7230 */ /* 0x000fe40000004100 */
[----:B------:R-:W-:Y:S01]  /*2c20*/  FFMA.FTZ R110, R9, R110, R112 ;  /* 0x0000006e096e7223 */ /* 0x000fe20000010070 */
[----:B------:R-:W-:-:S02]  /*2c30*/  F2FP.F16.F32.PACK_AB R119, R114, R119 ;  /* 0x000000777277723e */ /* 0x000fc400000000ff */
[----:B------:R-:W-:Y:S01]  /*2c40*/  MOV R114, R118 ;  /* 0x0000007600727202 */ /* 0x000fe20000000f00 */
[----:B------:R-:W-:Y:S01]  /*2c50*/  FFMA.FTZ R109, R9, R108, R109 ;  /* 0x0000006c096d7223 */ /* 0x000fe2000001006d */
[----:B------:R-:W-:Y:S02]  /*2c60*/  F2FP.F16.F32.PACK_AB R117, R110, R117 ;  /* 0x000000756e75723e */ /* 0x000fe400000000ff */
[----:B------:R-:W-:Y:S02]  /*2c70*/  MOV R111, R119 ;  /* 0x00000077006f7202 */ /* 0x000fe40000000f00 */
[----:B------:R-:W-:Y:S02]  /*2c80*/  F2FP.F16.F32.PACK_AB R116, R109, R116 ;  /* 0x000000746d74723e */ /* 0x000fe400000000ff */
[----:B------:R-:W-:Y:S02]  /*2c90*/  MOV R110, R118 ;  /* 0x00000076006e7202 */ /* 0x000fe40000000f00 */
[----:B------:R-:W-:-:S02]  /*2ca0*/  MOV R109, R117 ;  /* 0x00000075006d7202 */ /* 0x000fc40000000f00 */
[-C--:B------:R-:W-:Y:S02]  /*2cb0*/  MOV R108, R116.reuse ;  /* 0x00000074006c7202 */ /* 0x080fe40000000f00 */
[----:B------:R-:W-:Y:S02]  /*2cc0*/  MOV R115, R119 ;  /* 0x0000007700737202 */ /* 0x000fe40000000f00 */
[----:B------:R-:W-:Y:S02]  /*2cd0*/  MOV R113, R117 ;  /* 0x0000007500717202 */ /* 0x000fe40000000f00 */
[----:B------:R-:W-:-:S07]  /*2ce0*/  MOV R112, R116 ;  /* 0x0000007400707202 */ /* 0x000fce0000000f00 */
.L_x_1792:
        /* <DEDUP_REMOVED lines=14> */
.L_x_1788:
[----:B------:R-:W-:Y:S05]  /*2dd0*/  BSYNC.RECONVERGENT B0 ;  /* 0x0000000000007941 */ /* 0x000fea0003800200 */
.L_x_1787:
        /* <DEDUP_REMOVED lines=13> */
[-CC-:B------:R-:W-:Y:S01]  /*2eb0*/  FFMA.FTZ R112, R10, R123.reuse, R149.reuse ;  /* 0x0000007b0a707223 */ /* 0x180fe20000010095 */
[----:B0-----:R-:W-:Y:S02]  /*2ec0*/  HADD2.F32 R116, -RZ, R104.H0_H0 ;  /* 0x20000068ff747230 */ /* 0x001fe40000004100 */
[-CC-:B------:R-:W-:Y:S01]  /*2ed0*/  FFMA.FTZ R118, R132, R123.reuse, R149.reuse ;  /* 0x0000007b84767223 */ /* 0x180fe20000010095 */
[----:B------:R-:W-:Y:S01]  /*2ee0*/  FFMA.FTZ R120, R140, R123, R149 ;  /* 0x0000007b8c787223 */ /* 0x000fe20000010095 */
[----:B------:R-:W-:Y:S01]  /*2ef0*/  FADD.FTZ R112, R11, -R112 ;  /* 0x800000700b707221 */ /* 0x000fe20000010000 */
[--C-:B------:R-:W-:Y:S02]  /*2f00*/  HADD2.F32 R109, -RZ, R106.reuse.H1_H1 ;  /* 0x3000006aff6d7230 */ /* 0x100fe40000004100 */
[----:B------:R-:W-:Y:S01]  /*2f10*/  FADD.FTZ R118, R133, -R118 ;  /* 0x8000007685767221 */ /* 0x000fe20000010000 */
[----:B------:R-:W-:Y:S01]  /*2f20*/  FADD.FTZ R120, R139, -R120 ;  /* 0x800000788b787221 */ /* 0x000fe20000010000 */
[----:B-----5:R-:W-:Y:S01]  /*2f30*/  FFMA.FTZ R116, R9, R112, R116 ;  /* 0x0000007009747223 */ /* 0x020fe20000010074 */
[----:B------:R-:W-:-:S02]  /*2f40*/  HADD2.F32 R112, -RZ, R106.H0_H0 ;  /* 0x2000006aff707230 */ /* 0x000fc40000004100 */
[-CC-:B------:R-:W-:Y:S01]  /*2f50*/  FFMA.FTZ R148, R142, R123.reuse, R149.reuse ;  /* 0x0000007b8e947223 */ /* 0x180fe20000010095 */
[-C--:B------:R-:W-:Y:S01]  /*2f60*/  FFMA.FTZ R122, R138, R123.reuse, R149 ;  /* 0x0000007b8a7a7223 */ /* 0x080fe20000010095 */
[C---:B------:R-:W-:Y:S01]  /*2f70*/  FFMA.FTZ R111, R9.reuse, R120, R109 ;  /* 0x00000078096f7223 */ /* 0x040fe2000001006d */
[--C-:B------:R-:W-:Y:S02]  /*2f80*/  HADD2.F32 R109, -RZ, R107.reuse.H0_H0 ;  /* 0x2000006bff6d7230 */ /* 0x100fe40000004100 */
[----:B------:R-:W-:Y:S01]  /*2f90*/  FFMA.FTZ R118, R9, R118, R112 ;  /* 0x0000007609767223 */ /* 0x000fe20000010070 */
[----:B------:R-:W-:Y:S02]  /*2fa0*/  HADD2.F32 R112, -RZ, R107.H1_H1 ;  /* 0x3000006bff707230 */ /* 0x000fe40000004100 */
[----:B------:R-:W-:Y:S01]  /*2fb0*/  FADD.FTZ R148, R143, -R148 ;  /* 0x800000948f947221 */ /* 0x000fe20000010000 */
[----:B------:R-:W-:Y:S01]  /*2fc0*/  FADD.FTZ R122, R137, -R122 ;  /* 0x8000007a897a7221 */ /* 0x000fe20000010000 */
[-CC-:B------:R-:W-:Y:S01]  /*2fd0*/  FFMA.FTZ R110, R126, R123.reuse, R149.reuse ;  /* 0x0000007b7e6e7223 */ /* 0x180fe20000010095 */
[-CC-:B------:R-:W-:Y:S01]  /*2fe0*/  FFMA.FTZ R114, R128, R123.reuse, R149.reuse ;  /* 0x0000007b80727223 */ /* 0x180fe20000010095 */
[----:B------:R-:W-:Y:S01]  /*2ff0*/  FFMA.FTZ R108, R130, R123, R149 ;  /* 0x0000007b826c7223 */ /* 0x000fe20000010095 */
[C---:B------:R-:W-:Y:S01]  /*3000*/  FFMA.FTZ R148, R9.reuse, R148, R112 ;  /* 0x0000009409947223 */ /* 0x040fe20000010070 */
[----:B------:R-:W-:Y:S01]  /*3010*/  FFMA.FTZ R119, R9, R122, R109 ;  /* 0x0000007a09777223 */ /* 0x000fe2000001006d */
[----:B------:R-:W-:-:S02]  /*3020*/  HADD2.F32 R117, -RZ, R105.H0_H0 ;  /* 0x20000069ff757230 */ /* 0x000fc40000004100 */
[----:B------:R-:W-:Y:S01]  /*3030*/  FADD.FTZ R114, R129, -R114 ;  /* 0x8000007281727221 */ /* 0x000fe20000010000 */
[----:B------:R-:W-:Y:S02]  /*3040*/  HADD2.F32 R112, -RZ, R105.H1_H1 ;  /* 0x30000069ff707230 */ /* 0x000fe40000004100 */
[----:B------:R-:W-:Y:S01]  /*3050*/  FADD.FTZ R110, R127, -R110 ;  /* 0x8000006e7f6e7221 */ /* 0x000fe20000010000 */
[----:B------:R-:W-:Y:S02]  /*3060*/  HADD2.F32 R109, -RZ, R104.H1_H1 ;  /* 0x30000068ff6d7230 */ /* 0x000fe40000004100 */
[----:B------:R-:W-:Y:S01]  /*3070*/  FADD.FTZ R108, R131, -R108 ;  /* 0x8000006c836c7221 */ /* 0x000fe20000010000 */
[C---:B------:R-:W-:Y:S01]  /*3080*/  FFMA.FTZ R117, R9.reuse, R114, R117 ;  /* 0x0000007209757223 */ /* 0x040fe20000010075 */
[----:B------:R-:W-:Y:S02]  /*3090*/  F2FP.F16.F32.PACK_AB R119, R148, R119 ;  /* 0x000000779477723e */ /* 0x000fe400000000ff */
[C---:B------:R-:W-:Y:S01]  /*30a0*/  FFMA.FTZ R108, R9.reuse, R108, R112 ;  /* 0x0000006c096c7223 */ /* 0x040fe20000010070 */
[----:B------:R-:W-:Y:S01]  /*30b0*/  FFMA.FTZ R109, R9, R110, R109 ;  /* 0x0000006e096d7223 */ /* 0x000fe2000001006d */
[----:B------:R-:W-:-:S02]  /*30c0*/  F2FP.F16.F32.PACK_AB R118, R111, R118 ;  /* 0x000000766f76723e */ /* 0x000fc400000000ff */
[----:B------:R-:W-:Y:S02]  /*30d0*/  MOV R111, R119 ;  /* 0x00000077006f7202 */ /* 0x000fe40000000f00 */
        /* <DEDUP_REMOVED lines=10> */
.L_x_1801:
[-CC-:B------:R-:W-:Y:S01]  /*3180*/  FFMA.FTZ R122, R128, R123.reuse, R149.reuse ;  /* 0x0000007b807a7223 */ /* 0x180fe20000010095 */
[-CC-:B0-----:R-:W-:Y:S01]  /*3190*/  FFMA.FTZ R116, R10, R123.reuse, R149.reuse ;  /* 0x0000007b0a747223 */ /* 0x181fe20000010095 */
[-CC-:B------:R-:W-:Y:S01]  /*31a0*/  FFMA.FTZ R150, R132, R123.reuse, R149.reuse ;  /* 0x0000007b84967223 */ /* 0x180fe20000010095 */
[----:B------:R-:W-:Y:S01]  /*31b0*/  FFMA.FTZ R164, R140, R123, R149 ;  /* 0x0000007b8ca47223 */ /* 0x000fe20000010095 */
[----:B------:R-:W-:Y:S01]  /*31c0*/  FADD.FTZ R148, R129, -R122 ;  /* 0x8000007a81947221 */ /* 0x000fe20000010000 */
[----:B------:R-:W-:Y:S02]  /*31d0*/  HADD2.F32 R122, -RZ, R104.H0_H0 ;  /* 0x20000068ff7a7230 */ /* 0x000fe40000004100 */
[----:B------:R-:W-:Y:S01]  /*31e0*/  FADD.FTZ R116, R11, -R116 ;  /* 0x800000740b747221 */ /* 0x000fe20000010000 */
[----:B------:R-:W-:Y:S02]  /*31f0*/  HADD2.F32 R117, -RZ, R105.H0_H0 ;  /* 0x20000069ff757230 */ /* 0x000fe40000004100 */
[----:B------:R-:W-:Y:S01]  /*3200*/  FADD.FTZ R150, R133, -R150 ;  /* 0x8000009685967221 */ /* 0x000fe20000010000 */
[----:B------:R-:W-:-:S02]  /*3210*/  HADD2.F32 R115, -RZ, R106.H1_H1 ;  /* 0x3000006aff737230 */ /* 0x000fc40000004100 */
[----:B-----5:R-:W-:Y:S01]  /*3220*/  FFMA.FTZ R116, R9, R116, R122 ;  /* 0x0000007409747223 */ /* 0x020fe2000001007a */
[----:B------:R-:W-:Y:S02]  /*3230*/  HADD2.F32 R122, -RZ, R106.H0_H0 ;  /* 0x2000006aff7a7230 */ /* 0x000fe40000004100 */
[----:B------:R-:W-:Y:S01]  /*3240*/  FADD.FTZ R164, R139, -R164 ;  /* 0x800000a48ba47221 */ /* 0x000fe20000010000 */
[-CC-:B------:R-:W-:Y:S01]  /*3250*/  FFMA.FTZ R118, R142, R123.reuse, R149.reuse ;  /* 0x0000007b8e767223 */ /* 0x180fe20000010095 */
[----:B------:R-:W-:Y:S01]  /*3260*/  FFMA.FTZ R120, R138, R123, R149 ;  /* 0x0000007b8a787223 */ /* 0x000fe20000010095 */
[C---:B------:R-:W-:Y:S01]  /*3270*/  FFMA.FTZ R117, R9.reuse, R148, R117 ;  /* 0x0000009409757223 */ /* 0x040fe20000010075 */
[C---:B------:R-:W-:Y:S01]  /*3280*/  FFMA.FTZ R113, R9.reuse, R150, R122 ;  /* 0x0000009609717223 */ /* 0x040fe2000001007a */
[----:B------:R-:W-:Y:S01]  /*3290*/  FFMA.FTZ R122, R9, R164, R115 ;  /* 0x000000a4097a7223 */ /* 0x000fe20000010073 */
[--C-:B------:R-:W-:Y:S02]  /*32a0*/  HADD2.F32 R148, -RZ, R107.reuse.H1_H1 ;  /* 0x3000006bff947230 */ /* 0x100fe40000004100 */
[----:B------:R-:W-:Y:S01]  /*32b0*/  FADD.FTZ R118, R143, -R118 ;  /* 0x800000768f767221 */ /* 0x000fe20000010000 */
[----:B------:R-:W-:-:S02]  /*32c0*/  HADD2.F32 R115, -RZ, R107.H0_H0 ;  /* 0x2000006bff737230 */ /* 0x000fc40000004100 */
[----:B------:R-:W-:Y:S01]  /*32d0*/  FADD.FTZ R120, R137, -R120 ;  /* 0x8000007889787221 */ /* 0x000fe20000010000 */
[-CC-:B------:R-:W-:Y:S01]  /*32e0*/  FFMA.FTZ R114, R126, R123.reuse, R149.reuse ;  /* 0x0000007b7e727223 */ /* 0x180fe20000010095 */
[----:B------:R-:W-:Y:S01]  /*32f0*/  FFMA.FTZ R112, R130, R123, R149 ;  /* 0x0000007b82707223 */ /* 0x000fe20000010095 */
[C---:B------:R-:W-:Y:S01]  /*3300*/  FFMA.FTZ R148, R9.reuse, R118, R148 ;  /* 0x0000007609947223 */ /* 0x040fe20000010094 */
[----:B------:R-:W-:Y:S01]  /*3310*/  FFMA.FTZ R119, R9, R120, R115 ;  /* 0x0000007809777223 */ /* 0x000fe20000010073 */
[----:B------:R-:W-:Y:S02]  /*3320*/  HADD2.F32 R118, -RZ, R105.H1_H1 ;  /* 0x30000069ff767230 */ /* 0x000fe40000004100 */
[----:B------:R-:W-:Y:S01]  /*3330*/  FADD.FTZ R114, R127, -R114 ;  /* 0x800000727f727221 */ /* 0x000fe20000010000 */
[----:B------:R-:W-:Y:S02]  /*3340*/  HADD2.F32 R115, -RZ, R104.H1_H1 ;  /* 0x30000068ff737230 */ /* 0x000fe40000004100 */
[----:B------:R-:W-:Y:S01]  /*3350*/  FADD.FTZ R112, R131, -R112 ;  /* 0x8000007083707221 */ /* 0x000fe20000010000 */
[----:B------:R-:W-:-:S03]  /*3360*/  F2FP.F16.F32.PACK_AB R119, R148, R119 ;  /* 0x000000779477723e */ /* 0x000fc600000000ff */
[C---:B------:R-:W-:Y:S01]  /*3370*/  FFMA.FTZ R112, R9.reuse, R112, R118 ;  /* 0x0000007009707223 */ /* 0x040fe20000010076 */
[----:B------:R-:W-:Y:S01]  /*3380*/  FFMA.FTZ R115, R9, R114, R115 ;  /* 0x0000007209737223 */ /* 0x000fe20000010073 */
        /* <DEDUP_REMOVED lines=8> */
.L_x_1800:
[----:B0-----:R-:W0:Y:S02]  /*3410*/  LDC.64 R116, c[0x0][0x470] ;  /* 0x00011c00ff747b82 */ /* 0x001e240000000a00 */
[----:B0-----:R-:W-:-:S04]  /*3420*/  ISETP.NE.U32.AND P1, PT, R116, RZ, PT ;  /* 0x000000ff7400720c */ /* 0x001fc80003f25070 */
[----:B------:R-:W-:-:S13]  /*3430*/  ISETP.NE.AND.EX P1, PT, R117, RZ, PT, P1 ;  /* 0x000000ff7500720c */ /* 0x000fda0003f25310 */
[----:B------:R-:W-:Y:S05]  /*3440*/  @!P1 BRA `(.L_x_1803) ;  /* 0x0000000000a49947 */ /* 0x000fea0003800000 */
[-CC-:B------:R-:W-:Y:S01]  /*3450*/  FFMA.FTZ R122, R128, R123.reuse, R149.reuse ;  /* 0x0000007b807a7223 */ /* 0x180fe20000010095 */
[-CC-:B------:R-:W-:Y:S01]  /*3460*/  FFMA.FTZ R116, R10, R123.reuse, R149.reuse ;  /* 0x0000007b0a747223 */ /* 0x180fe20000010095 */
        /* <DEDUP_REMOVED lines=39> */
.L_x_1803:
[-CC-:B------:R-:W-:Y:S01]  /*36e0*/  FFMA.FTZ R117, R142, R123.reuse, R149.reuse ;  /* 0x0000007b8e757223 */ /* 0x180fe20000010095 */
[--C-:B------:R-:W-:Y:S02]  /*36f0*/  HADD2.F32 R121, -RZ, R107.reuse.H1_H1 ;  /* 0x3000006bff797230 */ /* 0x100fe40000004100 */
[-CC-:B------:R-:W-:Y:S01]  /*3700*/  FFMA.FTZ R118, R140, R123.reuse, R149.reuse ;  /* 0x0000007b8c767223 */ /* 0x180fe20000010095 */
[-C--:B------:R-:W-:Y:S01]  /*3710*/  FFMA.FTZ R116, R138, R123.reuse, R149 ;  /* 0x0000007b8a747223 */ /* 0x080fe20000010095 */
[----:B------:R-:W-:Y:S01]  /*3720*/  FADD.FTZ R119, R143, -R117 ;  /* 0x800000758f777221 */ /* 0x000fe20000010000 */
[----:B------:R-:W-:Y:S01]  /*3730*/  FFMA.FTZ R164, R132, R123, R149 ;  /* 0x0000007b84a47223 */ /* 0x000fe20000010095 */
[----:B------:R-:W-:Y:S02]  /*3740*/  HADD2.F32 R117, -RZ, R107.H0_H0 ;  /* 0x2000006bff757230 */ /* 0x000fe40000004100 */
[----:B------:R-:W-:Y:S01]  /*3750*/  FADD.FTZ R116, R137, -R116 ;  /* 0x8000007489747221 */ /* 0x000fe20000010000 */
[----:B-----5:R-:W-:Y:S01]  /*3760*/  FFMA.FTZ R119, R9, R119, R121 ;  /* 0x0000007709777223 */ /* 0x020fe20000010079 */
[----:B------:R-:W-:Y:S01]  /*3770*/  FADD.FTZ R121, R139, -R118 ;  /* 0x800000768b797221 */ /* 0x000fe20000010000 */
[----:B------:R-:W-:-:S02]  /*3780*/  HADD2.F32 R118, -RZ, R106.H0_H0 ;  /* 0x2000006aff767230 */ /* 0x000fc40000004100 */
[-CC-:B------:R-:W-:Y:S01]  /*3790*/  FFMA.FTZ R150, R128, R123.reuse, R149.reuse ;  /* 0x0000007b80967223 */ /* 0x180fe20000010095 */
[-CC-:B------:R-:W-:Y:S01]  /*37a0*/  FFMA.FTZ R120, R130, R123.reuse, R149.reuse ;  /* 0x0000007b82787223 */ /* 0x180fe20000010095 */
[-CC-:B------:R-:W-:Y:S01]  /*37b0*/  FFMA.FTZ R122, R10, R123.reuse, R149.reuse ;  /* 0x0000007b0a7a7223 */ /* 0x180fe20000010095 */
[----:B------:R-:W-:Y:S01]  /*37c0*/  FFMA.FTZ R148, R126, R123, R149 ;  /* 0x0000007b7e947223 */ /* 0x000fe20000010095 */
[----:B------:R-:W-:Y:S01]  /*37d0*/  FADD.FTZ R164, R133, -R164 ;  /* 0x800000a485a47221 */ /* 0x000fe20000010000 */
[----:B------:R-:W-:Y:S02]  /*37e0*/  HADD2.F32 R123, -RZ, R106.H1_H1 ;  /* 0x3000006aff7b7230 */ /* 0x000fe40000004100 */
[----:B------:R-:W-:Y:S01]  /*37f0*/  FFMA.FTZ R116, R9, R116, R117 ;  /* 0x0000007409747223 */ /* 0x000fe20000010075 */
[----:B------:R-:W-:Y:S01]  /*3800*/  FADD.FTZ R150, R129, -R150 ;  /* 0x8000009681967221 */ /* 0x000fe20000010000 */
[----:B------:R-:W-:Y:S01]  /*3810*/  FFMA.FTZ R117, R9, R164, R118 ;  /* 0x000000a409757223 */ /* 0x000fe20000010076 */
[----:B------:R-:W-:Y:S01]  /*3820*/  FADD.FTZ R164, R131, -R120 ;  /* 0x8000007883a47221 */ /* 0x000fe20000010000 */
[----:B------:R-:W-:Y:S01]  /*3830*/  FFMA.FTZ R118, R9, R121, R123 ;  /* 0x0000007909767223 */ /* 0x000fe2000001007b */
[----:B------:R-:W-:-:S02]  /*3840*/  HADD2.F32 R120, -RZ, R105.H0_H0 ;  /* 0x20000069ff787230 */ /* 0x000fc40000004100 */
[----:B------:R-:W-:Y:S01]  /*3850*/  FADD.FTZ R122, R11, -R122 ;  /* 0x8000007a0b7a7221 */ /* 0x000fe20000010000 */
[----:B------:R-:W-:Y:S01]  /*3860*/  HADD2.F32 R123, -RZ, R105.H1_H1 ;  /* 0x30000069ff7b7230 */ /* 0x000fe20000004100 */
[----:B------:R-:W-:Y:S01]  /*3870*/  F2FP.F16.F32.PACK_AB R119, R119, R116 ;  /* 0x000000747777723e */ /* 0x000fe200000000ff */
[----:B------:R-:W-:Y:S01]  /*3880*/  FFMA.FTZ R121, R9, R150, R120 ;  /* 0x0000009609797223 */ /* 0x000fe20000010078 */
[----:B------:R-:W-:Y:S02]  /*3890*/  FADD.FTZ R150, R127, -R148 ;  /* 0x800000947f967221 */ /* 0x000fe40000010000 */
[C---:B------:R-:W-:Y:S01]  /*38a0*/  FFMA.FTZ R120, R9.reuse, R164, R123 ;  /* 0x000000a409787223 */ /* 0x040fe2000001007b */
[--C-:B------:R-:W-:Y:S01]  /*38b0*/  HADD2.F32 R148, -RZ, R104.reuse.H0_H0 ;  /* 0x20000068ff947230 */ /* 0x100fe20000004100 */
[----:B------:R-:W-:Y:S01]  /*38c0*/  F2FP.F16.F32.PACK_AB R118, R118, R117 ;  /* 0x000000757676723e */ /* 0x000fe200000000ff */
[----:B------:R-:W-:Y:S02]  /*38d0*/  HADD2.F32 R123, -RZ, R104.H1_H1 ;  /* 0x30000068ff7b7230 */ /* 0x000fe40000004100 */
[----:B------:R-:W-:Y:S01]  /*38e0*/  F2FP.F16.F32.PACK_AB R117, R120, R121 ;  /* 0x000000797875723e */ /* 0x000fe200000000ff */
[----:B------:R-:W-:-:S02]  /*38f0*/  FFMA.FTZ R122, R9, R122, R148 ;  /* 0x0000007a097a7223 */ /* 0x000fc40000010094 */
[----:B------:R-:W-:-:S05]  /*3900*/  FFMA.FTZ R123, R9, R150, R123 ;  /* 0x00000096097b7223 */ /* 0x000fca000001007b */
[----:B------:R-:W-:Y:S01]  /*3910*/  F2FP.F16.F32.PACK_AB R116, R123, R122 ;  /* 0x0000007a7b74723e */ /* 0x000fe200000000ff */
[----:B------:R-:W-:Y:S06]  /*3920*/  BRA `(.L_x_1802) ;  /* 0x00000008003c7947 */ /* 0x000fec0003800000 */
.L_x_1799:
        /* <DEDUP_REMOVED lines=45> */
.L_x_1805:
        /* <DEDUP_REMOVED lines=33> */
.L_x_1804:
        /* <DEDUP_REMOVED lines=37> */
.L_x_1806:
        /* <DEDUP_REMOVED lines=28> */
.L_x_1802:
        /* <DEDUP_REMOVED lines=9> */
.L_x_1798:
[----:B------:R-:W-:Y:S05]  /*42b0*/  BSYNC.RECONVERGENT B0 ;  /* 0x0000000000007941 */ /* 0x000fea0003800200 */
.L_x_1797:
[----:B01----:R-:W0:Y:S02]  /*42c0*/  LDC.64 R116, c[0x0][0x380] ;  /* 0x0000e000ff747b82 */ /* 0x003e240000000a00 */
[----:B0-----:R-:W-:-:S04]  /*42d0*/  LEA R2, R116, R2, 0x2 ;  /* 0x0000000274027211 */ /* 0x001fc800078e10ff */
[----:B------:R-:W-:-:S13]  /*42e0*/  ISETP.GE.AND P0, PT, R2, R117, PT ;  /* 0x000000750200720c */ /* 0x000fda0003f06270 */
[----:B------:R-:W-:Y:S05]  /*42f0*/  @!P0 BRA `(.L_x_1807) ;  /* 0xffffffc000f88947 */ /* 0x000fea000383ffff */
.L_x_1781:
[----:B-----5:R-:W0:Y:S01]  /*4300*/  S2R R9, SR_TID.X ;  /* 0x0000000000097919 */ /* 0x020e220000002100 */
        /* <DEDUP_REMOVED lines=19> */
[----:B------:R-:W-:Y:S01]  /*4440*/  STS.128 [R9], R64 ;  /* 0x0000004009007388 */ /* 0x000fe20000000c00 */
        /* <DEDUP_REMOVED lines=182> */
.L_x_1809:
[----:B------:R-:W-:Y:S05]  /*4fb0*/  BSYNC.RECONVERGENT B0 ;  /* 0x0000000000007941 */ /* 0x000fea0003800200 */
.L_x_1808:
        /* <DEDUP_REMOVED lines=23> */
.L_x_1811:
[----:B------:R-:W-:Y:S05]  /*5130*/  BSYNC.RECONVERGENT B0 ;  /* 0x0000000000007941 */ /* 0x000fea0003800200 */
.L_x_1810:
        /* <DEDUP_REMOVED lines=23> */
.L_x_1813:
[----:B------:R-:W-:Y:S05]  /*52b0*/  BSYNC.RECONVERGENT B0 ;  /* 0x0000000000007941 */ /* 0x000fea0003800200 */
.L_x_1812:
        /* <DEDUP_REMOVED lines=8> */
.L_x_1786:
[----:B------:R-:W-:Y:S01]  /*5340*/  HFMA2 R163, -RZ, RZ, 0, 5.9604644775390625e-08 ;  /* 0x00000001ffa37431 */ /* 0x000fe200000001ff */
[----:B------:R-:W-:Y:S01]  /*5350*/  BSSY B0, `(.L_x_1814) ;  /* 0x0000006000007945 */ /* 0x000fe20003800000 */
[----:B------:R-:W-:Y:S02]  /*5360*/  MOV R164, 0x1f ;  /* 0x0000001f00a47802 */ /* 0x000fe40000000f00 */
[----:B------:R-:W-:-:S07]  /*5370*/  MOV R148, 0xffffffff ;  /* 0xffffffff00947802 */ /* 0x000fce0000000f00 */
[----:B-----5:R-:W-:Y:S05]  /*5380*/  WARPSYNC.COLLECTIVE R148, `(.L_x_1815) ;  /* 0x0000000094087348 */ /* 0x020fea0003c00000 */
[----:B------:R0:W1:Y:S02]  /*5390*/  SHFL.BFLY P0, R151, R149, R163, R164 ;  /* 0x0c0000a395977389 */ /* 0x00006400000000a4 */
[----:B01---5:R-:W-:Y:S05]  /*53a0*/  ENDCOLLECTIVE ;  /* 0x000000000000791b */ /* 0x023fea0003800000 */
.L_x_1815:
[----:B------:R-:W-:Y:S05]  /*53b0*/  BSYNC B0 ;  /* 0x0000000000007941 */ /* 0x000fea0003800000 */
.L_x_1814:
        /* <DEDUP_REMOVED lines=9> */
.L_x_1816:
[----:B------:R-:W-:Y:S01]  /*5450*/  HFMA2 R163, -RZ, RZ, 0, 1.1920928955078125e-07 ;  /* 0x00000002ffa37431 */ /* 0x000fe200000001ff */
[----:B------:R-:W-:Y:S02]  /*5460*/  MOV R149, R116 ;  /* 0x0000007400957202 */ /* 0x000fe40000000f00 */
[----:B------:R-:W-:-:S07]  /*5470*/  MOV R117, R151 ;  /* 0x0000009700757202 */ /* 0x000fce0000000f00 */
[----:B------:R-:W-:Y:S05]  /*5480*/  WARPSYNC.COLLECTIVE R148, `(.L_x_1817) ;  /* 0x0000000094087348 */ /* 0x000fea0003c00000 */
[----:B------:R0:W1:Y:S02]  /*5490*/  SHFL.BFLY P0, R151, R149, R163, R164 ;  /* 0x0c0000a395977389 */ /* 0x00006400000000a4 */
[----:B01----:R-:W-:Y:S05]  /*54a0*/  ENDCOLLECTIVE ;  /* 0x000000000000791b */ /* 0x003fea0003800000 */
.L_x_1817:
[----:B------:R-:W-:-:S05]  /*54b0*/  FADD.FTZ R117, R117, R150 ;  /* 0x0000009675757221 */ /* 0x000fca0000010000 */
[----:B------:R-:W-:Y:S02]  /*54c0*/  MOV R149, R117 ;  /* 0x0000007500957202 */ /* 0x000fe40000000f00 */
[----:B------:R-:W-:-:S07]  /*54d0*/  MOV R119, R151 ;  /* 0x0000009700777202 */ /* 0x000fce0000000f00 */
[----:B------:R-:W-:Y:S05]  /*54e0*/  WARPSYNC.COLLECTIVE R148, `(.L_x_1818) ;  /* 0x0000000094087348 */ /* 0x000fea0003c00000 */
[----:B------:R0:W1:Y:S02]  /*54f0*/  SHFL.BFLY P0, R151, R149, R163, R164 ;  /* 0x0c0000a395977389 */ /* 0x00006400000000a4 */
[----:B01----:R-:W-:Y:S05]  /*5500*/  ENDCOLLECTIVE ;  /* 0x000000000000791b */ /* 0x003fea0003800000 */
.L_x_1818:
[----:B------:R-:W-:Y:S01]  /*5510*/  FADD.FTZ R119, R116, R119 ;  /* 0x0000007774777221 */ /* 0x000fe20000010000 */
[----:B------:R-:W-:-:S04]  /*5520*/  HFMA2 R163, -RZ, RZ, 0, 2.384185791015625e-07 ;  /* 0x00000004ffa37431 */ /* 0x000fc800000001ff */
[----:B------:R-:W-:Y:S02]  /*5530*/  MOV R149, R119 ;  /* 0x0000007700957202 */ /* 0x000fe40000000f00 */
[----:B------:R-:W-:-:S07]  /*5540*/  MOV R118, R151 ;  /* 0x0000009700767202 */ /* 0x000fce0000000f00 */
[----:B------:R-:W-:Y:S05]  /*5550*/  WARPSYNC.COLLECTIVE R148, `(.L_x_1819) ;  /* 0x0000000094087348 */ /* 0x000fea0003c00000 */
[----:B------:R0:W1:Y:S02]  /*5560*/  SHFL.BFLY P0, R151, R149, R163, R164 ;  /* 0x0c0000a395977389 */ /* 0x00006400000000a4 */
[----:B01----:R-:W-:Y:S05]  /*5570*/  ENDCOLLECTIVE ;  /* 0x000000000000791b */ /* 0x003fea0003800000 */
.L_x_1819:
[----:B------:R-:W-:-:S05]  /*5580*/  FADD.FTZ R118, R117, R118 ;  /* 0x0000007675767221 */ /* 0x000fca0000010000 */
[----:B------:R-:W-:Y:S02]  /*5590*/  MOV R149, R118 ;  /* 0x0000007600957202 */ /* 0x000fe40000000f00 */
[----:B------:R-:W-:-:S07]  /*55a0*/  MOV R120, R151 ;  /* 0x0000009700787202 */ /* 0x000fce0000000f00 */
[----:B------:R-:W-:Y:S05]  /*55b0*/  WARPSYNC.COLLECTIVE R148, `(.L_x_1820) ;  /* 0x0000000094087348 */ /* 0x000fea0003c00000 */
[----:B------:R0:W1:Y:S02]  /*55c0*/  SHFL.BFLY P0, R151, R149, R163, R164 ;  /* 0x0c0000a395977389 */ /* 0x00006400000000a4 */
[----:B01----:R-:W-:Y:S05]  /*55d0*/  ENDCOLLECTIVE ;  /* 0x000000000000791b */ /* 0x003fea0003800000 */
.L_x_1820:
[----:B------:R-:W-:Y:S01]  /*55e0*/  FADD.FTZ R120, R119, R120 ;  /* 0x0000007877787221 */ /* 0x000fe20000010000 */
[----:B------:R-:W-:-:S04]  /*55f0*/  HFMA2 R163, -RZ, RZ, 0, 4.76837158203125e-07 ;  /* 0x00000008ffa37431 */ /* 0x000fc800000001ff */
[----:B------:R-:W-:Y:S02]  /*5600*/  MOV R149, R120 ;  /* 0x0000007800957202 */ /* 0x000fe40000000f00 */
[----:B------:R-:W-:-:S07]  /*5610*/  MOV R121, R151 ;  /* 0x0000009700797202 */ /* 0x000fce0000000f00 */
[----:B------:R-:W-:Y:S05]  /*5620*/  WARPSYNC.COLLECTIVE R148, `(.L_x_1821) ;  /* 0x0000000094087348 */ /* 0x000fea0003c00000 */
[----:B------:R0:W1:Y:S02]  /*5630*/  SHFL.BFLY P0, R151, R149, R163, R164 ;  /* 0x0c0000a395977389 */ /* 0x00006400000000a4 */
[----:B01----:R-:W-:Y:S05]  /*5640*/  ENDCOLLECTIVE ;  /* 0x000000000000791b */ /* 0x003fea0003800000 */
.L_x_1821:
[----:B------:R-:W-:-:S05]  /*5650*/  FADD.FTZ R121, R118, R121 ;  /* 0x0000007976797221 */ /* 0x000fca0000010000 */
[----:B------:R-:W-:Y:S02]  /*5660*/  MOV R149, R121 ;  /* 0x0000007900957202 */ /* 0x000fe40000000f00 */
[----:B------:R-:W-:-:S07]  /*5670*/  MOV R123, R151 ;  /* 0x00000097007b7202 */ /* 0x000fce0000000f00 */
[----:B------:R-:W-:Y:S05]  /*5680*/  WARPSYNC.COLLECTIVE R148, `(.L_x_1822) ;  /* 0x0000000094087348 */ /* 0x000fea0003c00000 */
[----:B------:R0:W1:Y:S02]  /*5690*/  SHFL.BFLY P0, R151, R149, R163, R164 ;  /* 0x0c0000a395977389 */ /* 0x00006400000000a4 */
[----:B01----:R-:W-:Y:S05]  /*56a0*/  ENDCOLLECTIVE ;  /* 0x000000000000791b */ /* 0x003fea0003800000 */
.L_x_1822:
[----:B------:R-:W-:Y:S01]  /*56b0*/  FADD.FTZ R123, R120, R123 ;  /* 0x0000007b787b7221 */ /* 0x000fe20000010000 */
[----:B------:R-:W-:-:S04]  /*56c0*/  HFMA2 R163, -RZ, RZ, 0, 9.5367431640625e-07 ;  /* 0x00000010ffa37431 */ /* 0x000fc800000001ff */
[----:B------:R-:W-:Y:S02]  /*56d0*/  MOV R149, R123 ;  /* 0x0000007b00957202 */ /* 0x000fe40000000f00 */
[----:B------:R-:W-:-:S07]  /*56e0*/  MOV R122, R151 ;  /* 0x00000097007a7202 */ /* 0x000fce0000000f00 */
[----:B------:R-:W-:Y:S05]  /*56f0*/  WARPSYNC.COLLECTIVE R148, `(.L_x_1823) ;  /* 0x0000000094087348 */ /* 0x000fea0003c00000 */
[----:B------:R0:W1:Y:S02]  /*5700*/  SHFL.BFLY P0, R151, R149, R163, R164 ;  /* 0x0c0000a395977389 */ /* 0x00006400000000a4 */
[----:B01----:R-:W-:Y:S05]  /*5710*/  ENDCOLLECTIVE ;  /* 0x000000000000791b */ /* 0x003fea0003800000 */
.L_x_1823:
[----:B------:R-:W-:-:S05]  /*5720*/  FADD.FTZ R122, R121, R122 ;  /* 0x0000007a797a7221 */ /* 0x000fca0000010000 */
[----:B------:R-:W-:Y:S02]  /*5730*/  MOV R149, R122 ;  /* 0x0000007a00957202 */ /* 0x000fe40000000f00 */
[----:B------:R-:W-:-:S07]  /*5740*/  MOV R116, R151 ;  /* 0x0000009700747202 */ /* 0x000fce0000000f00 */
[----:B------:R-:W-:Y:S05]  /*5750*/  WARPSYNC.COLLECTIVE R148, `(.L_x_1824) ;  /* 0x0000000094087348 */ /* 0x000fea0003c00000 */
[----:B------:R0:W1:Y:S02]  /*5760*/  SHFL.BFLY P0, R151, R149, R163, R164 ;  /* 0x0c0000a395977389 */ /* 0x00006400000000a4 */
[----:B01----:R-:W-:Y:S05]  /*5770*/  ENDCOLLECTIVE ;  /* 0x000000000000791b */ /* 0x003fea0003800000 */
.L_x_1824:
[----:B------:R-:W-:Y:S01]  /*5780*/  MOV R117, R151 ;  /* 0x0000009700757202 */ /* 0x000fe20000000f00 */
[----:B------:R-:W-:Y:S06]  /*5790*/  BRA `(.L_x_1825) ;  /* 0xffffffc000387947 */ /* 0x000fec000383ffff */
.L_x_1826:
        /* <DEDUP_REMOVED lines=14> */
.L_x_3946:


//--------------------- .text._ZN10layer_norm31ln_parallel_residual_bwd_kernelINS_13Kernel_traitsIf6__halfS2_S2_fjLj512ELj1ELj4ELj1ELj16ENS_18Kernel_traits_baseILj512EfS2_S2_S2_fjLj128EEEEELb0ELb0ELb1EEEvNS_9BwdParamsE --------------------------
	.section	.text._ZN10layer_norm31ln_parallel_residual_bwd_kernelINS_13Kernel_traitsIf6__halfS2_S2_fjLj512ELj1ELj4ELj1ELj16ENS_18Kernel_traits_baseILj512EfS2_S2_S2_fjLj128EEEEELb0ELb0ELb1EEEvNS_9BwdParamsE,"ax",@progbits
	.align	128
        .global         _ZN10layer_norm31ln_parallel_residual_bwd_kernelINS_13Kernel_traitsIf6__halfS2_S2_fjLj512ELj1ELj4ELj1ELj16ENS_18Kernel_traits_baseILj512EfS2_S2_S2_fjLj128EEEEELb0ELb0ELb1EEEvNS_9BwdParamsE
        .type           _ZN10layer_norm31ln_parallel_residual_bwd_kernelINS_13Kernel_traitsIf6__halfS2_S2_fjLj512ELj1ELj4ELj1ELj16ENS_18Kernel_traits_baseILj512EfS2_S2_S2_fjLj128EEEEELb0ELb0ELb1EEEvNS_9BwdParamsE,@function
        .size           _ZN10layer_norm31ln_parallel_residual_bwd_kernelINS_13Kernel_traitsIf6__halfS2_S2_fjLj512ELj1ELj4ELj1ELj16ENS_18Kernel_traits_baseILj512EfS2_S2_S2_fjLj128EEEEELb0ELb0ELb1EEEvNS_9BwdParamsE,(.L_x_3947 - _ZN10layer_norm31ln_parallel_residual_bwd_kernelINS_13Kernel_traitsIf6__halfS2_S2_fjLj512ELj1ELj4ELj1ELj16ENS_18Kernel_traits_baseILj512EfS2_S2_S2_fjLj128EEEEELb0ELb0ELb1EEEvNS_9BwdParamsE)
        .other          _ZN10layer_norm31ln_parallel_residual_bwd_kernelINS_13Kernel_traitsIf6__halfS2_S2_fjLj512ELj1ELj4ELj1ELj16ENS_18Kernel_traits_baseILj512EfS2_S2_S2_fjLj128EEEEELb0ELb0ELb1EEEvNS_9BwdParamsE,@"STO_CUDA_ENTRY STV_DEFAULT"
_ZN10layer_norm31ln_parallel_residual_bwd_kernelINS_13Kernel_traitsIf6__halfS2_S2_fjLj512ELj1ELj4ELj1ELj16ENS_18Kernel_traits_baseILj512EfS2_S2_S2_fjLj128EEEEELb0ELb0ELb1EEEvNS_9BwdParamsE:
.text._ZN10layer_norm31ln_parallel_residual_bwd_kernelINS_13Kernel_traitsIf6__halfS2_S2_fjLj512ELj1ELj4ELj1ELj16ENS_18Kernel_traits_baseILj512EfS2_S2_S2_fjLj128EEEEELb0ELb0ELb1EEEvNS_9BwdParamsE:
        /* <DEDUP_REMOVED lines=96> */
.L_x_1847:
        /* <DEDUP_REMOVED lines=28> */
[----:B0-----:R-:W0:Y:S08]  /*07c0*/  @P0 LDC.64 R144, c[0x0][0x438] ;  /* 0x00010e00ff900b82 */ /* 0x001e300000000a00 */
[----:B------:R-:W1:Y:S01]  /*07d0*/  @P0 LDC.64 R146, c[0x0][0x438] ;  /* 0x00010e00ff920b82 */ /* 0x000e620000000a00 */
[----:B------:R-:W-:Y:S01]  /*07e0*/  ISETP.NE.AND P2, PT, RZ, UR12, PT ;  /* 0x0000000cff007c0c */ /* 0x000fe2000bf45270 */
[----:B0-----:R-:W-:-:S05]  /*07f0*/  @P0 IMAD.WIDE.U32 R144, R137, 0x10, R144 ;  /* 0x0000001089900825 */ /* 0x001fca00078e0090 */
[----:B-----5:R0:W5:Y:S01]  /*0800*/  @P0 LDG.E.128 R60, desc[UR10][R144.64] ;  /* 0x0000000a903c0981 */ /* 0x020162000c1e1d00 */
[----:B-1----:R-:W-:-:S05]  /*0810*/  @P0 IMAD.WIDE.U32 R146, R142, 0x10, R146 ;  /* 0x000000108e920825 */ /* 0x002fca00078e0092 */
[----:B------:R1:W5:Y:S01]  /*0820*/  @P0 LDG.E.128 R56, desc[UR10][R146.64] ;  /* 0x0000000a92380981 */ /* 0x000362000c1e1d00 */
[----:B------:R-:W-:Y:S01]  /*0830*/  UMOV UR4, 0xffffffff ;  /* 0xffffffff00047882 */ /* 0x000fe20000000000 */
[----:B------:R-:W-:Y:S01]  /*0840*/  ISETP.NE.U32.AND P1, PT, RZ, UR14, PT ;  /* 0x0000000eff007c0c */ /* 0x000fe2000bf25070 */
[--C-:B----4-:R-:W-:Y:S01]  /*0850*/  HADD2.F32 R143, -RZ, R72.reuse.H0_H0 ;  /* 0x20000048ff8f7230 */ /* 0x110fe20000004100 */
[----:B------:R-:W-:Y:S01]  /*0860*/  FSEL R152, R0, RZ, !P2 ;  /* 0x000000ff00987208 */ /* 0x000fe20005000000 */
[----:B------:R-:W-:-:S04]  /*0870*/  HADD2.F32 R151, -RZ, R72.H1_H1 ;  /* 0x30000048ff977230 */ /* 0x000fc80000004100 */
[----:B------:R-:W-:Y:S01]  /*0880*/  FADD.FTZ R0, -R152, R143 ;  /* 0x0000008f98007221 */ /* 0x000fe20000010100 */
[--C-:B--2---:R-:W-:Y:S02]  /*0890*/  HADD2.F32 R149, -RZ, R76.reuse.H0_H0 ;  /* 0x2000004cff957230 */ /* 0x104fe40000004100 */
[----:B------:R-:W-:-:S03]  /*08a0*/  HADD2.F32 R148, -RZ, R76.H1_H1 ;  /* 0x3000004cff947230 */ /* 0x000fc60000004100 */
[----:B0-----:R-:W-:Y:S01]  /*08b0*/  FMUL.FTZ R145, R36, R149 ;  /* 0x0000009524917220 */ /* 0x001fe20000410000 */
[----:B---3--:R-:W-:Y:S02]  /*08c0*/  HADD2.F32 R143, -RZ, R80.H0_H0 ;  /* 0x20000050ff8f7230 */ /* 0x008fe40000004100 */
[----:B------:R-:W-:Y:S01]  /*08d0*/  FADD.FTZ R76, -R152, R151 ;  /* 0x00000097984c7221 */ /* 0x000fe20000010100 */
[----:B------:R-:W-:Y:S02]  /*08e0*/  FMUL.FTZ R0, R141, R0 ;  /* 0x000000008d007220 */ /* 0x000fe40000410000 */
[----:B------:R-:W-:Y:S02]  /*08f0*/  FADD.FTZ R136, R143, R136 ;  /* 0x000000888f887221 */ /* 0x000fe40000010000 */
[-C--:B------:R-:W-:Y:S01]  /*0900*/  FFMA.FTZ R139, R0, R143.reuse, R139 ;  /* 0x0000008f008b7223 */ /* 0x080fe2000001008b */
[----:B------:R-:W-:Y:S01]  /*0910*/  FFMA.FTZ R143, R52, R143, R145 ;  /* 0x0000008f348f7223 */ /* 0x000fe20000010091 */
[----:B------:R-:W-:-:S02]  /*0920*/  HADD2.F32 R145, -RZ, R73.H0_H0 ;  /* 0x20000049ff917230 */ /* 0x000fc40000004100 */
[----:B------:R-:W-:Y:S01]  /*0930*/  FMUL.FTZ R76, R141, R76 ;  /* 0x0000004c8d4c7220 */ /* 0x000fe20000410000 */
[----:B------:R-:W-:Y:S02]  /*0940*/  HADD2.F32 R72, -RZ, R80.H1_H1 ;  /* 0x30000050ff487230 */ /* 0x000fe40000004100 */
[----:B------:R-:W-:Y:S01]  /*0950*/  FMUL.FTZ R80, R37, R148 ;  /* 0x0000009425507220 */ /* 0x000fe20000410000 */
[----:B-1----:R-:W-:Y:S02]  /*0960*/  HADD2.F32 R147, -RZ, R73.H1_H1 ;  /* 0x30000049ff937230 */ /* 0x002fe40000004100 */
[----:B------:R-:W-:Y:S01]  /*0970*/  FADD.FTZ R144, -R152, R145 ;  /* 0x0000009198907221 */ /* 0x000fe20000010100 */
[--C-:B------:R-:W-:Y:S02]  /*0980*/  HADD2.F32 R145, -RZ, R77.reuse.H0_H0 ;  /* 0x2000004dff917230 */ /* 0x100fe40000004100 */
[----:B------:R-:W-:Y:S01]  /*0990*/  FADD.FTZ R132, R72, R132 ;  /* 0x0000008448847221 */ /* 0x000fe20000010000 */
[-C--:B------:R-:W-:Y:S01]  /*09a0*/  FFMA.FTZ R133, R76, R72.reuse, R133 ;  /* 0x000000484c857223 */ /* 0x080fe20000010085 */
[----:B------:R-:W-:Y:S01]  /*09b0*/  FFMA.FTZ R72, R53, R72, R80 ;  /* 0x0000004835487223 */ /* 0x000fe20000010050 */
[----:B------:R-:W-:-:S02]  /*09c0*/  HADD2.F32 R146, -RZ, R77.H1_H1 ;  /* 0x3000004dff927230 */ /* 0x000fc40000004100 */
[----:B------:R-:W-:Y:S01]  /*09d0*/  FADD.FTZ R80, -R152, R147 ;  /* 0x0000009398507221 */ /* 0x000fe20000010100 */
[--C-:B------:R-:W-:Y:S02]  /*09e0*/  HADD2.F32 R73, -RZ, R81.reuse.H0_H0 ;  /* 0x20000051ff497230 */ /* 0x100fe40000004100 */
[C---:B------:R-:W-:Y:S01]  /*09f0*/  FMUL.FTZ R144, R141.reuse, R144 ;  /* 0x000000908d907220 */ /* 0x040fe20000410000 */
[----:B------:R-:W-:Y:S02]  /*0a00*/  HADD2.F32 R81, -RZ, R81.H1_H1 ;  /* 0x30000051ff517230 */ /* 0x000fe40000004100 */
[----:B------:R-:W-:Y:S01]  /*0a10*/  FMUL.FTZ R77, R38, R145 ;  /* 0x00000091264d7220 */ /* 0x000fe20000410000 */
        /* <DEDUP_REMOVED lines=9> */
[----:B------:R-:W-:Y:S01]  /*0ab0*/  FADD.FTZ R134, R149, R134 ;  /* 0x0000008695867221 */ /* 0x000fe20000010000 */
[----:B------:R-:W-:Y:S01]  /*0ac0*/  FFMA.FTZ R135, R0, R149, R135 ;  /* 0x0000009500877223 */ /* 0x000fe20000010087 */
[----:B------:R-:W-:Y:S02]  /*0ad0*/  HADD2.F32 R153, -RZ, R74.H1_H1 ;  /* 0x3000004aff997230 */ /* 0x000fe40000004100 */
[----:B------:R-:W-:Y:S02]  /*0ae0*/  HADD2.F32 R149, -RZ, R78.H0_H0 ;  /* 0x2000004eff957230 */ /* 0x000fe40000004100 */
[----:B------:R-:W-:Y:S01]  /*0af0*/  FADD.FTZ R74, -R152, R81 ;  /* 0x00000051984a7221 */ /* 0x000fe20000010100 */
[----:B------:R-:W-:Y:S01]  /*0b00*/  FADD.FTZ R130, R148, R130 ;  /* 0x0000008294827221 */ /* 0x000fe20000010000 */
[----:B------:R-:W-:Y:S01]  /*0b10*/  FFMA.FTZ R131, R76, R148, R131 ;  /* 0x000000944c837223 */ /* 0x000fe20000010083 */
[--C-:B------:R-:W-:Y:S02]  /*0b20*/  HADD2.F32 R81, -RZ, R82.reuse.H0_H0 ;  /* 0x20000052ff517230 */ /* 0x100fe40000004100 */
[----:B------:R-:W-:-:S02]  /*0b30*/  HADD2.F32 R148, -RZ, R82.H1_H1 ;  /* 0x30000052ff947230 */ /* 0x000fc40000004100 */
[----:B------:R-:W-:Y:S01]  /*0b40*/  FMUL.FTZ R82, R141, R74 ;  /* 0x0000004a8d527220 */ /* 0x000fe20000410000 */
[----:B------:R-:W-:Y:S01]  /*0b50*/  FMUL.FTZ R151, R32, R149 ;  /* 0x0000009520977220 */ /* 0x000fe20000410000 */
[----:B------:R-:W-:Y:S02]  /*0b60*/  HADD2.F32 R147, -RZ, R78.H1_H1 ;  /* 0x3000004eff937230 */ /* 0x000fe40000004100 */
[----:B------:R-:W-:Y:S01]  /*0b70*/  FADD.FTZ R120, R81, R120 ;  /* 0x0000007851787221 */ /* 0x000fe20000010000 */
[-C--:B------:R-:W-:Y:S01]  /*0b80*/  FFMA.FTZ R121, R82, R81.reuse, R121 ;  /* 0x0000005152797223 */ /* 0x080fe20000010079 */
[----:B------:R-:W-:Y:S01]  /*0b90*/  FADD.FTZ R78, -R152, R153 ;  /* 0x00000099984e7221 */ /* 0x000fe20000010100 */
[----:B------:R-:W-:Y:S01]  /*0ba0*/  FFMA.FTZ R81, R48, R81, R151 ;  /* 0x0000005130517223 */ /* 0x000fe20000010097 */
[--C-:B------:R-:W-:Y:S02]  /*0bb0*/  HADD2.F32 R151, -RZ, R75.reuse.H1_H1 ;  /* 0x3000004bff977230 */ /* 0x100fe40000004100 */
[----:B------:R-:W-:Y:S01]  /*0bc0*/  FADD.FTZ R126, R145, R126 ;  /* 0x0000007e917e7221 */ /* 0x000fe20000010000 */
[----:B------:R-:W-:Y:S01]  /*0bd0*/  FFMA.FTZ R127, R144, R145, R127 ;  /* 0x00000091907f7223 */ /* 0x000fe2000001007f */
[----:B------:R-:W-:Y:S01]  /*0be0*/  FMUL.FTZ R78, R141, R78 ;  /* 0x0000004e8d4e7220 */ /* 0x000fe20000410000 */
[----:B------:R-:W-:Y:S01]  /*0bf0*/  FMUL.FTZ R74, R33, R147 ;  /* 0x00000093214a7220 */ /* 0x000fe20000410000 */
[----:B------:R-:W-:-:S02]  /*0c00*/  HADD2.F32 R145, -RZ, R75.H0_H0 ;  /* 0x2000004bff917230 */ /* 0x000fc40000004100 */
[----:B------:R-:W-:Y:S01]  /*0c10*/  FADD.FTZ R122, R146, R122 ;  /* 0x0000007a927a7221 */ /* 0x000fe20000010000 */
[----:B------:R-:W-:Y:S01]  /*0c20*/  FFMA.FTZ R123, R80, R146, R123 ;  /* 0x00000092507b7223 */ /* 0x000fe2000001007b */
[----:B------:R-:W-:Y:S01]  /*0c30*/  FADD.FTZ R146, -R152, R151 ;  /* 0x0000009798927221 */ /* 0x000fe20000010100 */
[----:B------:R-:W-:Y:S01]  /*0c40*/  FADD.FTZ R118, R149, R118 ;  /* 0x0000007695767221 */ /* 0x000fe20000010000 */
[----:B------:R-:W-:Y:S01]  /*0c50*/  FFMA.FTZ R119, R82, R149, R119 ;  /* 0x0000009552777223 */ /* 0x000fe20000010077 */
[----:B------:R-:W-:Y:S01]  /*0c60*/  FADD.FTZ R116, R148, R116 ;  /* 0x0000007494747221 */ /* 0x000fe20000010000 */
[-C--:B------:R-:W-:Y:S01]  /*0c70*/  FFMA.FTZ R117, R78, R148.reuse, R117 ;  /* 0x000000944e757223 */ /* 0x080fe20000010075 */
[----:B------:R-:W-:Y:S01]  /*0c80*/  FFMA.FTZ R74, R49, R148, R74 ;  /* 0x00000094314a7223 */ /* 0x000fe2000001004a */
[--C-:B------:R-:W-:Y:S02]  /*0c90*/  HADD2.F32 R149, -RZ, R79.reuse.H0_H0 ;  /* 0x2000004fff957230 */ /* 0x100fe40000004100 */
[----:B------:R-:W-:Y:S01]  /*0ca0*/  FADD.FTZ R148, -R152, R145 ;  /* 0x0000009198947221 */ /* 0x000fe20000010100 */
[----:B------:R-:W-:-:S02]  /*0cb0*/  HADD2.F32 R79, -RZ, R79.H1_H1 ;  /* 0x3000004fff4f7230 */ /* 0x000fc40000004100 */
[C---:B------:R-:W-:Y:S01]  /*0cc0*/  FMUL.FTZ R146, R141.reuse, R146 ;  /* 0x000000928d927220 */ /* 0x040fe20000410000 */
[--C-:B------:R-:W-:Y:S02]  /*0cd0*/  HADD2.F32 R75, -RZ, R83.reuse.H0_H0 ;  /* 0x20000053ff4b7230 */ /* 0x100fe40000004100 */
[----:B------:R-:W-:Y:S01]  /*0ce0*/  FMUL.FTZ R148, R141, R148 ;  /* 0x000000948d947220 */ /* 0x000fe20000410000 */
[----:B------:R-:W-:Y:S02]  /*0cf0*/  HADD2.F32 R145, -RZ, R83.H1_H1 ;  /* 0x30000053ff917230 */ /* 0x000fe40000004100 */
[----:B------:R-:W-:Y:S01]  /*0d00*/  FMUL.FTZ R83, R34, R149 ;  /* 0x0000009522537220 */ /* 0x000fe20000410000 */
[-C--:B------:R-:W-:Y:S01]  /*0d10*/  FMUL.FTZ R150, R35, R79.reuse ;  /* 0x0000004f23967220 */ /* 0x080fe20000410000 */
[----:B------:R-:W-:Y:S01]  /*0d20*/  FADD.FTZ R106, R79, R106 ;  /* 0x0000006a4f6a7221 */ /* 0x000fe20000010000 */
[----:B------:R-:W-:Y:S01]  /*0d30*/  FFMA.FTZ R107, R146, R79, R107 ;  /* 0x0000004f926b7223 */ /* 0x000fe2000001006b */
[----:B------:R-:W-:Y:S01]  /*0d40*/  FADD.FTZ R114, R147, R114 ;  /* 0x0000007293727221 */ /* 0x000fe20000010000 */
[----:B------:R-:W-:Y:S01]  /*0d50*/  FFMA.FTZ R115, R78, R147, R115 ;  /* 0x000000934e737223 */ /* 0x000fe20000010073 */
[----:B------:R-:W-:-:S02]  /*0d60*/  HADD2.F32 R79, -RZ, R84.H0_H0 ;  /* 0x20000054ff4f7230 */ /* 0x000fc40000004100 */
[----:B------:R-:W-:Y:S01]  /*0d70*/  FADD.FTZ R112, R75, R112 ;  /* 0x000000704b707221 */ /* 0x000fe20000010000 */
[--C-:B------:R-:W-:Y:S02]  /*0d80*/  HADD2.F32 R147, -RZ, R85.reuse.H0_H0 ;  /* 0x20000055ff937230 */ /* 0x100fe40000004100 */
[-C--:B------:R-:W-:Y:S01]  /*0d90*/  FFMA.FTZ R113, R148, R75.reuse, R113 ;  /* 0x0000004b94717223 */ /* 0x080fe20000010071 */
[----:B------:R-:W-:Y:S01]  /*0da0*/  FFMA.FTZ R83, R50, R75, R83 ;  /* 0x0000004b32537223 */ /* 0x000fe20000010053 */
[----:B------:R-:W-:Y:S02]  /*0db0*/  HADD2.F32 R85, -RZ, R85.H1_H1 ;  /* 0x30000055ff557230 */ /* 0x000fe40000004100 */
[----:B------:R-:W-:Y:S01]  /*0dc0*/  FADD.FTZ R108, R145, R108 ;  /* 0x0000006c916c7221 */ /* 0x000fe20000010000 */
[-C--:B------:R-:W-:Y:S01]  /*0dd0*/  FFMA.FTZ R109, R146, R145.reuse, R109 ;  /* 0x00000091926d7223 */ /* 0x080fe2000001006d */
[----:B------:R-:W-:Y:S01]  /*0de0*/  FFMA.FTZ R75, R51, R145, R150 ;  /* 0x00000091334b7223 */ /* 0x000fe20000010096 */
[----:B------:R-:W-:-:S02]  /*0df0*/  HADD2.F32 R145, -RZ, R84.H1_H1 ;  /* 0x30000054ff917230 */ /* 0x000fc40000004100 */
[----:B------:R-:W-:Y:S01]  /*0e00*/  FADD.FTZ R110, R149, R110 ;  /* 0x0000006e956e7221 */ /* 0x000fe20000010000 */
[----:B------:R-:W-:Y:S01]  /*0e10*/  FFMA.FTZ R111, R148, R149, R111 ;  /* 0x00000095946f7223 */ /* 0x000fe2000001006f */
[C---:B------:R-:W-:Y:S01]  /*0e20*/  FADD.FTZ R84, -R152.reuse, R79 ;  /* 0x0000004f98547221 */ /* 0x040fe20000010100 */
[--C-:B------:R-:W-:Y:S02]  /*0e30*/  HADD2.F32 R149, -RZ, R86.reuse.H0_H0 ;  /* 0x20000056ff957230 */ /* 0x100fe40000004100 */
[----:B------:R-:W-:Y:S01]  /*0e40*/  FADD.FTZ R158, -R152, R85 ;  /* 0x00000055989e7221 */ /* 0x000fe20000010100 */
[----:B------:R-:W-:Y:S02]  /*0e50*/  HADD2.F32 R151, -RZ, R86.H1_H1 ;  /* 0x30000056ff977230 */ /* 0x000fe40000004100 */
[--C-:B------:R-:W-:Y:S02]  /*0e60*/  HADD2.F32 R153, -RZ, R87.reuse.H0_H0 ;  /* 0x20000057ff997230 */ /* 0x100fe40000004100 */
[----:B------:R-:W-:-:S02]  /*0e70*/  HADD2.F32 R87, -RZ, R87.H1_H1 ;  /* 0x30000057ff577230 */ /* 0x000fc40000004100 */
[----:B------:R-:W-:Y:S01]  /*0e80*/  FMUL.FTZ R84, R141, R84 ;  /* 0x000000548d547220 */ /* 0x000fe20000410000 */
[--C-:B------:R-:W-:Y:S02]  /*0e90*/  HADD2.F32 R85, -RZ, R88.reuse.H0_H0 ;  /* 0x20000058ff557230 */ /* 0x100fe40000004100 */
[C---:B------:R-:W-:Y:S01]  /*0ea0*/  FADD.FTZ R86, -R152.reuse, R145 ;  /* 0x0000009198567221 */ /* 0x040fe20000010100 */
[----:B------:R-:W-:Y:S02]  /*0eb0*/  HADD2.F32 R88, -RZ, R88.H1_H1 ;  /* 0x30000058ff587230 */ /* 0x000fe40000004100 */
[C---:B------:R-:W-:Y:S01]  /*0ec0*/  FADD.FTZ R160, -R152.reuse, R147 ;  /* 0x0000009398a07221 */ /* 0x040fe20000010100 */
[C---:B------:R-:W-:Y:S01]  /*0ed0*/  FADD.FTZ R150, -R152.reuse, R149 ;  /* 0x0000009598967221 */ /* 0x040fe20000010100 */
[C---:B------:R-:W-:Y:S01]  /*0ee0*/  FADD.FTZ R156, -R152.reuse, R151 ;  /* 0x00000097989c7221 */ /* 0x040fe20000010100 */
[C---:B------:R-:W-:Y:S01]  /*0ef0*/  FADD.FTZ R154, -R152.reuse, R153 ;  /* 0x00000099989a7221 */ /* 0x040fe20000010100 */
[----:B------:R-:W-:Y:S01]  /*0f00*/  FADD.FTZ R152, -R152, R87 ;  /* 0x0000005798987221 */ /* 0x000fe20000010100 */
[----:B------:R-:W-:-:S02]  /*0f10*/  HADD2.F32 R79, -RZ, R92.H0_H0 ;  /* 0x2000005cff4f7230 */ /* 0x000fc40000004100 */
[-C--:B------:R-:W-:Y:S01]  /*0f20*/  FMUL.FTZ R87, R28, R85.reuse ;  /* 0x000000551c577220 */ /* 0x080fe20000410000 */
[----:B------:R-:W-:Y:S01]  /*0f30*/  FADD.FTZ R2, R85, R2 ;  /* 0x0000000255027221 */ /* 0x000fe20000010000 */
[----:B------:R-:W-:Y:S01]  /*0f40*/  FFMA.FTZ R17, R84, R85, R17 ;  /* 0x0000005554117223 */ /* 0x000fe20000010011 */
[----:B------:R-:W-:Y:S02]  /*0f50*/  HADD2.F32 R92, -RZ, R92.H1_H1 ;  /* 0x3000005cff5c7230 */ /* 0x000fe40000004100 */
[----:B------:R-:W-:Y:S01]  /*0f60*/  FMUL.FTZ R85, R141, R86 ;  /* 0x000000568d557220 */ /* 0x000fe20000410000 */
[----:B------:R-:W-:Y:S01]  /*0f70*/  FMUL.FTZ R86, R29, R88 ;  /* 0x000000581d567220 */ /* 0x000fe20000410000 */
[----:B------:R-:W-:Y:S01]  /*0f80*/  FADD.FTZ R97, R79, R97 ;  /* 0x000000614f617221 */ /* 0x000fe20000010000 */
[----:B------:R-:W-:Y:S01]  /*0f90*/  FADD.FTZ R96, R92, R96 ;  /* 0x000000605c607221 */ /* 0x000fe20000010000 */
[-C--:B------:R-:W-:Y:S01]  /*0fa0*/  FFMA.FTZ R104, R85, R92.reuse, R104 ;  /* 0x0000005c55687223 */ /* 0x080fe20000010068 */
[----:B------:R-:W-:Y:S01]  /*0fb0*/  FFMA.FTZ R86, R45, R92, R86 ;  /* 0x0000005c2d567223 */ /* 0x000fe20000010056 */
[----:B------:R-:W-:-:S02]  /*0fc0*/  HADD2.F32 R92, -RZ, R89.H0_H0 ;  /* 0x20000059ff5c7230 */ /* 0x000fc40000004100 */
[-C--:B------:R-:W-:Y:S01]  /*0fd0*/  FFMA.FTZ R105, R84, R79.reuse, R105 ;  /* 0x0000004f54697223 */ /* 0x080fe20000010069 */
[----:B------:R-:W-:Y:S01]  /*0fe0*/  FFMA.FTZ R79, R44, R79, R87 ;  /* 0x0000004f2c4f7223 */ /* 0x000fe20000010057 */
[----:B------:R-:W-:Y:S01]  /*0ff0*/  FADD.FTZ R3, R88, R3 ;  /* 0x0000000358037221 */ /* 0x000fe20000010000 */
[----:B------:R-:W-:Y:S01]  /*1000*/  FFMA.FTZ R16, R85, R88, R16 ;  /* 0x0000005855107223 */ /* 0x000fe20000010010 */
[----:B------:R-:W-:Y:S02]  /*1010*/  HADD2.F32 R87, -RZ, R93.H0_H0 ;  /* 0x2000005dff577230 */ /* 0x000fe40000004100 */
[----:B------:R-:W-:Y:S01]  /*1020*/  FMUL.FTZ R88, R141, R160 ;  /* 0x000000a08d587220 */ /* 0x000fe20000410000 */
[----:B------:R-:W-:Y:S02]  /*1030*/  FMUL.FTZ R145, R30, R92 ;  /* 0x0000005c1e917220 */ /* 0x000fe40000410000 */
[----:B------:R-:W-:Y:S01]  /*1040*/  FADD.FTZ R23, R87, R23 ;  /* 0x0000001757177221 */ /* 0x000fe20000010000 */
[-C--:B------:R-:W-:Y:S01]  /*1050*/  FFMA.FTZ R103, R88, R87.reuse, R103 ;  /* 0x0000005758677223 */ /* 0x080fe20000010067 */
[----:B------:R-:W-:Y:S01]  /*1060*/  FFMA.FTZ R87, R46, R87, R145 ;  /* 0x000000572e577223 */ /* 0x000fe20000010091 */
[----:B------:R-:W-:-:S02]  /*1070*/  HADD2.F32 R145, -RZ, R89.H1_H1 ;  /* 0x30000059ff917230 */ /* 0x000fc40000004100 */
[----:B------:R-:W-:Y:S01]  /*1080*/  FMUL.FTZ R89, R141, R158 ;  /* 0x0000009e8d597220 */ /* 0x000fe20000410000 */
[----:B------:R-:W-:Y:S01]  /*1090*/  FADD.FTZ R4, R92, R4 ;  /* 0x000000045c047221 */ /* 0x000fe20000010000 */
[----:B------:R-:W-:Y:S01]  /*10a0*/  FFMA.FTZ R15, R88, R92, R15 ;  /* 0x0000005c580f7223 */ /* 0x000fe2000001000f */
[-C--:B------:R-:W-:Y:S01]  /*10b0*/  FMUL.FTZ R158, R31, R145.reuse ;  /* 0x000000911f9e7220 */ /* 0x080fe20000410000 */
[----:B------:R-:W-:Y:S01]  /*10c0*/  FADD.FTZ R5, R145, R5 ;  /* 0x0000000591057221 */ /* 0x000fe20000010000 */
[----:B------:R-:W-:Y:S01]  /*10d0*/  FFMA.FTZ R14, R89, R145, R14 ;  /* 0x00000091590e7223 */ /* 0x000fe2000001000e */
[----:B------:R-:W-:Y:S02]  /*10e0*/  HADD2.F32 R145, -RZ, R90.H0_H0 ;  /* 0x2000005aff917230 */ /* 0x000fe40000004100 */
[----:B------:R-:W-:Y:S02]  /*10f0*/  HADD2.F32 R92, -RZ, R93.H1_H1 ;  /* 0x3000005dff5c7230 */ /* 0x000fe40000004100 */
[----:B------:R-:W-:Y:S01]  /*1100*/  FMUL.FTZ R150, R141, R150 ;  /* 0x000000968d967220 */ /* 0x000fe20000410000 */
[----:B------:R-:W-:-:S02]  /*1110*/  HADD2.F32 R93, -RZ, R94.H0_H0 ;  /* 0x2000005eff5d7230 */ /* 0x000fc40000004100 */
[----:B------:R-:W-:-:S03]  /*1120*/  FMUL.FTZ R147, R24, R145 ;  /* 0x0000009118937220 */ /* 0x000fc60000410000 */
[----:B------:R-:W-:Y:S01]  /*1130*/  FADD.FTZ R21, R93, R21 ;  /* 0x000000155d157221 */ /* 0x000fe20000010000 */
[-C--:B------:R-:W-:Y:S01]  /*1140*/  FFMA.FTZ R101, R150, R93.reuse, R101 ;  /* 0x0000005d96657223 */ /* 0x080fe20000010065 */
[----:B------:R-:W-:Y:S01]  /*1150*/  FFMA.FTZ R93, R40, R93, R147 ;  /* 0x0000005d285d7223 */ /* 0x000fe20000010093 */
[----:B------:R-:W-:Y:S02]  /*1160*/  HADD2.F32 R147, -RZ, R90.H1_H1 ;  /* 0x3000005aff937230 */ /* 0x000fe40000004100 */
[----:B------:R-:W-:Y:S01]  /*1170*/  FADD.FTZ R6, R145, R6 ;  /* 0x0000000691067221 */ /* 0x000fe20000010000 */
[----:B------:R-:W-:Y:S01]  /*1180*/  FFMA.FTZ R13, R150, R145, R13 ;  /* 0x00000091960d7223 */ /* 0x000fe2000001000d */
[----:B------:R-:W-:Y:S02]  /*1190*/  HADD2.F32 R90, -RZ, R94.H1_H1 ;  /* 0x3000005eff5a7230 */ /* 0x000fe40000004100 */
[----:B------:R-:W-:Y:S01]  /*11a0*/  FMUL.FTZ R145, R141, R156 ;  /* 0x0000009c8d917220 */ /* 0x000fe20000410000 */
[----:B------:R-:W-:Y:S01]  /*11b0*/  FMUL.FTZ R94, R25, R147 ;  /* 0x00000093195e7220 */ /* 0x000fe20000410000 */
[----:B------:R-:W-:-:S02]  /*11c0*/  HADD2.F32 R149, -RZ, R91.H0_H0 ;  /* 0x2000005bff957230 */ /* 0x000fc40000004100 */
[----:B------:R-:W-:Y:S01]  /*11d0*/  FADD.FTZ R20, R90, R20 ;  /* 0x000000145a147221 */ /* 0x000fe20000010000 */
[-C--:B------:R-:W-:Y:S01]  /*11e0*/  FFMA.FTZ R100, R145, R90.reuse, R100 ;  /* 0x0000005a91647223 */ /* 0x080fe20000010064 */
[----:B------:R-:W-:Y:S01]  /*11f0*/  FFMA.FTZ R90, R41, R90, R94 ;  /* 0x0000005a295a7223 */ /* 0x000fe2000001005e */
[----:B------:R-:W-:Y:S01]  /*1200*/  FMUL.FTZ R94, R141, R154 ;  /* 0x0000009a8d5e7220 */ /* 0x000fe20000410000 */
[-C--:B------:R-:W-:Y:S01]  /*1210*/  FMUL.FTZ R151, R26, R149.reuse ;  /* 0x000000951a977220 */ /* 0x080fe20000410000 */
[----:B------:R-:W-:Y:S02]  /*1220*/  FADD.FTZ R8, R149, R8 ;  /* 0x0000000895087221 */ /* 0x000fe40000010000 */
[----:B------:R-:W-:Y:S01]  /*1230*/  FFMA.FTZ R11, R94, R149, R11 ;  /* 0x000000955e0b7223 */ /* 0x000fe2000001000b */
[----:B------:R-:W-:Y:S02]  /*1240*/  HADD2.F32 R149, -RZ, R91.H1_H1 ;  /* 0x3000005bff957230 */ /* 0x000fe40000004100 */
[----:B------:R-:W-:Y:S01]  /*1250*/  FADD.FTZ R7, R147, R7 ;  /* 0x0000000793077221 */ /* 0x000fe20000010000 */
[----:B------:R-:W-:Y:S01]  /*1260*/  FFMA.FTZ R12, R145, R147, R12 ;  /* 0x00000093910c7223 */ /* 0x000fe2000001000c */
[----:B------:R-:W-:-:S02]  /*1270*/  HADD2.F32 R147, -RZ, R95.H0_H0 ;  /* 0x2000005fff937230 */ /* 0x000fc40000004100 */
[----:B------:R-:W-:Y:S01]  /*1280*/  FMUL.FTZ R91, R141, R152 ;  /* 0x000000988d5b7220 */ /* 0x000fe20000410000 */
[----:B------:R-:W-:Y:S02]  /*1290*/  HADD2.F32 R95, -RZ, R95.H1_H1 ;  /* 0x3000005fff5f7230 */ /* 0x000fe40000004100 */
[-C--:B------:R-:W-:Y:S01]  /*12a0*/  FMUL.FTZ R152, R27, R149.reuse ;  /* 0x000000951b987220 */ /* 0x080fe20000410000 */
[----:B------:R-:W-:Y:S01]  /*12b0*/  FADD.FTZ R9, R149, R9 ;  /* 0x0000000995097221 */ /* 0x000fe20000010000 */
[----:B------:R-:W-:Y:S01]  /*12c0*/  FFMA.FTZ R10, R91, R149, R10 ;  /* 0x000000955b0a7223 */ /* 0x000fe2000001000a */
[----:B------:R-:W-:Y:S01]  /*12d0*/  FADD.FTZ R18, R95, R18 ;  /* 0x000000125f127221 */ /* 0x000fe20000010000 */
[-C--:B------:R-:W-:Y:S01]  /*12e0*/  FFMA.FTZ R98, R91, R95.reuse, R98 ;  /* 0x0000005f5b627223 */ /* 0x080fe20000010062 */
[----:B------:R-:W-:Y:S01]  /*12f0*/  FFMA.FTZ R152, R43, R95, R152 ;  /* 0x0000005f2b987223 */ /* 0x000fe20000010098 */
[----:B------:R-:W-:Y:S01]  /*1300*/  FADD.FTZ R95, RZ, R143 ;  /* 0x0000008fff5f7221 */ /* 0x000fe20000010000 */
[----:B------:R-:W-:-:S03]  /*1310*/  FFMA.FTZ R149, R0, R143, RZ ;  /* 0x0000008f00957223 */ /* 0x000fc600000100ff */
        /* <DEDUP_REMOVED lines=34> */
[----:B------:R-:W-:Y:S02]  /*1540*/  ISETP.NE.AND.EX P1, PT, RZ, UR15, PT, P1 ;  /* 0x0000000fff007c0c */ /* 0x000fe4000bf25310 */
[----:B------:R-:W-:Y:S01]  /*1550*/  FADD.FTZ R153, R149, R152 ;  /* 0x0000009895997221 */ /* 0x000fe20000010000 */
[----:B------:R-:W-:Y:S01]  /*1560*/  FFMA.FTZ R95, R91, R152, R154 ;  /* 0x000000985b5f7223 */ /* 0x000fe2000001009a */
[----:B------:R-:W-:Y:S09]  /*1570*/  BRA.DIV UR4, `(.L_x_1830) ;  /* 0x0000003a04887947 */ /* 0x000ff2000b800000 */
        /* <DEDUP_REMOVED lines=18> */
.L_x_1859:
        /* <DEDUP_REMOVED lines=43> */
.L_x_1833:
        /* <DEDUP_REMOVED lines=33> */
.L_x_1832:
        /* <DEDUP_REMOVED lines=36> */
.L_x_1835:
        /* <DEDUP_REMOVED lines=37> */
.L_x_1831:
        /* <DEDUP_REMOVED lines=45> */
.L_x_1837:
        /* <DEDUP_REMOVED lines=41> */
.L_x_1836:
        /* <DEDUP_REMOVED lines=44> */
.L_x_1838:
        /* <DEDUP_REMOVED lines=44> */
.L_x_1834:
        /* <DEDUP_REMOVED lines=61> */
.L_x_1841:
        /* <DEDUP_REMOVED lines=41> */
.L_x_1840:
        /* <DEDUP_REMOVED lines=42> */
.L_x_1843:
        /* <DEDUP_REMOVED lines=37> */
.L_x_1839:
        /* <DEDUP_REMOVED lines=39> */
.L_x_1845:
        /* <DEDUP_REMOVED lines=33> */
.L_x_1844:
        /* <DEDUP_REMOVED lines=34> */
.L_x_1846:
        /* <DEDUP_REMOVED lines=28> */
.L_x_1842:
        /* <DEDUP_REMOVED lines=13> */
.L_x_1829:
        /* <DEDUP_REMOVED lines=64> */
.L_x_1828:
[----:B------:R-:W-:Y:S05]  /*4350*/  BSYNC B0 ;  /* 0x0000000000007941 */ /* 0x000fea0003800000 */
.L_x_1827:
        /* <DEDUP_REMOVED lines=36> */
[----:B---3--:R-:W-:-:S03]  /*45a0*/  FADD.FTZ R8, R8, R13 ;  /* 0x0000000d08087221 */ /* 0x008fc60000010000 */
[----:B------:R-:W3:Y:S01]  /*45b0*/  LDS R23, [R2+0x1c00] ;  /* 0x001c000002177984 */ /* 0x000ee20000000800 */
[----:B----4-:R-:W-:-:S03]  /*45c0*/  FADD.FTZ R9, R9, R12 ;  /* 0x0000000c09097221 */ /* 0x010fc60000010000 */
        /* <DEDUP_REMOVED lines=157> */
.L_x_1830:
[----:B------:R-:W-:Y:S01]  /*4fa0*/  HFMA2 R154, -RZ, RZ, 0, 5.9604644775390625e-08 ;  /* 0x00000001ff9a7431 */ /* 0x000fe200000001ff */
[----:B------:R-:W-:Y:S01]  /*4fb0*/  BSSY B2, `(.L_x_1848) ;  /* 0x0000006000027945 */ /* 0x000fe20003800000 */
[----:B------:R-:W-:Y:S02]  /*4fc0*/  MOV R151, 0x1f ;  /* 0x0000001f00977802 */ /* 0x000fe40000000f00 */
[----:B------:R-:W-:-:S07]  /*4fd0*/  MOV R156, 0xffffffff ;  /* 0xffffffff009c7802 */ /* 0x000fce0000000f00 */
[----:B-----5:R-:W-:Y:S05]  /*4fe0*/  WARPSYNC.COLLECTIVE R156, `(.L_x_1849) ;  /* 0x000000009c087348 */ /* 0x020fea0003c00000 */
[----:B------:R0:W1:Y:S02]  /*4ff0*/  SHFL.BFLY P3, R155, R153, R154, R151 ;  /* 0x0c00009a999b7389 */ /* 0x0000640000060097 */
[----:B01---5:R-:W-:Y:S05]  /*5000*/  ENDCOLLECTIVE ;  /* 0x000000000000791b */ /* 0x023fea0003800000 */
.L_x_1849:
[----:B------:R-:W-:Y:S05]  /*5010*/  BSYNC B2 ;  /* 0x0000000000027941 */ /* 0x000fea0003800000 */
.L_x_1848:
        /* <DEDUP_REMOVED lines=8> */
.L_x_1850:
[----:B------:R-:W-:Y:S01]  /*50a0*/  HFMA2 R154, -RZ, RZ, 0, 1.1920928955078125e-07 ;  /* 0x00000002ff9a7431 */ /* 0x000fe200000001ff */
[----:B------:R-:W-:Y:S02]  /*50b0*/  MOV R153, R157 ;  /* 0x0000009d00997202 */ /* 0x000fe40000000f00 */
[----:B------:R-:W-:-:S07]  /*50c0*/  MOV R158, R155 ;  /* 0x0000009b009e7202 */ /* 0x000fce0000000f00 */
[----:B------:R-:W-:Y:S05]  /*50d0*/  WARPSYNC.COLLECTIVE R156, `(.L_x_1851) ;  /* 0x000000009c087348 */ /* 0x000fea0003c00000 */
[----:B------:R0:W1:Y:S02]  /*50e0*/  SHFL.BFLY P3, R155, R153, R154, R151 ;  /* 0x0c00009a999b7389 */ /* 0x0000640000060097 */
[----:B01----:R-:W-:Y:S05]  /*50f0*/  ENDCOLLECTIVE ;  /* 0x000000000000791b */ /* 0x003fea0003800000 */
.L_x_1851:
[----:B------:R-:W-:-:S05]  /*5100*/  FADD.FTZ R158, R95, R158 ;  /* 0x0000009e5f9e7221 */ /* 0x000fca0000010000 */
[----:B------:R-:W-:Y:S01]  /*5110*/  MOV R153, R158 ;  /* 0x0000009e00997202 */ /* 0x000fe20000000f00 */
[----:B------:R-:W-:-:S07]  /*5120*/  FADD.FTZ R159, R157, R155 ;  /* 0x0000009b9d9f7221 */ /* 0x000fce0000010000 */
[----:B------:R-:W-:Y:S05]  /*5130*/  WARPSYNC.COLLECTIVE R156, `(.L_x_1852) ;  /* 0x000000009c087348 */ /* 0x000fea0003c00000 */
[----:B------:R0:W1:Y:S02]  /*5140*/  SHFL.BFLY P3, R155, R153, R154, R151 ;  /* 0x0c00009a999b7389 */ /* 0x0000640000060097 */
[----:B01----:R-:W-:Y:S05]  /*5150*/  ENDCOLLECTIVE ;  /* 0x000000000000791b */ /* 0x003fea0003800000 */
.L_x_1852:
[----:B------:R-:W-:Y:S01]  /*5160*/  HFMA2 R154, -RZ, RZ, 0, 2.384185791015625e-07 ;  /* 0x00000004ff9a7431 */ /* 0x000fe200000001ff */
[----:B------:R-:W-:Y:S02]  /*5170*/  MOV R153, R159 ;  /* 0x0000009f00997202 */ /* 0x000fe40000000f00 */
[----:B------:R-:W-:-:S07]  /*5180*/  MOV R149, R155 ;  /* 0x0000009b00957202 */ /* 0x000fce0000000f00 */
[----:B------:R-:W-:Y:S05]  /*5190*/  WARPSYNC.COLLECTIVE R156, `(.L_x_1853) ;  /* 0x000000009c087348 */ /* 0x000fea0003c00000 */
[----:B------:R0:W1:Y:S02]  /*51a0*/  SHFL.BFLY P3, R155, R153, R154, R151 ;  /* 0x0c00009a999b7389 */ /* 0x0000640000060097 */
[----:B01----:R-:W-:Y:S05]  /*51b0*/  ENDCOLLECTIVE ;  /* 0x000000000000791b */ /* 0x003fea0003800000 */
.L_x_1853:
[----:B------:R-:W-:-:S05]  /*51c0*/  FADD.FTZ R160, R158, R149 ;  /* 0x000000959ea07221 */ /* 0x000fca0000010000 */
[----:B------:R-:W-:Y:S01]  /*51d0*/  MOV R153, R160 ;  /* 0x000000a000997202 */ /* 0x000fe20000000f00 */
[----:B------:R-:W-:-:S07]  /*51e0*/  FADD.FTZ R161, R159, R155 ;  /* 0x0000009b9fa17221 */ /* 0x000fce0000010000 */
[----:B------:R-:W-:Y:S05]  /*51f0*/  WARPSYNC.COLLECTIVE R156, `(.L_x_1854) ;  /* 0x000000009c087348 */ /* 0x000fea0003c00000 */
[----:B------:R0:W1:Y:S02]  /*5200*/  SHFL.BFLY P3, R155, R153, R154, R151 ;  /* 0x0c00009a999b7389 */ /* 0x0000640000060097 */
[----:B01----:R-:W-:Y:S05]  /*5210*/  ENDCOLLECTIVE ;  /* 0x000000000000791b */ /* 0x003fea0003800000 */
.L_x_1854:
[----:B------:R-:W-:Y:S01]  /*5220*/  HFMA2 R154, -RZ, RZ, 0, 4.76837158203125e-07 ;  /* 0x00000008ff9a7431 */ /* 0x000fe200000001ff */
[----:B------:R-:W-:Y:S02]  /*5230*/  MOV R153, R161 ;  /* 0x000000a100997202 */ /* 0x000fe40000000f00 */
[----:B------:R-:W-:-:S07]  /*5240*/  MOV R149, R155 ;  /* 0x0000009b00957202 */ /* 0x000fce0000000f00 */
[----:B------:R-:W-:Y:S05]  /*5250*/  WARPSYNC.COLLECTIVE R156, `(.L_x_1855) ;  /* 0x000000009c087348 */ /* 0x000fea0003c00000 */
[----:B------:R0:W1:Y:S02]  /*5260*/  SHFL.BFLY P3, R155, R153, R154, R151 ;  /* 0x0c00009a999b7389 */ /* 0x0000640000060097 */
[----:B01----:R-:W-:Y:S05]  /*5270*/  ENDCOLLECTIVE ;  /* 0x000000000000791b */ /* 0x003fea0003800000 */
.L_x_1855:
[----:B------:R-:W-:-:S05]  /*5280*/  FADD.FTZ R162, R160, R149 ;  /* 0x00000095a0a27221 */ /* 0x000fca0000010000 */
[----:B------:R-:W-:Y:S01]  /*5290*/  MOV R153, R162 ;  /* 0x000000a200997202 */ /* 0x000fe20000000f00 */
[----:B------:R-:W-:-:S07]  /*52a0*/  FADD.FTZ R149, R161, R155 ;  /* 0x0000009ba1957221 */ /* 0x000fce0000010000 */
[----:B------:R-:W-:Y:S05]  /*52b0*/  WARPSYNC.COLLECTIVE R156, `(.L_x_1856) ;  /* 0x000000009c087348 */ /* 0x000fea0003c00000 */
[----:B------:R0:W1:Y:S02]  /*52c0*/  SHFL.BFLY P3, R155, R153, R154, R151 ;  /* 0x0c00009a999b7389 */ /* 0x0000640000060097 */
[----:B01----:R-:W-:Y:S05]  /*52d0*/  ENDCOLLECTIVE ;  /* 0x000000000000791b */ /* 0x003fea0003800000 */
.L_x_1856:
[----:B------:R-:W-:Y:S01]  /*52e0*/  HFMA2 R154, -RZ, RZ, 0, 9.5367431640625e-07 ;  /* 0x00000010ff9a7431 */ /* 0x000fe200000001ff */
[----:B------:R-:W-:Y:S02]  /*52f0*/  MOV R153, R149 ;  /* 0x0000009500997202 */ /* 0x000fe40000000f00 */
[----:B------:R-:W-:-:S07]  /*5300*/  MOV R95, R155 ;  /* 0x0000009b005f7202 */ /* 0x000fce0000000f00 */
[----:B------:R-:W-:Y:S05]  /*5310*/  WARPSYNC.COLLECTIVE R156, `(.L_x_1857) ;  /* 0x000000009c087348 */ /* 0x000fea0003c00000 */
[----:B------:R0:W1:Y:S02]  /*5320*/  SHFL.BFLY P3, R155, R153, R154, R151 ;  /* 0x0c00009a999b7389 */ /* 0x0000640000060097 */
[----:B01----:R-:W-:Y:S05]  /*5330*/  ENDCOLLECTIVE ;  /* 0x000000000000791b */ /* 0x003fea0003800000 */
.L_x_1857:
[----:B------:R-:W-:-:S05]  /*5340*/  FADD.FTZ R95, R162, R95 ;  /* 0x0000005fa25f7221 */ /* 0x000fca0000010000 */
[----:B------:R-:W-:Y:S02]  /*5350*/  MOV R153, R95 ;  /* 0x0000005f00997202 */ /* 0x000fe40000000f00 */
[----:B------:R-:W-:-:S07]  /*5360*/  MOV R158, R155 ;  /* 0x0000009b009e7202 */ /* 0x000fce0000000f00 */
[----:B------:R-:W-:Y:S05]  /*5370*/  WARPSYNC.COLLECTIVE R156, `(.L_x_1858) ;  /* 0x000000009c087348 */ /* 0x000fea0003c00000 */
[----:B------:R0:W1:Y:S02]  /*5380*/  SHFL.BFLY P3, R155, R153, R154, R151 ;  /* 0x0c00009a999b7389 */ /* 0x0000640000060097 */
[----:B01----:R-:W-:Y:S05]  /*5390*/  ENDCOLLECTIVE ;  /* 0x000000000000791b */ /* 0x003fea0003800000 */
.L_x_1858:
[----:B------:R-:W-:Y:S05]  /*53a0*/  BRA `(.L_x_1859) ;  /* 0xffffffc000bc7947 */ /* 0x000fea000383ffff */
.L_x_1860:
        /* <DEDUP_REMOVED lines=13> */
.L_x_3947:


//--------------------- .text._ZN10layer_norm31ln_parallel_residual_bwd_kernelINS_13Kernel_traitsIf6__halfS2_S2_fjLj512ELj1ELj4ELj1ELj16ENS_18Kernel_traits_baseILj512EfS2_S2_S2_fjLj128EEEEELb0ELb1ELb0EEEvNS_9BwdParamsE --------------------------
	.section	.text._ZN10layer_norm31ln_parallel_residual_bwd_kernelINS_13Kernel_traitsIf6__halfS2_S2_fjLj512ELj1ELj4ELj1ELj16ENS_18Kernel_traits_baseILj512EfS2_S2_S2_fjLj128EEEEELb0ELb1ELb0EEEvNS_9BwdParamsE,"ax",@progbits
	.align	128
        .global         _ZN10layer_norm31ln_parallel_residual_bwd_kernelINS_13Kernel_traitsIf6__halfS2_S2_fjLj512ELj1ELj4ELj1ELj16ENS_18Kernel_traits_baseILj512EfS2_S2_S2_fjLj128EEEEELb0ELb1ELb0EEEvNS_9BwdParamsE
        .type           _ZN10layer_norm31ln_parallel_residual_bwd_kernelINS_13Kernel_traitsIf6__halfS2_S2_fjLj512ELj1ELj4ELj1ELj16ENS_18Kernel_traits_baseILj512EfS2_S2_S2_fjLj128EEEEELb0ELb1ELb0EEEvNS_9BwdParamsE,@function
        .size           _ZN10layer_norm31ln_parallel_residual_bwd_kernelINS_13Kernel_traitsIf6__halfS2_S2_fjLj512ELj1ELj4ELj1ELj16ENS_18Kernel_traits_baseILj512EfS2_S2_S2_fjLj128EEEEELb0ELb1ELb0EEEvNS_9BwdParamsE,(.L_x_3948 - _ZN10layer_norm31ln_parallel_residual_bwd_kernelINS_13Kernel_traitsIf6__halfS2_S2_fjLj512ELj1ELj4ELj1ELj16ENS_18Kernel_traits_baseILj512EfS2_S2_S2_fjLj128EEEEELb0ELb1ELb0EEEvNS_9BwdParamsE)
        .other          _ZN10layer_norm31ln_parallel_residual_bwd_kernelINS_13Kernel_traitsIf6__halfS2_S2_fjLj512ELj1ELj4ELj1ELj16ENS_18Kernel_traits_baseILj512EfS2_S2_S2_fjLj128EEEEELb0ELb1ELb0EEEvNS_9BwdParamsE,@"STO_CUDA_ENTRY STV_DEFAULT"
_ZN10layer_norm31ln_parallel_residual_bwd_kernelINS_13Kernel_traitsIf6__halfS2_S2_fjLj512ELj1ELj4ELj1ELj16ENS_18Kernel_traits_baseILj512EfS2_S2_S2_fjLj128EEEEELb0ELb1ELb0EEEvNS_9BwdParamsE:
.text._ZN10layer_norm31ln_parallel_residual_bwd_kernelINS_13Kernel_traitsIf6__halfS2_S2_fjLj512ELj1ELj4ELj1ELj16ENS_18Kernel_traits_baseILj512EfS2_S2_S2_fjLj128EEEEELb0ELb1ELb0EEEvNS_9BwdParamsE:
        /* <DEDUP_REMOVED lines=75> */
.L_x_1891:
        /* <DEDUP_REMOVED lines=28> */
[--C-:B------:R-:W-:Y:S02]  /*0670*/  HADD2.F32 R103, -RZ, R9.reuse.H1_H1 ;  /* 0x30000009ff677230 */ /* 0x100fe40000004100 */
[C---:B------:R-:W-:Y:S01]  /*0680*/  FADD.FTZ R6, -R106.reuse, R7 ;  /* 0x000000076a067221 */ /* 0x040fe20000010100 */
[----:B------:R-:W-:Y:S02]  /*0690*/  HADD2.F32 R101, -RZ, R9.H0_H0 ;  /* 0x20000009ff657230 */ /* 0x000fe40000004100 */
[----:B------:R-:W-:Y:S01]  /*06a0*/  FADD.FTZ R108, -R106, R107 ;  /* 0x0000006b6a6c7221 */ /* 0x000fe20000010100 */
[----:B---3--:R-:W-:-:S02]  /*06b0*/  HADD2.F32 R105, -RZ, R80.H0_H0 ;  /* 0x20000050ff697230 */ /* 0x008fc40000004100 */
[C---:B------:R-:W-:Y:S01]  /*06c0*/  FADD.FTZ R102, -R106.reuse, R103 ;  /* 0x000000676a667221 */ /* 0x040fe20000010100 */
[----:B------:R-:W-:Y:S02]  /*06d0*/  HADD2.F32 R109, -RZ, R10.H1_H1 ;  /* 0x3000000aff6d7230 */ /* 0x000fe40000004100 */
[----:B-----5:R-:W-:Y:S01]  /*06e0*/  FMUL.FTZ R107, R15, R6 ;  /* 0x000000060f6b7220 */ /* 0x020fe20000410000 */
[----:B------:R-:W-:Y:S02]  /*06f0*/  HADD2.F32 R99, -RZ, R8.H1_H1 ;  /* 0x30000008ff637230 */ /* 0x000fe40000004100 */
[----:B------:R-:W-:Y:S01]  /*0700*/  FADD.FTZ R10, -R106, R101 ;  /* 0x000000656a0a7221 */ /* 0x000fe20000010100 */
[----:B------:R-:W-:Y:S02]  /*0710*/  HADD2.F32 R12, -RZ, R81.H1_H1 ;  /* 0x30000051ff0c7230 */ /* 0x000fe40000004100 */
[----:B------:R-:W-:Y:S01]  /*0720*/  FADD.FTZ R48, R48, R105 ;  /* 0x0000006930307221 */ /* 0x000fe20000010000 */
[----:B------:R-:W-:-:S02]  /*0730*/  HADD2.F32 R8, -RZ, R80.H1_H1 ;  /* 0x30000050ff087230 */ /* 0x000fc40000004100 */
[-C--:B------:R-:W-:Y:S01]  /*0740*/  FFMA.FTZ R36, R107, R105.reuse, R36 ;  /* 0x000000696b247223 */ /* 0x080fe20000010024 */
[----:B------:R-:W-:Y:S02]  /*0750*/  HADD2.F32 R9, -RZ, R81.H0_H0 ;  /* 0x20000051ff097230 */ /* 0x000fe40000004100 */
[C---:B------:R-:W-:Y:S01]  /*0760*/  FMUL.FTZ R102, R15.reuse, R102 ;  /* 0x000000660f667220 */ /* 0x040fe20000410000 */
[----:B------:R-:W-:Y:S01]  /*0770*/  FMUL.FTZ R105, R20, R105 ;  /* 0x0000006914697220 */ /* 0x000fe20000410000 */
[----:B------:R-:W-:Y:S01]  /*0780*/  FMUL.FTZ R101, R15, R10 ;  /* 0x0000000a0f657220 */ /* 0x000fe20000410000 */
[----:B------:R-:W-:Y:S01]  /*0790*/  FADD.FTZ R104, -R106, R99 ;  /* 0x000000636a687221 */ /* 0x000fe20000010100 */
[----:B------:R-:W-:Y:S01]  /*07a0*/  FADD.FTZ R51, R51, R12 ;  /* 0x0000000c33337221 */ /* 0x000fe20000010000 */
[-C--:B------:R-:W-:Y:S01]  /*07b0*/  FFMA.FTZ R39, R102, R12.reuse, R39 ;  /* 0x0000000c66277223 */ /* 0x080fe20000010027 */
[----:B------:R-:W-:Y:S01]  /*07c0*/  FMUL.FTZ R6, R23, R12 ;  /* 0x0000000c17067220 */ /* 0x000fe20000410000 */
[----:B------:R-:W-:Y:S01]  /*07d0*/  FMUL.FTZ R103, R21, R8 ;  /* 0x0000000815677220 */ /* 0x000fe20000410000 */
[----:B------:R-:W-:Y:S01]  /*07e0*/  FADD.FTZ R50, R50, R9 ;  /* 0x0000000932327221 */ /* 0x000fe20000010000 */
[-C--:B------:R-:W-:Y:S01]  /*07f0*/  FFMA.FTZ R38, R101, R9.reuse, R38 ;  /* 0x0000000965267223 */ /* 0x080fe20000010026 */
[----:B------:R-:W-:Y:S01]  /*0800*/  FMUL.FTZ R99, R22, R9 ;  /* 0x0000000916637220 */ /* 0x000fe20000410000 */
[----:B------:R-:W-:Y:S01]  /*0810*/  FADD.FTZ R12, RZ, R105 ;  /* 0x00000069ff0c7221 */ /* 0x000fe20000010000 */
[----:B------:R-:W-:Y:S01]  /*0820*/  FMUL.FTZ R104, R15, R104 ;  /* 0x000000680f687220 */ /* 0x000fe20000410000 */
[----:B------:R-:W-:Y:S01]  /*0830*/  FFMA.FTZ R9, R107, R105, RZ ;  /* 0x000000696b097223 */ /* 0x000fe200000100ff */
[----:B------:R-:W-:Y:S01]  /*0840*/  FMUL.FTZ R7, R15, R108 ;  /* 0x0000006c0f077220 */ /* 0x000fe20000410000 */
[----:B------:R-:W-:Y:S01]  /*0850*/  FADD.FTZ R12, R12, R103 ;  /* 0x000000670c0c7221 */ /* 0x000fe20000010000 */
[----:B------:R-:W-:-:S02]  /*0860*/  HADD2.F32 R111, -RZ, R11.H0_H0 ;  /* 0x2000000bff6f7230 */ /* 0x000fc40000004100 */
[----:B------:R-:W-:Y:S01]  /*0870*/  FFMA.FTZ R108, R104, R103, R9 ;  /* 0x00000067686c7223 */ /* 0x000fe20000010009 */
[----:B------:R-:W-:Y:S02]  /*0880*/  HADD2.F32 R113, -RZ, R11.H1_H1 ;  /* 0x3000000bff717230 */ /* 0x000fe40000004100 */
[----:B------:R-:W-:Y:S01]  /*0890*/  FADD.FTZ R110, -R106, R109 ;  /* 0x0000006d6a6e7221 */ /* 0x000fe20000010100 */
[----:B------:R-:W-:Y:S02]  /*08a0*/  HADD2.F32 R11, -RZ, R82.H0_H0 ;  /* 0x20000052ff0b7230 */ /* 0x000fe40000004100 */
[----:B------:R-:W-:Y:S01]  /*08b0*/  FADD.FTZ R81, R12, R99 ;  /* 0x000000630c517221 */ /* 0x000fe20000010000 */
[--C-:B------:R-:W-:Y:S02]  /*08c0*/  HADD2.F32 R13, -RZ, R83.reuse.H0_H0 ;  /* 0x20000053ff0d7230 */ /* 0x100fe40000004100 */
[----:B------:R-:W-:Y:S01]  /*08d0*/  FADD.FTZ R49, R49, R8 ;  /* 0x0000000831317221 */ /* 0x000fe20000010000 */
[----:B------:R-:W-:-:S02]  /*08e0*/  HADD2.F32 R80, -RZ, R83.H1_H1 ;  /* 0x30000053ff507230 */ /* 0x000fc40000004100 */
[----:B------:R-:W-:Y:S01]  /*08f0*/  FFMA.FTZ R83, R101, R99, R108 ;  /* 0x0000006365537223 */ /* 0x000fe2000001006c */
[----:B------:R-:W-:Y:S02]  /*0900*/  HADD2.F32 R82, -RZ, R82.H1_H1 ;  /* 0x30000052ff527230 */ /* 0x000fe40000004100 */
[----:B------:R-:W-:Y:S01]  /*0910*/  FFMA.FTZ R37, R104, R8, R37 ;  /* 0x0000000868257223 */ /* 0x000fe20000010025 */
[----:B------:R-:W-:Y:S01]  /*0920*/  FMUL.FTZ R10, R15, R110 ;  /* 0x0000006e0f0a7220 */ /* 0x000fe20000410000 */
[-C--:B------:R-:W-:Y:S01]  /*0930*/  FMUL.FTZ R8, R24, R11.reuse ;  /* 0x0000000b18087220 */ /* 0x080fe20000410000 */
[----:B------:R-:W-:Y:S01]  /*0940*/  FADD.FTZ R81, R81, R6 ;  /* 0x0000000651517221 */ /* 0x000fe20000010000 */
[----:B------:R-:W-:Y:S01]  /*0950*/  FFMA.FTZ R12, R102, R6, R83 ;  /* 0x00000006660c7223 */ /* 0x000fe20000010053 */
[----:B------:R-:W-:Y:S01]  /*0960*/  FADD.FTZ R112, -R106, R111 ;  /* 0x0000006f6a707221 */ /* 0x000fe20000010100 */
[----:B------:R-:W-:Y:S01]  /*0970*/  FADD.FTZ R53, R53, R82 ;  /* 0x0000005235357221 */ /* 0x000fe20000010000 */
[-C--:B------:R-:W-:Y:S01]  /*0980*/  FFMA.FTZ R41, R10, R82.reuse, R41 ;  /* 0x000000520a297223 */ /* 0x080fe20000010029 */
        /* <DEDUP_REMOVED lines=16> */
[----:B------:R-:W-:Y:S01]  /*0a90*/  FADD.FTZ R55, R55, R80 ;  /* 0x0000005037377221 */ /* 0x000fe20000010000 */
[----:B------:R-:W-:Y:S01]  /*0aa0*/  FADD.FTZ R109, R108, R13 ;  /* 0x0000000d6c6d7221 */ /* 0x000fe20000010000 */
[----:B------:R-:W-:Y:S01]  /*0ab0*/  FFMA.FTZ R43, R14, R80, R43 ;  /* 0x000000500e2b7223 */ /* 0x000fe2000001002b */
[----:B------:R-:W-:Y:S01]  /*0ac0*/  IADD3 R111, PT, PT, R0, 0x20, RZ ;  /* 0x00000020006f7810 */ /* 0x000fe20007ffe0ff */
[----:B------:R-:W-:-:S07]  /*0ad0*/  FFMA.FTZ R108, R14, R13, R82 ;  /* 0x0000000d0e6c7223 */ /* 0x000fce0000010052 */
.L_x_1866:
[----:B------:R-:W-:Y:S05]  /*0ae0*/  BSYNC.RECONVERGENT B2 ;  /* 0x0000000000027941 */ /* 0x000fea0003800200 */
.L_x_1865:
[----:B------:R-:W-:Y:S05]  /*0af0*/  @!P4 BRA `(.L_x_1867) ;  /* 0x0000000c00e8c947 */ /* 0x000fea0003800000 */
[----:B------:R-:W0:Y:S08]  /*0b00*/  LDC.64 R80, c[0x0][0x3a8] ;  /* 0x0000ea00ff507b82 */ /* 0x000e300000000a00 */
[----:B------:R-:W1:Y:S01]  /*0b10*/  LDC.64 R84, c[0x0][0x428] ;  /* 0x00010a00ff547b82 */ /* 0x000e620000000a00 */
[----:B0-----:R-:W-:-:S06]  /*0b20*/  IMAD.WIDE.U32 R80, R111, 0x10, R80 ;  /* 0x000000106f507825 */ /* 0x001fcc00078e0050 */
[----:B------:R-:W2:Y:S01]  /*0b30*/  LDG.E.128 R80, desc[UR10][R80.64] ;  /* 0x0000000a50507981 */ /* 0x000ea2000c1e1d00 */
[----:B-1----:R-:W-:-:S06]  /*0b40*/  IMAD.WIDE.U32 R84, R111, 0x10, R84 ;  /* 0x000000106f547825 */ /* 0x002fcc00078e0054 */
[----:B------:R-:W3:Y:S01]  /*0b50*/  LDG.E.128 R84, desc[UR10][R84.64] ;  /* 0x0000000a54547981 */ /* 0x000ee2000c1e1d00 */
[--C-:B--2---:R-:W-:Y:S02]  /*0b60*/  HADD2.F32 R113, -RZ, R83.reuse.H0_H0 ;  /* 0x20000053ff717230 */ /* 0x104fe40000004100 */
[----:B------:R-:W-:Y:S02]  /*0b70*/  HADD2.F32 R83, -RZ, R83.H1_H1 ;  /* 0x30000053ff537230 */ /* 0x000fe40000004100 */
[--C-:B------:R-:W-:Y:S02]  /*0b80*/  HADD2.F32 R89, -RZ, R80.reuse.H0_H0 ;  /* 0x20000050ff597230 */ /* 0x100fe40000004100 */
[----:B------:R-:W-:Y:S02]  /*0b90*/  HADD2.F32 R91, -RZ, R80.H1_H1 ;  /* 0x30000050ff5b7230 */ /* 0x000fe40000004100 */
[----:B------:R-:W-:Y:S01]  /*0ba0*/  FADD.FTZ R100, -R106, R83 ;  /* 0x000000536a647221 */ /* 0x000fe20000010100 */
[----:B------:R-:W-:-:S02]  /*0bb0*/  HADD2.F32 R93, -RZ, R81.H0_H0 ;  /* 0x20000051ff5d7230 */ /* 0x000fc40000004100 */
[C---:B------:R-:W-:Y:S01]  /*0bc0*/  FADD.FTZ R80, -R106.reuse, R113 ;  /* 0x000000716a507221 */ /* 0x040fe20000010100 */
[----:B------:R-:W-:Y:S02]  /*0bd0*/  HADD2.F32 R95, -RZ, R81.H1_H1 ;  /* 0x30000051ff5f7230 */ /* 0x000fe40000004100 */
[C---:B------:R-:W-:Y:S01]  /*0be0*/  FADD.FTZ R88, -R106.reuse, R91 ;  /* 0x0000005b6a587221 */ /* 0x040fe20000010100 */
[--C-:B------:R-:W-:Y:S02]  /*0bf0*/  HADD2.F32 R97, -RZ, R82.reuse.H0_H0 ;  /* 0x20000052ff617230 */ /* 0x100fe40000004100 */
[C---:B------:R-:W-:Y:S01]  /*0c00*/  FADD.FTZ R92, -R106.reuse, R93 ;  /* 0x0000005d6a5c7221 */ /* 0x040fe20000010100 */
[----:B------:R-:W-:Y:S02]  /*0c10*/  HADD2.F32 R111, -RZ, R82.H1_H1 ;  /* 0x30000052ff6f7230 */ /* 0x000fe40000004100 */
[----:B------:R-:W-:Y:S01]  /*0c20*/  FADD.FTZ R82, -R106, R89 ;  /* 0x000000596a527221 */ /* 0x000fe20000010100 */
[----:B---3--:R-:W-:-:S02]  /*0c30*/  HADD2.F32 R83, -RZ, R84.H0_H0 ;  /* 0x20000054ff537230 */ /* 0x008fc40000004100 */
[C---:B------:R-:W-:Y:S01]  /*0c40*/  FADD.FTZ R94, -R106.reuse, R95 ;  /* 0x0000005f6a5e7221 */ /* 0x040fe20000010100 */
[C---:B------:R-:W-:Y:S01]  /*0c50*/  FADD.FTZ R98, -R106.reuse, R97 ;  /* 0x000000616a627221 */ /* 0x040fe20000010100 */
[----:B------:R-:W-:Y:S01]  /*0c60*/  FADD.FTZ R110, -R106, R111 ;  /* 0x0000006f6a6e7221 */ /* 0x000fe20000010100 */
[----:B------:R-:W-:Y:S02]  /*0c70*/  HADD2.F32 R90, -RZ, R84.H1_H1 ;  /* 0x30000054ff5a7230 */ /* 0x000fe40000004100 */
[C---:B-----5:R-:W-:Y:S01]  /*0c80*/  FMUL.FTZ R84, R15.reuse, R88 ;  /* 0x000000580f547220 */ /* 0x060fe20000410000 */
[--C-:B------:R-:W-:Y:S02]  /*0c90*/  HADD2.F32 R91, -RZ, R85.reuse.H0_H0 ;  /* 0x20000055ff5b7230 */ /* 0x100fe40000004100 */
[C---:B------:R-:W-:Y:S01]  /*0ca0*/  FMUL.FTZ R88, R15.reuse, R94 ;  /* 0x0000005e0f587220 */ /* 0x040fe20000410000 */
[----:B------:R-:W-:Y:S02]  /*0cb0*/  HADD2.F32 R96, -RZ, R85.H1_H1 ;  /* 0x30000055ff607230 */ /* 0x000fe40000004100 */
[----:B------:R-:W-:Y:S01]  /*0cc0*/  FMUL.FTZ R85, R15, R82 ;  /* 0x000000520f557220 */ /* 0x000fe20000410000 */
[----:B------:R-:W-:-:S02]  /*0cd0*/  HADD2.F32 R95, -RZ, R86.H0_H0 ;  /* 0x20000056ff5f7230 */ /* 0x000fc40000004100 */
[C---:B------:R-:W-:Y:S01]  /*0ce0*/  FMUL.FTZ R93, R15.reuse, R98 ;  /* 0x000000620f5d7220 */ /* 0x040fe20000410000 */
[----:B------:R-:W-:Y:S02]  /*0cf0*/  HADD2.F32 R106, -RZ, R86.H1_H1 ;  /* 0x30000056ff6a7230 */ /* 0x000fe40000004100 */
[-C--:B------:R-:W-:Y:S01]  /*0d00*/  FMUL.FTZ R86, R28, R83.reuse ;  /* 0x000000531c567220 */ /* 0x080fe20000410000 */
[--C-:B------:R-:W-:Y:S02]  /*0d10*/  HADD2.F32 R81, -RZ, R87.reuse.H0_H0 ;  /* 0x20000057ff517230 */ /* 0x100fe40000004100 */
[----:B------:R-:W-:Y:S01]  /*0d20*/  FADD.FTZ R44, R44, R83 ;  /* 0x000000532c2c7221 */ /* 0x000fe20000010000 */
[----:B------:R-:W-:Y:S02]  /*0d30*/  HADD2.F32 R82, -RZ, R87.H1_H1 ;  /* 0x30000057ff527230 */ /* 0x000fe40000004100 */
[----:B------:R-:W-:Y:S01]  /*0d40*/  FMUL.FTZ R87, R15, R92 ;  /* 0x0000005c0f577220 */ /* 0x000fe20000410000 */
        /* <DEDUP_REMOVED lines=17> */
[C---:B------:R-:W-:Y:S01]  /*0e60*/  FMUL.FTZ R97, R15.reuse, R80 ;  /* 0x000000500f617220 */ /* 0x040fe20000410000 */
[----:B------:R-:W-:Y:S01]  /*0e70*/  FMUL.FTZ R94, R15, R110 ;  /* 0x0000006e0f5e7220 */ /* 0x000fe20000410000 */
[----:B------:R-:W-:Y:S01]  /*0e80*/  FADD.FTZ R98, R95, R90 ;  /* 0x0000005a5f627221 */ /* 0x000fe20000010000 */
[----:B------:R-:W-:Y:S01]  /*0e90*/  FFMA.FTZ R83, R87, R90, R96 ;  /* 0x0000005a57537223 */ /* 0x000fe20000010060 */
[----:B------:R-:W-:Y:S01]  /*0ea0*/  FMUL.FTZ R95, R33, R106 ;  /* 0x0000006a215f7220 */ /* 0x000fe20000410000 */
[----:B------:R-:W-:Y:S01]  /*0eb0*/  FADD.FTZ R70, R70, R81 ;  /* 0x0000005146467221 */ /* 0x000fe20000010000 */
[----:B------:R-:W-:Y:S01]  /*0ec0*/  FADD.FTZ R109, R98, R91 ;  /* 0x0000005b626d7221 */ /* 0x000fe20000010000 */
[----:B------:R-:W-:Y:S01]  /*0ed0*/  FFMA.FTZ R96, R88, R91, R83 ;  /* 0x0000005b58607223 */ /* 0x000fe20000010053 */
        /* <DEDUP_REMOVED lines=17> */
.L_x_1864:
        /* <DEDUP_REMOVED lines=15> */
[--C-:B---3--:R-:W-:Y:S02]  /*10e0*/  HADD2.F32 R99, -RZ, R8.reuse.H0_H0 ;  /* 0x20000008ff637230 */ /* 0x108fe40000004100 */
[--C-:B------:R-:W-:Y:S02]  /*10f0*/  HADD2.F32 R107, -RZ, R9.reuse.H1_H1 ;  /* 0x30000009ff6b7230 */ /* 0x100fe40000004100 */
[----:B------:R-:W-:Y:S02]  /*1100*/  HADD2.F32 R103, -RZ, R9.H0_H0 ;  /* 0x20000009ff677230 */ /* 0x000fe40000004100 */
[C---:B0-----:R-:W-:Y:S01]  /*1110*/  FADD.FTZ R6, -R106.reuse, R99 ;  /* 0x000000636a067221 */ /* 0x041fe20000010100 */
[----:B------:R-:W-:Y:S02]  /*1120*/  HADD2.F32 R101, -RZ, R8.H1_H1 ;  /* 0x30000008ff657230 */ /* 0x000fe40000004100 */
[----:B------:R-:W-:Y:S01]  /*1130*/  FADD.FTZ R102, -R106, R107 ;  /* 0x0000006b6a667221 */ /* 0x000fe20000010100 */
[----:B----4-:R-:W-:-:S02]  /*1140*/  HADD2.F32 R105, -RZ, R80.H0_H0 ;  /* 0x20000050ff697230 */ /* 0x010fc40000004100 */
[C---:B-----5:R-:W-:Y:S01]  /*1150*/  FMUL.FTZ R107, R15.reuse, R6 ;  /* 0x000000060f6b7220 */ /* 0x060fe20000410000 */
[--C-:B------:R-:W-:Y:S02]  /*1160*/  HADD2.F32 R109, -RZ, R10.reuse.H0_H0 ;  /* 0x2000000aff6d7230 */ /* 0x100fe40000004100 */
[----:B------:R-:W-:Y:S01]  /*1170*/  FMUL.FTZ R102, R15, R102 ;  /* 0x000000660f667220 */ /* 0x000fe20000410000 */
[----:B------:R-:W-:Y:S02]  /*1180*/  HADD2.F32 R9, -RZ, R10.H1_H1 ;  /* 0x3000000aff097230 */ /* 0x000fe40000004100 */
[----:B------:R-:W-:Y:S01]  /*1190*/  FADD.FTZ R10, -R106, R103 ;  /* 0x000000676a0a7221 */ /* 0x000fe20000010100 */
[----:B------:R-:W-:Y:S02]  /*11a0*/  HADD2.F32 R12, -RZ, R81.H1_H1 ;  /* 0x30000051ff0c7230 */ /* 0x000fe40000004100 */
[----:B------:R-:W-:Y:S01]  /*11b0*/  FADD.FTZ R48, R48, R105 ;  /* 0x0000006930307221 */ /* 0x000fe20000010000 */
[----:B------:R-:W-:-:S02]  /*11c0*/  HADD2.F32 R8, -RZ, R80.H1_H1 ;  /* 0x30000050ff087230 */ /* 0x000fc40000004100 */
[-C--:B------:R-:W-:Y:S01]  /*11d0*/  FFMA.FTZ R36, R107, R105.reuse, R36 ;  /* 0x000000696b247223 */ /* 0x080fe20000010024 */
[----:B------:R-:W-:Y:S01]  /*11e0*/  FMUL.FTZ R105, R20, R105 ;  /* 0x0000006914697220 */ /* 0x000fe20000410000 */
[----:B------:R-:W-:Y:S01]  /*11f0*/  FADD.FTZ R104, -R106, R101 ;  /* 0x000000656a687221 */ /* 0x000fe20000010100 */
[----:B------:R-:W-:Y:S02]  /*1200*/  HADD2.F32 R7, -RZ, R81.H0_H0 ;  /* 0x20000051ff077230 */ /* 0x000fe40000004100 */
[----:B------:R-:W-:Y:S01]  /*1210*/  FMUL.FTZ R101, R15, R10 ;  /* 0x0000000a0f657220 */ /* 0x000fe20000410000 */
[----:B------:R-:W-:Y:S01]  /*1220*/  FADD.FTZ R51, R51, R12 ;  /* 0x0000000c33337221 */ /* 0x000fe20000010000 */
[-C--:B------:R-:W-:Y:S01]  /*1230*/  FFMA.FTZ R39, R102, R12.reuse, R39 ;  /* 0x0000000c66277223 */ /* 0x080fe20000010027 */
[----:B------:R-:W-:Y:S01]  /*1240*/  FMUL.FTZ R6, R23, R12 ;  /* 0x0000000c17067220 */ /* 0x000fe20000410000 */
[C---:B------:R-:W-:Y:S01]  /*1250*/  FADD.FTZ R108, -R106.reuse, R109 ;  /* 0x0000006d6a6c7221 */ /* 0x040fe20000010100 */
[----:B------:R-:W-:Y:S01]  /*1260*/  FADD.FTZ R110, -R106, R9 ;  /* 0x000000096a6e7221 */ /* 0x000fe20000010100 */
[----:B------:R-:W-:Y:S01]  /*1270*/  FMUL.FTZ R103, R21, R8 ;  /* 0x0000000815677220 */ /* 0x000fe20000410000 */
[----:B------:R-:W-:Y:S01]  /*1280*/  FADD.FTZ R12, RZ, R105 ;  /* 0x00000069ff0c7221 */ /* 0x000fe20000010000 */
[----:B------:R-:W-:Y:S01]  /*1290*/  FMUL.FTZ R104, R15, R104 ;  /* 0x000000680f687220 */ /* 0x000fe20000410000 */
[----:B------:R-:W-:Y:S01]  /*12a0*/  FFMA.FTZ R9, R107, R105, RZ ;  /* 0x000000696b097223 */ /* 0x000fe200000100ff */
[----:B------:R-:W-:Y:S01]  /*12b0*/  FADD.FTZ R50, R50, R7 ;  /* 0x0000000732327221 */ /* 0x000fe20000010000 */
[-C--:B------:R-:W-:Y:S01]  /*12c0*/  FFMA.FTZ R38, R101, R7.reuse, R38 ;  /* 0x0000000765267223 */ /* 0x080fe20000010026 */
[----:B------:R-:W-:Y:S01]  /*12d0*/  FMUL.FTZ R99, R22, R7 ;  /* 0x0000000716637220 */ /* 0x000fe20000410000 */
[----:B------:R-:W-:Y:S01]  /*12e0*/  FMUL.FTZ R7, R15, R108 ;  /* 0x0000006c0f077220 */ /* 0x000fe20000410000 */
[----:B------:R-:W-:Y:S01]  /*12f0*/  FADD.FTZ R12, R12, R103 ;  /* 0x000000670c0c7221 */ /* 0x000fe20000010000 */
[----:B------:R-:W-:Y:S01]  /*1300*/  FFMA.FTZ R108, R104, R103, R9 ;  /* 0x00000067686c7223 */ /* 0x000fe20000010009 */
[----:B------:R-:W-:-:S02]  /*1310*/  HADD2.F32 R111, -RZ, R11.H0_H0 ;  /* 0x2000000bff6f7230 */ /* 0x000fc40000004100 */
[----:B------:R-:W-:Y:S01]  /*1320*/  FADD.FTZ R49, R49, R8 ;  /* 0x0000000831317221 */ /* 0x000fe20000010000 */
[----:B------:R-:W-:Y:S02]  /*1330*/  HADD2.F32 R113, -RZ, R11.H1_H1 ;  /* 0x3000000bff717230 */ /* 0x000fe40000004100 */
[----:B------:R-:W-:Y:S01]  /*1340*/  FADD.FTZ R81, R12, R99 ;  /* 0x000000630c517221 */ /* 0x000fe20000010000 */
[----:B------:R-:W-:Y:S02]  /*1350*/  HADD2.F32 R11, -RZ, R82.H0_H0 ;  /* 0x20000052ff0b7230 */ /* 0x000fe40000004100 */
[----:B------:R-:W-:Y:S01]  /*1360*/  FFMA.FTZ R37, R104, R8, R37 ;  /* 0x0000000868257223 */ /* 0x000fe20000010025 */
[--C-:B------:R-:W-:Y:S02]  /*1370*/  HADD2.F32 R13, -RZ, R83.reuse.H0_H0 ;  /* 0x20000053ff0d7230 */ /* 0x100fe40000004100 */
[----:B------:R-:W-:Y:S01]  /*1380*/  FMUL.FTZ R10, R15, R110 ;  /* 0x0000006e0f0a7220 */ /* 0x000fe20000410000 */
[----:B------:R-:W-:-:S02]  /*1390*/  HADD2.F32 R80, -RZ, R83.H1_H1 ;  /* 0x30000053ff507230 */ /* 0x000fc40000004100 */
[----:B------:R-:W-:Y:S01]  /*13a0*/  FFMA.FTZ R83, R101, R99, R108 ;  /* 0x0000006365537223 */ /* 0x000fe2000001006c */
[----:B------:R-:W-:Y:S02]  /*13b0*/  HADD2.F32 R82, -RZ, R82.H1_H1 ;  /* 0x30000052ff527230 */ /* 0x000fe40000004100 */
        /* <DEDUP_REMOVED lines=27> */
.L_x_1869:
[----:B------:R-:W-:Y:S05]  /*1570*/  BSYNC.RECONVERGENT B2 ;  /* 0x0000000000027941 */ /* 0x000fea0003800200 */
.L_x_1868:
        /* <DEDUP_REMOVED lines=10> */
[--C-:B---3--:R-:W-:Y:S02]  /*1620*/  HADD2.F32 R111, -RZ, R83.reuse.H0_H0 ;  /* 0x20000053ff6f7230 */ /* 0x108fe40000004100 */
[----:B------:R-:W-:Y:S02]  /*1630*/  HADD2.F32 R83, -RZ, R83.H1_H1 ;  /* 0x30000053ff537230 */ /* 0x000fe40000004100 */
[----:B------:R-:W-:Y:S02]  /*1640*/  HADD2.F32 R89, -RZ, R80.H0_H0 ;  /* 0x20000050ff597230 */ /* 0x000fe40000004100 */
[--C-:B------:R-:W-:Y:S02]  /*1650*/  HADD2.F32 R93, -RZ, R81.reuse.H0_H0 ;  /* 0x20000051ff5d7230 */ /* 0x100fe40000004100 */
[----:B------:R-:W-:Y:S01]  /*1660*/  FADD.FTZ R100, -R106, R83 ;  /* 0x000000536a647221 */ /* 0x000fe20000010100 */
[----:B------:R-:W-:-:S02]  /*1670*/  HADD2.F32 R95, -RZ, R81.H1_H1 ;  /* 0x30000051ff5f7230 */ /* 0x000fc40000004100 */
[----:B------:R-:W-:Y:S02]  /*1680*/  HADD2.F32 R91, -RZ, R80.H1_H1 ;  /* 0x30000050ff5b7230 */ /* 0x000fe40000004100 */
[C---:B------:R-:W-:Y:S01]  /*1690*/  FADD.FTZ R92, -R106.reuse, R93 ;  /* 0x0000005d6a5c7221 */ /* 0x040fe20000010100 */
[--C-:B------:R-:W-:Y:S02]  /*16a0*/  HADD2.F32 R97, -RZ, R82.reuse.H0_H0 ;  /* 0x20000052ff617230 */ /* 0x100fe40000004100 */
[C---:B------:R-:W-:Y:S01]  /*16b0*/  FADD.FTZ R94, -R106.reuse, R95 ;  /* 0x0000005f6a5e7221 */ /* 0x040fe20000010100 */
[----:B------:R-:W-:Y:S02]  /*16c0*/  HADD2.F32 R81, -RZ, R82.H1_H1 ;  /* 0x30000052ff517230 */ /* 0x000fe40000004100 */
[C---:B------:R-:W-:Y:S01]  /*16d0*/  FADD.FTZ R82, -R106.reuse, R89 ;  /* 0x000000596a527221 */ /* 0x040fe20000010100 */
[--C-:B----4-:R-:W-:Y:S02]  /*16e0*/  HADD2.F32 R83, -RZ, R84.reuse.H0_H0 ;  /* 0x20000054ff537230 */ /* 0x110fe40000004100 */
[C---:B------:R-:W-:Y:S01]  /*16f0*/  FADD.FTZ R88, -R106.reuse, R91 ;  /* 0x0000005b6a587221 */ /* 0x040fe20000010100 */
[C---:B------:R-:W-:Y:S01]  /*1700*/  FADD.FTZ R98, -R106.reuse, R97 ;  /* 0x000000616a627221 */ /* 0x040fe20000010100 */
[C---:B------:R-:W-:Y:S01]  /*1710*/  FADD.FTZ R110, -R106.reuse, R81 ;  /* 0x000000516a6e7221 */ /* 0x040fe20000010100 */
[----:B------:R-:W-:Y:S01]  /*1720*/  FADD.FTZ R80, -R106, R111 ;  /* 0x0000006f6a507221 */ /* 0x000fe20000010100 */
[----:B------:R-:W-:-:S02]  /*1730*/  HADD2.F32 R90, -RZ, R84.H1_H1 ;  /* 0x30000054ff5a7230 */ /* 0x000fc40000004100 */
[C---:B-----5:R-:W-:Y:S01]  /*1740*/  FMUL.FTZ R84, R15.reuse, R88 ;  /* 0x000000580f547220 */ /* 0x060fe20000410000 */
[--C-:B------:R-:W-:Y:S02]  /*1750*/  HADD2.F32 R91, -RZ, R85.reuse.H0_H0 ;  /* 0x20000055ff5b7230 */ /* 0x100fe40000004100 */
[C---:B------:R-:W-:Y:S01]  /*1760*/  FMUL.FTZ R88, R15.reuse, R94 ;  /* 0x0000005e0f587220 */ /* 0x040fe20000410000 */
[----:B------:R-:W-:Y:S02]  /*1770*/  HADD2.F32 R96, -RZ, R85.H1_H1 ;  /* 0x30000055ff607230 */ /* 0x000fe40000004100 */
[C---:B------:R-:W-:Y:S01]  /*1780*/  FMUL.FTZ R85, R15.reuse, R82 ;  /* 0x000000520f557220 */ /* 0x040fe20000410000 */
[--C-:B------:R-:W-:Y:S02]  /*1790*/  HADD2.F32 R95, -RZ, R86.reuse.H0_H0 ;  /* 0x20000056ff5f7230 */ /* 0x100fe40000004100 */
[----:B------:R-:W-:Y:S01]  /*17a0*/  FMUL.FTZ R93, R15, R98 ;  /* 0x000000620f5d7220 */ /* 0x000fe20000410000 */
[----:B------:R-:W-:-:S02]  /*17b0*/  HADD2.F32 R106, -RZ, R86.H1_H1 ;  /* 0x30000056ff6a7230 */ /* 0x000fc40000004100 */
        /* <DEDUP_REMOVED lines=46> */
.L_x_1867:
[----:B------:R-:W-:Y:S05]  /*1aa0*/  BSYNC.RECONVERGENT B0 ;  /* 0x0000000000007941 */ /* 0x000fea0003800200 */
.L_x_1863:
        /* <DEDUP_REMOVED lines=22> */
.L_x_1903:
        /* <DEDUP_REMOVED lines=48> */
.L_x_1875:
        /* <DEDUP_REMOVED lines=33> */
.L_x_1874:
        /* <DEDUP_REMOVED lines=36> */
.L_x_1877:
        /* <DEDUP_REMOVED lines=37> */
.L_x_1873:
        /* <DEDUP_REMOVED lines=9> */
[----:B------:R-:W-:Y:S02]  /*2640*/  HADD2.F32 R80, -RZ, R79.H0_H0 ;  /* 0x2000004fff507230 */ /* 0x000fe40000004100 */
[----:B------:R-:W-:Y:S01]  /*2650*/  FFMA.FTZ R114, R10, R106, R115 ;  /* 0x0000006a0a727223 */ /* 0x000fe20000010073 */
[--C-:B------:R-:W-:Y:S02]  /*2660*/  HADD2.F32 R82, -RZ, R78.reuse.H0_H0 ;  /* 0x2000004eff527230 */ /* 0x100fe40000004100 */
[----:B------:R-:W-:Y:S01]  /*2670*/  FADD.FTZ R81, R12, -R81 ;  /* 0x800000510c517221 */ /* 0x000fe20000010000 */
[----:B0-----:R-:W-:Y:S02]  /*2680*/  HADD2.F32 R108, -RZ, R77.H0_H0 ;  /* 0x2000004dff6c7230 */ /* 0x001fe40000004100 */
[----:B------:R-:W-:Y:S01]  /*2690*/  FADD.FTZ R111, R9, -R114 ;  /* 0x80000072096f7221 */ /* 0x000fe20000010000 */
[----:B------:R-:W-:-:S02]  /*26a0*/  HADD2.F32 R110, -RZ, R78.H1_H1 ;  /* 0x3000004eff6e7230 */ /* 0x000fc40000004100 */
[----:B-----5:R-:W-:Y:S01]  /*26b0*/  FFMA.FTZ R83, R15, R81, R80 ;  /* 0x000000510f537223 */ /* 0x020fe20000010050 */
[-CC-:B------:R-:W-:Y:S01]  /*26c0*/  FFMA.FTZ R81, R7, R106.reuse, R115.reuse ;  /* 0x0000006a07517223 */ /* 0x180fe20000010073 */
[-CC-:B------:R-:W-:Y:S01]  /*26d0*/  FFMA.FTZ R80, R101, R106.reuse, R115.reuse ;  /* 0x0000006a65507223 */ /* 0x180fe20000010073 */
[-C--:B------:R-:W-:Y:S01]  /*26e0*/  FFMA.FTZ R116, R14, R106.reuse, R115 ;  /* 0x0000006a0e747223 */ /* 0x080fe20000010073 */
[----:B------:R-:W-:Y:S02]  /*26f0*/  HADD2.F32 R112, -RZ, R79.H1_H1 ;  /* 0x3000004fff707230 */ /* 0x000fe40000004100 */
[----:B------:R-:W-:Y:S01]  /*2700*/  FADD.FTZ R109, R8, -R81 ;  /* 0x80000051086d7221 */ /* 0x000fe20000010000 */
[----:B------:R-:W-:Y:S01]  /*2710*/  FADD.FTZ R81, R99, -R80 ;  /* 0x8000005063517221 */ /* 0x000fe20000010000 */
[----:B------:R-:W-:Y:S01]  /*2720*/  FFMA.FTZ R111, R15, R111, R110 ;  /* 0x0000006f0f6f7223 */ /* 0x000fe2000001006e */
[----:B------:R-:W-:Y:S01]  /*2730*/  FADD.FTZ R116, R13, -R116 ;  /* 0x800000740d747221 */ /* 0x000fe20000010000 */
[C---:B------:R-:W-:Y:S01]  /*2740*/  FFMA.FTZ R82, R15.reuse, R109, R82 ;  /* 0x0000006d0f527223 */ /* 0x040fe20000010052 */
[----:B------:R-:W-:Y:S01]  /*2750*/  FFMA.FTZ R81, R15, R81, R108 ;  /* 0x000000510f517223 */ /* 0x000fe2000001006c */
[-CC-:B------:R-:W-:Y:S01]  /*2760*/  FFMA.FTZ R109, R102, R106.reuse, R115.reuse ;  /* 0x0000006a666d7223 */ /* 0x180fe20000010073 */
[-CC-:B------:R-:W-:Y:S01]  /*2770*/  FFMA.FTZ R108, R107, R106.reuse, R115.reuse ;  /* 0x0000006a6b6c7223 */ /* 0x180fe20000010073 */
[----:B------:R-:W-:Y:S01]  /*2780*/  FFMA.FTZ R110, R104, R106, R115 ;  /* 0x0000006a686e7223 */ /* 0x000fe20000010073 */
[----:B------:R-:W-:Y:S01]  /*2790*/  FFMA.FTZ R80, R15, R116, R112 ;  /* 0x000000740f507223 */ /* 0x000fe20000010070 */
[----:B------:R-:W-:Y:S01]  /*27a0*/  FADD.FTZ R114, R6, -R109 ;  /* 0x8000006d06727221 */ /* 0x000fe20000010000 */
[----:B------:R-:W-:Y:S01]  /*27b0*/  FADD.FTZ R109, R105, -R108 ;  /* 0x8000006c696d7221 */ /* 0x000fe20000010000 */
[----:B------:R-:W-:Y:S01]  /*27c0*/  FADD.FTZ R113, R103, -R110 ;  /* 0x8000006e67717221 */ /* 0x000fe20000010000 */
[--C-:B------:R-:W-:Y:S01]  /*27d0*/  HADD2.F32 R108, -RZ, R76.reuse.H0_H0 ;  /* 0x2000004cff6c7230 */ /* 0x100fe20000004100 */
[----:B------:R-:W-:Y:S01]  /*27e0*/  F2FP.F16.F32.PACK_AB R83, R80, R83 ;  /* 0x000000535053723e */ /* 0x000fe200000000ff */
[----:B------:R-:W-:Y:S01]  /*27f0*/  HADD2.F32 R112, -RZ, R77.H1_H1 ;  /* 0x3000004dff707230 */ /* 0x000fe20000004100 */
[----:B------:R-:W-:Y:S01]  /*2800*/  F2FP.F16.F32.PACK_AB R82, R111, R82 ;  /* 0x000000526f52723e */ /* 0x000fe200000000ff */
[----:B------:R-:W-:-:S02]  /*2810*/  HADD2.F32 R110, -RZ, R76.H1_H1 ;  /* 0x3000004cff6e7230 */ /* 0x000fc40000004100 */
[C---:B------:R-:W-:Y:S01]  /*2820*/  FFMA.FTZ R108, R15.reuse, R109, R108 ;  /* 0x0000006d0f6c7223 */ /* 0x040fe2000001006c */
[C---:B------:R-:W-:Y:S02]  /*2830*/  FFMA.FTZ R112, R15.reuse, R114, R112 ;  /* 0x000000720f707223 */ /* 0x040fe40000010070 */
[----:B------:R-:W-:-:S03]  /*2840*/  FFMA.FTZ R109, R15, R113, R110 ;  /* 0x000000710f6d7223 */ /* 0x000fc6000001006e */
[----:B------:R-:W-:Y:S02]  /*2850*/  F2FP.F16.F32.PACK_AB R81, R112, R81 ;  /* 0x000000517051723e */ /* 0x000fe400000000ff */
[----:B------:R-:W-:Y:S01]  /*2860*/  F2FP.F16.F32.PACK_AB R80, R109, R108 ;  /* 0x0000006c6d50723e */ /* 0x000fe200000000ff */
[----:B------:R-:W-:Y:S06]  /*2870*/  BRA `(.L_x_1876) ;  /* 0x0000000800047947 */ /* 0x000fec0003800000 */
.L_x_1879:
        /* <DEDUP_REMOVED lines=13> */
[C---:B------:R-:W-:Y:S01]  /*2950*/  FFMA.FTZ R81, R15.reuse, R74, R81 ;  /* 0x0000004a0f517223 */ /* 0x040fe20000010051 */
[----:B------:R-:W-:Y:S01]  /*2960*/  FFMA.FTZ R108, R14, R106, R115 ;  /* 0x0000006a0e6c7223 */ /* 0x000fe20000010073 */
[C---:B------:R-:W-:Y:S01]  /*2970*/  FFMA.FTZ R80, R15.reuse, R72, R80 ;  /* 0x000000480f507223 */ /* 0x040fe20000010050 */
[----:B------:R-:W-:Y:S01]  /*2980*/  FFMA.FTZ R82, R15, R82, R75 ;  /* 0x000000520f527223 */ /* 0x000fe2000001004b */
[-CC-:B------:R-:W-:Y:S01]  /*2990*/  FFMA.FTZ R74, R10, R106.reuse, R115.reuse ;  /* 0x0000006a0a4a7223 */ /* 0x180fe20000010073 */
[-CC-:B------:R-:W-:Y:S01]  /*29a0*/  FFMA.FTZ R72, R104, R106.reuse, R115.reuse ;  /* 0x0000006a68487223 */ /* 0x180fe20000010073 */
[----:B------:R-:W-:Y:S01]  /*29b0*/  FFMA.FTZ R75, R102, R106, R115 ;  /* 0x0000006a664b7223 */ /* 0x000fe20000010073 */
[----:B------:R-:W-:Y:S01]  /*29c0*/  FADD.FTZ R112, R13, -R108 ;  /* 0x8000006c0d707221 */ /* 0x000fe20000010000 */
[----:B------:R-:W-:-:S02]  /*29d0*/  HADD2.F32 R73, -RZ, R76.H1_H1 ;  /* 0x3000004cff497230 */ /* 0x000fc40000004100 */
[----:B------:R-:W-:Y:S01]  /*29e0*/  FADD.FTZ R108, R9, -R74 ;  /* 0x8000004a096c7221 */ /* 0x000fe20000010000 */
[----:B------:R-:W-:Y:S02]  /*29f0*/  HADD2.F32 R83, -RZ, R77.H1_H1 ;  /* 0x3000004dff537230 */ /* 0x000fe40000004100 */
[----:B------:R-:W-:Y:S01]  /*2a00*/  FADD.FTZ R74, R6, -R75 ;  /* 0x8000004b064a7221 */ /* 0x000fe20000010000 */
[----:B------:R-:W-:Y:S02]  /*2a10*/  HADD2.F32 R109, -RZ, R78.H1_H1 ;  /* 0x3000004eff6d7230 */ /* 0x000fe40000004100 */
[----:B------:R-:W-:Y:S01]  /*2a20*/  FADD.FTZ R72, R103, -R72 ;  /* 0x8000004867487221 */ /* 0x000fe20000010000 */
        /* <DEDUP_REMOVED lines=14> */
.L_x_1878:
[----:B------:R-:W-:-:S04]  /*2b10*/  UISETP.NE.U32.AND UP0, UPT, UR6, URZ, UPT ;  /* 0x000000ff0600728c */ /* 0x000fc8000bf05070 */
[----:B------:R-:W-:-:S09]  /*2b20*/  UISETP.NE.AND.EX UP0, UPT, UR7, URZ, UPT, UP0 ;  /* 0x000000ff0700728c */ /* 0x000fd2000bf05300 */
[----:B------:R-:W-:Y:S05]  /*2b30*/  BRA.U UP0, `(.L_x_1880) ;  /* 0x0000000100a47547 */ /* 0x000fea000b800000 */
        /* <DEDUP_REMOVED lines=41> */
.L_x_1880:
[-CC-:B------:R-:W-:Y:S01]  /*2dd0*/  FFMA.FTZ R75, R11, R106.reuse, R115.reuse ;  /* 0x0000006a0b4b7223 */ /* 0x180fe20000010073 */
[-CC-:B------:R-:W-:Y:S01]  /*2de0*/  FFMA.FTZ R63, R7, R106.reuse, R115.reuse ;  /* 0x0000006a073f7223 */ /* 0x180fe20000010073 */
[-C--:B------:R-:W-:Y:S01]  /*2df0*/  FFMA.FTZ R60, R107, R106.reuse, R115 ;  /* 0x0000006a6b3c7223 */ /* 0x080fe20000010073 */
[----:B------:R-:W-:Y:S02]  /*2e00*/  HADD2.F32 R81, -RZ, R79.H0_H0 ;  /* 0x2000004fff517230 */ /* 0x000fe40000004100 */
[----:B------:R-:W-:Y:S01]  /*2e10*/  FADD.FTZ R80, R12, -R75 ;  /* 0x8000004b0c507221 */ /* 0x000fe20000010000 */
[----:B------:R-:W-:Y:S02]  /*2e20*/  HADD2.F32 R73, -RZ, R78.H0_H0 ;  /* 0x2000004eff497230 */ /* 0x000fe40000004100 */
[----:B------:R-:W-:Y:S01]  /*2e30*/  FFMA.FTZ R72, R101, R106, R115 ;  /* 0x0000006a65487223 */ /* 0x000fe20000010073 */
[----:B------:R-:W-:Y:S02]  /*2e40*/  HADD2.F32 R62, -RZ, R76.H0_H0 ;  /* 0x2000004cff3e7230 */ /* 0x000fe40000004100 */
[----:B------:R-:W-:Y:S01]  /*2e50*/  FADD.FTZ R74, R8, -R63 ;  /* 0x8000003f084a7221 */ /* 0x000fe20000010000 */
[----:B------:R-:W-:Y:S01]  /*2e60*/  FADD.FTZ R60, R105, -R60 ;  /* 0x8000003c693c7221 */ /* 0x000fe20000010000 */
[----:B------:R-:W-:-:S02]  /*2e70*/  HADD2.F32 R61, -RZ, R77.H0_H0 ;  /* 0x2000004dff3d7230 */ /* 0x000fc40000004100 */
[----:B-----5:R-:W-:Y:S01]  /*2e80*/  FFMA.FTZ R81, R15, R80, R81 ;  /* 0x000000500f517223 */ /* 0x020fe20000010051 */
[----:B------:R-:W-:Y:S01]  /*2e90*/  FADD.FTZ R72, R99, -R72 ;  /* 0x8000004863487221 */ /* 0x000fe20000010000 */
[C---:B------:R-:W-:Y:S01]  /*2ea0*/  FFMA.FTZ R82, R15.reuse, R74, R73 ;  /* 0x0000004a0f527223 */ /* 0x040fe20000010049 */
[--C-:B------:R-:W-:Y:S01]  /*2eb0*/  FFMA.FTZ R80, R14, R106, R115.reuse ;  /* 0x0000006a0e507223 */ /* 0x100fe20000010073 */
[C---:B------:R-:W-:Y:S01]  /*2ec0*/  FFMA.FTZ R60, R15.reuse, R60, R62 ;  /* 0x0000003c0f3c7223 */ /* 0x040fe2000001003e */
[-CC-:B------:R-:W-:Y:S01]  /*2ed0*/  FFMA.FTZ R74, R10, R106.reuse, R115.reuse ;  /* 0x0000006a0a4a7223 */ /* 0x180fe20000010073 */
[-CC-:B------:R-:W-:Y:S01]  /*2ee0*/  FFMA.FTZ R62, R104, R106.reuse, R115.reuse ;  /* 0x0000006a683e7223 */ /* 0x180fe20000010073 */
[----:B------:R-:W-:Y:S01]  /*2ef0*/  FFMA.FTZ R63, R102, R106, R115 ;  /* 0x0000006a663f7223 */ /* 0x000fe20000010073 */
[----:B------:R-:W-:Y:S01]  /*2f00*/  FFMA.FTZ R72, R15, R72, R61 ;  /* 0x000000480f487223 */ /* 0x000fe2000001003d */
[----:B------:R-:W-:Y:S02]  /*2f10*/  HADD2.F32 R110, -RZ, R79.H1_H1 ;  /* 0x3000004fff6e7230 */ /* 0x000fe40000004100 */
[----:B0-----:R-:W-:Y:S01]  /*2f20*/  FADD.FTZ R108, R13, -R80 ;  /* 0x800000500d6c7221 */ /* 0x001fe20000010000 */
[----:B------:R-:W-:-:S02]  /*2f30*/  HADD2.F32 R61, -RZ, R76.H1_H1 ;  /* 0x3000004cff3d7230 */ /* 0x000fc40000004100 */
        /* <DEDUP_REMOVED lines=21> */
.L_x_1876:
        /* <DEDUP_REMOVED lines=14> */
.L_x_1872:
[----:B------:R-:W-:Y:S05]  /*3170*/  BSYNC.RECONVERGENT B0 ;  /* 0x0000000000007941 */ /* 0x000fea0003800200 */
.L_x_1871:
        /* <DEDUP_REMOVED lines=16> */
[-C--:B------:R-:W-:Y:S01]  /*3280*/  FFMA.FTZ R75, R93, R106.reuse, R115 ;  /* 0x0000006a5d4b7223 */ /* 0x080fe20000010073 */
[----:B------:R-:W-:Y:S02]  /*3290*/  HADD2.F32 R62, -RZ, R16.H0_H0 ;  /* 0x20000010ff3e7230 */ /* 0x000fe40000004100 */
[----:B------:R-:W-:Y:S01]  /*32a0*/  FADD.FTZ R74, R90, -R63 ;  /* 0x8000003f5a4a7221 */ /* 0x000fe20000010000 */
[-CC-:B------:R-:W-:Y:S01]  /*32b0*/  FFMA.FTZ R72, R84, R106.reuse, R115.reuse ;  /* 0x0000006a54487223 */ /* 0x180fe20000010073 */
[-CC-:B------:R-:W-:Y:S01]  /*32c0*/  FFMA.FTZ R80, R88, R106.reuse, R115.reuse ;  /* 0x0000006a58507223 */ /* 0x180fe20000010073 */
[-CC-:B0-----:R-:W-:Y:S01]  /*32d0*/  FFMA.FTZ R108, R94, R106.reuse, R115.reuse ;  /* 0x0000006a5e6c7223 */ /* 0x181fe20000010073 */
[-C--:B------:R-:W-:Y:S01]  /*32e0*/  FFMA.FTZ R83, R100, R106.reuse, R115 ;  /* 0x0000006a64537223 */ /* 0x080fe20000010073 */
        /* <DEDUP_REMOVED lines=35> */
.L_x_1885:
[-CC-:B-1----:R-:W-:Y:S01]  /*3520*/  FFMA.FTZ R61, R85, R106.reuse, R115.reuse ;  /* 0x0000006a553d7223 */ /* 0x182fe20000010073 */
[-CC-:B------:R-:W-:Y:S01]  /*3530*/  FFMA.FTZ R83, R93, R106.reuse, R115.reuse ;  /* 0x0000006a5d537223 */ /* 0x180fe20000010073 */
[-CC-:B------:R-:W-:Y:S01]  /*3540*/  FFMA.FTZ R63, R87, R106.reuse, R115.reuse ;  /* 0x0000006a573f7223 */ /* 0x180fe20000010073 */
[----:B------:R-:W-:Y:S02]  /*3550*/  HADD2.F32 R82, -RZ, R16.H0_H0 ;  /* 0x20000010ff527230 */ /* 0x000fe40000004100 */
[-CC-:B------:R-:W-:Y:S01]  /*3560*/  FFMA.FTZ R60, R84, R106.reuse, R115.reuse ;  /* 0x0000006a543c7223 */ /* 0x180fe20000010073 */
[-CC-:B------:R-:W-:Y:S01]  /*3570*/  FFMA.FTZ R62, R88, R106.reuse, R115.reuse ;  /* 0x0000006a583e7223 */ /* 0x180fe20000010073 */
[-CC-:B------:R-:W-:Y:S01]  /*3580*/  FFMA.FTZ R110, R94, R106.reuse, R115.reuse ;  /* 0x0000006a5e6e7223 */ /* 0x180fe20000010073 */
[-C--:B------:R-:W-:Y:S01]  /*3590*/  FFMA.FTZ R111, R100, R106.reuse, R115 ;  /* 0x0000006a646f7223 */ /* 0x080fe20000010073 */
[----:B0-----:R-:W-:Y:S02]  /*35a0*/  HADD2.F32 R109, -RZ, R18.H0_H0 ;  /* 0x20000012ff6d7230 */ /* 0x001fe40000004100 */
[----:B------:R-:W-:Y:S01]  /*35b0*/  FADD.FTZ R80, R86, -R61 ;  /* 0x8000003d56507221 */ /* 0x000fe20000010000 */
[----:B------:R-:W-:Y:S01]  /*35c0*/  FFMA.FTZ R115, R97, R106, R115 ;  /* 0x0000006a61737223 */ /* 0x000fe20000010073 */
[----:B------:R-:W-:-:S02]  /*35d0*/  HADD2.F32 R81, -RZ, R17.H0_H0 ;  /* 0x20000011ff517230 */ /* 0x000fc40000004100 */
[----:B------:R-:W-:Y:S01]  /*35e0*/  FADD.FTZ R108, R92, -R83 ;  /* 0x800000535c6c7221 */ /* 0x000fe20000010000 */
[----:B------:R-:W-:Y:S01]  /*35f0*/  FADD.FTZ R106, R90, -R63 ;  /* 0x8000003f5a6a7221 */ /* 0x000fe20000010000 */
[C---:B-----5:R-:W-:Y:S01]  /*3600*/  FFMA.FTZ R80, R15.reuse, R80, R82 ;  /* 0x000000500f507223 */ /* 0x060fe20000010052 */
[----:B------:R-:W-:Y:S02]  /*3610*/  HADD2.F32 R113, -RZ, R19.H1_H1 ;  /* 0x30000013ff717230 */ /* 0x000fe40000004100 */
[C---:B------:R-:W-:Y:S01]  /*3620*/  FFMA.FTZ R82, R15.reuse, R108, R109 ;  /* 0x0000006c0f527223 */ /* 0x040fe2000001006d */
        /* <DEDUP_REMOVED lines=24> */
.L_x_1884:
[----:B-1----:R-:W1:Y:S02]  /*37b0*/  LDC.64 R80, c[0x0][0x470] ;  /* 0x00011c00ff507b82 */ /* 0x002e640000000a00 */
[----:B-1----:R-:W-:-:S04]  /*37c0*/  ISETP.NE.U32.AND P1, PT, R80, RZ, PT ;  /* 0x000000ff5000720c */ /* 0x002fc80003f25070 */
[----:B------:R-:W-:-:S13]  /*37d0*/  ISETP.NE.AND.EX P1, PT, R81, RZ, PT, P1 ;  /* 0x000000ff5100720c */ /* 0x000fda0003f25310 */
[----:B------:R-:W-:Y:S05]  /*37e0*/  @!P1 BRA `(.L_x_1887) ;  /* 0x0000000000a49947 */ /* 0x000fea0003800000 */
[-CC-:B------:R-:W-:Y:S01]  /*37f0*/  FFMA.FTZ R73, R85, R106.reuse, R115.reuse ;  /* 0x0000006a55497223 */ /* 0x180fe20000010073 */
        /* <DEDUP_REMOVED lines=40> */
.L_x_1887:
        /* <DEDUP_REMOVED lines=8> */
[--C-:B------:R-:W-:Y:S02]  /*3b00*/  HADD2.F32 R115, -RZ, R19.reuse.H0_H0 ;  /* 0x20000013ff737230 */ /* 0x100fe40000004100 */
[----:B------:R-:W-:Y:S01]  /*3b10*/  FADD.FTZ R112, R96, -R113 ;  /* 0x8000007160707221 */ /* 0x000fe20000010000 */
[----:B------:R-:W-:-:S02]  /*3b20*/  HADD2.F32 R116, -RZ, R19.H1_H1 ;  /* 0x30000013ff747230 */ /* 0x000fc40000004100 */
[----:B------:R-:W-:Y:S01]  /*3b30*/  FADD.FTZ R114, R98, -R117 ;  /* 0x8000007562727221 */ /* 0x000fe20000010000 */
[--C-:B------:R-:W-:Y:S02]  /*3b40*/  HADD2.F32 R111, -RZ, R18.reuse.H0_H0 ;  /* 0x20000012ff6f7230 */ /* 0x100fe40000004100 */
[----:B------:R-:W-:Y:S01]  /*3b50*/  FADD.FTZ R108, R92, -R83 ;  /* 0x800000535c6c7221 */ /* 0x000fe20000010000 */
[----:B------:R-:W-:Y:S02]  /*3b60*/  HADD2.F32 R113, -RZ, R18.H1_H1 ;  /* 0x30000012ff717230 */ /* 0x000fe40000004100 */
[----:B------:R-:W-:Y:S01]  /*3b70*/  FADD.FTZ R110, R95, -R80 ;  /* 0x800000505f6e7221 */ /* 0x000fe20000010000 */
[C---:B-----5:R-:W-:Y:S01]  /*3b80*/  FFMA.FTZ R80, R15.reuse, R112, R115 ;  /* 0x000000700f507223 */ /* 0x060fe20000010073 */
[----:B------:R-:W-:Y:S01]  /*3b90*/  FFMA.FTZ R83, R15, R114, R116 ;  /* 0x000000720f537223 */ /* 0x000fe20000010074 */
[----:B------:R-:W-:Y:S01]  /*3ba0*/  FADD.FTZ R112, R91, -R82 ;  /* 0x800000525b707221 */ /* 0x000fe20000010000 */
[C---:B------:R-:W-:Y:S01]  /*3bb0*/  FFMA.FTZ R114, R15.reuse, R108, R111 ;  /* 0x0000006c0f727223 */ /* 0x040fe2000001006f */
[----:B------:R-:W-:Y:S01]  /*3bc0*/  FFMA.FTZ R115, R15, R110, R113 ;  /* 0x0000006e0f737223 */ /* 0x000fe20000010071 */
[----:B------:R-:W-:Y:S01]  /*3bd0*/  FADD.FTZ R82, R86, -R81 ;  /* 0x8000005156527221 */ /* 0x000fe20000010000 */
[----:B------:R-:W-:-:S02]  /*3be0*/  HADD2.F32 R110, -RZ, R17.H0_H0 ;  /* 0x20000011ff6e7230 */ /* 0x000fc40000004100 */
[----:B------:R-:W-:Y:S01]  /*3bf0*/  FADD.FTZ R108, R90, -R109 ;  /* 0x8000006d5a6c7221 */ /* 0x000fe20000010000 */
[----:B------:R-:W-:Y:S02]  /*3c00*/  HADD2.F32 R113, -RZ, R17.H1_H1 ;  /* 0x30000011ff717230 */ /* 0x000fe40000004100 */
[----:B------:R-:W-:Y:S01]  /*3c10*/  FADD.FTZ R106, R89, -R106 ;  /* 0x8000006a596a7221 */ /* 0x000fe20000010000 */
[--C-:B------:R-:W-:Y:S02]  /*3c20*/  HADD2.F32 R111, -RZ, R16.reuse.H0_H0 ;  /* 0x20000010ff6f7230 */ /* 0x100fe40000004100 */
[C---:B------:R-:W-:Y:S01]  /*3c30*/  FFMA.FTZ R108, R15.reuse, R108, R110 ;  /* 0x0000006c0f6c7223 */ /* 0x040fe2000001006e */
[----:B------:R-:W-:Y:S02]  /*3c40*/  HADD2.F32 R81, -RZ, R16.H1_H1 ;  /* 0x30000010ff517230 */ /* 0x000fe40000004100 */
[----:B------:R-:W-:Y:S01]  /*3c50*/  FFMA.FTZ R113, R15, R112, R113 ;  /* 0x000000700f717223 */ /* 0x000fe20000010071 */
[----:B------:R-:W-:Y:S01]  /*3c60*/  F2FP.F16.F32.PACK_AB R83, R83, R80 ;  /* 0x000000505353723e */ /* 0x000fe200000000ff */
[----:B------:R-:W-:Y:S01]  /*3c70*/  FFMA.FTZ R111, R15, R82, R111 ;  /* 0x000000520f6f7223 */ /* 0x000fe2000001006f */
[----:B------:R-:W-:Y:S01]  /*3c80*/  F2FP.F16.F32.PACK_AB R82, R115, R114 ;  /* 0x000000727352723e */ /* 0x000fe200000000ff */
[----:B------:R-:W-:Y:S01]  /*3c90*/  FFMA.FTZ R106, R15, R106, R81 ;  /* 0x0000006a0f6a7223 */ /* 0x000fe20000010051 */
[----:B------:R-:W-:-:S04]  /*3ca0*/  F2FP.F16.F32.PACK_AB R81, R113, R108 ;  /* 0x0000006c7151723e */ /* 0x000fc800000000ff */
[----:B------:R-:W-:Y:S01]  /*3cb0*/  F2FP.F16.F32.PACK_AB R80, R106, R111 ;  /* 0x0000006f6a50723e */ /* 0x000fe200000000ff */
[----:B------:R-:W-:Y:S06]  /*3cc0*/  BRA `(.L_x_1886) ;  /* 0x00000008003c7947 */ /* 0x000fec0003800000 */
.L_x_1883:
        /* <DEDUP_REMOVED lines=45> */
.L_x_1889:
        /* <DEDUP_REMOVED lines=33> */
.L_x_1888:
        /* <DEDUP_REMOVED lines=37> */
.L_x_1890:
        /* <DEDUP_REMOVED lines=28> */
.L_x_1886:
        /* <DEDUP_REMOVED lines=9> */
.L_x_1882:
[----:B------:R-:W-:Y:S05]  /*4650*/  BSYNC.RECONVERGENT B0 ;  /* 0x0000000000007941 */ /* 0x000fea0003800200 */
.L_x_1881:
[----:B-1-3--:R-:W1:Y:S02]  /*4660*/  LDC.64 R80, c[0x0][0x380] ;  /* 0x0000e000ff507b82 */ /* 0x00ae640000000a00 */
[----:B-1----:R-:W-:-:S04]  /*4670*/  LEA R2, R80, R2, 0x2 ;  /* 0x0000000250027211 */ /* 0x002fc800078e10ff */
[----:B------:R-:W-:-:S13]  /*4680*/  ISETP.GE.AND P0, PT, R2, R81, PT ;  /* 0x000000510200720c */ /* 0x000fda0003f06270 */
[----:B------:R-:W-:Y:S05]  /*4690*/  @!P0 BRA `(.L_x_1891) ;  /* 0xffffffbc00848947 */ /* 0x000fea000383ffff */
.L_x_1862:
[----:B------:R-:W-:Y:S05]  /*46a0*/  BSYNC B1 ;  /* 0x0000000000017941 */ /* 0x000fea0003800000 */
.L_x_1861:
        /* <DEDUP_REMOVED lines=141> */
.L_x_1870:
        /* <DEDUP_REMOVED lines=8> */
.L_x_1893:
[----:B------:R-:W-:Y:S05]  /*5000*/  BSYNC B0 ;  /* 0x0000000000007941 */ /* 0x000fea0003800000 */
.L_x_1892:
        /* <DEDUP_REMOVED lines=8> */
.L_x_1894:
[----:B------:R-:W-:Y:S01]  /*5090*/  FADD.FTZ R80, R80, R109 ;  /* 0x0000006d50507221 */ /* 0x000fe20000010000 */
[----:B------:R-:W-:-:S04]  /*50a0*/  HFMA2 R114, -RZ, RZ, 0, 1.1920928955078125e-07 ;  /* 0x00000002ff727431 */ /* 0x000fc800000001ff */
[----:B------:R-:W-:Y:S02]  /*50b0*/  MOV R113, R80 ;  /* 0x0000005000717202 */ /* 0x000fe40000000f00 */
[----:B------:R-:W-:-:S07]  /*50c0*/  MOV R81, R112 ;  /* 0x0000007000517202 */ /* 0x000fce0000000f00 */
[----:B------:R-:W-:Y:S05]  /*50d0*/  WARPSYNC.COLLECTIVE R110, `(.L_x_1895) ;  /* 0x000000006e087348 */ /* 0x000fea0003c00000 */
[----:B------:R0:W1:Y:S02]  /*50e0*/  SHFL.BFLY P1, R112, R113, R114, R115 ;  /* 0x0c00007271707389 */ /* 0x0000640000020073 */
[----:B01----:R-:W-:Y:S05]  /*50f0*/  ENDCOLLECTIVE ;  /* 0x000000000000791b */ /* 0x003fea0003800000 */
.L_x_1895:
[----:B------:R-:W-:-:S05]  /*5100*/  FADD.FTZ R81, R81, R108 ;  /* 0x0000006c51517221 */ /* 0x000fca0000010000 */
[----:B------:R-:W-:Y:S02]  /*5110*/  MOV R113, R81 ;  /* 0x0000005100717202 */ /* 0x000fe40000000f00 */
[----:B------:R-:W-:-:S07]  /*5120*/  MOV R83, R112 ;  /* 0x0000007000537202 */ /* 0x000fce0000000f00 */
[----:B------:R-:W-:Y:S05]  /*5130*/  WARPSYNC.COLLECTIVE R110, `(.L_x_1896) ;  /* 0x000000006e087348 */ /* 0x000fea0003c00000 */
[----:B------:R0:W1:Y:S02]  /*5140*/  SHFL.BFLY P1, R112, R113, R114, R115 ;  /* 0x0c00007271707389 */ /* 0x0000640000020073 */
[----:B01----:R-:W-:Y:S05]  /*5150*/  ENDCOLLECTIVE ;  /* 0x000000000000791b */ /* 0x003fea0003800000 */
.L_x_1896:
[----:B------:R-:W-:Y:S01]  /*5160*/  FADD.FTZ R83, R80, R83 ;  /* 0x0000005350537221 */ /* 0x000fe20000010000 */
[----:B------:R-:W-:-:S04]  /*5170*/  HFMA2 R114, -RZ, RZ, 0, 2.384185791015625e-07 ;  /* 0x00000004ff727431 */ /* 0x000fc800000001ff */
[----:B------:R-:W-:Y:S02]  /*5180*/  MOV R113, R83 ;  /* 0x0000005300717202 */ /* 0x000fe40000000f00 */
[----:B------:R-:W-:-:S07]  /*5190*/  MOV R82, R112 ;  /* 0x0000007000527202 */ /* 0x000fce0000000f00 */
[----:B------:R-:W-:Y:S05]  /*51a0*/  WARPSYNC.COLLECTIVE R110, `(.L_x_1897) ;  /* 0x000000006e087348 */ /* 0x000fea0003c00000 */
[----:B------:R0:W1:Y:S02]  /*51b0*/  SHFL.BFLY P1, R112, R113, R114, R115 ;  /* 0x0c00007271707389 */ /* 0x0000640000020073 */
[----:B01----:R-:W-:Y:S05]  /*51c0*/  ENDCOLLECTIVE ;  /* 0x000000000000791b */ /* 0x003fea0003800000 */
.L_x_1897:
[----:B------:R-:W-:-:S05]  /*51d0*/  FADD.FTZ R82, R81, R82 ;  /* 0x0000005251527221 */ /* 0x000fca0000010000 */
[----:B------:R-:W-:Y:S02]  /*51e0*/  MOV R113, R82 ;  /* 0x0000005200717202 */ /* 0x000fe40000000f00 */
[----:B------:R-:W-:-:S07]  /*51f0*/  MOV R106, R112 ;  /* 0x00000070006a7202 */ /* 0x000fce0000000f00 */
[----:B------:R-:W-:Y:S05]  /*5200*/  WARPSYNC.COLLECTIVE R110, `(.L_x_1898) ;  /* 0x000000006e087348 */ /* 0x000fea0003c00000 */
[----:B------:R0:W1:Y:S02]  /*5210*/  SHFL.BFLY P1, R112, R113, R114, R115 ;  /* 0x0c00007271707389 */ /* 0x0000640000020073 */
[----:B01----:R-:W-:Y:S05]  /*5220*/  ENDCOLLECTIVE ;  /* 0x000000000000791b */ /* 0x003fea0003800000 */
.L_x_1898:
[----:B------:R-:W-:Y:S01]  /*5230*/  FADD.FTZ R106, R83, R106 ;  /* 0x0000006a536a7221 */ /* 0x000fe20000010000 */
[----:B------:R-:W-:-:S04]  /*5240*/  HFMA2 R114, -RZ, RZ, 0, 4.76837158203125e-07 ;  /* 0x00000008ff727431 */ /* 0x000fc800000001ff */
[----:B------:R-:W-:Y:S02]  /*5250*/  MOV R113, R106 ;  /* 0x0000006a00717202 */ /* 0x000fe40000000f00 */
[----:B------:R-:W-:-:S07]  /*5260*/  MOV R111, R112 ;  /* 0x00000070006f7202 */ /* 0x000fce0000000f00 */
[----:B------:R-:W-:Y:S05]  /*5270*/  WARPSYNC.COLLECTIVE R110, `(.L_x_1899) ;  /* 0x000000006e087348 */ /* 0x000fea0003c00000 */
[----:B------:R0:W1:Y:S02]  /*5280*/  SHFL.BFLY P1, R112, R113, R114, R115 ;  /* 0x0c00007271707389 */ /* 0x0000640000020073 */
[----:B01----:R-:W-:Y:S05]  /*5290*/  ENDCOLLECTIVE ;  /* 0x000000000000791b */ /* 0x003fea0003800000 */
.L_x_1899:
[----:B------:R-:W-:-:S05]  /*52a0*/  FADD.FTZ R111, R82, R111 ;  /* 0x0000006f526f7221 */ /* 0x000fca0000010000 */
[----:B------:R-:W-:Y:S02]  /*52b0*/  MOV R113, R111 ;  /* 0x0000006f00717202 */ /* 0x000fe40000000f00 */
[----:B------:R-:W-:-:S07]  /*52c0*/  MOV R109, R112 ;  /* 0x00000070006d7202 */ /* 0x000fce0000000f00 */
[----:B------:R-:W-:Y:S05]  /*52d0*/  WARPSYNC.COLLECTIVE R110, `(.L_x_1900) ;  /* 0x000000006e087348 */ /* 0x000fea0003c00000 */
[----:B------:R0:W1:Y:S02]  /*52e0*/  SHFL.BFLY P1, R112, R113, R114, R115 ;  /* 0x0c00007271707389 */ /* 0x0000640000020073 */
[----:B01----:R-:W-:Y:S05]  /*52f0*/  ENDCOLLECTIVE ;  /* 0x000000000000791b */ /* 0x003fea0003800000 */
.L_x_1900:
[----:B------:R-:W-:Y:S01]  /*5300*/  FADD.FTZ R109, R106, R109 ;  /* 0x0000006d6a6d7221 */ /* 0x000fe20000010000 */
[----:B------:R-:W-:-:S04]  /*5310*/  HFMA2 R114, -RZ, RZ, 0, 9.5367431640625e-07 ;  /* 0x00000010ff727431 */ /* 0x000fc800000001ff */
[----:B------:R-:W-:Y:S02]  /*5320*/  MOV R113, R109 ;  /* 0x0000006d00717202 */ /* 0x000fe40000000f00 */
[----:B------:R-:W-:-:S07]  /*5330*/  MOV R108, R112 ;  /* 0x00000070006c7202 */ /* 0x000fce0000000f00 */
[----:B------:R-:W-:Y:S05]  /*5340*/  WARPSYNC.COLLECTIVE R110, `(.L_x_1901) ;  /* 0x000000006e087348 */ /* 0x000fea0003c00000 */
[----:B------:R0:W1:Y:S02]  /*5350*/  SHFL.BFLY P1, R112, R113, R114, R115 ;  /* 0x0c00007271707389 */ /* 0x0000640000020073 */
[----:B01----:R-:W-:Y:S05]  /*5360*/  ENDCOLLECTIVE ;  /* 0x000000000000791b */ /* 0x003fea0003800000 */
.L_x_1901:
[----:B------:R-:W-:-:S05]  /*5370*/  FADD.FTZ R108, R111, R108 ;  /* 0x0000006c6f6c7221 */ /* 0x000fca0000010000 */
[----:B------:R-:W-:Y:S02]  /*5380*/  MOV R113, R108 ;  /* 0x0000006c00717202 */ /* 0x000fe40000000f00 */
[----:B------:R-:W-:-:S07]  /*5390*/  MOV R80, R112 ;  /* 0x0000007000507202 */ /* 0x000fce0000000f00 */
[----:B------:R-:W-:Y:S05]  /*53a0*/  WARPSYNC.COLLECTIVE R110, `(.L_x_1902) ;  /* 0x000000006e087348 */ /* 0x000fea0003c00000 */
[----:B------:R0:W1:Y:S02]  /*53b0*/  SHFL.BFLY P1, R112, R113, R114, R115 ;  /* 0x0c00007271707389 */ /* 0x0000640000020073 */
[----:B01----:R-:W-:Y:S05]  /*53c0*/  ENDCOLLECTIVE ;  /* 0x000000000000791b */ /* 0x003fea0003800000 */
.L_x_1902:
[----:B------:R-:W-:Y:S01]  /*53d0*/  MOV R81, R112 ;  /* 0x0000007000517202 */ /* 0x000fe20000000f00 */
[----:B------:R-:W-:Y:S06]  /*53e0*/  BRA `(.L_x_1903) ;  /* 0xffffffc800087947 */ /* 0x000fec000383ffff */
.L_x_1904:
        /* <DEDUP_REMOVED lines=9> */
.L_x_3948:


//--------------------- .text._ZN10layer_norm31ln_parallel_residual_bwd_kernelINS_13Kernel_traitsIf6__halfS2_S2_fjLj512ELj1ELj4ELj1ELj16ENS_18Kernel_traits_baseILj512EfS2_S2_S2_fjLj128EEEEELb0ELb1ELb1EEEvNS_9BwdParamsE --------------------------
	.section	.text._ZN10layer_norm31ln_parallel_residual_bwd_kernelINS_13Kernel_traitsIf6__halfS2_S2_fjLj512ELj1ELj4ELj1ELj16ENS_18Kernel_traits_baseILj512EfS2_S2_S2_fjLj128EEEEELb0ELb1ELb1EEEvNS_9BwdParamsE,"ax",@progbits
	.align	128
        .global         _ZN10layer_norm31ln_parallel_residual_bwd_kernelINS_13Kernel_traitsIf6__halfS2_S2_fjLj512ELj1ELj4ELj1ELj16ENS_18Kernel_traits_baseILj512EfS2_S2_S2_fjLj128EEEEELb0ELb1ELb1EEEvNS_9BwdParamsE
        .type           _ZN10layer_norm31ln_parallel_residual_bwd_kernelINS_13Kernel_traitsIf6__halfS2_S2_fjLj512ELj1ELj4ELj1ELj16ENS_18Kernel_traits_baseILj512EfS2_S2_S2_fjLj128EEEEELb0ELb1ELb1EEEvNS_9BwdParamsE,@function
        .size           _ZN10layer_norm31ln_parallel_residual_bwd_kernelINS_13Kernel_traitsIf6__halfS2_S2_fjLj512ELj1ELj4ELj1ELj16ENS_18Kernel_traits_baseILj512EfS2_S2_S2_fjLj128EEEEELb0ELb1ELb1EEEvNS_9BwdParamsE,(.L_x_3949 - _ZN10layer_norm31ln_parallel_residual_bwd_kernelINS_13Kernel_traitsIf6__halfS2_S2_fjLj512ELj1ELj4ELj1ELj16ENS_18Kernel_traits_baseILj512EfS2_S2_S2_fjLj128EEEEELb0ELb1ELb1EEEvNS_9BwdParamsE)
        .other          _ZN10layer_norm31ln_parallel_residual_bwd_kernelINS_13Kernel_traitsIf6__halfS2_S2_fjLj512ELj1ELj4ELj1ELj16ENS_18Kernel_traits_baseILj512EfS2_S2_S2_fjLj128EEEEELb0ELb1ELb1EEEvNS_9BwdParamsE,@"STO_CUDA_ENTRY STV_DEFAULT"
_ZN10layer_norm31ln_parallel_residual_bwd_kernelINS_13Kernel_traitsIf6__halfS2_S2_fjLj512ELj1ELj4ELj1ELj16ENS_18Kernel_traits_baseILj512EfS2_S2_S2_fjLj128EEEEELb0ELb1ELb1EEEvNS_9BwdParamsE:
.text._ZN10layer_norm31ln_parallel_residual_bwd_kernelINS_13Kernel_traitsIf6__halfS2_S2_fjLj512ELj1ELj4ELj1ELj16ENS_18Kernel_traits_baseILj512EfS2_S2_S2_fjLj128EEEEELb0ELb1ELb1EEEvNS_9BwdParamsE:
        /* <DEDUP_REMOVED lines=64> */
.L_x_1928:
        /* <DEDUP_REMOVED lines=24> */
[----:B--2---:R-:W-:-:S02]  /*0580*/  HADD2.F32 R91, -RZ, R37.H0_H0 ;  /* 0x20000025ff5b7230 */ /* 0x004fc40000004100 */
[----:B------:R-:W-:Y:S02]  /*0590*/  HADD2.F32 R37, -RZ, R37.H1_H1 ;  /* 0x30000025ff257230 */ /* 0x000fe40000004100 */
[----:B------:R-:W-:Y:S02]  /*05a0*/  HADD2.F32 R87, -RZ, R36.H0_H0 ;  /* 0x20000024ff577230 */ /* 0x000fe40000004100 */
[C---:B------:R-:W-:Y:S01]  /*05b0*/  FADD.FTZ R109, -R0.reuse, R91 ;  /* 0x0000005b006d7221 */ /* 0x040fe20000010100 */
[----:B------:R-:W-:Y:S02]  /*05c0*/  HADD2.F32 R99, -RZ, R39.H0_H0 ;  /* 0x20000027ff637230 */ /* 0x000fe40000004100 */
[C---:B------:R-:W-:Y:S01]  /*05d0*/  FADD.FTZ R97, -R0.reuse, R37 ;  /* 0x0000002500617221 */ /* 0x040fe20000010100 */
[----:B---3--:R-:W-:Y:S02]  /*05e0*/  HADD2.F32 R105, -RZ, R41.H0_H0 ;  /* 0x20000029ff697230 */ /* 0x008fe40000004100 */
[----:B------:R-:W-:Y:S01]  /*05f0*/  FADD.FTZ R87, -R0, R87 ;  /* 0x0000005700577221 */ /* 0x000fe20000010100 */
[----:B------:R-:W-:-:S02]  /*0600*/  HADD2.F32 R107, -RZ, R42.H0_H0 ;  /* 0x2000002aff6b7230 */ /* 0x000fc40000004100 */
[C---:B------:R-:W-:Y:S01]  /*0610*/  FADD.FTZ R121, -R0.reuse, R99 ;  /* 0x0000006300797221 */ /* 0x040fe20000010100 */
[----:B------:R-:W-:Y:S02]  /*0620*/  HADD2.F32 R113, -RZ, R43.H0_H0 ;  /* 0x2000002bff717230 */ /* 0x000fe40000004100 */
        /* <DEDUP_REMOVED lines=15> */
[----:B------:R-:W-:Y:S02]  /*0720*/  HADD2.F32 R111, -RZ, R42.H1_H1 ;  /* 0x3000002aff6f7230 */ /* 0x000fe40000004100 */
[C---:B------:R-:W-:Y:S01]  /*0730*/  FADD.FTZ R127, -R0.reuse, R103 ;  /* 0x00000067007f7221 */ /* 0x040fe20000010100 */
[----:B------:R-:W-:Y:S02]  /*0740*/  HADD2.F32 R43, -RZ, R43.H1_H1 ;  /* 0x3000002bff2b7230 */ /* 0x000fe40000004100 */
[C---:B------:R-:W-:Y:S01]  /*0750*/  FADD.FTZ R131, -R0.reuse, R41 ;  /* 0x0000002900837221 */ /* 0x040fe20000010100 */
[--C-:B----4-:R-:W-:Y:S02]  /*0760*/  HADD2.F32 R37, -RZ, R44.reuse.H0_H0 ;  /* 0x2000002cff257230 */ /* 0x110fe40000004100 */
[----:B------:R-:W-:Y:S01]  /*0770*/  FADD.FTZ R135, -R0, R111 ;  /* 0x0000006f00877221 */ /* 0x000fe20000010100 */
[----:B------:R-:W-:-:S02]  /*0780*/  HADD2.F32 R36, -RZ, R44.H1_H1 ;  /* 0x3000002cff247230 */ /* 0x000fc40000004100 */
[----:B------:R-:W-:Y:S01]  /*0790*/  FADD.FTZ R139, -R0, R43 ;  /* 0x0000002b008b7221 */ /* 0x000fe20000010100 */
[----:B-----5:R-:W-:Y:S01]  /*07a0*/  FMUL.FTZ R0, R86, R87 ;  /* 0x0000005756007220 */ /* 0x020fe20000410000 */
[----:B------:R-:W-:Y:S01]  /*07b0*/  FMUL.FTZ R107, R4, R37 ;  /* 0x00000025046b7220 */ /* 0x000fe20000410000 */
[----:B------:R-:W-:Y:S02]  /*07c0*/  HADD2.F32 R39, -RZ, R45.H0_H0 ;  /* 0x2000002dff277230 */ /* 0x000fe40000004100 */
[----:B------:R-:W-:Y:S01]  /*07d0*/  FMUL.FTZ R105, R5, R36 ;  /* 0x0000002405697220 */ /* 0x000fe20000410000 */
[--C-:B------:R-:W-:Y:S02]  /*07e0*/  HADD2.F32 R98, -RZ, R48.reuse.H0_H0 ;  /* 0x20000030ff627230 */ /* 0x100fe40000004100 */
[----:B------:R-:W-:Y:S01]  /*07f0*/  FMUL.FTZ R108, R86, R89 ;  /* 0x00000059566c7220 */ /* 0x000fe20000410000 */
[----:B------:R-:W-:Y:S02]  /*0800*/  HADD2.F32 R95, -RZ, R48.H1_H1 ;  /* 0x30000030ff5f7230 */ /* 0x000fe40000004100 */
[----:B------:R-:W-:Y:S01]  /*0810*/  FADD.FTZ R48, RZ, R107 ;  /* 0x0000006bff307221 */ /* 0x000fe20000010000 */
[----:B------:R-:W-:-:S02]  /*0820*/  HADD2.F32 R106, -RZ, R49.H0_H0 ;  /* 0x20000031ff6a7230 */ /* 0x000fc40000004100 */
[----:B------:R-:W-:Y:S01]  /*0830*/  FMUL.FTZ R104, R6, R39 ;  /* 0x0000002706687220 */ /* 0x000fe20000410000 */
[----:B------:R-:W-:Y:S02]  /*0840*/  HADD2.F32 R111, -RZ, R49.H1_H1 ;  /* 0x30000031ff6f7230 */ /* 0x000fe40000004100 */
[----:B------:R-:W-:Y:S01]  /*0850*/  FFMA.FTZ R49, R0, R107, RZ ;  /* 0x0000006b00317223 */ /* 0x000fe200000100ff */
[----:B------:R-:W-:Y:S02]  /*0860*/  HADD2.F32 R38, -RZ, R45.H1_H1 ;  /* 0x3000002dff267230 */ /* 0x000fe40000004100 */
[C---:B------:R-:W-:Y:S01]  /*0870*/  FMUL.FTZ R109, R86.reuse, R109 ;  /* 0x0000006d566d7220 */ /* 0x040fe20000410000 */
[--C-:B------:R-:W-:Y:S02]  /*0880*/  HADD2.F32 R116, -RZ, R51.reuse.H0_H0 ;  /* 0x20000033ff747230 */ /* 0x100fe40000004100 */
[----:B------:R-:W-:Y:S01]  /*0890*/  FMUL.FTZ R112, R86, R97 ;  /* 0x0000006156707220 */ /* 0x000fe20000410000 */
[----:B------:R-:W-:-:S02]  /*08a0*/  HADD2.F32 R117, -RZ, R51.H1_H1 ;  /* 0x30000033ff757230 */ /* 0x000fc40000004100 */
[----:B------:R-:W-:Y:S01]  /*08b0*/  FADD.FTZ R51, R48, R105 ;  /* 0x0000006930337221 */ /* 0x000fe20000010000 */
[----:B------:R-:W-:Y:S01]  /*08c0*/  FFMA.FTZ R48, R108, R105, R49 ;  /* 0x000000696c307223 */ /* 0x000fe20000010031 */
[----:B------:R-:W-:Y:S02]  /*08d0*/  HADD2.F32 R91, -RZ, R46.H0_H0 ;  /* 0x2000002eff5b7230 */ /* 0x000fe40000004100 */
[----:B------:R-:W-:Y:S01]  /*08e0*/  FMUL.FTZ R103, R7, R38 ;  /* 0x0000002607677220 */ /* 0x000fe20000410000 */
[--C-:B------:R-:W-:Y:S02]  /*08f0*/  HADD2.F32 R110, -RZ, R50.reuse.H0_H0 ;  /* 0x20000032ff6e7230 */ /* 0x100fe40000004100 */
[----:B------:R-:W-:Y:S01]  /*0900*/  FFMA.FTZ R49, R109, R104, R48 ;  /* 0x000000686d317223 */ /* 0x000fe20000010030 */
[----:B------:R-:W-:Y:S02]  /*0910*/  HADD2.F32 R113, -RZ, R50.H1_H1 ;  /* 0x30000032ff717230 */ /* 0x000fe40000004100 */
[----:B------:R-:W-:Y:S01]  /*0920*/  FADD.FTZ R50, R51, R104 ;  /* 0x0000006833327221 */ /* 0x000fe20000010000 */
[----:B------:R-:W-:-:S02]  /*0930*/  HADD2.F32 R92, -RZ, R46.H1_H1 ;  /* 0x3000002eff5c7230 */ /* 0x000fc40000004100 */
[----:B------:R-:W-:Y:S01]  /*0940*/  FMUL.FTZ R102, R8, R91 ;  /* 0x0000005b08667220 */ /* 0x000fe20000410000 */
[----:B------:R-:W-:Y:S01]  /*0950*/  FMUL.FTZ R114, R86, R115 ;  /* 0x0000007356727220 */ /* 0x000fe20000410000 */
[----:B------:R-:W-:Y:S01]  /*0960*/  FADD.FTZ R51, R50, R103 ;  /* 0x0000006732337221 */ /* 0x000fe20000010000 */
[----:B------:R-:W-:Y:S01]  /*0970*/  FFMA.FTZ R87, R112, R103, R49 ;  /* 0x0000006770577223 */ /* 0x000fe20000010031 */
[--C-:B------:R-:W-:Y:S02]  /*0980*/  HADD2.F32 R93, -RZ, R47.reuse.H0_H0 ;  /* 0x2000002fff5d7230 */ /* 0x100fe40000004100 */
[----:B------:R-:W-:Y:S01]  /*0990*/  FMUL.FTZ R101, R9, R92 ;  /* 0x0000005c09657220 */ /* 0x000fe20000410000 */
[----:B------:R-:W-:Y:S01]  /*09a0*/  FADD.FTZ R88, R51, R102 ;  /* 0x0000006633587221 */ /* 0x000fe20000010000 */
[----:B------:R-:W-:Y:S01]  /*09b0*/  FMUL.FTZ R115, R86, R119 ;  /* 0x0000007756737220 */ /* 0x000fe20000410000 */
[----:B------:R-:W-:Y:S01]  /*09c0*/  FFMA.FTZ R90, R114, R102, R87 ;  /* 0x00000066725a7223 */ /* 0x000fe20000010057 */
[----:B------:R-:W-:-:S02]  /*09d0*/  HADD2.F32 R94, -RZ, R47.H1_H1 ;  /* 0x3000002fff5e7230 */ /* 0x000fc40000004100 */
[----:B------:R-:W-:Y:S01]  /*09e0*/  FMUL.FTZ R100, R10, R93 ;  /* 0x0000005d0a647220 */ /* 0x000fe20000410000 */
[----:B------:R-:W-:Y:S01]  /*09f0*/  FADD.FTZ R89, R88, R101 ;  /* 0x0000006558597221 */ /* 0x000fe20000010000 */
[C---:B------:R-:W-:Y:S01]  /*0a00*/  FMUL.FTZ R118, R86.reuse, R121 ;  /* 0x0000007956767220 */ /* 0x040fe20000410000 */
[----:B------:R-:W-:Y:S01]  /*0a10*/  FFMA.FTZ R97, R115, R101, R90 ;  /* 0x0000006573617223 */ /* 0x000fe2000001005a */
[----:B------:R-:W-:Y:S01]  /*0a20*/  FMUL.FTZ R99, R11, R94 ;  /* 0x0000005e0b637220 */ /* 0x000fe20000410000 */
[----:B------:R-:W-:Y:S01]  /*0a30*/  FADD.FTZ R96, R89, R100 ;  /* 0x0000006459607221 */ /* 0x000fe20000010000 */
[----:B------:R-:W-:Y:S01]  /*0a40*/  FMUL.FTZ R119, R86, R123 ;  /* 0x0000007b56777220 */ /* 0x000fe20000410000 */
[----:B------:R-:W-:Y:S01]  /*0a50*/  FFMA.FTZ R120, R118, R100, R97 ;  /* 0x0000006476787223 */ /* 0x000fe20000010061 */
        /* <DEDUP_REMOVED lines=51> */
.L_x_1909:
[----:B------:R-:W0:Y:S01]  /*0d90*/  LDC.64 R22, c[0x0][0x3a8] ;  /* 0x0000ea00ff167b82 */ /* 0x000e220000000a00 */
[----:B------:R-:W-:-:S07]  /*0da0*/  IADD3 R81, PT, PT, R85, 0x20, RZ ;  /* 0x0000002055517810 */ /* 0x000fce0007ffe0ff */
[----:B------:R-:W1:Y:S08]  /*0db0*/  LDC.64 R20, c[0x0][0x428] ;  /* 0x00010a00ff147b82 */ /* 0x000e700000000a00 */
[----:B------:R-:W2:Y:S01]  /*0dc0*/  LDC.64 R24, c[0x0][0x438] ;  /* 0x00010e00ff187b82 */ /* 0x000ea20000000a00 */
[----:B0-----:R-:W-:-:S04]  /*0dd0*/  IMAD.WIDE.U32 R36, R85, 0x10, R22 ;  /* 0x0000001055247825 */ /* 0x001fc800078e0016 */
[----:B------:R-:W-:Y:S02]  /*0de0*/  IMAD.WIDE.U32 R40, R81, 0x10, R22 ;  /* 0x0000001051287825 */ /* 0x000fe400078e0016 */
[----:B------:R-:W3:Y:S02]  /*0df0*/  LDG.E.128 R36, desc[UR10][R36.64] ;  /* 0x0000000a24247981 */ /* 0x000ee4000c1e1d00 */
[--C-:B-1----:R-:W-:Y:S02]  /*0e00*/  IMAD.WIDE.U32 R44, R85, 0x10, R20.reuse ;  /* 0x00000010552c7825 */ /* 0x102fe400078e0014 */
        /* <DEDUP_REMOVED lines=8> */
[--C-:B---3--:R-:W-:Y:S02]  /*0e90*/  HADD2.F32 R91, -RZ, R37.reuse.H0_H0 ;  /* 0x20000025ff5b7230 */ /* 0x108fe40000004100 */
[----:B------:R-:W-:Y:S02]  /*0ea0*/  HADD2.F32 R37, -RZ, R37.H1_H1 ;  /* 0x30000025ff257230 */ /* 0x000fe40000004100 */
[----:B------:R-:W-:-:S02]  /*0eb0*/  HADD2.F32 R87, -RZ, R36.H0_H0 ;  /* 0x20000024ff577230 */ /* 0x000fc40000004100 */
[C---:B------:R-:W-:Y:S01]  /*0ec0*/  FADD.FTZ R109, -R0.reuse, R91 ;  /* 0x0000005b006d7221 */ /* 0x040fe20000010100 */
[----:B------:R-:W-:Y:S02]  /*0ed0*/  HADD2.F32 R99, -RZ, R39.H0_H0 ;  /* 0x20000027ff637230 */ /* 0x000fe40000004100 */
[C---:B------:R-:W-:Y:S01]  /*0ee0*/  FADD.FTZ R97, -R0.reuse, R37 ;  /* 0x0000002500617221 */ /* 0x040fe20000010100 */
        /* <DEDUP_REMOVED lines=28> */
[----:B-----5:R-:W-:Y:S01]  /*10b0*/  FMUL.FTZ R0, R86, R87 ;  /* 0x0000005756007220 */ /* 0x020fe20000410000 */
[----:B------:R-:W-:Y:S01]  /*10c0*/  FMUL.FTZ R107, R4, R37 ;  /* 0x00000025046b7220 */ /* 0x000fe20000410000 */
[----:B------:R-:W-:-:S02]  /*10d0*/  HADD2.F32 R39, -RZ, R45.H0_H0 ;  /* 0x2000002dff277230 */ /* 0x000fc40000004100 */
[----:B------:R-:W-:Y:S01]  /*10e0*/  FMUL.FTZ R105, R5, R36 ;  /* 0x0000002405697220 */ /* 0x000fe20000410000 */
[--C-:B------:R-:W-:Y:S02]  /*10f0*/  HADD2.F32 R98, -RZ, R48.reuse.H0_H0 ;  /* 0x20000030ff627230 */ /* 0x100fe40000004100 */
[----:B------:R-:W-:Y:S01]  /*1100*/  FMUL.FTZ R108, R86, R89 ;  /* 0x00000059566c7220 */ /* 0x000fe20000410000 */
[----:B------:R-:W-:Y:S02]  /*1110*/  HADD2.F32 R95, -RZ, R48.H1_H1 ;  /* 0x30000030ff5f7230 */ /* 0x000fe40000004100 */
[----:B------:R-:W-:Y:S01]  /*1120*/  FADD.FTZ R48, RZ, R107 ;  /* 0x0000006bff307221 */ /* 0x000fe20000010000 */
[--C-:B------:R-:W-:Y:S02]  /*1130*/  HADD2.F32 R106, -RZ, R49.reuse.H0_H0 ;  /* 0x20000031ff6a7230 */ /* 0x100fe40000004100 */
[----:B------:R-:W-:Y:S01]  /*1140*/  FMUL.FTZ R104, R6, R39 ;  /* 0x0000002706687220 */ /* 0x000fe20000410000 */
[----:B------:R-:W-:-:S02]  /*1150*/  HADD2.F32 R111, -RZ, R49.H1_H1 ;  /* 0x30000031ff6f7230 */ /* 0x000fc40000004100 */
[----:B------:R-:W-:Y:S01]  /*1160*/  FFMA.FTZ R49, R0, R107, RZ ;  /* 0x0000006b00317223 */ /* 0x000fe200000100ff */
[----:B------:R-:W-:Y:S02]  /*1170*/  HADD2.F32 R38, -RZ, R45.H1_H1 ;  /* 0x3000002dff267230 */ /* 0x000fe40000004100 */
[C---:B------:R-:W-:Y:S01]  /*1180*/  FMUL.FTZ R109, R86.reuse, R109 ;  /* 0x0000006d566d7220 */ /* 0x040fe20000410000 */
[--C-:B------:R-:W-:Y:S02]  /*1190*/  HADD2.F32 R116, -RZ, R51.reuse.H0_H0 ;  /* 0x20000033ff747230 */ /* 0x100fe40000004100 */
[----:B------:R-:W-:Y:S01]  /*11a0*/  FMUL.FTZ R112, R86, R97 ;  /* 0x0000006156707220 */ /* 0x000fe20000410000 */
[----:B------:R-:W-:Y:S02]  /*11b0*/  HADD2.F32 R117, -RZ, R51.H1_H1 ;  /* 0x30000033ff757230 */ /* 0x000fe40000004100 */
[----:B------:R-:W-:Y:S01]  /*11c0*/  FADD.FTZ R51, R48, R105 ;  /* 0x0000006930337221 */ /* 0x000fe20000010000 */
[----:B------:R-:W-:Y:S01]  /*11d0*/  FFMA.FTZ R48, R108, R105, R49 ;  /* 0x000000696c307223 */ /* 0x000fe20000010031 */
[----:B------:R-:W-:-:S02]  /*11e0*/  HADD2.F32 R91, -RZ, R46.H0_H0 ;  /* 0x2000002eff5b7230 */ /* 0x000fc40000004100 */
[----:B------:R-:W-:Y:S01]  /*11f0*/  FMUL.FTZ R103, R7, R38 ;  /* 0x0000002607677220 */ /* 0x000fe20000410000 */
[--C-:B------:R-:W-:Y:S02]  /*1200*/  HADD2.F32 R110, -RZ, R50.reuse.H0_H0 ;  /* 0x20000032ff6e7230 */ /* 0x100fe40000004100 */
[----:B------:R-:W-:Y:S01]  /*1210*/  FFMA.FTZ R49, R109, R104, R48 ;  /* 0x000000686d317223 */ /* 0x000fe20000010030 */
[----:B------:R-:W-:Y:S02]  /*1220*/  HADD2.F32 R113, -RZ, R50.H1_H1 ;  /* 0x30000032ff717230 */ /* 0x000fe40000004100 */
[----:B------:R-:W-:Y:S01]  /*1230*/  FADD.FTZ R50, R51, R104 ;  /* 0x0000006833327221 */ /* 0x000fe20000010000 */
[----:B------:R-:W-:Y:S02]  /*1240*/  HADD2.F32 R92, -RZ, R46.H1_H1 ;  /* 0x3000002eff5c7230 */ /* 0x000fe40000004100 */
[----:B------:R-:W-:Y:S01]  /*1250*/  FMUL.FTZ R102, R8, R91 ;  /* 0x0000005b08667220 */ /* 0x000fe20000410000 */
[----:B------:R-:W-:Y:S01]  /*1260*/  FMUL.FTZ R114, R86, R115 ;  /* 0x0000007356727220 */ /* 0x000fe20000410000 */
        /* <DEDUP_REMOVED lines=66> */
.L_x_1910:
[----:B------:R-:W-:Y:S05]  /*1690*/  BSYNC.RECONVERGENT B2 ;  /* 0x0000000000027941 */ /* 0x000fea0003800200 */
.L_x_1908:
[----:B------:R-:W-:Y:S01]  /*16a0*/  FADD.FTZ R2, R97, R2 ;  /* 0x0000000261027221 */ /* 0x000fe20000010000 */
        /* <DEDUP_REMOVED lines=56> */
.L_x_1940:
[----:B-1----:R-:W-:Y:S01]  /*1a30*/  FADD.FTZ R37, R94, R37 ;  /* 0x000000255e257221 */ /* 0x002fe20000010000 */
[----:B--2---:R-:W-:-:S03]  /*1a40*/  FADD.FTZ R36, R93, R36 ;  /* 0x000000245d247221 */ /* 0x004fc60000010000 */
[----:B------:R-:W-:Y:S01]  /*1a50*/  FMUL.FTZ R37, R37, UR13 ;  /* 0x0000000d25257c20 */ /* 0x000fe20008410000 */
[----:B------:R-:W-:-:S04]  /*1a60*/  FMUL.FTZ R91, R36, UR13 ;  /* 0x0000000d245b7c20 */ /* 0x000fc80008410000 */
[----:B0-----:R-:W-:Y:S01]  /*1a70*/  FSEL R94, R37, RZ, !P4 ;  /* 0x000000ff255e7208 */ /* 0x001fe20006000000 */
        /* <DEDUP_REMOVED lines=38> */
.L_x_1914:
        /* <DEDUP_REMOVED lines=33> */
.L_x_1913:
        /* <DEDUP_REMOVED lines=36> */
.L_x_1916:
        /* <DEDUP_REMOVED lines=37> */
.L_x_1912:
        /* <DEDUP_REMOVED lines=16> */
[----:B------:R-:W-:Y:S01]  /*2480*/  FFMA.FTZ R92, R91, R115, R94 ;  /* 0x000000735b5c7223 */ /* 0x000fe2000001005e */
[--C-:B------:R-:W-:Y:S02]  /*2490*/  HADD2.F32 R93, -RZ, R23.reuse.H1_H1 ;  /* 0x30000017ff5d7230 */ /* 0x100fe40000004100 */
[----:B------:R-:W-:Y:S01]  /*24a0*/  FADD.FTZ R104, -R38, R99 ;  /* 0x0000006326687221 */ /* 0x000fe20000010100 */
[----:B------:R-:W-:-:S02]  /*24b0*/  HADD2.F32 R39, -RZ, R23.H0_H0 ;  /* 0x20000017ff277230 */ /* 0x000fc40000004100 */
[----:B------:R-:W-:Y:S01]  /*24c0*/  FADD.FTZ R38, -R95, R102 ;  /* 0x000000665f267221 */ /* 0x000fe20000010100 */
[--C-:B------:R-:W-:Y:S02]  /*24d0*/  HADD2.F32 R37, -RZ, R22.reuse.H0_H0 ;  /* 0x20000016ff257230 */ /* 0x100fe40000004100 */
[C-C-:B------:R-:W-:Y:S01]  /*24e0*/  FFMA.FTZ R108, R91.reuse, R108, R94.reuse ;  /* 0x0000006c5b6c7223 */ /* 0x140fe2000001005e */
[----:B------:R-:W-:Y:S01]  /*24f0*/  FFMA.FTZ R112, R91, R112, R94 ;  /* 0x000000705b707223 */ /* 0x000fe2000001005e */
[----:B------:R-:W-:Y:S01]  /*2500*/  FADD.FTZ R98, -R92, R101 ;  /* 0x000000655c627221 */ /* 0x000fe20000010100 */
[C---:B------:R-:W-:Y:S01]  /*2510*/  FFMA.FTZ R101, R86.reuse, R104, R93 ;  /* 0x0000006856657223 */ /* 0x040fe2000001005d */
[C---:B------:R-:W-:Y:S01]  /*2520*/  FFMA.FTZ R92, R86.reuse, R100, R39 ;  /* 0x00000064565c7223 */ /* 0x040fe20000010027 */
[----:B------:R-:W-:Y:S01]  /*2530*/  FFMA.FTZ R38, R86, R38, R37 ;  /* 0x0000002656267223 */ /* 0x000fe20000010025 */
[----:B------:R-:W-:Y:S02]  /*2540*/  HADD2.F32 R93, -RZ, R21.H0_H0 ;  /* 0x20000015ff5d7230 */ /* 0x000fe40000004100 */
[----:B------:R-:W-:Y:S01]  /*2550*/  FADD.FTZ R108, -R108, R105 ;  /* 0x000000696c6c7221 */ /* 0x000fe20000010100 */
[----:B------:R-:W-:-:S02]  /*2560*/  HADD2.F32 R99, -RZ, R22.H1_H1 ;  /* 0x30000016ff637230 */ /* 0x000fc40000004100 */
[----:B------:R-:W-:Y:S01]  /*2570*/  FADD.FTZ R112, -R112, R103 ;  /* 0x0000006770707221 */ /* 0x000fe20000010100 */
        /* <DEDUP_REMOVED lines=13> */
.L_x_1918:
[C-C-:B------:R-:W-:Y:S01]  /*2650*/  FFMA.FTZ R0, R91.reuse, R0, R94.reuse ;  /* 0x000000005b007223 */ /* 0x140fe2000001005e */
[C-C-:B------:R-:W-:Y:S01]  /*2660*/  FFMA.FTZ R109, R91.reuse, R109, R94.reuse ;  /* 0x0000006d5b6d7223 */ /* 0x140fe2000001005e */
[C-C-:B------:R-:W-:Y:S01]  /*2670*/  FFMA.FTZ R29, R91.reuse, R114, R94.reuse ;  /* 0x000000725b1d7223 */ /* 0x140fe2000001005e */
[C-C-:B------:R-:W-:Y:S01]  /*2680*/  FFMA.FTZ R37, R91.reuse, R118, R94.reuse ;  /* 0x000000765b257223 */ /* 0x140fe2000001005e */
[----:B------:R-:W-:Y:S01]  /*2690*/  FADD.FTZ R107, -R0, R107 ;  /* 0x0000006b006b7221 */ /* 0x000fe20000010100 */
[----:B------:R-:W-:Y:S01]  /*26a0*/  FFMA.FTZ R0, R91, R115, R94 ;  /* 0x000000735b007223 */ /* 0x000fe2000001005e */
[----:B------:R-:W-:Y:S02]  /*26b0*/  HADD2.F32 R28, -RZ, R22.H0_H0 ;  /* 0x20000016ff1c7230 */ /* 0x000fe40000004100 */
[----:B------:R-:W-:Y:S01]  /*26c0*/  FADD.FTZ R109, -R109, R104 ;  /* 0x000000686d6d7221 */ /* 0x000fe20000010100 */
[----:B------:R-:W-:Y:S01]  /*26d0*/  FADD.FTZ R31, -R29, R102 ;  /* 0x000000661d1f7221 */ /* 0x000fe20000010100 */
[----:B------:R-:W-:Y:S01]  /*26e0*/  FADD.FTZ R101, -R0, R101 ;  /* 0x0000006500657221 */ /* 0x000fe20000010100 */
[----:B------:R-:W-:-:S02]  /*26f0*/  HADD2.F32 R0, -RZ, R21.H0_H0 ;  /* 0x20000015ff007230 */ /* 0x000fc40000004100 */
[C-C-:B------:R-:W-:Y:S01]  /*2700*/  FFMA.FTZ R30, R91.reuse, R119, R94.reuse ;  /* 0x000000775b1e7223 */ /* 0x140fe2000001005e */
[C-C-:B------:R-:W-:Y:S01]  /*2710*/  FFMA.FTZ R108, R91.reuse, R108, R94.reuse ;  /* 0x0000006c5b6c7223 */ /* 0x140fe2000001005e */
[----:B------:R-:W-:Y:S01]  /*2720*/  FFMA.FTZ R112, R91, R112, R94 ;  /* 0x000000705b707223 */ /* 0x000fe2000001005e */
[----:B------:R-:W-:Y:S01]  /*2730*/  FADD.FTZ R39, -R37, R100 ;  /* 0x0000006425277221 */ /* 0x000fe20000010100 */
[----:B------:R-:W-:Y:S01]  /*2740*/  FADD.FTZ R99, -R30, R99 ;  /* 0x000000631e637221 */ /* 0x000fe20000010100 */
[C---:B------:R-:W-:Y:S01]  /*2750*/  FFMA.FTZ R37, R86.reuse, R109, R0 ;  /* 0x0000006d56257223 */ /* 0x040fe20000010000 */
[----:B------:R-:W-:Y:S01]  /*2760*/  FFMA.FTZ R31, R86, R31, R28 ;  /* 0x0000001f561f7223 */ /* 0x000fe2000001001c */
[--C-:B------:R-:W-:Y:S02]  /*2770*/  HADD2.F32 R93, -RZ, R23.reuse.H0_H0 ;  /* 0x20000017ff5d7230 */ /* 0x100fe40000004100 */
[----:B------:R-:W-:Y:S01]  /*2780*/  FADD.FTZ R105, -R108, R105 ;  /* 0x000000696c697221 */ /* 0x000fe20000010100 */
[----:B------:R-:W-:-:S02]  /*2790*/  HADD2.F32 R36, -RZ, R23.H1_H1 ;  /* 0x30000017ff247230 */ /* 0x000fc40000004100 */
[----:B------:R-:W-:Y:S01]  /*27a0*/  FADD.FTZ R103, -R112, R103 ;  /* 0x0000006770677221 */ /* 0x000fe20000010100 */
[----:B------:R-:W-:Y:S02]  /*27b0*/  HADD2.F32 R29, -RZ, R20.H0_H0 ;  /* 0x20000014ff1d7230 */ /* 0x000fe40000004100 */
[C---:B------:R-:W-:Y:S01]  /*27c0*/  FFMA.FTZ R39, R86.reuse, R39, R93 ;  /* 0x0000002756277223 */ /* 0x040fe2000001005d */
[----:B------:R-:W-:Y:S02]  /*27d0*/  HADD2.F32 R30, -RZ, R22.H1_H1 ;  /* 0x30000016ff1e7230 */ /* 0x000fe40000004100 */
[C---:B------:R-:W-:Y:S01]  /*27e0*/  FFMA.FTZ R36, R86.reuse, R99, R36 ;  /* 0x0000006356247223 */ /* 0x040fe20000010024 */
[----:B------:R-:W-:Y:S02]  /*27f0*/  HADD2.F32 R28, -RZ, R21.H1_H1 ;  /* 0x30000015ff1c7230 */ /* 0x000fe40000004100 */
[----:B------:R-:W-:Y:S01]  /*2800*/  FFMA.FTZ R29, R86, R107, R29 ;  /* 0x0000006b561d7223 */ /* 0x000fe2000001001d */
[----:B------:R-:W-:-:S02]  /*2810*/  HADD2.F32 R0, -RZ, R20.H1_H1 ;  /* 0x30000014ff007230 */ /* 0x000fc40000004100 */
[----:B------:R-:W-:Y:S01]  /*2820*/  FFMA.FTZ R30, R86, R101, R30 ;  /* 0x00000065561e7223 */ /* 0x000fe2000001001e */
[----:B------:R-:W-:Y:S01]  /*2830*/  F2FP.F16.F32.PACK_AB R39, R36, R39 ;  /* 0x000000272427723e */ /* 0x000fe200000000ff */
[C---:B------:R-:W-:Y:S01]  /*2840*/  FFMA.FTZ R28, R86.reuse, R103, R28 ;  /* 0x00000067561c7223 */ /* 0x040fe2000001001c */
        /* <DEDUP_REMOVED lines=9> */
.L_x_1917:
        /* <DEDUP_REMOVED lines=44> */
.L_x_1919:
[C-C-:B------:R-:W-:Y:S01]  /*2ba0*/  FFMA.FTZ R0, R91.reuse, R0, R94.reuse ;  /* 0x000000005b007223 */ /* 0x140fe2000001005e */
[C-C-:B------:R-:W-:Y:S01]  /*2bb0*/  FFMA.FTZ R109, R91.reuse, R109, R94.reuse ;  /* 0x0000006d5b6d7223 */ /* 0x140fe2000001005e */
[C-C-:B------:R-:W-:Y:S01]  /*2bc0*/  FFMA.FTZ R29, R91.reuse, R114, R94.reuse ;  /* 0x000000725b1d7223 */ /* 0x140fe2000001005e */
        /* <DEDUP_REMOVED lines=41> */
.L_x_1915:
        /* <DEDUP_REMOVED lines=19> */
[C-C-:B------:R-:W-:Y:S01]  /*2f90*/  FFMA.FTZ R87, R91.reuse, R87, R94.reuse ;  /* 0x000000575b577223 */ /* 0x140fe2000001005e */
[----:B------:R-:W-:Y:S02]  /*2fa0*/  HADD2.F32 R0, -RZ, R25.H0_H0 ;  /* 0x20000019ff007230 */ /* 0x000fe40000004100 */
[----:B------:R-:W-:Y:S01]  /*2fb0*/  FFMA.FTZ R49, R91, R49, R94 ;  /* 0x000000315b317223 */ /* 0x000fe2000001005e */
[----:B0-----:R-:W-:Y:S02]  /*2fc0*/  HADD2.F32 R28, -RZ, R26.H0_H0 ;  /* 0x2000001aff1c7230 */ /* 0x001fe40000004100 */
[----:B------:R-:W-:Y:S01]  /*2fd0*/  FADD.FTZ R51, -R51, R42 ;  /* 0x0000002a33337221 */ /* 0x000fe20000010100 */
[----:B------:R-:W-:Y:S01]  /*2fe0*/  FADD.FTZ R87, -R87, R44 ;  /* 0x0000002c57577221 */ /* 0x000fe20000010100 */
[C-C-:B------:R-:W-:Y:S01]  /*2ff0*/  FFMA.FTZ R48, R91.reuse, R48, R94.reuse ;  /* 0x000000305b307223 */ /* 0x140fe2000001005e */
[C-C-:B------:R-:W-:Y:S01]  /*3000*/  FFMA.FTZ R50, R91.reuse, R50, R94.reuse ;  /* 0x000000325b327223 */ /* 0x140fe2000001005e */
[C-C-:B------:R-:W-:Y:S01]  /*3010*/  FFMA.FTZ R88, R91.reuse, R88, R94.reuse ;  /* 0x000000585b587223 */ /* 0x140fe2000001005e */
[C-C-:B------:R-:W-:Y:S01]  /*3020*/  FFMA.FTZ R89, R91.reuse, R89, R94.reuse ;  /* 0x000000595b597223 */ /* 0x140fe2000001005e */
[----:B------:R-:W-:Y:S01]  /*3030*/  FFMA.FTZ R90, R91, R90, R94 ;  /* 0x0000005a5b5a7223 */ /* 0x000fe2000001005e */
[C---:B------:R-:W-:Y:S01]  /*3040*/  FFMA.FTZ R37, R86.reuse, R51, R0 ;  /* 0x0000003356257223 */ /* 0x040fe20000010000 */
[----:B------:R-:W-:Y:S01]  /*3050*/  FFMA.FTZ R38, R86, R87, R28 ;  /* 0x0000005756267223 */ /* 0x000fe2000001001c */
[----:B------:R-:W-:-:S02]  /*3060*/  HADD2.F32 R29, -RZ, R24.H0_H0 ;  /* 0x20000018ff1d7230 */ /* 0x000fc40000004100 */
[----:B------:R-:W-:Y:S01]  /*3070*/  FADD.FTZ R49, -R49, R40 ;  /* 0x0000002831317221 */ /* 0x000fe20000010100 */
[--C-:B------:R-:W-:Y:S02]  /*3080*/  HADD2.F32 R31, -RZ, R27.reuse.H1_H1 ;  /* 0x3000001bff1f7230 */ /* 0x100fe40000004100 */
[----:B------:R-:W-:Y:S01]  /*3090*/  FADD.FTZ R41, -R48, R41 ;  /* 0x0000002930297221 */ /* 0x000fe20000010100 */
[----:B------:R-:W-:Y:S02]  /*30a0*/  HADD2.F32 R32, -RZ, R27.H0_H0 ;  /* 0x2000001bff207230 */ /* 0x000fe40000004100 */
[----:B------:R-:W-:Y:S01]  /*30b0*/  FADD.FTZ R43, -R50, R43 ;  /* 0x0000002b322b7221 */ /* 0x000fe20000010100 */
[----:B------:R-:W-:Y:S02]  /*30c0*/  HADD2.F32 R30, -RZ, R26.H1_H1 ;  /* 0x3000001aff1e7230 */ /* 0x000fe40000004100 */
[----:B------:R-:W-:Y:S01]  /*30d0*/  FADD.FTZ R45, -R88, R45 ;  /* 0x0000002d582d7221 */ /* 0x000fe20000010100 */
[----:B------:R-:W-:-:S02]  /*30e0*/  HADD2.F32 R28, -RZ, R25.H1_H1 ;  /* 0x30000019ff1c7230 */ /* 0x000fc40000004100 */
[----:B------:R-:W-:Y:S01]  /*30f0*/  FADD.FTZ R89, -R89, R46 ;  /* 0x0000002e59597221 */ /* 0x000fe20000010100 */
[----:B------:R-:W-:Y:S02]  /*3100*/  HADD2.F32 R0, -RZ, R24.H1_H1 ;  /* 0x30000018ff007230 */ /* 0x000fe40000004100 */
[----:B------:R-:W-:Y:S01]  /*3110*/  FADD.FTZ R47, -R90, R47 ;  /* 0x0000002f5a2f7221 */ /* 0x000fe20000010100 */
        /* <DEDUP_REMOVED lines=19> */
.L_x_1922:
        /* <DEDUP_REMOVED lines=14> */
[----:B------:R-:W-:-:S02]  /*3330*/  HADD2.F32 R35, -RZ, R27.H1_H1 ;  /* 0x3000001bff237230 */ /* 0x000fc40000004100 */
[----:B------:R-:W-:Y:S01]  /*3340*/  FADD.FTZ R89, -R89, R46 ;  /* 0x0000002e59597221 */ /* 0x000fe20000010100 */
[----:B------:R-:W-:Y:S02]  /*3350*/  HADD2.F32 R36, -RZ, R27.H0_H0 ;  /* 0x2000001bff247230 */ /* 0x000fe40000004100 */
        /* <DEDUP_REMOVED lines=24> */
.L_x_1921:
        /* <DEDUP_REMOVED lines=42> */
.L_x_1924:
[C-C-:B------:R-:W-:Y:S01]  /*3780*/  FFMA.FTZ R90, R91.reuse, R90, R94.reuse ;  /* 0x0000005a5b5a7223 */ /* 0x140fe2000001005e */
[C-C-:B------:R-:W-:Y:S01]  /*3790*/  FFMA.FTZ R87, R91.reuse, R87, R94.reuse ;  /* 0x000000575b577223 */ /* 0x140fe2000001005e */
[C-C-:B------:R-:W-:Y:S01]  /*37a0*/  FFMA.FTZ R89, R91.reuse, R89, R94.reuse ;  /* 0x000000595b597223 */ /* 0x140fe2000001005e */
[--C-:B0-----:R-:W-:Y:S02]  /*37b0*/  HADD2.F32 R37, -RZ, R27.reuse.H1_H1 ;  /* 0x3000001bff257230 */ /* 0x101fe40000004100 */
[----:B------:R-:W-:Y:S01]  /*37c0*/  FADD.FTZ R47, -R90, R47 ;  /* 0x0000002f5a2f7221 */ /* 0x000fe20000010100 */
[----:B------:R-:W-:Y:S02]  /*37d0*/  HADD2.F32 R36, -RZ, R27.H0_H0 ;  /* 0x2000001bff247230 */ /* 0x000fe40000004100 */
[----:B------:R-:W-:Y:S01]  /*37e0*/  FFMA.FTZ R49, R91, R49, R94 ;  /* 0x000000315b317223 */ /* 0x000fe2000001005e */
[--C-:B------:R-:W-:Y:S02]  /*37f0*/  HADD2.F32 R0, -RZ, R26.reuse.H0_H0 ;  /* 0x2000001aff007230 */ /* 0x100fe40000004100 */
[----:B------:R-:W-:Y:S01]  /*3800*/  FADD.FTZ R89, -R89, R46 ;  /* 0x0000002e59597221 */ /* 0x000fe20000010100 */
[----:B------:R-:W-:Y:S01]  /*3810*/  FADD.FTZ R87, -R87, R44 ;  /* 0x0000002c57577221 */ /* 0x000fe20000010100 */
[C-C-:B------:R-:W-:Y:S01]  /*3820*/  FFMA.FTZ R88, R91.reuse, R88, R94.reuse ;  /* 0x000000585b587223 */ /* 0x140fe2000001005e */
[C-C-:B------:R-:W-:Y:S01]  /*3830*/  FFMA.FTZ R48, R91.reuse, R48, R94.reuse ;  /* 0x000000305b307223 */ /* 0x140fe2000001005e */
[C-C-:B------:R-:W-:Y:S01]  /*3840*/  FFMA.FTZ R51, R91.reuse, R51, R94.reuse ;  /* 0x000000335b337223 */ /* 0x140fe2000001005e */
[----:B------:R-:W-:Y:S01]  /*3850*/  FFMA.FTZ R50, R91, R50, R94 ;  /* 0x000000325b327223 */ /* 0x000fe2000001005e */
[C---:B------:R-:W-:Y:S01]  /*3860*/  FFMA.FTZ R44, R86.reuse, R47, R37 ;  /* 0x0000002f562c7223 */ /* 0x040fe20000010025 */
[----:B------:R-:W-:Y:S01]  /*3870*/  FADD.FTZ R49, -R49, R40 ;  /* 0x0000002831317221 */ /* 0x000fe20000010100 */
[C---:B------:R-:W-:Y:S01]  /*3880*/  FFMA.FTZ R39, R86.reuse, R89, R36 ;  /* 0x0000005956277223 */ /* 0x040fe20000010024 */
[----:B------:R-:W-:Y:S01]  /*3890*/  FFMA.FTZ R87, R86, R87, R0 ;  /* 0x0000005756577223 */ /* 0x000fe20000010000 */
[----:B------:R-:W-:-:S02]  /*38a0*/  HADD2.F32 R37, -RZ, R26.H1_H1 ;  /* 0x3000001aff257230 */ /* 0x000fc40000004100 */
[----:B------:R-:W-:Y:S01]  /*38b0*/  FADD.FTZ R45, -R88, R45 ;  /* 0x0000002d582d7221 */ /* 0x000fe20000010100 */
[--C-:B------:R-:W-:Y:S02]  /*38c0*/  HADD2.F32 R38, -RZ, R25.reuse.H0_H0 ;  /* 0x20000019ff267230 */ /* 0x100fe40000004100 */
[----:B------:R-:W-:Y:S01]  /*38d0*/  FADD.FTZ R41, -R48, R41 ;  /* 0x0000002930297221 */ /* 0x000fe20000010100 */
[----:B------:R-:W-:Y:S02]  /*38e0*/  HADD2.F32 R40, -RZ, R25.H1_H1 ;  /* 0x30000019ff287230 */ /* 0x000fe40000004100 */
[----:B------:R-:W-:Y:S01]  /*38f0*/  FADD.FTZ R51, -R51, R42 ;  /* 0x0000002a33337221 */ /* 0x000fe20000010100 */
[--C-:B------:R-:W-:Y:S02]  /*3900*/  HADD2.F32 R0, -RZ, R24.reuse.H0_H0 ;  /* 0x20000018ff007230 */ /* 0x100fe40000004100 */
[----:B------:R-:W-:Y:S01]  /*3910*/  FADD.FTZ R43, -R50, R43 ;  /* 0x0000002b322b7221 */ /* 0x000fe20000010100 */
[----:B------:R-:W-:-:S02]  /*3920*/  HADD2.F32 R36, -RZ, R24.H1_H1 ;  /* 0x30000018ff247230 */ /* 0x000fc40000004100 */
[C---:B------:R-:W-:Y:S01]  /*3930*/  FFMA.FTZ R42, R86.reuse, R45, R37 ;  /* 0x0000002d562a7223 */ /* 0x040fe20000010025 */
        /* <DEDUP_REMOVED lines=9> */
.L_x_1920:
        /* <DEDUP_REMOVED lines=39> */
.L_x_1926:
        /* <DEDUP_REMOVED lines=33> */
.L_x_1925:
        /* <DEDUP_REMOVED lines=34> */
.L_x_1927:
        /* <DEDUP_REMOVED lines=28> */
.L_x_1923:
        /* <DEDUP_REMOVED lines=13> */
.L_x_1907:
        /* <DEDUP_REMOVED lines=32> */
.L_x_1906:
[----:B------:R-:W-:Y:S05]  /*4500*/  BSYNC B1 ;  /* 0x0000000000017941 */ /* 0x000fea0003800000 */
.L_x_1905:
        /* <DEDUP_REMOVED lines=107> */
.L_x_1911:
        /* <DEDUP_REMOVED lines=8> */
.L_x_1930:
[----:B------:R-:W-:Y:S05]  /*4c40*/  BSYNC B2 ;  /* 0x0000000000027941 */ /* 0x000fea0003800000 */
.L_x_1929:
        /* <DEDUP_REMOVED lines=8> */
.L_x_1931:
[----:B------:R-:W-:Y:S01]  /*4cd0*/  FADD.FTZ R37, R37, R120 ;  /* 0x0000007825257221 */ /* 0x000fe20000010000 */
[----:B------:R-:W-:-:S04]  /*4ce0*/  HFMA2 R110, -RZ, RZ, 0, 1.1920928955078125e-07 ;  /* 0x00000002ff6e7431 */ /* 0x000fc800000001ff */
[----:B------:R-:W-:Y:S02]  /*4cf0*/  MOV R106, R37 ;  /* 0x00000025006a7202 */ /* 0x000fe40000000f00 */
[----:B------:R-:W-:-:S07]  /*4d00*/  MOV R36, R98 ;  /* 0x0000006200247202 */ /* 0x000fce0000000f00 */
[----:B------:R-:W-:Y:S05]  /*4d10*/  WARPSYNC.COLLECTIVE R95, `(.L_x_1932) ;  /* 0x000000005f087348 */ /* 0x000fea0003c00000 */
[----:B------:R0:W1:Y:S02]  /*4d20*/  SHFL.BFLY P1, R98, R106, R110, R111 ;  /* 0x0c00006e6a627389 */ /* 0x000064000002006f */
[----:B01----:R-:W-:Y:S05]  /*4d30*/  ENDCOLLECTIVE ;  /* 0x000000000000791b */ /* 0x003fea0003800000 */
.L_x_1932:
[----:B------:R-:W-:-:S05]  /*4d40*/  FADD.FTZ R36, R36, R121 ;  /* 0x0000007924247221 */ /* 0x000fca0000010000 */
[----:B------:R-:W-:Y:S02]  /*4d50*/  MOV R106, R36 ;  /* 0x00000024006a7202 */ /* 0x000fe40000000f00 */
[----:B------:R-:W-:-:S07]  /*4d60*/  MOV R38, R98 ;  /* 0x0000006200267202 */ /* 0x000fce0000000f00 */
[----:B------:R-:W-:Y:S05]  /*4d70*/  WARPSYNC.COLLECTIVE R95, `(.L_x_1933) ;  /* 0x000000005f087348 */ /* 0x000fea0003c00000 */
[----:B------:R0:W1:Y:S02]  /*4d80*/  SHFL.BFLY P1, R98, R106, R110, R111 ;  /* 0x0c00006e6a627389 */ /* 0x000064000002006f */
[----:B01----:R-:W-:Y:S05]  /*4d90*/  ENDCOLLECTIVE ;  /* 0x000000000000791b */ /* 0x003fea0003800000 */
.L_x_1933:
[----:B------:R-:W-:Y:S01]  /*4da0*/  FADD.FTZ R38, R37, R38 ;  /* 0x0000002625267221 */ /* 0x000fe20000010000 */
[----:B------:R-:W-:-:S04]  /*4db0*/  HFMA2 R110, -RZ, RZ, 0, 2.384185791015625e-07 ;  /* 0x00000004ff6e7431 */ /* 0x000fc800000001ff */
[----:B------:R-:W-:Y:S02]  /*4dc0*/  MOV R106, R38 ;  /* 0x00000026006a7202 */ /* 0x000fe40000000f00 */
[----:B------:R-:W-:-:S07]  /*4dd0*/  MOV R39, R98 ;  /* 0x0000006200277202 */ /* 0x000fce0000000f00 */
[----:B------:R-:W-:Y:S05]  /*4de0*/  WARPSYNC.COLLECTIVE R95, `(.L_x_1934) ;  /* 0x000000005f087348 */ /* 0x000fea0003c00000 */
[----:B------:R0:W1:Y:S02]  /*4df0*/  SHFL.BFLY P1, R98, R106, R110, R111 ;  /* 0x0c00006e6a627389 */ /* 0x000064000002006f */
[----:B01----:R-:W-:Y:S05]  /*4e00*/  ENDCOLLECTIVE ;  /* 0x000000000000791b */ /* 0x003fea0003800000 */
.L_x_1934:
[----:B------:R-:W-:-:S05]  /*4e10*/  FADD.FTZ R39, R36, R39 ;  /* 0x0000002724277221 */ /* 0x000fca0000010000 */
[----:B------:R-:W-:Y:S02]  /*4e20*/  MOV R106, R39 ;  /* 0x00000027006a7202 */ /* 0x000fe40000000f00 */
[----:B------:R-:W-:-:S07]  /*4e30*/  MOV R91, R98 ;  /* 0x00000062005b7202 */ /* 0x000fce0000000f00 */
[----:B------:R-:W-:Y:S05]  /*4e40*/  WARPSYNC.COLLECTIVE R95, `(.L_x_1935) ;  /* 0x000000005f087348 */ /* 0x000fea0003c00000 */
[----:B------:R0:W1:Y:S02]  /*4e50*/  SHFL.BFLY P1, R98, R106, R110, R111 ;  /* 0x0c00006e6a627389 */ /* 0x000064000002006f */
[----:B01----:R-:W-:Y:S05]  /*4e60*/  ENDCOLLECTIVE ;  /* 0x000000000000791b */ /* 0x003fea0003800000 */
.L_x_1935:
[----:B------:R-:W-:Y:S01]  /*4e70*/  FADD.FTZ R91, R38, R91 ;  /* 0x0000005b265b7221 */ /* 0x000fe20000010000 */
[----:B------:R-:W-:-:S04]  /*4e80*/  HFMA2 R110, -RZ, RZ, 0, 4.76837158203125e-07 ;  /* 0x00000008ff6e7431 */ /* 0x000fc800000001ff */
[----:B------:R-:W-:Y:S02]  /*4e90*/  MOV R106, R91 ;  /* 0x0000005b006a7202 */ /* 0x000fe40000000f00 */
[----:B------:R-:W-:-:S07]  /*4ea0*/  MOV R92, R98 ;  /* 0x00000062005c7202 */ /* 0x000fce0000000f00 */
[----:B------:R-:W-:Y:S05]  /*4eb0*/  WARPSYNC.COLLECTIVE R95, `(.L_x_1936) ;  /* 0x000000005f087348 */ /* 0x000fea0003c00000 */
[----:B------:R0:W1:Y:S02]  /*4ec0*/  SHFL.BFLY P1, R98, R106, R110, R111 ;  /* 0x0c00006e6a627389 */ /* 0x000064000002006f */
[----:B01----:R-:W-:Y:S05]  /*4ed0*/  ENDCOLLECTIVE ;  /* 0x000000000000791b */ /* 0x003fea0003800000 */
.L_x_1936:
[----:B------:R-:W-:-:S05]  /*4ee0*/  FADD.FTZ R92, R39, R92 ;  /* 0x0000005c275c7221 */ /* 0x000fca0000010000 */
[----:B------:R-:W-:Y:S02]  /*4ef0*/  MOV R106, R92 ;  /* 0x0000005c006a7202 */ /* 0x000fe40000000f00 */
[----:B------:R-:W-:-:S07]  /*4f00*/  MOV R94, R98 ;  /* 0x00000062005e7202 */ /* 0x000fce0000000f00 */
[----:B------:R-:W-:Y:S05]  /*4f10*/  WARPSYNC.COLLECTIVE R95, `(.L_x_1937) ;  /* 0x000000005f087348 */ /* 0x000fea0003c00000 */
[----:B------:R0:W1:Y:S02]  /*4f20*/  SHFL.BFLY P1, R98, R106, R110, R111 ;  /* 0x0c00006e6a627389 */ /* 0x000064000002006f */
[----:B01----:R-:W-:Y:S05]  /*4f30*/  ENDCOLLECTIVE ;  /* 0x000000000000791b */ /* 0x003fea0003800000 */
.L_x_1937:
[----:B------:R-:W-:Y:S01]  /*4f40*/  FADD.FTZ R94, R91, R94 ;  /* 0x0000005e5b5e7221 */ /* 0x000fe20000010000 */
[----:B------:R-:W-:-:S04]  /*4f50*/  HFMA2 R110, -RZ, RZ, 0, 9.5367431640625e-07 ;  /* 0x00000010ff6e7431 */ /* 0x000fc800000001ff */
[----:B------:R-:W-:Y:S02]  /*4f60*/  MOV R106, R94 ;  /* 0x0000005e006a7202 */ /* 0x000fe40000000f00 */
[----:B------:R-:W-:-:S07]  /*4f70*/  MOV R93, R98 ;  /* 0x00000062005d7202 */ /* 0x000fce0000000f00 */
[----:B------:R-:W-:Y:S05]  /*4f80*/  WARPSYNC.COLLECTIVE R95, `(.L_x_1938) ;  /* 0x000000005f087348 */ /* 0x000fea0003c00000 */
[----:B------:R0:W1:Y:S02]  /*4f90*/  SHFL.BFLY P1, R98, R106, R110, R111 ;  /* 0x0c00006e6a627389 */ /* 0x000064000002006f */
[----:B01----:R-:W-:Y:S05]  /*4fa0*/  ENDCOLLECTIVE ;  /* 0x000000000000791b */ /* 0x003fea0003800000 */
.L_x_1938:
[----:B------:R-:W-:-:S05]  /*4fb0*/  FADD.FTZ R93, R92, R93 ;  /* 0x0000005d5c5d7221 */ /* 0x000fca0000010000 */
[----:B------:R-:W-:Y:S02]  /*4fc0*/  MOV R106, R93 ;  /* 0x0000005d006a7202 */ /* 0x000fe40000000f00 */
[----:B------:R-:W-:-:S07]  /*4fd0*/  MOV R37, R98 ;  /* 0x0000006200257202 */ /* 0x000fce0000000f00 */
[----:B------:R-:W-:Y:S05]  /*4fe0*/  WARPSYNC.COLLECTIVE R95, `(.L_x_1939) ;  /* 0x000000005f087348 */ /* 0x000fea0003c00000 */
[----:B------:R0:W1:Y:S02]  /*4ff0*/  SHFL.BFLY P1, R98, R106, R110, R111 ;  /* 0x0c00006e6a627389 */ /* 0x000064000002006f */
[----:B01----:R-:W-:Y:S05]  /*5000*/  ENDCOLLECTIVE ;  /* 0x000000000000791b */ /* 0x003fea0003800000 */
.L_x_1939:
[----:B------:R-:W-:Y:S01]  /*5010*/  MOV R36, R98 ;  /* 0x0000006200247202 */ /* 0x000fe20000000f00 */
[----:B------:R-:W-:Y:S06]  /*5020*/  BRA `(.L_x_1940) ;  /* 0xffffffc800807947 */ /* 0x000fec000383ffff */
.L_x_1941:
        /* <DEDUP_REMOVED lines=13> */
.L_x_3949:


//--------------------- .text._ZN10layer_norm31ln_parallel_residual_bwd_kernelINS_13Kernel_traitsIf6__halfS2_S2_fjLj512ELj1ELj4ELj1ELj16ENS_18Kernel_traits_baseILj512EfS2_S2_S2_fjLj128EEEEELb1ELb0ELb0EEEvNS_9BwdParamsE --------------------------
	.section	.text._ZN10layer_norm31ln_parallel_residual_bwd_kernelINS_13Kernel_traitsIf6__halfS2_S2_fjLj512ELj1ELj4ELj1ELj16ENS_18Kernel_traits_baseILj512EfS2_S2_S2_fjLj128EEEEELb1ELb0ELb0EEEvNS_9BwdParamsE,"ax",@progbits
	.align	128
        .global         _ZN10layer_norm31ln_parallel_residual_bwd_kernelINS_13Kernel_traitsIf6__halfS2_S2_fjLj512ELj1ELj4ELj1ELj16ENS_18Kernel_traits_baseILj512EfS2_S2_S2_fjLj128EEEEELb1ELb0ELb0EEEvNS_9BwdParamsE
        .type           _ZN10layer_norm31ln_parallel_residual_bwd_kernelINS_13Kernel_traitsIf6__halfS2_S2_fjLj512ELj1ELj4ELj1ELj16ENS_18Kernel_traits_baseILj512EfS2_S2_S2_fjLj128EEEEELb1ELb0ELb0EEEvNS_9BwdParamsE,@function
        .size           _ZN10layer_norm31ln_parallel_residual_bwd_kernelINS_13Kernel_traitsIf6__halfS2_S2_fjLj512ELj1ELj4ELj1ELj16ENS_18Kernel_traits_baseILj512EfS2_S2_S2_fjLj128EEEEELb1ELb0ELb0EEEvNS_9BwdParamsE,(.L_x_3950 - _ZN10layer_norm31ln_parallel_residual_bwd_kernelINS_13Kernel_traitsIf6__halfS2_S2_fjLj512ELj1ELj4ELj1ELj16ENS_18Kernel_traits_baseILj512EfS2_S2_S2_fjLj128EEEEELb1ELb0ELb0EEEvNS_9BwdParamsE)
        .other          _ZN10layer_norm31ln_parallel_residual_bwd_kernelINS_13Kernel_traitsIf6__halfS2_S2_fjLj512ELj1ELj4ELj1ELj16ENS_18Kernel_traits_baseILj512EfS2_S2_S2_fjLj128EEEEELb1ELb0ELb0EEEvNS_9BwdParamsE,@"STO_CUDA_ENTRY STV_DEFAULT"
_ZN10layer_norm31ln_parallel_residual_bwd_kernelINS_13Kernel_traitsIf6__halfS2_S2_fjLj512ELj1ELj4ELj1ELj16ENS_18Kernel_traits_baseILj512EfS2_S2_S2_fjLj128EEEEELb1ELb0ELb0EEEvNS_9BwdParamsE:
.text._ZN10layer_norm31ln_parallel_residual_bwd_kernelINS_13Kernel_traitsIf6__halfS2_S2_fjLj512ELj1ELj4ELj1ELj16ENS_18Kernel_traits_baseILj512EfS2_S2_S2_fjLj128EEEEELb1ELb0ELb0EEEvNS_9BwdParamsE:
        /* <DEDUP_REMOVED lines=110> */
.L_x_1969:
[----:B------:R-:W0:Y:S08]  /*06e0*/  LDC.64 R116, c[0x0][0x3c0] ;  /* 0x0000f000ff747b82 */ /* 0x000e300000000a00 */
        /* <DEDUP_REMOVED lines=30> */
[----:B------:R-:W-:-:S04]  /*08d0*/  ISETP.NE.U32.AND P0, PT, RZ, UR24, PT ;  /* 0x00000018ff007c0c */ /* 0x000fc8000bf05070 */
[----:B------:R-:W-:Y:S02]  /*08e0*/  ISETP.NE.AND.EX P0, PT, RZ, UR25, PT, P0 ;  /* 0x00000019ff007c0c */ /* 0x000fe4000bf05300 */
[----:B------:R-:W-:-:S04]  /*08f0*/  ISETP.NE.U32.AND P1, PT, RZ, UR12, PT ;  /* 0x0000000cff007c0c */ /* 0x000fc8000bf25070 */
[----:B------:R-:W-:-:S07]  /*0900*/  ISETP.NE.AND.EX P1, PT, RZ, UR13, PT, P1 ;  /* 0x0000000dff007c0c */ /* 0x000fce000bf25310 */
[----:B------:R-:W0:Y:S08]  /*0910*/  @P0 LDC.64 R152, c[0x0][0x438] ;  /* 0x00010e00ff980b82 */ /* 0x000e300000000a00 */
[----:B------:R-:W1:Y:S01]  /*0920*/  @P1 LDC.64 R156, c[0x0][0x3b8] ;  /* 0x0000ee00ff9c1b82 */ /* 0x000e620000000a00 */
[----:B0-----:R-:W-:-:S05]  /*0930*/  @P0 IMAD.WIDE.U32 R152, R134, 0x10, R152 ;  /* 0x0000001086980825 */ /* 0x001fca00078e0098 */
[----:B------:R0:W5:Y:S01]  /*0940*/  @P0 LDG.E.128 R4, desc[UR8][R152.64] ;  /* 0x0000000898040981 */ /* 0x000162000c1e1d00 */
[----:B-1----:R-:W-:-:S05]  /*0950*/  @P1 IMAD.WIDE.U32 R156, R134, 0x8, R156 ;  /* 0x00000008869c1825 */ /* 0x002fca00078e009c */
[----:B------:R1:W5:Y:S01]  /*0960*/  @P1 LDG.E.64 R168, desc[UR8][R156.64] ;  /* 0x000000089ca81981 */ /* 0x000362000c1e1b00 */
[--C-:B---3--:R-:W-:Y:S02]  /*0970*/  HADD2.F32 R159, -RZ, R116.reuse.H1_H1 ;  /* 0x30000074ff9f7230 */ /* 0x108fe40000004100 */
[--C-:B------:R-:W-:Y:S02]  /*0980*/  HADD2.F32 R177, -RZ, R119.reuse.H0_H0 ;  /* 0x20000077ffb17230 */ /* 0x100fe40000004100 */
[----:B------:R-:W-:Y:S02]  /*0990*/  HADD2.F32 R183, -RZ, R119.H1_H1 ;  /* 0x30000077ffb77230 */ /* 0x000fe40000004100 */
[----:B0-----:R-:W-:Y:S01]  /*09a0*/  FADD.FTZ R152, -R154, R159 ;  /* 0x0000009f9a987221 */ /* 0x001fe20000010100 */
[----:B------:R-:W-:Y:S02]  /*09b0*/  HADD2.F32 R155, -RZ, R116.H0_H0 ;  /* 0x20000074ff9b7230 */ /* 0x000fe40000004100 */
[----:B----4-:R-:W-:-:S02]  /*09c0*/  HADD2.F32 R119, -RZ, R128.H0_H0 ;  /* 0x20000080ff777230 */ /* 0x010fc40000004100 */
[----:B------:R-:W-:Y:S02]  /*09d0*/  HADD2.F32 R128, -RZ, R128.H1_H1 ;  /* 0x30000080ff807230 */ /* 0x000fe40000004100 */
[--C-:B------:R-:W-:Y:S02]  /*09e0*/  HADD2.F32 R165, -RZ, R117.reuse.H1_H1 ;  /* 0x30000075ffa57230 */ /* 0x100fe40000004100 */
[----:B------:R-:W-:Y:S02]  /*09f0*/  HADD2.F32 R161, -RZ, R117.H0_H0 ;  /* 0x20000075ffa17230 */ /* 0x000fe40000004100 */
[--C-:B--2---:R-:W-:Y:S02]  /*0a00*/  HADD2.F32 R117, -RZ, R124.reuse.H0_H0 ;  /* 0x2000007cff757230 */ /* 0x104fe40000004100 */
[----:B------:R-:W-:Y:S01]  /*0a10*/  FADD.FTZ R0, -R154, R155 ;  /* 0x0000009b9a007221 */ /* 0x000fe20000010100 */
[----:B------:R-:W-:Y:S02]  /*0a20*/  HADD2.F32 R124, -RZ, R124.H1_H1 ;  /* 0x3000007cff7c7230 */ /* 0x000fe40000004100 */
[----:B------:R-:W-:Y:S01]  /*0a30*/  FMUL.FTZ R116, R77, R128 ;  /* 0x000000804d747220 */ /* 0x000fe20000410000 */
[----:B------:R-:W-:-:S02]  /*0a40*/  HADD2.F32 R173, -RZ, R126.H0_H0 ;  /* 0x2000007effad7230 */ /* 0x000fc40000004100 */
[----:B-----5:R-:W-:Y:S01]  /*0a50*/  FMUL.FTZ R152, R135, R152 ;  /* 0x0000009887987220 */ /* 0x020fe20000410000 */
[----:B------:R-:W-:Y:S02]  /*0a60*/  HADD2.F32 R164, -RZ, R126.H1_H1 ;  /* 0x3000007effa47230 */ /* 0x000fe40000004100 */
[----:B------:R-:W-:Y:S01]  /*0a70*/  FADD.FTZ R158, -R154, R165 ;  /* 0x000000a59a9e7221 */ /* 0x000fe20000010100 */
[----:B------:R-:W-:Y:S02]  /*0a80*/  HADD2.F32 R126, -RZ, R129.H1_H1 ;  /* 0x30000081ff7e7230 */ /* 0x000fe40000004100 */
[--C-:B------:R-:W-:Y:S02]  /*0a90*/  HADD2.F32 R167, -RZ, R118.reuse.H0_H0 ;  /* 0x20000076ffa77230 */ /* 0x100fe40000004100 */
[----:B------:R-:W-:Y:S02]  /*0aa0*/  HADD2.F32 R175, -RZ, R118.H1_H1 ;  /* 0x30000076ffaf7230 */ /* 0x000fe40000004100 */
[----:B------:R-:W-:-:S02]  /*0ab0*/  HADD2.F32 R179, -RZ, R127.H0_H0 ;  /* 0x2000007fffb37230 */ /* 0x000fc40000004100 */
[----:B------:R-:W-:Y:S02]  /*0ac0*/  HADD2.F32 R174, -RZ, R127.H1_H1 ;  /* 0x3000007fffae7230 */ /* 0x000fe40000004100 */
[----:B------:R-:W-:Y:S01]  /*0ad0*/  FMUL.FTZ R153, R135, R0 ;  /* 0x0000000087997220 */ /* 0x000fe20000410000 */
[--C-:B------:R-:W-:Y:S02]  /*0ae0*/  HADD2.F32 R163, -RZ, R125.reuse.H0_H0 ;  /* 0x2000007dffa37230 */ /* 0x100fe40000004100 */
[----:B------:R-:W-:Y:S01]  /*0af0*/  FADD.FTZ R53, R53, R124 ;  /* 0x0000007c35357221 */ /* 0x000fe20000010000 */
[----:B------:R-:W-:Y:S02]  /*0b00*/  HADD2.F32 R118, -RZ, R125.H1_H1 ;  /* 0x3000007dff767230 */ /* 0x000fe40000004100 */
[----:B------:R-:W-:Y:S01]  /*0b10*/  FMUL.FTZ R125, R76, R119 ;  /* 0x000000774c7d7220 */ /* 0x000fe20000410000 */
[----:B------:R-:W-:Y:S02]  /*0b20*/  HADD2.F32 R127, -RZ, R129.H0_H0 ;  /* 0x20000081ff7f7230 */ /* 0x000fe40000004100 */
[----:B------:R-:W-:Y:S01]  /*0b30*/  FFMA.FTZ R155, R85, R124, R116 ;  /* 0x0000007c559b7223 */ /* 0x000fe20000010074 */
[----:B------:R-:W-:-:S02]  /*0b40*/  HADD2.F32 R129, -RZ, R130.H0_H0 ;  /* 0x20000082ff817230 */ /* 0x000fc40000004100 */
[----:B------:R-:W-:Y:S01]  /*0b50*/  FFMA.FTZ R69, R152, R124, R69 ;  /* 0x0000007c98457223 */ /* 0x000fe20000010045 */
[----:B------:R-:W-:Y:S02]  /*0b60*/  HADD2.F32 R130, -RZ, R130.H1_H1 ;  /* 0x30000082ff827230 */ /* 0x000fe40000004100 */
[----:B------:R-:W-:Y:S01]  /*0b70*/  FADD.FTZ R116, -R154, R161 ;  /* 0x000000a19a747221 */ /* 0x000fe20000010100 */
[----:B------:R-:W-:Y:S01]  /*0b80*/  FMUL.FTZ R124, R79, R126 ;  /* 0x0000007e4f7c7220 */ /* 0x000fe20000410000 */
[----:B------:R-:W-:Y:S01]  /*0b90*/  FMUL.FTZ R158, R135, R158 ;  /* 0x0000009e879e7220 */ /* 0x000fe20000410000 */
[----:B------:R-:W-:Y:S01]  /*0ba0*/  FADD.FTZ R52, R52, R117 ;  /* 0x0000007534347221 */ /* 0x000fe20000010000 */
[-C--:B------:R-:W-:Y:S01]  /*0bb0*/  FFMA.FTZ R0, R84, R117.reuse, R125 ;  /* 0x0000007554007223 */ /* 0x080fe2000001007d */
[----:B------:R-:W-:Y:S01]  /*0bc0*/  FFMA.FTZ R68, R153, R117, R68 ;  /* 0x0000007599447223 */ /* 0x000fe20000010044 */
[----:B------:R-:W-:Y:S01]  /*0bd0*/  FMUL.FTZ R117, R78, R127 ;  /* 0x0000007f4e757220 */ /* 0x000fe20000410000 */
[----:B-1----:R-:W-:Y:S01]  /*0be0*/  FMUL.FTZ R157, R135, R116 ;  /* 0x00000074879d7220 */ /* 0x002fe20000410000 */
[----:B------:R-:W-:Y:S01]  /*0bf0*/  FADD.FTZ R55, R55, R118 ;  /* 0x0000007637377221 */ /* 0x000fe20000010000 */
[-C--:B------:R-:W-:Y:S01]  /*0c00*/  FFMA.FTZ R159, R87, R118.reuse, R124 ;  /* 0x00000076579f7223 */ /* 0x080fe2000001007c */
[----:B------:R-:W-:Y:S01]  /*0c10*/  FFMA.FTZ R71, R158, R118, R71 ;  /* 0x000000769e477223 */ /* 0x000fe20000010047 */
[----:B------:R-:W-:-:S02]  /*0c20*/  HADD2.F32 R176, -RZ, R131.H1_H1 ;  /* 0x30000083ffb07230 */ /* 0x000fc40000004100 */
[----:B------:R-:W-:Y:S01]  /*0c30*/  FADD.FTZ R116, -R154, R167 ;  /* 0x000000a79a747221 */ /* 0x000fe20000010100 */
[----:B------:R-:W-:Y:S01]  /*0c40*/  FMUL.FTZ R118, R73, R130 ;  /* 0x0000008249767220 */ /* 0x000fe20000410000 */
[----:B------:R-:W-:Y:S01]  /*0c50*/  FADD.FTZ R54, R54, R163 ;  /* 0x000000a336367221 */ /* 0x000fe20000010000 */
[-C--:B------:R-:W-:Y:S01]  /*0c60*/  FFMA.FTZ R156, R86, R163.reuse, R117 ;  /* 0x000000a3569c7223 */ /* 0x080fe20000010075 */
[----:B------:R-:W-:Y:S01]  /*0c70*/  FFMA.FTZ R70, R157, R163, R70 ;  /* 0x000000a39d467223 */ /* 0x000fe20000010046 */
[----:B------:R-:W-:Y:S02]  /*0c80*/  HADD2.F32 R181, -RZ, R131.H0_H0 ;  /* 0x20000083ffb57230 */ /* 0x000fe40000004100 */
[----:B------:R-:W-:Y:S01]  /*0c90*/  FMUL.FTZ R117, R72, R129 ;  /* 0x0000008148757220 */ /* 0x000fe20000410000 */
[----:B------:R-:W-:Y:S01]  /*0ca0*/  FMUL.FTZ R161, R135, R116 ;  /* 0x0000007487a17220 */ /* 0x000fe20000410000 */
[----:B------:R-:W-:Y:S01]  /*0cb0*/  FFMA.FTZ R163, R81, R164, R118 ;  /* 0x000000a451a37223 */ /* 0x000fe20000010076 */
[----:B------:R-:W-:Y:S01]  /*0cc0*/  FADD.FTZ R116, -R154, R177 ;  /* 0x000000b19a747221 */ /* 0x000fe20000010100 */
[----:B------:R-:W-:Y:S01]  /*0cd0*/  FMUL.FTZ R118, R75, R176 ;  /* 0x000000b04b767220 */ /* 0x000fe20000410000 */
[----:B------:R-:W-:Y:S01]  /*0ce0*/  FFMA.FTZ R162, R80, R173, R117 ;  /* 0x000000ad50a27223 */ /* 0x000fe20000010075 */
[----:B------:R-:W-:Y:S01]  /*0cf0*/  FMUL.FTZ R117, R74, R181 ;  /* 0x000000b54a757220 */ /* 0x000fe20000410000 */
[----:B------:R-:W-:Y:S01]  /*0d00*/  FMUL.FTZ R165, R135, R116 ;  /* 0x0000007487a57220 */ /* 0x000fe20000410000 */
[----:B------:R-:W-:Y:S01]  /*0d10*/  FFMA.FTZ R167, R83, R174, R118 ;  /* 0x000000ae53a77223 */ /* 0x000fe20000010076 */
[----:B------:R-:W-:Y:S01]  /*0d20*/  FADD.FTZ R116, RZ, R0 ;  /* 0x00000000ff747221 */ /* 0x000fe20000010000 */
[C---:B------:R-:W-:Y:S01]  /*0d30*/  FFMA.FTZ R118, R153.reuse, R0, RZ ;  /* 0x0000000099767223 */ /* 0x040fe200000100ff */
[----:B------:R-:W-:Y:S01]  /*0d40*/  FFMA.FTZ R166, R82, R179, R117 ;  /* 0x000000b352a67223 */ /* 0x000fe20000010075 */
[----:B------:R-:W-:Y:S01]  /*0d50*/  FADD.FTZ R20, R20, R119 ;  /* 0x0000007714147221 */ /* 0x000fe20000010000 */
[----:B------:R-:W-:Y:S01]  /*0d60*/  FFMA.FTZ R36, R153, R119, R36 ;  /* 0x0000007799247223 */ /* 0x000fe20000010024 */
[----:B------:R-:W-:Y:S01]  /*0d70*/  FADD.FTZ R117, R116, R155 ;  /* 0x0000009b74757221 */ /* 0x000fe20000010000 */
[----:B------:R-:W-:-:S03]  /*0d80*/  FFMA.FTZ R119, R152, R155, R118 ;  /* 0x0000009b98777223 */ /* 0x000fc60000010076 */
[----:B------:R-:W-:Y:S01]  /*0d90*/  FADD.FTZ R116, R117, R156 ;  /* 0x0000009c75747221 */ /* 0x000fe20000010000 */
[----:B------:R-:W-:Y:S01]  /*0da0*/  FFMA.FTZ R118, R157, R156, R119 ;  /* 0x0000009c9d767223 */ /* 0x000fe20000010077 */
[----:B------:R-:W-:Y:S02]  /*0db0*/  FADD.FTZ R160, -R154, R175 ;  /* 0x000000af9aa07221 */ /* 0x000fe40000010100 */
[----:B------:R-:W-:Y:S01]  /*0dc0*/  FADD.FTZ R117, R116, R159 ;  /* 0x0000009f74757221 */ /* 0x000fe20000010000 */
[----:B------:R-:W-:Y:S01]  /*0dd0*/  FFMA.FTZ R119, R158, R159, R118 ;  /* 0x0000009f9e777223 */ /* 0x000fe20000010076 */
[----:B------:R-:W-:Y:S02]  /*0de0*/  FMUL.FTZ R160, R135, R160 ;  /* 0x000000a087a07220 */ /* 0x000fe40000410000 */
[----:B------:R-:W-:Y:S01]  /*0df0*/  FADD.FTZ R116, R117, R162 ;  /* 0x000000a275747221 */ /* 0x000fe20000010000 */
        /* <DEDUP_REMOVED lines=32> */
.L_x_1945:
[----:B------:R-:W-:Y:S05]  /*1000*/  BSYNC.RECONVERGENT B1 ;  /* 0x0000000000017941 */ /* 0x000fea0003800200 */
.L_x_1944:
        /* <DEDUP_REMOVED lines=25> */
[--C-:B---3--:R-:W-:Y:S02]  /*11a0*/  HADD2.F32 R145, -RZ, R117.reuse.H0_H0 ;  /* 0x20000075ff917230 */ /* 0x108fe40000004100 */
[--C-:B------:R-:W-:Y:S02]  /*11b0*/  HADD2.F32 R141, -RZ, R116.reuse.H0_H0 ;  /* 0x20000074ff8d7230 */ /* 0x100fe40000004100 */
[----:B------:R-:W-:Y:S02]  /*11c0*/  HADD2.F32 R143, -RZ, R116.H1_H1 ;  /* 0x30000074ff8f7230 */ /* 0x000fe40000004100 */
[----:B------:R-:W-:Y:S02]  /*11d0*/  HADD2.F32 R117, -RZ, R117.H1_H1 ;  /* 0x30000075ff757230 */ /* 0x000fe40000004100 */
[--C-:B------:R-:W-:Y:S02]  /*11e0*/  HADD2.F32 R147, -RZ, R118.reuse.H0_H0 ;  /* 0x20000076ff937230 */ /* 0x100fe40000004100 */
[----:B------:R-:W-:-:S02]  /*11f0*/  HADD2.F32 R149, -RZ, R118.H1_H1 ;  /* 0x30000076ff957230 */ /* 0x000fc40000004100 */
[--C-:B------:R-:W-:Y:S02]  /*1200*/  HADD2.F32 R151, -RZ, R119.reuse.H0_H0 ;  /* 0x20000077ff977230 */ /* 0x100fe40000004100 */
[----:B------:R-:W-:Y:S02]  /*1210*/  HADD2.F32 R119, -RZ, R119.H1_H1 ;  /* 0x30000077ff777230 */ /* 0x000fe40000004100 */
[C---:B------:R-:W-:Y:S01]  /*1220*/  FADD.FTZ R116, -R154.reuse, R141 ;  /* 0x0000008d9a747221 */ /* 0x040fe20000010100 */
[C---:B0-----:R-:W-:Y:S01]  /*1230*/  FADD.FTZ R136, -R154.reuse, R143 ;  /* 0x0000008f9a887221 */ /* 0x041fe20000010100 */
[C---:B------:R-:W-:Y:S01]  /*1240*/  FADD.FTZ R140, -R154.reuse, R145 ;  /* 0x000000919a8c7221 */ /* 0x040fe20000010100 */
[C---:B------:R-:W-:Y:S01]  /*1250*/  FADD.FTZ R142, -R154.reuse, R117 ;  /* 0x000000759a8e7221 */ /* 0x040fe20000010100 */
[C---:B------:R-:W-:Y:S01]  /*1260*/  FADD.FTZ R146, -R154.reuse, R147 ;  /* 0x000000939a927221 */ /* 0x040fe20000010100 */
[C---:B------:R-:W-:Y:S01]  /*1270*/  FADD.FTZ R148, -R154.reuse, R149 ;  /* 0x000000959a947221 */ /* 0x040fe20000010100 */
[C---:B------:R-:W-:Y:S01]  /*1280*/  FADD.FTZ R174, -R154.reuse, R151 ;  /* 0x000000979aae7221 */ /* 0x040fe20000010100 */
[----:B------:R-:W-:Y:S01]  /*1290*/  FADD.FTZ R154, -R154, R119 ;  /* 0x000000779a9a7221 */ /* 0x000fe20000010100 */
[----:B----4-:R-:W-:-:S02]  /*12a0*/  HADD2.F32 R119, -RZ, R128.H0_H0 ;  /* 0x20000080ff777230 */ /* 0x010fc40000004100 */
[----:B-----5:R-:W-:Y:S01]  /*12b0*/  FMUL.FTZ R137, R135, R116 ;  /* 0x0000007487897220 */ /* 0x020fe20000410000 */
[----:B--2---:R-:W-:Y:S02]  /*12c0*/  HADD2.F32 R117, -RZ, R124.H0_H0 ;  /* 0x2000007cff757230 */ /* 0x004fe40000004100 */
[--C-:B------:R-:W-:Y:S02]  /*12d0*/  HADD2.F32 R143, -RZ, R125.reuse.H0_H0 ;  /* 0x2000007dff8f7230 */ /* 0x100fe40000004100 */
[----:B------:R-:W-:Y:S02]  /*12e0*/  HADD2.F32 R144, -RZ, R125.H1_H1 ;  /* 0x3000007dff907230 */ /* 0x000fe40000004100 */
[----:B------:R-:W-:Y:S01]  /*12f0*/  FMUL.FTZ R125, R92, R119 ;  /* 0x000000775c7d7220 */ /* 0x000fe20000410000 */
[--C-:B------:R-:W-:Y:S02]  /*1300*/  HADD2.F32 R151, -RZ, R127.reuse.H0_H0 ;  /* 0x2000007fff977230 */ /* 0x100fe40000004100 */
[----:B------:R-:W-:-:S02]  /*1310*/  HADD2.F32 R176, -RZ, R127.H1_H1 ;  /* 0x3000007fffb07230 */ /* 0x000fc40000004100 */
[--C-:B------:R-:W-:Y:S02]  /*1320*/  HADD2.F32 R147, -RZ, R126.reuse.H0_H0 ;  /* 0x2000007eff937230 */ /* 0x100fe40000004100 */
[----:B------:R-:W-:Y:S02]  /*1330*/  HADD2.F32 R150, -RZ, R126.H1_H1 ;  /* 0x3000007eff967230 */ /* 0x000fe40000004100 */
[--C-:B------:R-:W-:Y:S02]  /*1340*/  HADD2.F32 R127, -RZ, R129.reuse.H0_H0 ;  /* 0x20000081ff7f7230 */ /* 0x100fe40000004100 */
[----:B------:R-:W-:Y:S02]  /*1350*/  HADD2.F32 R126, -RZ, R129.H1_H1 ;  /* 0x30000081ff7e7230 */ /* 0x000fe40000004100 */
[----:B------:R-:W-:Y:S01]  /*1360*/  FADD.FTZ R44, R44, R117 ;  /* 0x000000752c2c7221 */ /* 0x000fe20000010000 */
[-C--:B-1----:R-:W-:Y:S01]  /*1370*/  FFMA.FTZ R138, R100, R117.reuse, R125 ;  /* 0x00000075648a7223 */ /* 0x082fe2000001007d */
[----:B------:R-:W-:Y:S01]  /*1380*/  FFMA.FTZ R60, R137, R117, R60 ;  /* 0x00000075893c7223 */ /* 0x000fe2000001003c */
[----:B------:R-:W-:-:S02]  /*1390*/  HADD2.F32 R129, -RZ, R130.H0_H0 ;  /* 0x20000082ff817230 */ /* 0x000fc40000004100 */
[----:B------:R-:W-:Y:S01]  /*13a0*/  FMUL.FTZ R117, R94, R127 ;  /* 0x0000007f5e757220 */ /* 0x000fe20000410000 */
[----:B------:R-:W-:Y:S01]  /*13b0*/  FMUL.FTZ R141, R135, R140 ;  /* 0x0000008c878d7220 */ /* 0x000fe20000410000 */
[----:B------:R-:W-:Y:S02]  /*13c0*/  HADD2.F32 R130, -RZ, R130.H1_H1 ;  /* 0x30000082ff827230 */ /* 0x000fe40000004100 */
[----:B------:R-:W-:Y:S01]  /*13d0*/  FMUL.FTZ R116, R95, R126 ;  /* 0x0000007e5f747220 */ /* 0x000fe20000410000 */
[----:B------:R-:W-:Y:S01]  /*13e0*/  FMUL.FTZ R140, R135, R142 ;  /* 0x0000008e878c7220 */ /* 0x000fe20000410000 */
[----:B------:R-:W-:Y:S01]  /*13f0*/  FADD.FTZ R46, R46, R143 ;  /* 0x0000008f2e2e7221 */ /* 0x000fe20000010000 */
[-C--:B------:R-:W-:Y:S01]  /*1400*/  FFMA.FTZ R142, R102, R143.reuse, R117 ;  /* 0x0000008f668e7223 */ /* 0x080fe20000010075 */
[----:B------:R-:W-:Y:S01]  /*1410*/  FFMA.FTZ R62, R141, R143, R62 ;  /* 0x0000008f8d3e7223 */ /* 0x000fe2000001003e */
[----:B------:R-:W-:Y:S02]  /*1420*/  HADD2.F32 R177, -RZ, R131.H0_H0 ;  /* 0x20000083ffb17230 */ /* 0x000fe40000004100 */
[----:B------:R-:W-:Y:S01]  /*1430*/  FFMA.FTZ R143, R103, R144, R116 ;  /* 0x00000090678f7223 */ /* 0x000fe20000010074 */
[----:B------:R-:W-:Y:S01]  /*1440*/  FMUL.FTZ R117, R88, R129 ;  /* 0x0000008158757220 */ /* 0x000fe20000410000 */
[----:B------:R-:W-:Y:S01]  /*1450*/  FMUL.FTZ R145, R135, R146 ;  /* 0x0000009287917220 */ /* 0x000fe20000410000 */
[----:B------:R-:W-:-:S02]  /*1460*/  HADD2.F32 R128, -RZ, R128.H1_H1 ;  /* 0x30000080ff807230 */ /* 0x000fc40000004100 */
[----:B------:R-:W-:Y:S01]  /*1470*/  FMUL.FTZ R116, R89, R130 ;  /* 0x0000008259747220 */ /* 0x000fe20000410000 */
[----:B------:R-:W-:Y:S02]  /*1480*/  HADD2.F32 R178, -RZ, R131.H1_H1 ;  /* 0x30000083ffb27230 */ /* 0x000fe40000004100 */
[----:B------:R-:W-:Y:S01]  /*1490*/  FADD.FTZ R47, R47, R144 ;  /* 0x000000902f2f7221 */ /* 0x000fe20000010000 */
[----:B------:R-:W-:Y:S01]  /*14a0*/  FFMA.FTZ R63, R140, R144, R63 ;  /* 0x000000908c3f7223 */ /* 0x000fe2000001003f */
[----:B------:R-:W-:Y:S01]  /*14b0*/  FADD.FTZ R40, R40, R147 ;  /* 0x0000009328287221 */ /* 0x000fe20000010000 */
[----:B------:R-:W-:Y:S01]  /*14c0*/  FMUL.FTZ R144, R135, R148 ;  /* 0x0000009487907220 */ /* 0x000fe20000410000 */
[-C--:B------:R-:W-:Y:S01]  /*14d0*/  FFMA.FTZ R146, R96, R147.reuse, R117 ;  /* 0x0000009360927223 */ /* 0x080fe20000010075 */
[----:B------:R-:W-:Y:S01]  /*14e0*/  FFMA.FTZ R56, R145, R147, R56 ;  /* 0x0000009391387223 */ /* 0x000fe20000010038 */
[----:B------:R-:W-:Y:S02]  /*14f0*/  HADD2.F32 R124, -RZ, R124.H1_H1 ;  /* 0x3000007cff7c7230 */ /* 0x000fe40000004100 */
[----:B------:R-:W-:Y:S01]  /*1500*/  FFMA.FTZ R147, R97, R150, R116 ;  /* 0x0000009661937223 */ /* 0x000fe20000010074 */
[----:B------:R-:W-:Y:S01]  /*1510*/  FMUL.FTZ R117, R90, R177 ;  /* 0x000000b15a757220 */ /* 0x000fe20000410000 */
[----:B------:R-:W-:Y:S01]  /*1520*/  FMUL.FTZ R149, R135, R174 ;  /* 0x000000ae87957220 */ /* 0x000fe20000410000 */
[----:B------:R-:W-:Y:S01]  /*1530*/  FMUL.FTZ R118, R93, R128 ;  /* 0x000000805d767220 */ /* 0x000fe20000410000 */
[----:B------:R-:W-:Y:S01]  /*1540*/  FMUL.FTZ R116, R91, R178 ;  /* 0x000000b25b747220 */ /* 0x000fe20000410000 */
[----:B------:R-:W-:Y:S01]  /*1550*/  FADD.FTZ R41, R41, R150 ;  /* 0x0000009629297221 */ /* 0x000fe20000010000 */
[----:B------:R-:W-:Y:S01]  /*1560*/  FFMA.FTZ R57, R144, R150, R57 ;  /* 0x0000009690397223 */ /* 0x000fe20000010039 */
[----:B------:R-:W-:Y:S01]  /*1570*/  FADD.FTZ R42, R42, R151 ;  /* 0x000000972a2a7221 */ /* 0x000fe20000010000 */
[-C--:B------:R-:W-:Y:S01]  /*1580*/  FFMA.FTZ R150, R98, R151.reuse, R117 ;  /* 0x0000009762967223 */ /* 0x080fe20000010075 */
[----:B------:R-:W-:Y:S01]  /*1590*/  FFMA.FTZ R58, R149, R151, R58 ;  /* 0x00000097953a7223 */ /* 0x000fe2000001003a */
[----:B------:R-:W-:Y:S01]  /*15a0*/  FFMA.FTZ R139, R101, R124, R118 ;  /* 0x0000007c658b7223 */ /* 0x000fe20000010076 */
[----:B------:R-:W-:Y:S01]  /*15b0*/  FFMA.FTZ R151, R99, R176, R116 ;  /* 0x000000b063977223 */ /* 0x000fe20000010074 */
[----:B------:R-:W-:Y:S01]  /*15c0*/  FMUL.FTZ R136, R135, R136 ;  /* 0x0000008887887220 */ /* 0x000fe20000410000 */
[----:B------:R-:W-:Y:S01]  /*15d0*/  FADD.FTZ R116, R173, R138 ;  /* 0x0000008aad747221 */ /* 0x000fe20000010000 */
[C---:B------:R-:W-:Y:S01]  /*15e0*/  FFMA.FTZ R118, R137.reuse, R138, R175 ;  /* 0x0000008a89767223 */ /* 0x040fe200000100af */
        /* <DEDUP_REMOVED lines=35> */
.L_x_1947:
[----:B------:R-:W-:Y:S05]  /*1820*/  BSYNC.RECONVERGENT B1 ;  /* 0x0000000000017941 */ /* 0x000fea0003800200 */
.L_x_1946:
        /* <DEDUP_REMOVED lines=20> */
.L_x_1987:
[----:B-1----:R-:W-:Y:S01]  /*1970*/  FADD.FTZ R116, R125, R116 ;  /* 0x000000747d747221 */ /* 0x002fe20000010000 */
[----:B--2---:R-:W-:Y:S01]  /*1980*/  FADD.FTZ R118, R127, R118 ;  /* 0x000000767f767221 */ /* 0x004fe20000010000 */
[----:B------:R-:W-:Y:S02]  /*1990*/  BSSY.RECONVERGENT B1, `(.L_x_1949) ;  /* 0x000025b000017945 */ /* 0x000fe40003800200 */
[----:B------:R-:W-:Y:S01]  /*19a0*/  FMUL.FTZ R116, R116, UR11 ;  /* 0x0000000b74747c20 */ /* 0x000fe20008410000 */
[----:B------:R-:W-:-:S04]  /*19b0*/  FMUL.FTZ R124, R118, UR11 ;  /* 0x0000000b767c7c20 */ /* 0x000fc80008410000 */
[----:B0-----:R-:W-:Y:S01]  /*19c0*/  FSEL R125, R116, RZ, !P4 ;  /* 0x000000ff747d7208 */ /* 0x001fe20006000000 */
        /* <DEDUP_REMOVED lines=64> */
.L_x_1953:
        /* <DEDUP_REMOVED lines=13> */
[----:B------:R-:W-:Y:S01]  /*1ea0*/  LOP3.LUT P1, RZ, R3, 0xff0000, RZ, 0xc0, !PT ;  /* 0x00ff000003ff7812 */ /* 0x000fe2000782c0ff */
[----:B------:R-:W-:Y:S01]  /*1eb0*/  FMUL.FTZ R108, R119, UR14 ;  /* 0x0000000e776c7c20 */ /* 0x000fe20008410000 */
[C---:B------:R-:W-:Y:S01]  /*1ec0*/  F2FP.F16.F32.PACK_AB R111, R117.reuse, R110 ;  /* 0x0000006e756f723e */ /* 0x040fe200000000ff */
[----:B------:R-:W-:Y:S01]  /*1ed0*/  FMUL.FTZ R117, R117, UR14 ;  /* 0x0000000e75757c20 */ /* 0x000fe20008410000 */
        /* <DEDUP_REMOVED lines=18> */
[C---:B------:R-:W-:Y:S01]  /*2000*/  F2FP.F16.F32.PACK_AB R110, R126.reuse, R119 ;  /* 0x000000777e6e723e */ /* 0x040fe200000000ff */
[----:B------:R-:W-:Y:S01]  /*2010*/  FMUL.FTZ R126, R126, UR14 ;  /* 0x0000000e7e7e7c20 */ /* 0x000fe20008410000 */
[----:B------:R-:W-:Y:S01]  /*2020*/  LOP3.LUT P6, RZ, R3, 0xff00, RZ, 0xc0, !PT ;  /* 0x0000ff0003ff7812 */ /* 0x000fe200078cc0ff */
[----:B------:R-:W-:Y:S01]  /*2030*/  FMUL.FTZ R118, R109, UR14 ;  /* 0x0000000e6d767c20 */ /* 0x000fe20008410000 */
[C---:B------:R-:W-:Y:S01]  /*2040*/  F2FP.F16.F32.PACK_AB R109, R116.reuse, R109 ;  /* 0x0000006d746d723e */ /* 0x040fe200000000ff */
[----:B------:R-:W-:Y:S01]  /*2050*/  FMUL.FTZ R119, R116, UR14 ;  /* 0x0000000e74777c20 */ /* 0x000fe20008410000 */
[----:B------:R-:W-:Y:S01]  /*2060*/  FMUL.FTZ R116, R108, UR14 ;  /* 0x0000000e6c747c20 */ /* 0x000fe20008410000 */
[C---:B------:R-:W-:Y:S01]  /*2070*/  F2FP.F16.F32.PACK_AB R108, R117.reuse, R108 ;  /* 0x0000006c756c723e */ /* 0x040fe200000000ff */
        /* <DEDUP_REMOVED lines=15> */
.L_x_1952:
[----:B------:R-:W-:-:S04]  /*2170*/  UISETP.NE.U32.AND UP0, UPT, UR4, URZ, UPT ;  /* 0x000000ff0400728c */ /* 0x000fc8000bf05070 */
[----:B------:R-:W-:-:S09]  /*2180*/  UISETP.NE.AND.EX UP0, UPT, UR5, URZ, UPT, UP0 ;  /* 0x000000ff0500728c */ /* 0x000fd2000bf05300 */
[----:B------:R-:W-:Y:S05]  /*2190*/  BRA.U UP0, `(.L_x_1955) ;  /* 0x0000000100f87547 */ /* 0x000fea000b800000 */
[-CC-:B------:R-:W-:Y:S01]  /*21a0*/  FFMA.FTZ R119, R165, R124.reuse, R125.reuse ;  /* 0x0000007ca5777223 */ /* 0x180fe2000001007d */
[-CC-:B------:R-:W-:Y:S01]  /*21b0*/  FFMA.FTZ R154, R164, R124.reuse, R125.reuse ;  /* 0x0000007ca49a7223 */ /* 0x180fe2000001007d */
[-CC-:B------:R-:W-:Y:S01]  /*21c0*/  FFMA.FTZ R117, R161, R124.reuse, R125.reuse ;  /* 0x0000007ca1757223 */ /* 0x180fe2000001007d */
[----:B------:R-:W-:Y:S01]  /*21d0*/  FFMA.FTZ R130, R160, R124, R125 ;  /* 0x0000007ca0827223 */ /* 0x000fe2000001007d */
[--C-:B------:R-:W-:Y:S02]  /*21e0*/  HADD2.F32 R126, -RZ, R7.reuse.H0_H0 ;  /* 0x20000007ff7e7230 */ /* 0x100fe40000004100 */
[----:B------:R-:W-:Y:S01]  /*21f0*/  FADD.FTZ R127, R166, -R119 ;  /* 0x80000077a67f7221 */ /* 0x000fe20000010000 */
[----:B------:R-:W-:Y:S02]  /*2200*/  HADD2.F32 R128, -RZ, R7.H1_H1 ;  /* 0x30000007ff807230 */ /* 0x000fe40000004100 */
[----:B------:R-:W-:Y:S01]  /*2210*/  FADD.FTZ R129, R167, -R154 ;  /* 0x8000009aa7817221 */ /* 0x000fe20000010000 */
[----:B------:R-:W-:-:S02]  /*2220*/  HADD2.F32 R116, -RZ, R6.H0_H0 ;  /* 0x20000006ff747230 */ /* 0x000fc40000004100 */
[----:B------:R-:W-:Y:S01]  /*2230*/  FADD.FTZ R117, R162, -R117 ;  /* 0x80000075a2757221 */ /* 0x000fe20000010000 */
[----:B------:R-:W-:Y:S02]  /*2240*/  HADD2.F32 R118, -RZ, R6.H1_H1 ;  /* 0x30000006ff767230 */ /* 0x000fe40000004100 */
[----:B------:R-:W-:Y:S01]  /*2250*/  FADD.FTZ R119, R163, -R130 ;  /* 0x80000082a3777221 */ /* 0x000fe20000010000 */
[-CC-:B------:R-:W-:Y:S01]  /*2260*/  FFMA.FTZ R173, R157, R124.reuse, R125.reuse ;  /* 0x0000007c9dad7223 */ /* 0x180fe2000001007d */
[-CC-:B------:R-:W-:Y:S01]  /*2270*/  FFMA.FTZ R174, R158, R124.reuse, R125.reuse ;  /* 0x0000007c9eae7223 */ /* 0x180fe2000001007d */
[-CC-:B------:R-:W-:Y:S01]  /*2280*/  FFMA.FTZ R131, R153, R124.reuse, R125.reuse ;  /* 0x0000007c99837223 */ /* 0x180fe2000001007d */
[----:B------:R-:W-:Y:S01]  /*2290*/  FFMA.FTZ R130, R152, R124, R125 ;  /* 0x0000007c98827223 */ /* 0x000fe2000001007d */
[C---:B-----5:R-:W-:Y:S01]  /*22a0*/  FFMA.FTZ R127, R135.reuse, R127, R126 ;  /* 0x0000007f877f7223 */ /* 0x060fe2000001007e */
[C---:B------:R-:W-:Y:S01]  /*22b0*/  FFMA.FTZ R129, R135.reuse, R129, R128 ;  /* 0x0000008187817223 */ /* 0x040fe20000010080 */
[C---:B------:R-:W-:Y:S01]  /*22c0*/  FFMA.FTZ R117, R135.reuse, R117, R116 ;  /* 0x0000007587757223 */ /* 0x040fe20000010074 */
[----:B------:R-:W-:Y:S01]  /*22d0*/  FFMA.FTZ R119, R135, R119, R118 ;  /* 0x0000007787777223 */ /* 0x000fe20000010076 */
[----:B------:R-:W-:-:S02]  /*22e0*/  HADD2.F32 R126, -RZ, R5.H0_H0 ;  /* 0x20000005ff7e7230 */ /* 0x000fc40000004100 */
[----:B------:R-:W-:Y:S01]  /*22f0*/  FADD.FTZ R154, R156, -R173 ;  /* 0x800000ad9c9a7221 */ /* 0x000fe20000010000 */
[----:B------:R-:W-:Y:S01]  /*2300*/  HADD2.F32 R128, -RZ, R5.H1_H1 ;  /* 0x30000005ff807230 */ /* 0x000fe20000004100 */
[----:B------:R-:W-:Y:S01]  /*2310*/  ISETP.GE.U32.AND P0, PT, R2, RZ, PT ;  /* 0x000000ff0200720c */ /* 0x000fe20003f06070 */
[--C-:B------:R-:W-:Y:S02]  /*2320*/  HADD2.F32 R116, -RZ, R4.reuse.H0_H0 ;  /* 0x20000004ff747230 */ /* 0x100fe40000004100 */
[----:B------:R-:W-:Y:S01]  /*2330*/  FADD.FTZ R175, R159, -R174 ;  /* 0x800000ae9faf7221 */ /* 0x000fe20000010000 */
[----:B------:R-:W-:Y:S02]  /*2340*/  HADD2.F32 R118, -RZ, R4.H1_H1 ;  /* 0x30000004ff767230 */ /* 0x000fe40000004100 */
[----:B------:R-:W-:Y:S01]  /*2350*/  FADD.FTZ R131, R0, -R131 ;  /* 0x8000008300837221 */ /* 0x000fe20000010000 */
[----:B------:R-:W-:Y:S01]  /*2360*/  FADD.FTZ R173, R155, -R130 ;  /* 0x800000829bad7221 */ /* 0x000fe20000010000 */
[----:B------:R-:W-:Y:S01]  /*2370*/  FMUL.FTZ R129, R129, UR14 ;  /* 0x0000000e81817c20 */ /* 0x000fe20008410000 */
[----:B------:R-:W-:Y:S01]  /*2380*/  FMUL.FTZ R127, R127, UR14 ;  /* 0x0000000e7f7f7c20 */ /* 0x000fe20008410000 */
[----:B------:R-:W-:Y:S01]  /*2390*/  ISETP.GE.U32.AND.EX P0, PT, R3, 0x1000000, PT, P0 ;  /* 0x010000000300780c */ /* 0x000fe20003f06100 */
[----:B------:R-:W-:Y:S01]  /*23a0*/  FMUL.FTZ R117, R117, UR14 ;  /* 0x0000000e75757c20 */ /* 0x000fe20008410000 */
[----:B------:R-:W-:Y:S01]  /*23b0*/  FMUL.FTZ R119, R119, UR14 ;  /* 0x0000000e77777c20 */ /* 0x000fe20008410000 */
[C---:B------:R-:W-:Y:S01]  /*23c0*/  FFMA.FTZ R126, R135.reuse, R154, R126 ;  /* 0x0000009a877e7223 */ /* 0x040fe2000001007e */
[C---:B------:R-:W-:Y:S01]  /*23d0*/  FFMA.FTZ R128, R135.reuse, R175, R128 ;  /* 0x000000af87807223 */ /* 0x040fe20000010080 */
        /* <DEDUP_REMOVED lines=26> */
.L_x_1955:
[-CC-:B------:R-:W-:Y:S01]  /*2580*/  FFMA.FTZ R109, R165, R124.reuse, R125.reuse ;  /* 0x0000007ca56d7223 */ /* 0x180fe2000001007d */
[----:B------:R-:W-:Y:S02]  /*2590*/  HADD2.F32 R110, -RZ, R7.H0_H0 ;  /* 0x20000007ff6e7230 */ /* 0x000fe40000004100 */
[-C--:B------:R-:W-:Y:S01]  /*25a0*/  FFMA.FTZ R116, R164, R124.reuse, R125 ;  /* 0x0000007ca4747223 */ /* 0x080fe2000001007d */
[----:B------:R-:W-:Y:S02]  /*25b0*/  HADD2.F32 R129, -RZ, R6.H1_H1 ;  /* 0x30000006ff817230 */ /* 0x000fe40000004100 */
[----:B------:R-:W-:Y:S01]  /*25c0*/  FADD.FTZ R108, R166, -R109 ;  /* 0x8000006da66c7221 */ /* 0x000fe20000010000 */
[-CC-:B------:R-:W-:Y:S01]  /*25d0*/  FFMA.FTZ R109, R157, R124.reuse, R125.reuse ;  /* 0x0000007c9d6d7223 */ /* 0x180fe2000001007d */
[----:B------:R-:W-:Y:S01]  /*25e0*/  FADD.FTZ R118, R167, -R116 ;  /* 0x80000074a7767221 */ /* 0x000fe20000010000 */
[--C-:B------:R-:W-:Y:S01]  /*25f0*/  FFMA.FTZ R117, R161, R124, R125.reuse ;  /* 0x0000007ca1757223 */ /* 0x100fe2000001007d */
[----:B-----5:R-:W-:Y:S01]  /*2600*/  FFMA.FTZ R128, R135, R108, R110 ;  /* 0x0000006c87807223 */ /* 0x020fe2000001006e */
[----:B------:R-:W-:Y:S01]  /*2610*/  FFMA.FTZ R108, R160, R124, R125 ;  /* 0x0000007ca06c7223 */ /* 0x000fe2000001007d */
[----:B------:R-:W-:-:S02]  /*2620*/  HADD2.F32 R111, -RZ, R5.H0_H0 ;  /* 0x20000005ff6f7230 */ /* 0x000fc40000004100 */
[----:B------:R-:W-:Y:S01]  /*2630*/  FADD.FTZ R110, R162, -R117 ;  /* 0x80000075a26e7221 */ /* 0x000fe20000010000 */
[----:B------:R-:W-:Y:S02]  /*2640*/  HADD2.F32 R119, -RZ, R6.H0_H0 ;  /* 0x20000006ff777230 */ /* 0x000fe40000004100 */
[----:B------:R-:W-:Y:S01]  /*2650*/  FADD.FTZ R116, R163, -R108 ;  /* 0x8000006ca3747221 */ /* 0x000fe20000010000 */
[----:B------:R-:W-:Y:S01]  /*2660*/  FADD.FTZ R108, R156, -R109 ;  /* 0x8000006d9c6c7221 */ /* 0x000fe20000010000 */
[----:B------:R-:W-:Y:S02]  /*2670*/  HADD2.F32 R126, -RZ, R7.H1_H1 ;  /* 0x30000007ff7e7230 */ /* 0x000fe40000004100 */
[----:B------:R-:W-:Y:S01]  /*2680*/  FFMA.FTZ R109, R153, R124, R125 ;  /* 0x0000007c996d7223 */ /* 0x000fe2000001007d */
[C---:B------:R-:W-:Y:S01]  /*2690*/  FFMA.FTZ R130, R135.reuse, R116, R129 ;  /* 0x0000007487827223 */ /* 0x040fe20000010081 */
[C---:B------:R-:W-:Y:S01]  /*26a0*/  FFMA.FTZ R116, R135.reuse, R108, R111 ;  /* 0x0000006c87747223 */ /* 0x040fe2000001006f */
[----:B------:R-:W-:Y:S01]  /*26b0*/  FFMA.FTZ R108, R158, R124, R125 ;  /* 0x0000007c9e6c7223 */ /* 0x000fe2000001007d */
[C---:B------:R-:W-:Y:S01]  /*26c0*/  FFMA.FTZ R127, R135.reuse, R110, R119 ;  /* 0x0000006e877f7223 */ /* 0x040fe20000010077 */
[----:B------:R-:W-:Y:S01]  /*26d0*/  FFMA.FTZ R131, R135, R118, R126 ;  /* 0x0000007687837223 */ /* 0x000fe2000001007e */
[----:B------:R-:W-:Y:S01]  /*26e0*/  FFMA.FTZ R110, R152, R124, R125 ;  /* 0x0000007c986e7223 */ /* 0x000fe2000001007d */
[----:B------:R-:W-:Y:S01]  /*26f0*/  FADD.FTZ R118, R159, -R108 ;  /* 0x8000006c9f767221 */ /* 0x000fe20000010000 */
[----:B------:R-:W-:Y:S01]  /*2700*/  FADD.FTZ R108, R0, -R109 ;  /* 0x8000006d006c7221 */ /* 0x000fe20000010000 */
[----:B------:R-:W-:-:S02]  /*2710*/  HADD2.F32 R109, -RZ, R4.H1_H1 ;  /* 0x30000004ff6d7230 */ /* 0x000fc40000004100 */
[----:B------:R-:W-:Y:S01]  /*2720*/  FADD.FTZ R110, R155, -R110 ;  /* 0x8000006e9b6e7221 */ /* 0x000fe20000010000 */
[----:B------:R-:W-:Y:S01]  /*2730*/  HADD2.F32 R111, -RZ, R4.H0_H0 ;  /* 0x20000004ff6f7230 */ /* 0x000fe20000004100 */
[----:B------:R-:W-:Y:S01]  /*2740*/  ISETP.GE.U32.AND P0, PT, R2, RZ, PT ;  /* 0x000000ff0200720c */ /* 0x000fe20003f06070 */
[----:B------:R-:W-:Y:S02]  /*2750*/  HADD2.F32 R126, -RZ, R5.H1_H1 ;  /* 0x30000005ff7e7230 */ /* 0x000fe40000004100 */
[----:B------:R-:W-:Y:S01]  /*2760*/  FFMA.FTZ R117, R135, R110, R109 ;  /* 0x0000006e87757223 */ /* 0x000fe2000001006d */
[----:B------:R-:W-:Y:S01]  /*2770*/  FMUL.FTZ R110, R131, UR14 ;  /* 0x0000000e836e7c20 */ /* 0x000fe20008410000 */
[----:B------:R-:W-:Y:S01]  /*2780*/  FFMA.FTZ R108, R135, R108, R111 ;  /* 0x0000006c876c7223 */ /* 0x000fe2000001006f */
[----:B------:R-:W-:Y:S01]  /*2790*/  ISETP.GE.U32.AND.EX P0, PT, R3, 0x1000000, PT, P0 ;  /* 0x010000000300780c */ /* 0x000fe20003f06100 */
[----:B------:R-:W-:Y:S01]  /*27a0*/  FMUL.FTZ R109, R127, UR14 ;  /* 0x0000000e7f6d7c20 */ /* 0x000fe20008410000 */
[----:B------:R-:W-:Y:S01]  /*27b0*/  F2FP.F16.F32.PACK_AB R111, R131, R128 ;  /* 0x00000080836f723e */ /* 0x000fe200000000ff */
[----:B------:R-:W-:Y:S01]  /*27c0*/  FMUL.FTZ R128, R128, UR14 ;  /* 0x0000000e80807c20 */ /* 0x000fe20008410000 */
[----:B------:R-:W-:Y:S01]  /*27d0*/  LOP3.LUT P1, RZ, R3, 0xff0000, RZ, 0xc0, !PT ;  /* 0x00ff000003ff7812 */ /* 0x000fe2000782c0ff */
[----:B------:R-:W-:Y:S01]  /*27e0*/  FFMA.FTZ R119, R135, R118, R126 ;  /* 0x0000007687777223 */ /* 0x000fe2000001007e */
[----:B------:R-:W-:Y:S01]  /*27f0*/  LOP3.LUT P5, RZ, R3, 0xff, RZ, 0xc0, !PT ;  /* 0x000000ff03ff7812 */ /* 0x000fe200078ac0ff */
[----:B------:R-:W-:Y:S01]  /*2800*/  FMUL.FTZ R118, R116, UR14 ;  /* 0x0000000e74767c20 */ /* 0x000fe20008410000 */
[----:B------:R-:W-:-:S02]  /*2810*/  FSEL R173, R110, RZ, P0 ;  /* 0x000000ff6ead7208 */ /* 0x000fc40000000000 */
[C---:B------:R-:W-:Y:S01]  /*2820*/  F2FP.F16.F32.PACK_AB R110, R130.reuse, R127 ;  /* 0x0000007f826e723e */ /* 0x040fe200000000ff */
[----:B------:R-:W-:Y:S01]  /*2830*/  FMUL.FTZ R130, R130, UR14 ;  /* 0x0000000e82827c20 */ /* 0x000fe20008410000 */
[----:B------:R-:W-:Y:S02]  /*2840*/  FSEL R154, R128, RZ, P1 ;  /* 0x000000ff809a7208 */ /* 0x000fe40000800000 */
[----:B------:R-:W-:Y:S02]  /*2850*/  LOP3.LUT P6, RZ, R3, 0xff00, RZ, 0xc0, !PT ;  /* 0x0000ff0003ff7812 */ /* 0x000fe400078cc0ff */
[----:B------:R-:W-:Y:S02]  /*2860*/  FSEL R128, R109, RZ, P5 ;  /* 0x000000ff6d807208 */ /* 0x000fe40002800000 */
[----:B------:R-:W-:Y:S01]  /*2870*/  F2FP.F16.F32.PACK_AB R109, R119, R116 ;  /* 0x00000074776d723e */ /* 0x000fe200000000ff */
[----:B------:R-:W-:Y:S01]  /*2880*/  FMUL.FTZ R116, R108, UR14 ;  /* 0x0000000e6c747c20 */ /* 0x000fe20008410000 */
[----:B------:R-:W-:Y:S01]  /*2890*/  F2FP.F16.F32.PACK_AB R108, R117, R108 ;  /* 0x0000006c756c723e */ /* 0x000fe200000000ff */
        /* <DEDUP_REMOVED lines=16> */
.L_x_1951:
        /* <DEDUP_REMOVED lines=81> */
.L_x_1957:
        /* <DEDUP_REMOVED lines=41> */
[--C-:B------:R-:W-:Y:S01]  /*3140*/  FFMA.FTZ R109, R153, R124, R125.reuse ;  /* 0x0000007c996d7223 */ /* 0x100fe2000001007d */
[----:B------:R-:W-:Y:S01]  /*3150*/  F2FP.F16.F32.PACK_AB R118, R113, R118 ;  /* 0x000000767176723e */ /* 0x000fe200000000ff */
[C---:B------:R-:W-:Y:S01]  /*3160*/  FMUL.FTZ R113, R135.reuse, R108 ;  /* 0x0000006c87717220 */ /* 0x040fe20000410000 */
[----:B------:R-:W-:Y:S01]  /*3170*/  FFMA.FTZ R108, R152, R124, R125 ;  /* 0x0000007c986c7223 */ /* 0x000fe2000001007d */
[----:B------:R-:W-:Y:S01]  /*3180*/  FMUL.FTZ R126, R135, R112 ;  /* 0x00000070877e7220 */ /* 0x000fe20000410000 */
        /* <DEDUP_REMOVED lines=33> */
.L_x_1956:
[----:B------:R-:W-:-:S04]  /*33a0*/  UISETP.NE.U32.AND UP0, UPT, UR4, URZ, UPT ;  /* 0x000000ff0400728c */ /* 0x000fc8000bf05070 */
[----:B------:R-:W-:-:S09]  /*33b0*/  UISETP.NE.AND.EX UP0, UPT, UR5, URZ, UPT, UP0 ;  /* 0x000000ff0500728c */ /* 0x000fd2000bf05300 */
[----:B------:R-:W-:Y:S05]  /*33c0*/  BRA.U UP0, `(.L_x_1958) ;  /* 0x00000005004c7547 */ /* 0x000fea000b800000 */
[-CC-:B------:R-:W-:Y:S01]  /*33d0*/  FFMA.FTZ R112, R164, R124.reuse, R125.reuse ;  /* 0x0000007ca4707223 */ /* 0x180fe2000001007d */
[-CC-:B------:R-:W-:Y:S01]  /*33e0*/  FFMA.FTZ R113, R161, R124.reuse, R125.reuse ;  /* 0x0000007ca1717223 */ /* 0x180fe2000001007d */
[-C--:B------:R-:W-:Y:S01]  /*33f0*/  FFMA.FTZ R119, R165, R124.reuse, R125 ;  /* 0x0000007ca5777223 */ /* 0x080fe2000001007d */
[----:B------:R-:W-:Y:S02]  /*3400*/  HADD2.F32 R115, -RZ, R6.H0_H0 ;  /* 0x20000006ff737230 */ /* 0x000fe40000004100 */
[----:B------:R-:W-:Y:S01]  /*3410*/  FADD.FTZ R126, R167, -R112 ;  /* 0x80000070a77e7221 */ /* 0x000fe20000010000 */
[----:B------:R-:W-:Y:S01]  /*3420*/  FADD.FTZ R112, R162, -R113 ;  /* 0x80000071a2707221 */ /* 0x000fe20000010000 */
[--C-:B------:R-:W-:Y:S02]  /*3430*/  HADD2.F32 R118, -RZ, R7.reuse.H0_H0 ;  /* 0x20000007ff767230 */ /* 0x100fe40000004100 */
[----:B------:R-:W-:Y:S01]  /*3440*/  FFMA.FTZ R114, R160, R124, R125 ;  /* 0x0000007ca0727223 */ /* 0x000fe2000001007d */
[----:B------:R-:W-:-:S02]  /*3450*/  HADD2.F32 R127, -RZ, R7.H1_H1 ;  /* 0x30000007ff7f7230 */ /* 0x000fc40000004100 */
[----:B------:R-:W-:Y:S01]  /*3460*/  FADD.FTZ R116, R166, -R119 ;  /* 0x80000077a6747221 */ /* 0x000fe20000010000 */
[----:B-----5:R-:W-:Y:S01]  /*3470*/  FFMA.FTZ R129, R135, R112, R115 ;  /* 0x0000007087817223 */ /* 0x020fe20000010073 */
[----:B------:R-:W-:Y:S02]  /*3480*/  HADD2.F32 R117, -RZ, R6.H1_H1 ;  /* 0x30000006ff757230 */ /* 0x000fe40000004100 */
[-CC-:B------:R-:W-:Y:S01]  /*3490*/  FFMA.FTZ R119, R157, R124.reuse, R125.reuse ;  /* 0x0000007c9d777223 */ /* 0x180fe2000001007d */
[----:B------:R-:W-:Y:S01]  /*34a0*/  FFMA.FTZ R112, R158, R124, R125 ;  /* 0x0000007c9e707223 */ /* 0x000fe2000001007d */
[----:B------:R-:W-:Y:S01]  /*34b0*/  FADD.FTZ R114, R163, -R114 ;  /* 0x80000072a3727221 */ /* 0x000fe20000010000 */
[C---:B------:R-:W-:Y:S01]  /*34c0*/  FFMA.FTZ R131, R135.reuse, R116, R118 ;  /* 0x0000007487837223 */ /* 0x040fe20000010076 */
[----:B------:R-:W-:Y:S01]  /*34d0*/  FFMA.FTZ R154, R135, R126, R127 ;  /* 0x0000007e879a7223 */ /* 0x000fe2000001007f */
[----:B------:R-:W-:Y:S01]  /*34e0*/  FFMA.FTZ R113, R153, R124, R125 ;  /* 0x0000007c99717223 */ /* 0x000fe2000001007d */
[----:B------:R-:W-:Y:S01]  /*34f0*/  ISETP.GE.U32.AND P0, PT, R2, RZ, PT ;  /* 0x000000ff0200720c */ /* 0x000fe20003f06070 */
[--C-:B------:R-:W-:Y:S01]  /*3500*/  HADD2.F32 R118, -RZ, R5.reuse.H0_H0 ;  /* 0x20000005ff767230 */ /* 0x100fe20000004100 */
[----:B------:R-:W-:Y:S01]  /*3510*/  ISETP.GE.U32.AND P1, PT, R168, RZ, PT ;  /* 0x000000ffa800720c */ /* 0x000fe20003f26070 */
[----:B------:R-:W-:-:S02]  /*3520*/  HADD2.F32 R127, -RZ, R5.H1_H1 ;  /* 0x30000005ff7f7230 */ /* 0x000fc40000004100 */
[----:B------:R-:W-:Y:S01]  /*3530*/  FADD.FTZ R116, R156, -R119 ;  /* 0x800000779c747221 */ /* 0x000fe20000010000 */
[--C-:B------:R-:W-:Y:S02]  /*3540*/  HADD2.F32 R115, -RZ, R4.reuse.H0_H0 ;  /* 0x20000004ff737230 */ /* 0x100fe40000004100 */
[----:B------:R-:W-:Y:S01]  /*3550*/  FADD.FTZ R128, R159, -R112 ;  /* 0x800000709f807221 */ /* 0x000fe20000010000 */
[----:B------:R-:W-:Y:S01]  /*3560*/  FFMA.FTZ R130, R135, R114, R117 ;  /* 0x0000007287827223 */ /* 0x000fe20000010075 */
[----:B------:R-:W-:Y:S01]  /*3570*/  FADD.FTZ R112, R0, -R113 ;  /* 0x8000007100707221 */ /* 0x000fe20000010000 */
[----:B------:R-:W-:Y:S01]  /*3580*/  FMUL.FTZ R131, R131, UR14 ;  /* 0x0000000e83837c20 */ /* 0x000fe20008410000 */
[----:B------:R-:W-:Y:S01]  /*3590*/  FMUL.FTZ R154, R154, UR14 ;  /* 0x0000000e9a9a7c20 */ /* 0x000fe20008410000 */
[----:B------:R-:W-:Y:S01]  /*35a0*/  FFMA.FTZ R114, R152, R124, R125 ;  /* 0x0000007c98727223 */ /* 0x000fe2000001007d */
[----:B------:R-:W-:Y:S01]  /*35b0*/  LOP3.LUT P5, RZ, R3, 0xff0000, RZ, 0xc0, !PT ;  /* 0x00ff000003ff7812 */ /* 0x000fe200078ac0ff */
[----:B------:R-:W-:Y:S01]  /*35c0*/  FFMA.FTZ R126, R135, R116, R118 ;  /* 0x00000074877e7223 */ /* 0x000fe20000010076 */
[----:B------:R-:W-:Y:S01]  /*35d0*/  LOP3.LUT P6, RZ, R169, 0xff0000, RZ, 0xc0, !PT ;  /* 0x00ff0000a9ff7812 */ /* 0x000fe200078cc0ff */
[----:B------:R-:W-:Y:S01]  /*35e0*/  HADD2.F32 R117, -RZ, R4.H1_H1 ;  /* 0x30000004ff757230 */ /* 0x000fe20000004100 */
[----:B------:R-:W-:Y:S01]  /*35f0*/  ISETP.GE.U32.AND.EX P0, PT, R3, 0x1000000, PT, P0 ;  /* 0x010000000300780c */ /* 0x000fe20003f06100 */
[----:B------:R-:W-:Y:S01]  /*3600*/  FFMA.FTZ R127, R135, R128, R127 ;  /* 0x00000080877f7223 */ /* 0x000fe2000001007f */
[----:B------:R-:W-:Y:S01]  /*3610*/  ISETP.GE.U32.AND.EX P1, PT, R169, 0x1000000, PT, P1 ;  /* 0x01000000a900780c */ /* 0x000fe20003f26110 */
[----:B------:R-:W-:Y:S01]  /*3620*/  FFMA.FTZ R116, R135, R112, R115 ;  /* 0x0000007087747223 */ /* 0x000fe20000010073 */
[----:B------:R-:W-:Y:S01]  /*3630*/  FADD.FTZ R114, R155, -R114 ;  /* 0x800000729b727221 */ /* 0x000fe20000010000 */
[----:B------:R-:W-:Y:S01]  /*3640*/  FSEL R119, R131, RZ, P5 ;  /* 0x000000ff83777208 */ /* 0x000fe20002800000 */
[----:B------:R-:W-:Y:S01]  /*3650*/  FMUL.FTZ R129, R129, UR14 ;  /* 0x0000000e81817c20 */ /* 0x000fe20008410000 */
[----:B------:R-:W-:Y:S01]  /*3660*/  FSEL R115, R131, RZ, P6 ;  /* 0x000000ff83737208 */ /* 0x000fe20003000000 */
[----:B------:R-:W-:Y:S01]  /*3670*/  FMUL.FTZ R130, R130, UR14 ;  /* 0x0000000e82827c20 */ /* 0x000fe20008410000 */
[----:B------:R-:W-:Y:S01]  /*3680*/  FSEL R128, R154, RZ, P0 ;  /* 0x000000ff9a807208 */ /* 0x000fe20000000000 */
[----:B------:R-:W-:Y:S01]  /*3690*/  FFMA.FTZ R117, R135, R114, R117 ;  /* 0x0000007287757223 */ /* 0x000fe20000010075 */
[----:B------:R-:W-:Y:S01]  /*36a0*/  LOP3.LUT P5, RZ, R3, 0xff, RZ, 0xc0, !PT ;  /* 0x000000ff03ff7812 */ /* 0x000fe200078ac0ff */
[----:B------:R-:W-:Y:S01]  /*36b0*/  FMUL.FTZ R126, R126, UR14 ;  /* 0x0000000e7e7e7c20 */ /* 0x000fe20008410000 */
[----:B------:R-:W-:-:S02]  /*36c0*/  LOP3.LUT P6, RZ, R169, 0xff, RZ, 0xc0, !PT ;  /* 0x000000ffa9ff7812 */ /* 0x000fc400078cc0ff */
[----:B------:R-:W-:Y:S02]  /*36d0*/  LOP3.LUT P0, RZ, R169, 0xff00, RZ, 0xc0, !PT ;  /* 0x0000ff00a9ff7812 */ /* 0x000fe4000780c0ff */
[----:B------:R-:W-:Y:S02]  /*36e0*/  FSEL R112, R154, RZ, P1 ;  /* 0x000000ff9a707208 */ /* 0x000fe40000800000 */
[----:B------:R-:W-:Y:S02]  /*36f0*/  LOP3.LUT P1, RZ, R3, 0xff00, RZ, 0xc0, !PT ;  /* 0x0000ff0003ff7812 */ /* 0x000fe4000782c0ff */
[C---:B------:R-:W-:Y:S02]  /*3700*/  FSEL R118, R129.reuse, RZ, P5 ;  /* 0x000000ff81767208 */ /* 0x040fe40002800000 */
[----:B------:R-:W-:Y:S02]  /*3710*/  FSEL R114, R129, RZ, P6 ;  /* 0x000000ff81727208 */ /* 0x000fe40003000000 */
[----:B------:R-:W-:-:S02]  /*3720*/  FSEL R113, R130, RZ, P0 ;  /* 0x000000ff82717208 */ /* 0x000fc40000000000 */
[----:B------:R-:W-:Y:S01]  /*3730*/  F2FP.F16.F32.PACK_AB R115, R112, R115 ;  /* 0x000000737073723e */ /* 0x000fe200000000ff */
[----:B------:R-:W-:Y:S01]  /*3740*/  FMUL.FTZ R112, R127, UR14 ;  /* 0x0000000e7f707c20 */ /* 0x000fe20008410000 */
[----:B------:R-:W-:Y:S01]  /*3750*/  FSEL R129, R130, RZ, P1 ;  /* 0x000000ff82817208 */ /* 0x000fe20000800000 */
[----:B------:R-:W-:Y:S01]  /*3760*/  FMUL.FTZ R127, R117, UR14 ;  /* 0x0000000e757f7c20 */ /* 0x000fe20008410000 */
[----:B------:R-:W-:Y:S01]  /*3770*/  LOP3.LUT P0, RZ, R2, 0xff0000, RZ, 0xc0, !PT ;  /* 0x00ff000002ff7812 */ /* 0x000fe2000780c0ff */
[----:B------:R-:W-:Y:S01]  /*3780*/  FMUL.FTZ R117, R116, UR14 ;  /* 0x0000000e74757c20 */ /* 0x000fe20008410000 */
[----:B------:R-:W-:Y:S02]  /*3790*/  LOP3.LUT P1, RZ, R168, 0xff0000, RZ, 0xc0, !PT ;  /* 0x00ff0000a8ff7812 */ /* 0x000fe4000782c0ff */
[----:B------:R-:W-:Y:S02]  /*37a0*/  LOP3.LUT P6, RZ, R2, 0xff000000, RZ, 0xc0, !PT ;  /* 0xff00000002ff7812 */ /* 0x000fe400078cc0ff */
[----:B------:R-:W-:-:S02]  /*37b0*/  LOP3.LUT P5, RZ, R168, 0xff000000, RZ, 0xc0, !PT ;  /* 0xff000000a8ff7812 */ /* 0x000fc400078ac0ff */
[----:B------:R-:W-:Y:S02]  /*37c0*/  F2FP.F16.F32.PACK_AB R119, R128, R119 ;  /* 0x000000778077723e */ /* 0x000fe400000000ff */
[----:B------:R-:W-:Y:S02]  /*37d0*/  F2FP.F16.F32.PACK_AB R114, R113, R114 ;  /* 0x000000727172723e */ /* 0x000fe400000000ff */
        /* <DEDUP_REMOVED lines=8> */
[----:B------:R-:W-:Y:S02]  /*3860*/  F2FP.F16.F32.PACK_AB R118, R129, R118 ;  /* 0x000000768176723e */ /* 0x000fe400000000ff */
        /* <DEDUP_REMOVED lines=9> */
.L_x_1958:
        /* <DEDUP_REMOVED lines=11> */
[-CC-:B------:R-:W-:Y:S01]  /*39b0*/  FFMA.FTZ R115, R157, R124.reuse, R125.reuse ;  /* 0x0000007c9d737223 */ /* 0x180fe2000001007d */
[-CC-:B------:R-:W-:Y:S01]  /*39c0*/  FFMA.FTZ R108, R158, R124.reuse, R125.reuse ;  /* 0x0000007c9e6c7223 */ /* 0x180fe2000001007d */
[----:B------:R-:W-:Y:S02]  /*39d0*/  HADD2.F32 R113, -RZ, R6.H1_H1 ;  /* 0x30000006ff717230 */ /* 0x000fe40000004100 */
[----:B------:R-:W-:Y:S01]  /*39e0*/  FFMA.FTZ R109, R153, R124, R125 ;  /* 0x0000007c996d7223 */ /* 0x000fe2000001007d */
[----:B------:R-:W-:Y:S01]  /*39f0*/  FADD.FTZ R110, R163, -R110 ;  /* 0x8000006ea36e7221 */ /* 0x000fe20000010000 */
[C---:B------:R-:W-:Y:S01]  /*3a00*/  FFMA.FTZ R126, R135.reuse, R112, R114 ;  /* 0x00000070877e7223 */ /* 0x040fe20000010072 */
[----:B------:R-:W-:Y:S01]  /*3a10*/  FFMA.FTZ R127, R135, R116, R117 ;  /* 0x00000074877f7223 */ /* 0x000fe20000010075 */
[----:B------:R-:W-:-:S02]  /*3a20*/  HADD2.F32 R114, -RZ, R5.H0_H0 ;  /* 0x20000005ff727230 */ /* 0x000fc40000004100 */
[----:B------:R-:W-:Y:S01]  /*3a30*/  FADD.FTZ R112, R156, -R115 ;  /* 0x800000739c707221 */ /* 0x000fe20000010000 */
[--C-:B------:R-:W-:Y:S02]  /*3a40*/  HADD2.F32 R111, -RZ, R4.reuse.H0_H0 ;  /* 0x20000004ff6f7230 */ /* 0x100fe40000004100 */
[----:B------:R-:W-:Y:S01]  /*3a50*/  FADD.FTZ R116, R159, -R108 ;  /* 0x8000006c9f747221 */ /* 0x000fe20000010000 */
[----:B------:R-:W-:Y:S01]  /*3a60*/  FADD.FTZ R108, R0, -R109 ;  /* 0x8000006d006c7221 */ /* 0x000fe20000010000 */
[C---:B------:R-:W-:Y:S01]  /*3a70*/  FFMA.FTZ R119, R135.reuse, R110, R113 ;  /* 0x0000006e87777223 */ /* 0x040fe20000010071 */
[----:B------:R-:W-:Y:S01]  /*3a80*/  FFMA.FTZ R110, R152, R124, R125 ;  /* 0x0000007c986e7223 */ /* 0x000fe2000001007d */
[C---:B------:R-:W-:Y:S01]  /*3a90*/  FFMA.FTZ R109, R135.reuse, R112, R114 ;  /* 0x00000070876d7223 */ /* 0x040fe20000010072 */
[----:B------:R-:W-:Y:S01]  /*3aa0*/  FFMA.FTZ R112, R135, R108, R111 ;  /* 0x0000006c87707223 */ /* 0x000fe2000001006f */
[----:B------:R-:W-:Y:S01]  /*3ab0*/  ISETP.GE.U32.AND P1, PT, R2, RZ, PT ;  /* 0x000000ff0200720c */ /* 0x000fe20003f26070 */
[----:B------:R-:W-:Y:S01]  /*3ac0*/  HADD2.F32 R113, -RZ, R4.H1_H1 ;  /* 0x30000004ff717230 */ /* 0x000fe20000004100 */
[----:B------:R-:W-:Y:S01]  /*3ad0*/  ISETP.GE.U32.AND P0, PT, R168, RZ, PT ;  /* 0x000000ffa800720c */ /* 0x000fe20003f06070 */
[----:B------:R-:W-:Y:S01]  /*3ae0*/  FMUL.FTZ R108, R126, UR14 ;  /* 0x0000000e7e6c7c20 */ /* 0x000fe20008410000 */
[----:B------:R-:W-:Y:S01]  /*3af0*/  FADD.FTZ R110, R155, -R110 ;  /* 0x8000006e9b6e7221 */ /* 0x000fe20000010000 */
[----:B------:R-:W-:Y:S01]  /*3b00*/  LOP3.LUT P5, RZ, R3, 0xff0000, RZ, 0xc0, !PT ;  /* 0x00ff000003ff7812 */ /* 0x000fe200078ac0ff */
[----:B------:R-:W-:Y:S01]  /*3b10*/  HADD2.F32 R117, -RZ, R5.H1_H1 ;  /* 0x30000005ff757230 */ /* 0x000fe20000004100 */
[----:B------:R-:W-:Y:S01]  /*3b20*/  LOP3.LUT P6, RZ, R169, 0xff0000, RZ, 0xc0, !PT ;  /* 0x00ff0000a9ff7812 */ /* 0x000fe200078cc0ff */
[----:B------:R-:W-:Y:S01]  /*3b30*/  FFMA.FTZ R113, R135, R110, R113 ;  /* 0x0000006e87717223 */ /* 0x000fe20000010071 */
[C---:B------:R-:W-:Y:S01]  /*3b40*/  F2FP.F16.F32.PACK_AB R111, R127.reuse, R126 ;  /* 0x0000007e7f6f723e */ /* 0x040fe200000000ff */
[----:B------:R-:W-:Y:S01]  /*3b50*/  FMUL.FTZ R127, R127, UR14 ;  /* 0x0000000e7f7f7c20 */ /* 0x000fe20008410000 */
[----:B------:R-:W-:Y:S01]  /*3b60*/  ISETP.GE.U32.AND.EX P1, PT, R3, 0x1000000, PT, P1 ;  /* 0x010000000300780c */ /* 0x000fe20003f26110 */
[----:B------:R-:W-:Y:S01]  /*3b70*/  FFMA.FTZ R116, R135, R116, R117 ;  /* 0x0000007487747223 */ /* 0x000fe20000010075 */
[----:B------:R-:W-:-:S02]  /*3b80*/  ISETP.GE.U32.AND.EX P0, PT, R169, 0x1000000, PT, P0 ;  /* 0x01000000a900780c */ /* 0x000fc40003f06100 */
[C---:B------:R-:W-:Y:S02]  /*3b90*/  FSEL R126, R108.reuse, RZ, P5 ;  /* 0x000000ff6c7e7208 */ /* 0x040fe40002800000 */
[----:B------:R-:W-:Y:S01]  /*3ba0*/  FSEL R115, R108, RZ, P6 ;  /* 0x000000ff6c737208 */ /* 0x000fe20003000000 */
[----:B------:R-:W-:Y:S01]  /*3bb0*/  FMUL.FTZ R108, R118, UR14 ;  /* 0x0000000e766c7c20 */ /* 0x000fe20008410000 */
[C---:B------:R-:W-:Y:S01]  /*3bc0*/  F2FP.F16.F32.PACK_AB R110, R119.reuse, R118 ;  /* 0x00000076776e723e */ /* 0x040fe200000000ff */
        /* <DEDUP_REMOVED lines=12> */
[----:B------:R-:W-:Y:S01]  /*3c90*/  F2FP.F16.F32.PACK_AB R119, R129, R126 ;  /* 0x0000007e8177723e */ /* 0x000fe200000000ff */
[----:B------:R-:W-:Y:S01]  /*3ca0*/  FMUL.FTZ R126, R116, UR14 ;  /* 0x0000000e747e7c20 */ /* 0x000fe20008410000 */
[----:B------:R-:W-:Y:S02]  /*3cb0*/  LOP3.LUT P0, RZ, R2, 0xff0000, RZ, 0xc0, !PT ;  /* 0x00ff000002ff7812 */ /* 0x000fe4000780c0ff */
[----:B------:R-:W-:Y:S02]  /*3cc0*/  LOP3.LUT P1, RZ, R168, 0xff0000, RZ, 0xc0, !PT ;  /* 0x00ff0000a8ff7812 */ /* 0x000fe4000782c0ff */
[----:B------:R-:W-:Y:S02]  /*3cd0*/  LOP3.LUT P6, RZ, R2, 0xff000000, RZ, 0xc0, !PT ;  /* 0xff00000002ff7812 */ /* 0x000fe400078cc0ff */
[----:B------:R-:W-:-:S02]  /*3ce0*/  LOP3.LUT P5, RZ, R168, 0xff000000, RZ, 0xc0, !PT ;  /* 0xff000000a8ff7812 */ /* 0x000fc400078ac0ff */
[----:B------:R-:W-:Y:S02]  /*3cf0*/  F2FP.F16.F32.PACK_AB R115, R128, R115 ;  /* 0x000000738073723e */ /* 0x000fe400000000ff */
[----:B------:R-:W-:Y:S02]  /*3d00*/  F2FP.F16.F32.PACK_AB R118, R117, R118 ;  /* 0x000000767576723e */ /* 0x000fe400000000ff */
[----:B------:R-:W-:Y:S01]  /*3d10*/  F2FP.F16.F32.PACK_AB R109, R116, R109 ;  /* 0x0000006d746d723e */ /* 0x000fe200000000ff */
[C---:B------:R-:W-:Y:S01]  /*3d20*/  FMUL.FTZ R116, R113.reuse, UR14 ;  /* 0x0000000e71747c20 */ /* 0x040fe20008410000 */
[C---:B------:R-:W-:Y:S02]  /*3d30*/  FSEL R117, R108.reuse, RZ, P0 ;  /* 0x000000ff6c757208 */ /* 0x040fe40000000000 */
[----:B------:R-:W-:Y:S02]  /*3d40*/  FSEL R128, R108, RZ, P1 ;  /* 0x000000ff6c807208 */ /* 0x000fe40000800000 */
        /* <DEDUP_REMOVED lines=16> */
[----:B------:R-:W-:-:S07]  /*3e50*/  F2FP.F16.F32.PACK_AB R116, R127, R116 ;  /* 0x000000747f74723e */ /* 0x000fce00000000ff */
.L_x_1954:
        /* <DEDUP_REMOVED lines=14> */
.L_x_1950:
[----:B------:R-:W-:Y:S05]  /*3f40*/  BSYNC.RECONVERGENT B1 ;  /* 0x0000000000017941 */ /* 0x000fea0003800200 */
.L_x_1949:
        /* <DEDUP_REMOVED lines=13> */
[--C-:B------:R-:W-:Y:S02]  /*4020*/  HADD2.F32 R116, -RZ, R107.reuse.H1_H1 ;  /* 0x3000006bff747230 */ /* 0x100fe40000004100 */
[-CC-:B------:R-:W-:Y:S01]  /*4030*/  FFMA.FTZ R115, R149, R124.reuse, R125.reuse ;  /* 0x0000007c95737223 */ /* 0x180fe2000001007d */
[-CC-:B------:R-:W-:Y:S01]  /*4040*/  FFMA.FTZ R113, R145, R124.reuse, R125.reuse ;  /* 0x0000007c91717223 */ /* 0x180fe2000001007d */
[----:B------:R-:W-:Y:S01]  /*4050*/  FADD.FTZ R108, R151, -R108 ;  /* 0x8000006c976c7221 */ /* 0x000fe20000010000 */
[-CC-:B------:R-:W-:Y:S01]  /*4060*/  FFMA.FTZ R112, R144, R124.reuse, R125.reuse ;  /* 0x0000007c90707223 */ /* 0x180fe2000001007d */
[-CC-:B------:R-:W-:Y:S01]  /*4070*/  FFMA.FTZ R111, R141, R124.reuse, R125.reuse ;  /* 0x0000007c8d6f7223 */ /* 0x180fe2000001007d */
[-CC-:B------:R-:W-:Y:S01]  /*4080*/  FFMA.FTZ R110, R140, R124.reuse, R125.reuse ;  /* 0x0000007c8c6e7223 */ /* 0x180fe2000001007d */
[-CC-:B------:R-:W-:Y:S01]  /*4090*/  FFMA.FTZ R109, R137, R124.reuse, R125.reuse ;  /* 0x0000007c896d7223 */ /* 0x180fe2000001007d */
[----:B------:R-:W-:Y:S01]  /*40a0*/  FFMA.FTZ R124, R136, R124, R125 ;  /* 0x0000007c887c7223 */ /* 0x000fe2000001007d */
[----:B------:R-:W-:-:S02]  /*40b0*/  HADD2.F32 R117, -RZ, R107.H0_H0 ;  /* 0x2000006bff757230 */ /* 0x000fc40000004100 */
[----:B------:R-:W-:Y:S01]  /*40c0*/  FADD.FTZ R114, R150, -R115 ;  /* 0x8000007396727221 */ /* 0x000fe20000010000 */
[C---:B-----5:R-:W-:Y:S01]  /*40d0*/  FFMA.FTZ R125, R135.reuse, R108, R116 ;  /* 0x0000006c877d7223 */ /* 0x060fe20000010074 */
[--C-:B------:R-:W-:Y:S02]  /*40e0*/  HADD2.F32 R115, -RZ, R106.reuse.H0_H0 ;  /* 0x2000006aff737230 */ /* 0x100fe40000004100 */
[----:B------:R-:W-:Y:S01]  /*40f0*/  FADD.FTZ R108, R146, -R113 ;  /* 0x80000071926c7221 */ /* 0x000fe20000010000 */
[----:B------:R-:W-:Y:S01]  /*4100*/  FFMA.FTZ R118, R135, R114, R117 ;  /* 0x0000007287767223 */ /* 0x000fe20000010075 */
[----:B------:R-:W-:Y:S02]  /*4110*/  HADD2.F32 R113, -RZ, R105.H0_H0 ;  /* 0x20000069ff717230 */ /* 0x000fe40000004100 */
[----:B------:R-:W-:Y:S01]  /*4120*/  FADD.FTZ R112, R147, -R112 ;  /* 0x8000007093707221 */ /* 0x000fe20000010000 */
[----:B------:R-:W-:Y:S01]  /*4130*/  FFMA.FTZ R114, R135, R108, R115 ;  /* 0x0000006c87727223 */ /* 0x000fe20000010073 */
[----:B------:R-:W-:Y:S01]  /*4140*/  FADD.FTZ R108, R142, -R111 ;  /* 0x8000006f8e6c7221 */ /* 0x000fe20000010000 */
[----:B------:R-:W-:-:S02]  /*4150*/  HADD2.F32 R117, -RZ, R106.H1_H1 ;  /* 0x3000006aff757230 */ /* 0x000fc40000004100 */
[----:B------:R-:W-:Y:S01]  /*4160*/  FADD.FTZ R110, R143, -R110 ;  /* 0x8000006e8f6e7221 */ /* 0x000fe20000010000 */
[--C-:B------:R-:W-:Y:S02]  /*4170*/  HADD2.F32 R111, -RZ, R104.reuse.H0_H0 ;  /* 0x20000068ff6f7230 */ /* 0x100fe40000004100 */
[C---:B------:R-:W-:Y:S01]  /*4180*/  FFMA.FTZ R113, R135.reuse, R108, R113 ;  /* 0x0000006c87717223 */ /* 0x040fe20000010071 */
[----:B------:R-:W-:Y:S01]  /*4190*/  FADD.FTZ R108, R138, -R109 ;  /* 0x8000006d8a6c7221 */ /* 0x000fe20000010000 */
[----:B------:R-:W-:Y:S01]  /*41a0*/  FFMA.FTZ R117, R135, R112, R117 ;  /* 0x0000007087757223 */ /* 0x000fe20000010075 */
[----:B------:R-:W-:Y:S01]  /*41b0*/  HADD2.F32 R115, -RZ, R105.H1_H1 ;  /* 0x30000069ff737230 */ /* 0x000fe20000004100 */
[----:B------:R-:W-:Y:S01]  /*41c0*/  LOP3.LUT P2, RZ, R121, 0xff0000, RZ, 0xc0, !PT ;  /* 0x00ff000079ff7812 */ /* 0x000fe2000784c0ff */
[----:B------:R-:W-:Y:S01]  /*41d0*/  FFMA.FTZ R112, R135, R108, R111 ;  /* 0x0000006c87707223 */ /* 0x000fe2000001006f */
[----:B------:R-:W-:Y:S01]  /*41e0*/  FMUL.FTZ R108, R118, UR14 ;  /* 0x0000000e766c7c20 */ /* 0x000fe20008410000 */
[----:B------:R-:W-:Y:S01]  /*41f0*/  LOP3.LUT P6, RZ, R171, 0xff0000, RZ, 0xc0, !PT ;  /* 0x00ff0000abff7812 */ /* 0x000fe200078cc0ff */
[----:B------:R-:W-:Y:S01]  /*4200*/  FFMA.FTZ R116, R135, R110, R115 ;  /* 0x0000006e87747223 */ /* 0x000fe20000010073 */
[----:B------:R-:W-:Y:S01]  /*4210*/  ISETP.GE.U32.AND P5, PT, R120, RZ, PT ;  /* 0x000000ff7800720c */ /* 0x000fe20003fa6070 */
[----:B------:R-:W-:Y:S01]  /*4220*/  HADD2.F32 R109, -RZ, R104.H1_H1 ;  /* 0x30000068ff6d7230 */ /* 0x000fe20000004100 */
[C---:B------:R-:W-:Y:S01]  /*4230*/  FSEL R119, R108.reuse, RZ, P2 ;  /* 0x000000ff6c777208 */ /* 0x040fe20001000000 */
[----:B------:R-:W-:Y:S01]  /*4240*/  FADD.FTZ R124, R139, -R124 ;  /* 0x8000007c8b7c7221 */ /* 0x000fe20000010000 */
[----:B------:R-:W-:Y:S01]  /*4250*/  FSEL R115, R108, RZ, P6 ;  /* 0x000000ff6c737208 */ /* 0x000fe20003000000 */
[----:B------:R-:W-:Y:S01]  /*4260*/  FMUL.FTZ R108, R114, UR14 ;  /* 0x0000000e726c7c20 */ /* 0x000fe20008410000 */
[C---:B------:R-:W-:Y:S01]  /*4270*/  F2FP.F16.F32.PACK_AB R111, R125.reuse, R118 ;  /* 0x000000767d6f723e */ /* 0x040fe200000000ff */
[----:B------:R-:W-:Y:S01]  /*4280*/  FMUL.FTZ R125, R125, UR14 ;  /* 0x0000000e7d7d7c20 */ /* 0x000fe20008410000 */
[----:B------:R-:W-:Y:S01]  /*4290*/  ISETP.GE.U32.AND P2, PT, R170, RZ, PT ;  /* 0x000000ffaa00720c */ /* 0x000fe20003f46070 */
[----:B------:R-:W-:Y:S01]  /*42a0*/  FFMA.FTZ R135, R135, R124, R109 ;  /* 0x0000007c87877223 */ /* 0x000fe2000001006d */
[----:B------:R-:W-:Y:S01]  /*42b0*/  LOP3.LUT P6, RZ, R171, 0xff, RZ, 0xc0, !PT ;  /* 0x000000ffabff7812 */ /* 0x000fe200078cc0ff */
[----:B------:R-:W-:Y:S01]  /*42c0*/  FMUL.FTZ R109, R117, UR14 ;  /* 0x0000000e756d7c20 */ /* 0x000fe20008410000 */
[----:B------:R-:W-:-:S02]  /*42d0*/  ISETP.GE.U32.AND.EX P5, PT, R121, 0x1000000, PT, P5 ;  /* 0x010000007900780c */ /* 0x000fc40003fa6150 */
[----:B------:R-:W-:Y:S02]  /*42e0*/  F2FP.F16.F32.PACK_AB R110, R117, R114 ;  /* 0x00000072756e723e */ /* 0x000fe400000000ff */
[----:B------:R-:W-:Y:S02]  /*42f0*/  ISETP.GE.U32.AND.EX P2, PT, R171, 0x1000000, PT, P2 ;  /* 0x01000000ab00780c */ /* 0x000fe40003f46120 */
[----:B------:R-:W-:Y:S02]  /*4300*/  FSEL R118, R125, RZ, P5 ;  /* 0x000000ff7d767208 */ /* 0x000fe40002800000 */
[----:B------:R-:W-:Y:S02]  /*4310*/  FSEL R114, R108, RZ, P6 ;  /* 0x000000ff6c727208 */ /* 0x000fe40003000000 */
[----:B------:R-:W-:Y:S02]  /*4320*/  LOP3.LUT P6, RZ, R121, 0xff, RZ, 0xc0, !PT ;  /* 0x000000ff79ff7812 */ /* 0x000fe400078cc0ff */
[----:B------:R-:W-:-:S02]  /*4330*/  LOP3.LUT P5, RZ, R171, 0xff00, RZ, 0xc0, !PT ;  /* 0x0000ff00abff7812 */ /* 0x000fc400078ac0ff */
[----:B------:R-:W-:Y:S02]  /*4340*/  FSEL R124, R125, RZ, P2 ;  /* 0x000000ff7d7c7208 */ /* 0x000fe40001000000 */
[----:B------:R-:W-:Y:S02]  /*4350*/  F2FP.F16.F32.PACK_AB R119, R118, R119 ;  /* 0x000000777677723e */ /* 0x000fe400000000ff */
[----:B------:R-:W-:Y:S02]  /*4360*/  LOP3.LUT P2, RZ, R121, 0xff00, RZ, 0xc0, !PT ;  /* 0x0000ff0079ff7812 */ /* 0x000fe4000784c0ff */
[----:B------:R-:W-:Y:S01]  /*4370*/  FSEL R118, R108, RZ, P6 ;  /* 0x000000ff6c767208 */ /* 0x000fe20003000000 */
[----:B------:R-:W-:Y:S01]  /*4380*/  FMUL.FTZ R108, R113, UR14 ;  /* 0x0000000e716c7c20 */ /* 0x000fe20008410000 */
[----:B------:R-:W-:Y:S02]  /*4390*/  FSEL R117, R109, RZ, P5 ;  /* 0x000000ff6d757208 */ /* 0x000fe40002800000 */
[----:B------:R-:W-:-:S02]  /*43a0*/  LOP3.LUT P5, RZ, R120, 0xff0000, RZ, 0xc0, !PT ;  /* 0x00ff000078ff7812 */ /* 0x000fc400078ac0ff */
[----:B------:R-:W-:Y:S02]  /*43b0*/  LOP3.LUT P6, RZ, R170, 0xff0000, RZ, 0xc0, !PT ;  /* 0x00ff0000aaff7812 */ /* 0x000fe400078cc0ff */
[----:B------:R-:W-:Y:S02]  /*43c0*/  FSEL R127, R109, RZ, P2 ;  /* 0x000000ff6d7f7208 */ /* 0x000fe40001000000 */
[----:B------:R-:W-:Y:S02]  /*43d0*/  F2FP.F16.F32.PACK_AB R114, R117, R114 ;  /* 0x000000727572723e */ /* 0x000fe400000000ff */
[C---:B------:R-:W-:Y:S01]  /*43e0*/  F2FP.F16.F32.PACK_AB R109, R116.reuse, R113 ;  /* 0x00000071746d723e */ /* 0x040fe200000000ff */
[----:B------:R-:W-:Y:S01]  /*43f0*/  FMUL.FTZ R116, R116, UR14 ;  /* 0x0000000e74747c20 */ /* 0x000fe20008410000 */
[C---:B------:R-:W-:Y:S01]  /*4400*/  FSEL R117, R108.reuse, RZ, P5 ;  /* 0x000000ff6c757208 */ /* 0x040fe20002800000 */
[----:B------:R-:W-:Y:S01]  /*4410*/  FMUL.FTZ R113, R135, UR14 ;  /* 0x0000000e87717c20 */ /* 0x000fe20008410000 */
[----:B------:R-:W-:-:S02]  /*4420*/  FSEL R126, R108, RZ, P6 ;  /* 0x000000ff6c7e7208 */ /* 0x000fc40003000000 */
[----:B------:R-:W-:Y:S02]  /*4430*/  LOP3.LUT P2, RZ, R120, 0xff000000, RZ, 0xc0, !PT ;  /* 0xff00000078ff7812 */ /* 0x000fe4000784c0ff */
[----:B------:R-:W-:Y:S02]  /*4440*/  LOP3.LUT P5, RZ, R170, 0xff000000, RZ, 0xc0, !PT ;  /* 0xff000000aaff7812 */ /* 0x000fe400078ac0ff */
[----:B------:R-:W-:Y:S02]  /*4450*/  LOP3.LUT P6, RZ, R120, 0xff00, RZ, 0xc0, !PT ;  /* 0x0000ff0078ff7812 */ /* 0x000fe400078cc0ff */
[----:B------:R-:W-:Y:S01]  /*4460*/  F2FP.F16.F32.PACK_AB R108, R135, R112 ;  /* 0x00000070876c723e */ /* 0x000fe200000000ff */
[----:B------:R-:W-:Y:S01]  /*4470*/  FMUL.FTZ R112, R112, UR14 ;  /* 0x0000000e70707c20 */ /* 0x000fe20008410000 */
[C---:B------:R-:W-:Y:S02]  /*4480*/  FSEL R128, R116.reuse, RZ, P2 ;  /* 0x000000ff74807208 */ /* 0x040fe40001000000 */
[----:B------:R-:W-:-:S02]  /*4490*/  FSEL R129, R116, RZ, P5 ;  /* 0x000000ff74817208 */ /* 0x000fc40002800000 */
[----:B------:R-:W-:Y:S02]  /*44a0*/  FSEL R125, R113, RZ, P6 ;  /* 0x000000ff717d7208 */ /* 0x000fe40003000000 */
[C---:B------:R-:W-:Y:S02]  /*44b0*/  LOP3.LUT P2, RZ, R170.reuse, 0xff00, RZ, 0xc0, !PT ;  /* 0x0000ff00aaff7812 */ /* 0x040fe4000784c0ff */
[----:B------:R-:W-:Y:S02]  /*44c0*/  LOP3.LUT P5, RZ, R170, 0xff, RZ, 0xc0, !PT ;  /* 0x000000ffaaff7812 */ /* 0x000fe400078ac0ff */
[----:B------:R-:W-:Y:S02]  /*44d0*/  LOP3.LUT P6, RZ, R120, 0xff, RZ, 0xc0, !PT ;  /* 0x000000ff78ff7812 */ /* 0x000fe400078cc0ff */
[----:B------:R-:W-:Y:S02]  /*44e0*/  F2FP.F16.F32.PACK_AB R115, R124, R115 ;  /* 0x000000737c73723e */ /* 0x000fe400000000ff */
[----:B------:R-:W-:-:S02]  /*44f0*/  F2FP.F16.F32.PACK_AB R118, R127, R118 ;  /* 0x000000767f76723e */ /* 0x000fc400000000ff */
        /* <DEDUP_REMOVED lines=8> */
.L_x_1963:
[-CC-:B0-----:R-:W-:Y:S01]  /*4580*/  FFMA.FTZ R127, R149, R124.reuse, R125.reuse ;  /* 0x0000007c957f7223 */ /* 0x181fe2000001007d */
[-CC-:B------:R-:W-:Y:S01]  /*4590*/  FFMA.FTZ R114, R148, R124.reuse, R125.reuse ;  /* 0x0000007c94727223 */ /* 0x180fe2000001007d */
[-C--:B------:R-:W-:Y:S01]  /*45a0*/  FFMA.FTZ R115, R145, R124.reuse, R125 ;  /* 0x0000007c91737223 */ /* 0x080fe2000001007d */
[--C-:B------:R-:W-:Y:S02]  /*45b0*/  HADD2.F32 R129, -RZ, R107.reuse.H0_H0 ;  /* 0x2000006bff817230 */ /* 0x100fe40000004100 */
[----:B------:R-:W-:Y:S01]  /*45c0*/  FADD.FTZ R118, R150, -R127 ;  /* 0x8000007f96767221 */ /* 0x000fe20000010000 */
[----:B------:R-:W-:Y:S02]  /*45d0*/  HADD2.F32 R128, -RZ, R107.H1_H1 ;  /* 0x3000006bff807230 */ /* 0x000fe40000004100 */
[----:B------:R-:W-:Y:S01]  /*45e0*/  FADD.FTZ R126, R151, -R114 ;  /* 0x80000072977e7221 */ /* 0x000fe20000010000 */
[----:B------:R-:W-:Y:S02]  /*45f0*/  HADD2.F32 R119, -RZ, R106.H0_H0 ;  /* 0x2000006aff777230 */ /* 0x000fe40000004100 */
[-C--:B------:R-:W-:Y:S01]  /*4600*/  FFMA.FTZ R116, R144, R124.reuse, R125 ;  /* 0x0000007c90747223 */ /* 0x080fe2000001007d */
[----:B------:R-:W-:Y:S01]  /*4610*/  FADD.FTZ R114, R146, -R115 ;  /* 0x8000007392727221 */ /* 0x000fe20000010000 */
[-CC-:B------:R-:W-:Y:S01]  /*4620*/  FFMA.FTZ R112, R140, R124.reuse, R125.reuse ;  /* 0x0000007c8c707223 */ /* 0x180fe2000001007d */
[-CC-:B------:R-:W-:Y:S01]  /*4630*/  FFMA.FTZ R117, R141, R124.reuse, R125.reuse ;  /* 0x0000007c8d757223 */ /* 0x180fe2000001007d */
[----:B------:R-:W-:Y:S01]  /*4640*/  FFMA.FTZ R113, R137, R124, R125 ;  /* 0x0000007c89717223 */ /* 0x000fe2000001007d */
[C---:B-----5:R-:W-:Y:S01]  /*4650*/  FFMA.FTZ R129, R135.reuse, R118, R129 ;  /* 0x0000007687817223 */ /* 0x060fe20000010081 */
[C---:B------:R-:W-:Y:S01]  /*4660*/  FFMA.FTZ R127, R135.reuse, R126, R128 ;  /* 0x0000007e877f7223 */ /* 0x040fe20000010080 */
[----:B------:R-:W-:Y:S01]  /*4670*/  FFMA.FTZ R118, R135, R114, R119 ;  /* 0x0000007287767223 */ /* 0x000fe20000010077 */
[----:B------:R-:W-:Y:S01]  /*4680*/  FADD.FTZ R126, R147, -R116 ;  /* 0x80000074937e7221 */ /* 0x000fe20000010000 */
[----:B------:R-:W-:-:S02]  /*4690*/  HADD2.F32 R119, -RZ, R105.H0_H0 ;  /* 0x20000069ff777230 */ /* 0x000fc40000004100 */
[----:B------:R-:W-:Y:S01]  /*46a0*/  FADD.FTZ R116, R143, -R112 ;  /* 0x800000708f747221 */ /* 0x000fe20000010000 */
[----:B------:R-:W-:Y:S02]  /*46b0*/  HADD2.F32 R115, -RZ, R104.H0_H0 ;  /* 0x20000068ff737230 */ /* 0x000fe40000004100 */
[----:B------:R-:W-:Y:S01]  /*46c0*/  FADD.FTZ R114, R142, -R117 ;  /* 0x800000758e727221 */ /* 0x000fe20000010000 */
[----:B------:R-:W-:Y:S02]  /*46d0*/  HADD2.F32 R128, -RZ, R106.H1_H1 ;  /* 0x3000006aff807230 */ /* 0x000fe40000004100 */
[----:B------:R-:W-:Y:S01]  /*46e0*/  FADD.FTZ R112, R138, -R113 ;  /* 0x800000718a707221 */ /* 0x000fe20000010000 */
[----:B------:R-:W-:Y:S01]  /*46f0*/  FMUL.FTZ R129, R129, UR14 ;  /* 0x0000000e81817c20 */ /* 0x000fe20008410000 */
[----:B------:R-:W-:Y:S01]  /*4700*/  ISETP.GE.U32.AND P2, PT, R120, RZ, PT ;  /* 0x000000ff7800720c */ /* 0x000fe20003f46070 */
[----:B------:R-:W-:Y:S01]  /*4710*/  FFMA.FTZ R113, R135, R114, R119 ;  /* 0x0000007287717223 */ /* 0x000fe20000010077 */
[----:B------:R-:W-:Y:S01]  /*4720*/  LOP3.LUT P5, RZ, R121, 0xff0000, RZ, 0xc0, !PT ;  /* 0x00ff000079ff7812 */ /* 0x000fe200078ac0ff */
[----:B------:R-:W-:Y:S01]  /*4730*/  FFMA.FTZ R112, R135, R112, R115 ;  /* 0x0000007087707223 */ /* 0x000fe20000010073 */
[----:B------:R-:W-:Y:S01]  /*4740*/  LOP3.LUT P6, RZ, R171, 0xff0000, RZ, 0xc0, !PT ;  /* 0x00ff0000abff7812 */ /* 0x000fe200078cc0ff */
[----:B------:R-:W-:Y:S01]  /*4750*/  FMUL.FTZ R127, R127, UR14 ;  /* 0x0000000e7f7f7c20 */ /* 0x000fe20008410000 */
[----:B------:R-:W-:Y:S01]  /*4760*/  FFMA.FTZ R126, R135, R126, R128 ;  /* 0x0000007e877e7223 */ /* 0x000fe20000010080 */
[----:B------:R-:W-:Y:S01]  /*4770*/  ISETP.GE.U32.AND.EX P2, PT, R121, 0x1000000, PT, P2 ;  /* 0x010000007900780c */ /* 0x000fe20003f46120 */
[----:B------:R-:W-:Y:S01]  /*4780*/  FMUL.FTZ R118, R118, UR14 ;  /* 0x0000000e76767c20 */ /* 0x000fe20008410000 */
[C---:B------:R-:W-:Y:S01]  /*4790*/  FSEL R119, R129.reuse, RZ, P5 ;  /* 0x000000ff81777208 */ /* 0x040fe20002800000 */
[----:B------:R-:W-:Y:S01]  /*47a0*/  FFMA.FTZ R124, R136, R124, R125 ;  /* 0x0000007c887c7223 */ /* 0x000fe2000001007d */
[----:B------:R-:W-:Y:S01]  /*47b0*/  FSEL R115, R129, RZ, P6 ;  /* 0x000000ff81737208 */ /* 0x000fe20003000000 */
[----:B------:R-:W-:Y:S01]  /*47c0*/  FMUL.FTZ R126, R126, UR14 ;  /* 0x0000000e7e7e7c20 */ /* 0x000fe20008410000 */
[----:B------:R-:W-:Y:S01]  /*47d0*/  ISETP.GE.U32.AND P5, PT, R170, RZ, PT ;  /* 0x000000ffaa00720c */ /* 0x000fe20003fa6070 */
[----:B------:R-:W-:Y:S01]  /*47e0*/  HADD2.F32 R125, -RZ, R105.H1_H1 ;  /* 0x30000069ff7d7230 */ /* 0x000fe20000004100 */
[----:B------:R-:W-:Y:S01]  /*47f0*/  LOP3.LUT P6, RZ, R171, 0xff, RZ, 0xc0, !PT ;  /* 0x000000ffabff7812 */ /* 0x000fe200078cc0ff */
[----:B------:R-:W-:Y:S01]  /*4800*/  HADD2.F32 R114, -RZ, R104.H1_H1 ;  /* 0x30000068ff727230 */ /* 0x000fe20000004100 */
[----:B------:R-:W-:Y:S01]  /*4810*/  FSEL R130, R127, RZ, P2 ;  /* 0x000000ff7f827208 */ /* 0x000fe20001000000 */
[----:B------:R-:W-:Y:S01]  /*4820*/  FADD.FTZ R124, R139, -R124 ;  /* 0x8000007c8b7c7221 */ /* 0x000fe20000010000 */
[----:B------:R-:W-:Y:S01]  /*4830*/  LOP3.LUT P2, RZ, R171, 0xff00, RZ, 0xc0, !PT ;  /* 0x0000ff00abff7812 */ /* 0x000fe2000784c0ff */
[----:B------:R-:W-:Y:S01]  /*4840*/  FMUL.FTZ R113, R113, UR14 ;  /* 0x0000000e71717c20 */ /* 0x000fe20008410000 */
[----:B------:R-:W-:Y:S01]  /*4850*/  ISETP.GE.U32.AND.EX P5, PT, R171, 0x1000000, PT, P5 ;  /* 0x01000000ab00780c */ /* 0x000fe20003fa6150 */
[C---:B------:R-:W-:Y:S01]  /*4860*/  FFMA.FTZ R116, R135.reuse, R116, R125 ;  /* 0x0000007487747223 */ /* 0x040fe2000001007d */
[----:B------:R-:W-:Y:S01]  /*4870*/  FSEL R117, R118, RZ, P6 ;  /* 0x000000ff76757208 */ /* 0x000fe20003000000 */
        /* <DEDUP_REMOVED lines=8> */
[----:B------:R-:W-:Y:S02]  /*4900*/  LOP3.LUT P5, RZ, R120, 0xff0000, RZ, 0xc0, !PT ;  /* 0x00ff000078ff7812 */ /* 0x000fe400078ac0ff */
[----:B------:R-:W-:Y:S02]  /*4910*/  FSEL R118, R118, RZ, P6 ;  /* 0x000000ff76767208 */ /* 0x000fe40003000000 */
[----:B------:R-:W-:Y:S02]  /*4920*/  LOP3.LUT P6, RZ, R170, 0xff0000, RZ, 0xc0, !PT ;  /* 0x00ff0000aaff7812 */ /* 0x000fe400078cc0ff */
[----:B------:R-:W-:Y:S02]  /*4930*/  F2FP.F16.F32.PACK_AB R114, R128, R117 ;  /* 0x000000758072723e */ /* 0x000fe400000000ff */
[----:B------:R-:W-:Y:S02]  /*4940*/  FSEL R127, R126, RZ, P2 ;  /* 0x000000ff7e7f7208 */ /* 0x000fe40001000000 */
[----:B------:R-:W-:-:S02]  /*4950*/  FSEL R117, R113, RZ, P5 ;  /* 0x000000ff71757208 */ /* 0x000fc40002800000 */
[----:B------:R-:W-:Y:S02]  /*4960*/  LOP3.LUT P2, RZ, R120, 0xff000000, RZ, 0xc0, !PT ;  /* 0xff00000078ff7812 */ /* 0x000fe4000784c0ff */
[----:B------:R-:W-:Y:S02]  /*4970*/  FSEL R113, R113, RZ, P6 ;  /* 0x000000ff71717208 */ /* 0x000fe40003000000 */
[----:B------:R-:W-:Y:S02]  /*4980*/  LOP3.LUT P5, RZ, R170, 0xff000000, RZ, 0xc0, !PT ;  /* 0xff000000aaff7812 */ /* 0x000fe400078ac0ff */
[----:B------:R-:W-:Y:S02]  /*4990*/  LOP3.LUT P6, RZ, R120, 0xff00, RZ, 0xc0, !PT ;  /* 0x0000ff0078ff7812 */ /* 0x000fe400078cc0ff */
        /* <DEDUP_REMOVED lines=14> */
[----:B------:R-:W-:Y:S02]  /*4a80*/  F2FP.F16.F32.PACK_AB R112, R127, R124 ;  /* 0x0000007c7f70723e */ /* 0x000fe400000000ff */
[----:B------:R-:W-:Y:S01]  /*4a90*/  F2FP.F16.F32.PACK_AB R116, R125, R116 ;  /* 0x000000747d74723e */ /* 0x000fe200000000ff */
[----:B------:R-:W-:Y:S06]  /*4aa0*/  BRA `(.L_x_1964) ;  /* 0x0000001800607947 */ /* 0x000fec0003800000 */
.L_x_1962:
        /* <DEDUP_REMOVED lines=83> */
.L_x_1965:
        /* <DEDUP_REMOVED lines=51> */
[----:B------:R-:W-:Y:S02]  /*5310*/  F2FP.F16.F32.PACK_AB R115, R130, R127 ;  /* 0x0000007f8273723e */ /* 0x000fe400000000ff */
[----:B------:R-:W-:Y:S02]  /*5320*/  F2FP.F16.F32.PACK_AB R114, R117, R114 ;  /* 0x000000727572723e */ /* 0x000fe400000000ff */
[----:B------:R-:W-:Y:S02]  /*5330*/  FSEL R127, R126, RZ, P2 ;  /* 0x000000ff7e7f7208 */ /* 0x000fe40001000000 */
[C---:B------:R-:W-:Y:S02]  /*5340*/  FSEL R117, R116.reuse, RZ, P5 ;  /* 0x000000ff74757208 */ /* 0x040fe40002800000 */
[----:B------:R-:W-:-:S02]  /*5350*/  FSEL R126, R116, RZ, P6 ;  /* 0x000000ff747e7208 */ /* 0x000fc40003000000 */
[----:B------:R-:W-:Y:S02]  /*5360*/  LOP3.LUT P2, RZ, R120, 0xff000000, RZ, 0xc0, !PT ;  /* 0xff00000078ff7812 */ /* 0x000fe4000784c0ff */
[----:B------:R-:W-:Y:S02]  /*5370*/  LOP3.LUT P5, RZ, R170, 0xff000000, RZ, 0xc0, !PT ;  /* 0xff000000aaff7812 */ /* 0x000fe400078ac0ff */
[----:B------:R-:W-:Y:S02]  /*5380*/  LOP3.LUT P6, RZ, R120, 0xff00, RZ, 0xc0, !PT ;  /* 0x0000ff0078ff7812 */ /* 0x000fe400078cc0ff */
[----:B------:R-:W-:Y:S02]  /*5390*/  F2FP.F16.F32.PACK_AB R119, R128, R119 ;  /* 0x000000778077723e */ /* 0x000fe400000000ff */
[C---:B------:R-:W-:Y:S02]  /*53a0*/  FSEL R128, R118.reuse, RZ, P2 ;  /* 0x000000ff76807208 */ /* 0x040fe40001000000 */
[----:B------:R-:W-:-:S02]  /*53b0*/  FSEL R129, R118, RZ, P5 ;  /* 0x000000ff76817208 */ /* 0x000fc40002800000 */
[----:B------:R-:W-:Y:S02]  /*53c0*/  FSEL R125, R113, RZ, P6 ;  /* 0x000000ff717d7208 */ /* 0x000fe40003000000 */
[C---:B------:R-:W-:Y:S02]  /*53d0*/  LOP3.LUT P2, RZ, R170.reuse, 0xff00, RZ, 0xc0, !PT ;  /* 0x0000ff00aaff7812 */ /* 0x040fe4000784c0ff */
        /* <DEDUP_REMOVED lines=11> */
.L_x_1961:
        /* <DEDUP_REMOVED lines=8> */
[----:B------:R-:W-:Y:S02]  /*5510*/  HADD2.F32 R118, -RZ, R107.H1_H1 ;  /* 0x3000006bff767230 */ /* 0x000fe40000004100 */
        /* <DEDUP_REMOVED lines=14> */
[----:B------:R-:W-:Y:S02]  /*5600*/  HADD2.F32 R128, -RZ, R107.H0_H0 ;  /* 0x2000006bff807230 */ /* 0x000fe40000004100 */
[----:B------:R-:W-:Y:S01]  /*5610*/  FADD.FTZ R126, R150, -R129 ;  /* 0x80000081967e7221 */ /* 0x000fe20000010000 */
[C---:B------:R-:W-:Y:S01]  /*5620*/  FFMA.FTZ R125, R135.reuse, R116, R125 ;  /* 0x00000074877d7223 */ /* 0x040fe2000001007d */
[----:B------:R-:W-:Y:S01]  /*5630*/  FFMA.FTZ R117, R135, R108, R117 ;  /* 0x0000006c87757223 */ /* 0x000fe20000010075 */
[----:B------:R-:W-:-:S02]  /*5640*/  HADD2.F32 R127, -RZ, R106.H1_H1 ;  /* 0x3000006aff7f7230 */ /* 0x000fc40000004100 */
[----:B------:R-:W-:Y:S01]  /*5650*/  FADD.FTZ R108, R138, -R109 ;  /* 0x8000006d8a6c7221 */ /* 0x000fe20000010000 */
[----:B------:R-:W-:Y:S02]  /*5660*/  HADD2.F32 R116, -RZ, R105.H1_H1 ;  /* 0x30000069ff747230 */ /* 0x000fe40000004100 */
[----:B------:R-:W-:Y:S01]  /*5670*/  FADD.FTZ R110, R143, -R110 ;  /* 0x8000006e8f6e7221 */ /* 0x000fe20000010000 */
[--C-:B------:R-:W-:Y:S02]  /*5680*/  HADD2.F32 R111, -RZ, R104.reuse.H0_H0 ;  /* 0x20000068ff6f7230 */ /* 0x100fe40000004100 */
[----:B------:R-:W-:Y:S01]  /*5690*/  FADD.FTZ R124, R139, -R124 ;  /* 0x8000007c8b7c7221 */ /* 0x000fe20000010000 */
[----:B------:R-:W-:Y:S01]  /*56a0*/  HADD2.F32 R109, -RZ, R104.H1_H1 ;  /* 0x30000068ff6d7230 */ /* 0x000fe20000004100 */
        /* <DEDUP_REMOVED lines=9> */
[----:B------:R-:W-:Y:S01]  /*5740*/  F2FP.F16.F32.PACK_AB R111, R131, R126 ;  /* 0x0000007e836f723e */ /* 0x000fe200000000ff */
[----:B------:R-:W-:Y:S01]  /*5750*/  FMUL.FTZ R126, R126, UR14 ;  /* 0x0000000e7e7e7c20 */ /* 0x000fe20008410000 */
[C---:B------:R-:W-:Y:S01]  /*5760*/  F2FP.F16.F32.PACK_AB R110, R118.reuse, R125 ;  /* 0x0000007d766e723e */ /* 0x040fe200000000ff */
[----:B------:R-:W-:Y:S01]  /*5770*/  FMUL.FTZ R118, R118, UR14 ;  /* 0x0000000e76767c20 */ /* 0x000fe20008410000 */
[----:B------:R-:W-:Y:S01]  /*5780*/  FSEL R131, R109, RZ, P2 ;  /* 0x000000ff6d837208 */ /* 0x000fe20001000000 */
[----:B------:R-:W-:Y:S01]  /*5790*/  FMUL.FTZ R109, R125, UR14 ;  /* 0x0000000e7d6d7c20 */ /* 0x000fe20008410000 */
[----:B------:R-:W-:-:S02]  /*57a0*/  LOP3.LUT P2, RZ, R121, 0xff00, RZ, 0xc0, !PT ;  /* 0x0000ff0079ff7812 */ /* 0x000fc4000784c0ff */
[C---:B------:R-:W-:Y:S02]  /*57b0*/  LOP3.LUT P5, RZ, R121.reuse, 0xff0000, RZ, 0xc0, !PT ;  /* 0x00ff000079ff7812 */ /* 0x040fe400078ac0ff */
[----:B------:R-:W-:Y:S02]  /*57c0*/  LOP3.LUT P6, RZ, R121, 0xff, RZ, 0xc0, !PT ;  /* 0x000000ff79ff7812 */ /* 0x000fe400078cc0ff */
[----:B------:R-:W-:Y:S01]  /*57d0*/  FSEL R129, R118, RZ, P2 ;  /* 0x000000ff76817208 */ /* 0x000fe20001000000 */
[----:B------:R-:W-:Y:S01]  /*57e0*/  FMUL.FTZ R118, R117, UR14 ;  /* 0x0000000e75767c20 */ /* 0x000fe20008410000 */
[----:B------:R-:W-:Y:S02]  /*57f0*/  FSEL R128, R126, RZ, P5 ;  /* 0x000000ff7e807208 */ /* 0x000fe40002800000 */
[----:B------:R-:W-:Y:S02]  /*5800*/  LOP3.LUT P5, RZ, R120, 0xff0000, RZ, 0xc0, !PT ;  /* 0x00ff000078ff7812 */ /* 0x000fe400078ac0ff */
[----:B------:R-:W-:-:S02]  /*5810*/  FSEL R126, R109, RZ, P6 ;  /* 0x000000ff6d7e7208 */ /* 0x000fc40003000000 */
[----:B------:R-:W-:Y:S01]  /*5820*/  F2FP.F16.F32.PACK_AB R109, R116, R117 ;  /* 0x00000075746d723e */ /* 0x000fe200000000ff */
[----:B------:R-:W-:Y:S01]  /*5830*/  FMUL.FTZ R116, R108, UR14 ;  /* 0x0000000e6c747c20 */ /* 0x000fe20008410000 */
[----:B------:R-:W-:Y:S01]  /*5840*/  FMUL.FTZ R117, R135, UR14 ;  /* 0x0000000e87757c20 */ /* 0x000fe20008410000 */
        /* <DEDUP_REMOVED lines=13> */
.L_x_1967:
        /* <DEDUP_REMOVED lines=8> */
[----:B------:R-:W-:Y:S02]  /*59a0*/  HADD2.F32 R154, -RZ, R107.H1_H1 ;  /* 0x3000006bff9a7230 */ /* 0x000fe40000004100 */
[----:B------:R-:W-:Y:S01]  /*59b0*/  FADD.FTZ R130, R151, -R118 ;  /* 0x8000007697827221 */ /* 0x000fe20000010000 */
[----:B------:R-:W-:-:S02]  /*59c0*/  HADD2.F32 R129, -RZ, R106.H1_H1 ;  /* 0x3000006aff817230 */ /* 0x000fc40000004100 */
[----:B------:R-:W-:Y:S01]  /*59d0*/  FADD.FTZ R126, R147, -R126 ;  /* 0x8000007e937e7221 */ /* 0x000fe20000010000 */
[----:B------:R-:W-:Y:S02]  /*59e0*/  HADD2.F32 R173, -RZ, R107.H0_H0 ;  /* 0x2000006bffad7230 */ /* 0x000fe40000004100 */
[----:B------:R-:W-:Y:S01]  /*59f0*/  FADD.FTZ R128, R150, -R131 ;  /* 0x8000008396807221 */ /* 0x000fe20000010000 */
[----:B------:R-:W-:Y:S02]  /*5a00*/  HADD2.F32 R125, -RZ, R106.H0_H0 ;  /* 0x2000006aff7d7230 */ /* 0x000fe40000004100 */
[----:B------:R-:W-:Y:S01]  /*5a10*/  FADD.FTZ R118, R146, -R119 ;  /* 0x8000007792767221 */ /* 0x000fe20000010000 */
[C---:B-----5:R-:W-:Y:S01]  /*5a20*/  FFMA.FTZ R154, R135.reuse, R130, R154 ;  /* 0x00000082879a7223 */ /* 0x060fe2000001009a */
[C---:B------:R-:W-:Y:S01]  /*5a30*/  FFMA.FTZ R131, R135.reuse, R126, R129 ;  /* 0x0000007e87837223 */ /* 0x040fe20000010081 */
[C---:B------:R-:W-:Y:S01]  /*5a40*/  FFMA.FTZ R173, R135.reuse, R128, R173 ;  /* 0x0000008087ad7223 */ /* 0x040fe200000100ad */
[----:B------:R-:W-:Y:S01]  /*5a50*/  FFMA.FTZ R130, R135, R118, R125 ;  /* 0x0000007687827223 */ /* 0x000fe2000001007d */
[----:B------:R-:W-:-:S02]  /*5a60*/  HADD2.F32 R126, -RZ, R105.H0_H0 ;  /* 0x20000069ff7e7230 */ /* 0x000fc40000004100 */
[----:B------:R-:W-:Y:S01]  /*5a70*/  FADD.FTZ R118, R142, -R127 ;  /* 0x8000007f8e767221 */ /* 0x000fe20000010000 */
[----:B------:R-:W-:Y:S01]  /*5a80*/  ISETP.GE.U32.AND P2, PT, R120, RZ, PT ;  /* 0x000000ff7800720c */ /* 0x000fe20003f46070 */
[--C-:B------:R-:W-:Y:S02]  /*5a90*/  HADD2.F32 R119, -RZ, R104.reuse.H0_H0 ;  /* 0x20000068ff777230 */ /* 0x100fe40000004100 */
[----:B------:R-:W-:Y:S01]  /*5aa0*/  FADD.FTZ R128, R143, -R116 ;  /* 0x800000748f807221 */ /* 0x000fe20000010000 */
[----:B------:R-:W-:Y:S01]  /*5ab0*/  FADD.FTZ R116, R138, -R117 ;  /* 0x800000758a747221 */ /* 0x000fe20000010000 */
[----:B------:R-:W-:Y:S01]  /*5ac0*/  FMUL.FTZ R173, R173, UR14 ;  /* 0x0000000eadad7c20 */ /* 0x000fe20008410000 */
[----:B------:R-:W-:Y:S01]  /*5ad0*/  FMUL.FTZ R154, R154, UR14 ;  /* 0x0000000e9a9a7c20 */ /* 0x000fe20008410000 */
[----:B------:R-:W-:Y:S02]  /*5ae0*/  HADD2.F32 R129, -RZ, R105.H1_H1 ;  /* 0x30000069ff817230 */ /* 0x000fe40000004100 */
[----:B------:R-:W-:Y:S01]  /*5af0*/  FFMA.FTZ R118, R135, R118, R126 ;  /* 0x0000007687767223 */ /* 0x000fe2000001007e */
[----:B------:R-:W-:Y:S01]  /*5b00*/  HADD2.F32 R125, -RZ, R104.H1_H1 ;  /* 0x30000068ff7d7230 */ /* 0x000fe20000004100 */
[----:B------:R-:W-:Y:S01]  /*5b10*/  LOP3.LUT P5, RZ, R121, 0xff0000, RZ, 0xc0, !PT ;  /* 0x00ff000079ff7812 */ /* 0x000fe200078ac0ff */
[----:B------:R-:W-:Y:S01]  /*5b20*/  FADD.FTZ R124, R139, -R124 ;  /* 0x8000007c8b7c7221 */ /* 0x000fe20000010000 */
[----:B------:R-:W-:Y:S01]  /*5b30*/  ISETP.GE.U32.AND.EX P2, PT, R121, 0x1000000, PT, P2 ;  /* 0x010000007900780c */ /* 0x000fe20003f46120 */
        /* <DEDUP_REMOVED lines=28> */
.L_x_1966:
        /* <DEDUP_REMOVED lines=53> */
[----:B------:R-:W-:Y:S02]  /*6050*/  FSEL R127, R119, RZ, P6 ;  /* 0x000000ff777f7208 */ /* 0x000fe40003000000 */
[----:B------:R-:W-:Y:S02]  /*6060*/  FSEL R116, R116, RZ, P2 ;  /* 0x000000ff74747208 */ /* 0x000fe40001000000 */
[----:B------:R-:W-:Y:S02]  /*6070*/  FSEL R125, R117, RZ, P5 ;  /* 0x000000ff757d7208 */ /* 0x000fe40002800000 */
[----:B------:R-:W-:Y:S02]  /*6080*/  F2FP.F16.F32.PACK_AB R108, R135, R108 ;  /* 0x0000006c876c723e */ /* 0x000fe400000000ff */
[----:B------:R-:W-:-:S02]  /*6090*/  F2FP.F16.F32.PACK_AB R119, R131, R128 ;  /* 0x000000808377723e */ /* 0x000fc400000000ff */
[----:B------:R-:W-:Y:S02]  /*60a0*/  F2FP.F16.F32.PACK_AB R118, R129, R126 ;  /* 0x0000007e8176723e */ /* 0x000fe400000000ff */
[----:B------:R-:W-:Y:S02]  /*60b0*/  F2FP.F16.F32.PACK_AB R117, R127, R124 ;  /* 0x0000007c7f75723e */ /* 0x000fe400000000ff */
[----:B------:R-:W-:Y:S01]  /*60c0*/  F2FP.F16.F32.PACK_AB R116, R125, R116 ;  /* 0x000000747d74723e */ /* 0x000fe200000000ff */
[----:B------:R-:W-:Y:S06]  /*60d0*/  BRA `(.L_x_1964) ;  /* 0x0000000000d47947 */ /* 0x000fec0003800000 */
.L_x_1968:
        /* <DEDUP_REMOVED lines=53> */
.L_x_1964:
        /* <DEDUP_REMOVED lines=9> */
.L_x_1960:
[----:B------:R-:W-:Y:S05]  /*64c0*/  BSYNC.RECONVERGENT B1 ;  /* 0x0000000000017941 */ /* 0x000fea0003800200 */
.L_x_1959:
[----:B0--3--:R-:W0:Y:S02]  /*64d0*/  LDC.64 R116, c[0x0][0x380] ;  /* 0x0000e000ff747b82 */ /* 0x009e240000000a00 */
[----:B0-----:R-:W-:-:S04]  /*64e0*/  LEA R133, R116, R133, 0x2 ;  /* 0x0000008574857211 */ /* 0x001fc800078e10ff */
[----:B------:R-:W-:-:S13]  /*64f0*/  ISETP.GE.AND P0, PT, R133, R117, PT ;  /* 0x000000758500720c */ /* 0x000fda0003f06270 */
[----:B------:R-:W-:Y:S05]  /*6500*/  @!P0 BRA `(.L_x_1969) ;  /* 0xffffffa000748947 */ /* 0x000fea000383ffff */
.L_x_1943:
[----:B------:R-:W-:Y:S05]  /*6510*/  BSYNC B0 ;  /* 0x0000000000007941 */ /* 0x000fea0003800000 */
.L_x_1942:
        /* <DEDUP_REMOVED lines=11> */
[----:B------:R-:W-:Y:S02]  /*65d0*/  IADD3 R3, PT, PT, R3, R132, RZ ;  /* 0x0000008403037210 */ /* 0x000fe40007ffe0ff */
[----:B-1----:R-:W-:Y:S02]  /*65e0*/  LEA R0, R5, R0, 0x18 ;  /* 0x0000000005007211 */ /* 0x002fe400078ec0ff */
[----:B------:R-:W-:Y:S02]  /*65f0*/  IADD3 R74, P4, PT, R74, R7, RZ ;  /* 0x000000074a4a7210 */ /* 0x000fe40007f9e0ff */
[----:B------:R-:W-:-:S02]  /*6600*/  LEA R2, R7, R0, 0x2 ;  /* 0x0000000007027211 */ /* 0x000fc400078e10ff */
        /* <DEDUP_REMOVED lines=46> */
[----:B0-----:R-:W-:Y:S02]  /*68f0*/  IADD3.X R65, PT, PT, RZ, RZ, RZ, P4, !PT ;  /* 0x000000ffff417210 */ /* 0x001fe400027fe4ff */
[C---:B------:R-:W-:Y:S02]  /*6900*/  SHF.L.U32 R66, R74.reuse, 0x2, RZ ;  /* 0x000000024a427819 */ /* 0x040fe400000006ff */
[----:B------:R-:W-:-:S02]  /*6910*/  SHF.L.U64.HI R76, R74, 0x2, R65 ;  /* 0x000000024a4c7819 */ /* 0x000fc40000010241 */
        /* <DEDUP_REMOVED lines=136> */
.L_x_1971:
[----:B------:R-:W-:Y:S05]  /*71a0*/  BSYNC.RECONVERGENT B0 ;  /* 0x0000000000007941 */ /* 0x000fea0003800200 */
.L_x_1970:
        /* <DEDUP_REMOVED lines=23> */
.L_x_1973:
[----:B------:R-:W-:Y:S05]  /*7320*/  BSYNC.RECONVERGENT B0 ;  /* 0x0000000000007941 */ /* 0x000fea0003800200 */
.L_x_1972:
        /* <DEDUP_REMOVED lines=23> */
.L_x_1975:
[----:B------:R-:W-:Y:S05]  /*74a0*/  BSYNC.RECONVERGENT B0 ;  /* 0x0000000000007941 */ /* 0x000fea0003800200 */
.L_x_1974:
        /* <DEDUP_REMOVED lines=15> */
.L_x_1948:
        /* <DEDUP_REMOVED lines=8> */
.L_x_1977:
[----:B------:R-:W-:Y:S05]  /*7620*/  BSYNC B1 ;  /* 0x0000000000017941 */ /* 0x000fea0003800000 */
.L_x_1976:
        /* <DEDUP_REMOVED lines=8> */
.L_x_1978:
[----:B------:R-:W-:Y:S01]  /*76b0*/  FADD.FTZ R116, R116, R173 ;  /* 0x000000ad74747221 */ /* 0x000fe20000010000 */
[----:B------:R-:W-:-:S04]  /*76c0*/  HFMA2 R130, -RZ, RZ, 0, 1.1920928955078125e-07 ;  /* 0x00000002ff827431 */ /* 0x000fc800000001ff */
[----:B------:R-:W-:Y:S02]  /*76d0*/  MOV R131, R116 ;  /* 0x0000007400837202 */ /* 0x000fe40000000f00 */
[----:B------:R-:W-:-:S07]  /*76e0*/  MOV R118, R129 ;  /* 0x0000008100767202 */ /* 0x000fce0000000f00 */
[----:B------:R-:W-:Y:S05]  /*76f0*/  WARPSYNC.COLLECTIVE R128, `(.L_x_1979) ;  /* 0x0000000080087348 */ /* 0x000fea0003c00000 */
[----:B------:R0:W1:Y:S02]  /*7700*/  SHFL.BFLY P0, R129, R131, R130, R177 ;  /* 0x0c00008283817389 */ /* 0x00006400000000b1 */
[----:B01----:R-:W-:Y:S05]  /*7710*/  ENDCOLLECTIVE ;  /* 0x000000000000791b */ /* 0x003fea0003800000 */
.L_x_1979:
[----:B------:R-:W-:-:S05]  /*7720*/  FADD.FTZ R118, R118, R175 ;  /* 0x000000af76767221 */ /* 0x000fca0000010000 */
[----:B------:R-:W-:Y:S02]  /*7730*/  MOV R131, R118 ;  /* 0x0000007600837202 */ /* 0x000fe40000000f00 */
[----:B------:R-:W-:-:S07]  /*7740*/  MOV R117, R129 ;  /* 0x0000008100757202 */ /* 0x000fce0000000f00 */
[----:B------:R-:W-:Y:S05]  /*7750*/  WARPSYNC.COLLECTIVE R128, `(.L_x_1980) ;  /* 0x0000000080087348 */ /* 0x000fea0003c00000 */
[----:B------:R0:W1:Y:S02]  /*7760*/  SHFL.BFLY P0, R129, R131, R130, R177 ;  /* 0x0c00008283817389 */ /* 0x00006400000000b1 */
[----:B01----:R-:W-:Y:S05]  /*7770*/  ENDCOLLECTIVE ;  /* 0x000000000000791b */ /* 0x003fea0003800000 */
.L_x_1980:
[----:B------:R-:W-:Y:S01]  /*7780*/  FADD.FTZ R117, R116, R117 ;  /* 0x0000007574757221 */ /* 0x000fe20000010000 */
[----:B------:R-:W-:-:S04]  /*7790*/  HFMA2 R130, -RZ, RZ, 0, 2.384185791015625e-07 ;  /* 0x00000004ff827431 */ /* 0x000fc800000001ff */
[----:B------:R-:W-:Y:S02]  /*77a0*/  MOV R131, R117 ;  /* 0x0000007500837202 */ /* 0x000fe40000000f00 */
[----:B------:R-:W-:-:S07]  /*77b0*/  MOV R119, R129 ;  /* 0x0000008100777202 */ /* 0x000fce0000000f00 */
[----:B------:R-:W-:Y:S05]  /*77c0*/  WARPSYNC.COLLECTIVE R128, `(.L_x_1981) ;  /* 0x0000000080087348 */ /* 0x000fea0003c00000 */
[----:B------:R0:W1:Y:S02]  /*77d0*/  SHFL.BFLY P0, R129, R131, R130, R177 ;  /* 0x0c00008283817389 */ /* 0x00006400000000b1 */
[----:B01----:R-:W-:Y:S05]  /*77e0*/  ENDCOLLECTIVE ;  /* 0x000000000000791b */ /* 0x003fea0003800000 */
.L_x_1981:
[----:B------:R-:W-:-:S05]  /*77f0*/  FADD.FTZ R119, R118, R119 ;  /* 0x0000007776777221 */ /* 0x000fca0000010000 */
[----:B------:R-:W-:Y:S02]  /*7800*/  MOV R131, R119 ;  /* 0x0000007700837202 */ /* 0x000fe40000000f00 */
[----:B------:R-:W-:-:S07]  /*7810*/  MOV R124, R129 ;  /* 0x00000081007c7202 */ /* 0x000fce0000000f00 */
[----:B------:R-:W-:Y:S05]  /*7820*/  WARPSYNC.COLLECTIVE R128, `(.L_x_1982) ;  /* 0x0000000080087348 */ /* 0x000fea0003c00000 */
[----:B------:R0:W1:Y:S02]  /*7830*/  SHFL.BFLY P0, R129, R131, R130, R177 ;  /* 0x0c00008283817389 */ /* 0x00006400000000b1 */
[----:B01----:R-:W-:Y:S05]  /*7840*/  ENDCOLLECTIVE ;  /* 0x000000000000791b */ /* 0x003fea0003800000 */
.L_x_1982:
[----:B------:R-:W-:Y:S01]  /*7850*/  FADD.FTZ R124, R117, R124 ;  /* 0x0000007c757c7221 */ /* 0x000fe20000010000 */
[----:B------:R-:W-:-:S04]  /*7860*/  HFMA2 R130, -RZ, RZ, 0, 4.76837158203125e-07 ;  /* 0x00000008ff827431 */ /* 0x000fc800000001ff */
[----:B------:R-:W-:Y:S02]  /*7870*/  MOV R131, R124 ;  /* 0x0000007c00837202 */ /* 0x000fe40000000f00 */
[----:B------:R-:W-:-:S07]  /*7880*/  MOV R126, R129 ;  /* 0x00000081007e7202 */ /* 0x000fce0000000f00 */
[----:B------:R-:W-:Y:S05]  /*7890*/  WARPSYNC.COLLECTIVE R128, `(.L_x_1983) ;  /* 0x0000000080087348 */ /* 0x000fea0003c00000 */
[----:B------:R0:W1:Y:S02]  /*78a0*/  SHFL.BFLY P0, R129, R131, R130, R177 ;  /* 0x0c00008283817389 */ /* 0x00006400000000b1 */
[----:B01----:R-:W-:Y:S05]  /*78b0*/  ENDCOLLECTIVE ;  /* 0x000000000000791b */ /* 0x003fea0003800000 */
.L_x_1983:
[----:B------:R-:W-:-:S05]  /*78c0*/  FADD.FTZ R126, R119, R126 ;  /* 0x0000007e777e7221 */ /* 0x000fca0000010000 */
[----:B------:R-:W-:Y:S02]  /*78d0*/  MOV R131, R126 ;  /* 0x0000007e00837202 */ /* 0x000fe40000000f00 */
[----:B------:R-:W-:-:S07]  /*78e0*/  MOV R125, R129 ;  /* 0x00000081007d7202 */ /* 0x000fce0000000f00 */
[----:B------:R-:W-:Y:S05]  /*78f0*/  WARPSYNC.COLLECTIVE R128, `(.L_x_1984) ;  /* 0x0000000080087348 */ /* 0x000fea0003c00000 */
[----:B------:R0:W1:Y:S02]  /*7900*/  SHFL.BFLY P0, R129, R131, R130, R177 ;  /* 0x0c00008283817389 */ /* 0x00006400000000b1 */
[----:B01----:R-:W-:Y:S05]  /*7910*/  ENDCOLLECTIVE ;  /* 0x000000000000791b */ /* 0x003fea0003800000 */
.L_x_1984:
[----:B------:R-:W-:Y:S01]  /*7920*/  FADD.FTZ R125, R124, R125 ;  /* 0x0000007d7c7d7221 */ /* 0x000fe20000010000 */
[----:B------:R-:W-:-:S04]  /*7930*/  HFMA2 R130, -RZ, RZ, 0, 9.5367431640625e-07 ;  /* 0x00000010ff827431 */ /* 0x000fc800000001ff */
[----:B------:R-:W-:Y:S02]  /*7940*/  MOV R131, R125 ;  /* 0x0000007d00837202 */ /* 0x000fe40000000f00 */
[----:B------:R-:W-:-:S07]  /*7950*/  MOV R127, R129 ;  /* 0x00000081007f7202 */ /* 0x000fce0000000f00 */
[----:B------:R-:W-:Y:S05]  /*7960*/  WARPSYNC.COLLECTIVE R128, `(.L_x_1985) ;  /* 0x0000000080087348 */ /* 0x000fea0003c00000 */
[----:B------:R0:W1:Y:S02]  /*7970*/  SHFL.BFLY P0, R129, R131, R130, R177 ;  /* 0x0c00008283817389 */ /* 0x00006400000000b1 */
[----:B01----:R-:W-:Y:S05]  /*7980*/  ENDCOLLECTIVE ;  /* 0x000000000000791b */ /* 0x003fea0003800000 */
.L_x_1985:
[----:B------:R-:W-:-:S05]  /*7990*/  FADD.FTZ R127, R126, R127 ;  /* 0x0000007f7e7f7221 */ /* 0x000fca0000010000 */
[----:B------:R-:W-:Y:S02]  /*79a0*/  MOV R131, R127 ;  /* 0x0000007f00837202 */ /* 0x000fe40000000f00 */
[----:B------:R-:W-:-:S07]  /*79b0*/  MOV R116, R129 ;  /* 0x0000008100747202 */ /* 0x000fce0000000f00 */
[----:B------:R-:W-:Y:S05]  /*79c0*/  WARPSYNC.COLLECTIVE R128, `(.L_x_1986) ;  /* 0x0000000080087348 */ /* 0x000fea0003c00000 */
[----:B------:R0:W1:Y:S02]  /*79d0*/  SHFL.BFLY P0, R129, R131, R130, R177 ;  /* 0x0c00008283817389 */ /* 0x00006400000000b1 */
[----:B01----:R-:W-:Y:S05]  /*79e0*/  ENDCOLLECTIVE ;  /* 0x000000000000791b */ /* 0x003fea0003800000 */
.L_x_1986:
[----:B------:R-:W-:Y:S01]  /*79f0*/  MOV R118, R129 ;  /* 0x0000008100767202 */ /* 0x000fe20000000f00 */
[----:B------:R-:W-:Y:S06]  /*7a00*/  BRA `(.L_x_1987) ;  /* 0xffffff9c00d87947 */ /* 0x000fec000383ffff */
.L_x_1988:
        /* <DEDUP_REMOVED lines=15> */
.L_x_3950:


//--------------------- .text._ZN10layer_norm31ln_parallel_residual_bwd_kernelINS_13Kernel_traitsIf6__halfS2_S2_fjLj512ELj1ELj4ELj1ELj16ENS_18Kernel_traits_baseILj512EfS2_S2_S2_fjLj128EEEEELb1ELb0ELb1EEEvNS_9BwdParamsE --------------------------
	.section	.text._ZN10layer_norm31ln_parallel_residual_bwd_kernelINS_13Kernel_traitsIf6__halfS2_S2_fjLj512ELj1ELj4ELj1ELj16ENS_18Kernel_traits_baseILj512EfS2_S2_S2_fjLj128EEEEELb1ELb0ELb1EEEvNS_9BwdParamsE,"ax",@progbits
	.align	128
        .global         _ZN10layer_norm31ln_parallel_residual_bwd_kernelINS_13Kernel_traitsIf6__halfS2_S2_fjLj512ELj1ELj4ELj1ELj16ENS_18Kernel_traits_baseILj512EfS2_S2_S2_fjLj128EEEEELb1ELb0ELb1EEEvNS_9BwdParamsE
        .type           _ZN10layer_norm31ln_parallel_residual_bwd_kernelINS_13Kernel_traitsIf6__halfS2_S2_fjLj512ELj1ELj4ELj1ELj16ENS_18Kernel_traits_baseILj512EfS2_S2_S2_fjLj128EEEEELb1ELb0ELb1EEEvNS_9BwdParamsE,@function
        .size           _ZN10layer_norm31ln_parallel_residual_bwd_kernelINS_13Kernel_traitsIf6__halfS2_S2_fjLj512ELj1ELj4ELj1ELj16ENS_18Kernel_traits_baseILj512EfS2_S2_S2_fjLj128EEEEELb1ELb0ELb1EEEvNS_9BwdParamsE,(.L_x_3951 - _ZN10layer_norm31ln_parallel_residual_bwd_kernelINS_13Kernel_traitsIf6__halfS2_S2_fjLj512ELj1ELj4ELj1ELj16ENS_18Kernel_traits_baseILj512EfS2_S2_S2_fjLj128EEEEELb1ELb0ELb1EEEvNS_9BwdParamsE)
        .other          _ZN10layer_norm31ln_parallel_residual_bwd_kernelINS_13Kernel_traitsIf6__halfS2_S2_fjLj512ELj1ELj4ELj1ELj16ENS_18Kernel_traits_baseILj512EfS2_S2_S2_fjLj128EEEEELb1ELb0ELb1EEEvNS_9BwdParamsE,@"STO_CUDA_ENTRY STV_DEFAULT"
_ZN10layer_norm31ln_parallel_residual_bwd_kernelINS_13Kernel_traitsIf6__halfS2_S2_fjLj512ELj1ELj4ELj1ELj16ENS_18Kernel_traits_baseILj512EfS2_S2_S2_fjLj128EEEEELb1ELb0ELb1EEEvNS_9BwdParamsE:
.text._ZN10layer_norm31ln_parallel_residual_bwd_kernelINS_13Kernel_traitsIf6__halfS2_S2_fjLj512ELj1ELj4ELj1ELj16ENS_18Kernel_traits_baseILj512EfS2_S2_S2_fjLj128EEEEELb1ELb0ELb1EEEvNS_9BwdParamsE:
        /* <DEDUP_REMOVED lines=64> */
[----:B------:R-:W-:Y:S01]  /*0400*/  HFMA2 R144, -RZ, RZ, 0, 0 ;  /* 0x00000000ff907431 */ /* 0x000fe200000001ff */
        /* <DEDUP_REMOVED lines=12> */
[----:B------:R-:W-:-:S02]  /*04d0*/  MOV R140, RZ ;  /* 0x000000ff008c7202 */ /* 0x000fc40000000f00 */
        /* <DEDUP_REMOVED lines=19> */
.L_x_2009:
        /* <DEDUP_REMOVED lines=9> */
[----:B------:R0:W4:Y:S02]  /*06a0*/  LDG.E R0, desc[UR8][R48.64] ;  /* 0x0000000830007981 */ /* 0x000124000c1e1900 */
        /* <DEDUP_REMOVED lines=20> */
[----:B------:R-:W-:-:S05]  /*07f0*/  HADD2.F32 R0, -RZ, R56.H0_H0 ;  /* 0x20000038ff007230 */ /* 0x000fca0000004100 */
[----:B0-----:R-:W-:Y:S01]  /*0800*/  FADD.FTZ R149, -R171, R0 ;  /* 0x00000000ab957221 */ /* 0x001fe20000010100 */
[----:B--2---:R-:W-:Y:S02]  /*0810*/  HADD2.F32 R153, -RZ, R60.H0_H0 ;  /* 0x2000003cff997230 */ /* 0x004fe40000004100 */
[----:B------:R-:W-:Y:S02]  /*0820*/  HADD2.F32 R56, -RZ, R56.H1_H1 ;  /* 0x30000038ff387230 */ /* 0x000fe40000004100 */
[----:B---3--:R-:W-:Y:S02]  /*0830*/  HADD2.F32 R151, -RZ, R64.H0_H0 ;  /* 0x20000040ff977230 */ /* 0x008fe40000004100 */
[----:B------:R-:W-:Y:S02]  /*0840*/  HADD2.F32 R60, -RZ, R60.H1_H1 ;  /* 0x3000003cff3c7230 */ /* 0x000fe40000004100 */
[----:B------:R-:W-:Y:S01]  /*0850*/  FMUL.FTZ R0, R146, R149 ;  /* 0x0000009592007220 */ /* 0x000fe20000410000 */
[----:B-----5:R-:W-:Y:S01]  /*0860*/  FMUL.FTZ R149, R20, R153 ;  /* 0x0000009914957220 */ /* 0x020fe20000410000 */
[----:B------:R-:W-:-:S02]  /*0870*/  FADD.FTZ R144, R151, R144 ;  /* 0x0000009097907221 */ /* 0x000fc40000010000 */
[-C--:B------:R-:W-:Y:S01]  /*0880*/  FFMA.FTZ R143, R0, R151.reuse, R143 ;  /* 0x00000097008f7223 */ /* 0x080fe2000001008f */
[----:B------:R-:W-:Y:S01]  /*0890*/  FFMA.FTZ R149, R4, R151, R149 ;  /* 0x0000009704957223 */ /* 0x000fe20000010095 */
[----:B------:R-:W-:Y:S01]  /*08a0*/  FADD.FTZ R151, -R171, R56 ;  /* 0x00000038ab977221 */ /* 0x000fe20000010100 */
[----:B------:R-:W-:Y:S02]  /*08b0*/  HADD2.F32 R56, -RZ, R64.H1_H1 ;  /* 0x30000040ff387230 */ /* 0x000fe40000004100 */
[----:B------:R-:W-:Y:S01]  /*08c0*/  FMUL.FTZ R148, R21, R60 ;  /* 0x0000003c15947220 */ /* 0x000fe20000410000 */
[----:B------:R-:W-:Y:S02]  /*08d0*/  FMUL.FTZ R64, R146, R151 ;  /* 0x0000009792407220 */ /* 0x000fe40000410000 */
[----:B------:R-:W-:Y:S01]  /*08e0*/  FADD.FTZ R138, R56, R138 ;  /* 0x0000008a388a7221 */ /* 0x000fe20000010000 */
[-C--:B------:R-:W-:Y:S01]  /*08f0*/  FFMA.FTZ R151, R5, R56.reuse, R148 ;  /* 0x0000003805977223 */ /* 0x080fe20000010094 */
[----:B------:R-:W-:Y:S01]  /*0900*/  FFMA.FTZ R137, R64, R56, R137 ;  /* 0x0000003840897223 */ /* 0x000fe20000010089 */
[----:B------:R-:W-:-:S02]  /*0910*/  HADD2.F32 R56, -RZ, R57.H0_H0 ;  /* 0x20000039ff387230 */ /* 0x000fc40000004100 */
[----:B------:R-:W-:Y:S02]  /*0920*/  HADD2.F32 R57, -RZ, R57.H1_H1 ;  /* 0x30000039ff397230 */ /* 0x000fe40000004100 */
[----:B------:R-:W-:Y:S01]  /*0930*/  FADD.FTZ R140, R153, R140 ;  /* 0x0000008c998c7221 */ /* 0x000fe20000010000 */
[----:B------:R-:W-:Y:S01]  /*0940*/  FFMA.FTZ R139, R0, R153, R139 ;  /* 0x00000099008b7223 */ /* 0x000fe2000001008b */
[C---:B------:R-:W-:Y:S01]  /*0950*/  FADD.FTZ R153, -R171.reuse, R56 ;  /* 0x00000038ab997221 */ /* 0x040fe20000010100 */
[----:B------:R-:W-:Y:S02]  /*0960*/  HADD2.F32 R56, -RZ, R61.H0_H0 ;  /* 0x2000003dff387230 */ /* 0x000fe40000004100 */
[----:B------:R-:W-:Y:S01]  /*0970*/  FADD.FTZ R57, -R171, R57 ;  /* 0x00000039ab397221 */ /* 0x000fe20000010100 */
[--C-:B------:R-:W-:Y:S02]  /*0980*/  HADD2.F32 R155, -RZ, R65.reuse.H0_H0 ;  /* 0x20000041ff9b7230 */ /* 0x100fe40000004100 */
[----:B------:R-:W-:Y:S01]  /*0990*/  FMUL.FTZ R153, R146, R153 ;  /* 0x0000009992997220 */ /* 0x000fe20000410000 */
[----:B------:R-:W-:-:S02]  /*09a0*/  HADD2.F32 R150, -RZ, R65.H1_H1 ;  /* 0x30000041ff967230 */ /* 0x000fc40000004100 */
[----:B------:R-:W-:Y:S01]  /*09b0*/  FMUL.FTZ R65, R146, R57 ;  /* 0x0000003992417220 */ /* 0x000fe20000410000 */
[--C-:B------:R-:W-:Y:S02]  /*09c0*/  HADD2.F32 R57, -RZ, R58.reuse.H0_H0 ;  /* 0x2000003aff397230 */ /* 0x100fe40000004100 */
[-C--:B------:R-:W-:Y:S01]  /*09d0*/  FMUL.FTZ R157, R22, R56.reuse ;  /* 0x00000038169d7220 */ /* 0x080fe20000410000 */
[----:B------:R-:W-:Y:S01]  /*09e0*/  FADD.FTZ R101, R56, R101 ;  /* 0x0000006538657221 */ /* 0x000fe20000010000 */
[----:B------:R-:W-:Y:S01]  /*09f0*/  FFMA.FTZ R102, R153, R56, R102 ;  /* 0x0000003899667223 */ /* 0x000fe20000010066 */
[----:B------:R-:W-:Y:S02]  /*0a00*/  HADD2.F32 R56, -RZ, R61.H1_H1 ;  /* 0x3000003dff387230 */ /* 0x000fe40000004100 */
[----:B------:R-:W-:Y:S01]  /*0a10*/  FADD.FTZ R57, -R171, R57 ;  /* 0x00000039ab397221 */ /* 0x000fe20000010100 */
[----:B------:R-:W-:Y:S01]  /*0a20*/  FADD.FTZ R135, R60, R135 ;  /* 0x000000873c877221 */ /* 0x000fe20000010000 */
[----:B------:R-:W-:Y:S01]  /*0a30*/  FFMA.FTZ R136, R64, R60, R136 ;  /* 0x0000003c40887223 */ /* 0x000fe20000010088 */
[----:B------:R-:W-:-:S02]  /*0a40*/  HADD2.F32 R58, -RZ, R58.H1_H1 ;  /* 0x3000003aff3a7230 */ /* 0x000fc40000004100 */
[-C--:B------:R-:W-:Y:S01]  /*0a50*/  FMUL.FTZ R60, R23, R56.reuse ;  /* 0x00000038173c7220 */ /* 0x080fe20000410000 */
[----:B------:R-:W-:Y:S01]  /*0a60*/  FADD.FTZ R97, R56, R97 ;  /* 0x0000006138617221 */ /* 0x000fe20000010000 */
[----:B------:R-:W-:Y:S01]  /*0a70*/  FFMA.FTZ R98, R65, R56, R98 ;  /* 0x0000003841627223 */ /* 0x000fe20000010062 */
[----:B------:R-:W-:Y:S01]  /*0a80*/  FADD.FTZ R114, R155, R114 ;  /* 0x000000729b727221 */ /* 0x000fe20000010000 */
[-C--:B------:R-:W-:Y:S01]  /*0a90*/  FFMA.FTZ R134, R153, R155.reuse, R134 ;  /* 0x0000009b99867223 */ /* 0x080fe20000010086 */
[----:B------:R-:W-:Y:S01]  /*0aa0*/  FFMA.FTZ R148, R6, R155, R157 ;  /* 0x0000009b06947223 */ /* 0x000fe2000001009d */
[--C-:B------:R-:W-:Y:S02]  /*0ab0*/  HADD2.F32 R56, -RZ, R62.reuse.H0_H0 ;  /* 0x2000003eff387230 */ /* 0x100fe40000004100 */
[----:B------:R-:W-:Y:S01]  /*0ac0*/  FMUL.FTZ R155, R146, R57 ;  /* 0x00000039929b7220 */ /* 0x000fe20000410000 */
[----:B------:R-:W-:Y:S02]  /*0ad0*/  FADD.FTZ R157, -R171, R58 ;  /* 0x0000003aab9d7221 */ /* 0x000fe40000010100 */
[-C--:B------:R-:W-:Y:S01]  /*0ae0*/  FMUL.FTZ R57, R24, R56.reuse ;  /* 0x0000003818397220 */ /* 0x080fe20000410000 */
[----:B------:R-:W-:Y:S01]  /*0af0*/  FADD.FTZ R93, R56, R93 ;  /* 0x0000005d385d7221 */ /* 0x000fe20000010000 */
[----:B------:R-:W-:Y:S01]  /*0b00*/  FFMA.FTZ R94, R155, R56, R94 ;  /* 0x000000389b5e7223 */ /* 0x000fe2000001005e */
[----:B------:R-:W-:-:S02]  /*0b10*/  HADD2.F32 R56, -RZ, R62.H1_H1 ;  /* 0x3000003eff387230 */ /* 0x000fc40000004100 */
[----:B------:R-:W-:-:S03]  /*0b20*/  FMUL.FTZ R157, R146, R157 ;  /* 0x0000009d929d7220 */ /* 0x000fc60000410000 */
[-C--:B------:R-:W-:Y:S01]  /*0b30*/  FMUL.FTZ R58, R25, R56.reuse ;  /* 0x00000038193a7220 */ /* 0x080fe20000410000 */
[----:B------:R-:W-:Y:S01]  /*0b40*/  FADD.FTZ R89, R56, R89 ;  /* 0x0000005938597221 */ /* 0x000fe20000010000 */
[----:B------:R-:W-:Y:S01]  /*0b50*/  FFMA.FTZ R90, R157, R56, R90 ;  /* 0x000000389d5a7223 */ /* 0x000fe2000001005a */
[--C-:B------:R-:W-:Y:S02]  /*0b60*/  HADD2.F32 R56, -RZ, R59.reuse.H0_H0 ;  /* 0x2000003bff387230 */ /* 0x100fe40000004100 */
[----:B------:R-:W-:Y:S02]  /*0b70*/  HADD2.F32 R59, -RZ, R59.H1_H1 ;  /* 0x3000003bff3b7230 */ /* 0x000fe40000004100 */
[----:B------:R-:W-:Y:S02]  /*0b80*/  HADD2.F32 R152, -RZ, R66.H0_H0 ;  /* 0x20000042ff987230 */ /* 0x000fe40000004100 */
[----:B------:R-:W-:Y:S01]  /*0b90*/  FADD.FTZ R159, -R171, R56 ;  /* 0x00000038ab9f7221 */ /* 0x000fe20000010100 */
[----:B------:R-:W-:-:S02]  /*0ba0*/  HADD2.F32 R56, -RZ, R63.H0_H0 ;  /* 0x2000003fff387230 */ /* 0x000fc40000004100 */
[----:B------:R-:W-:Y:S01]  /*0bb0*/  FADD.FTZ R59, -R171, R59 ;  /* 0x0000003bab3b7221 */ /* 0x000fe20000010100 */
[----:B------:R-:W-:Y:S02]  /*0bc0*/  HADD2.F32 R63, -RZ, R63.H1_H1 ;  /* 0x3000003fff3f7230 */ /* 0x000fe40000004100 */
[----:B------:R-:W-:Y:S01]  /*0bd0*/  FMUL.FTZ R159, R146, R159 ;  /* 0x0000009f929f7220 */ /* 0x000fe20000410000 */
[----:B------:R-:W-:Y:S01]  /*0be0*/  FADD.FTZ R95, R152, R95 ;  /* 0x0000005f985f7221 */ /* 0x000fe20000010000 */
[-C--:B------:R-:W-:Y:S01]  /*0bf0*/  FFMA.FTZ R96, R155, R152.reuse, R96 ;  /* 0x000000989b607223 */ /* 0x080fe20000010060 */
[----:B------:R-:W-:Y:S01]  /*0c00*/  FFMA.FTZ R152, R8, R152, R57 ;  /* 0x0000009808987223 */ /* 0x000fe20000010039 */
[----:B------:R-:W-:Y:S02]  /*0c10*/  HADD2.F32 R156, -RZ, R67.H1_H1 ;  /* 0x30000043ff9c7230 */ /* 0x000fe40000004100 */
[-C--:B------:R-:W-:Y:S01]  /*0c20*/  FMUL.FTZ R57, R26, R56.reuse ;  /* 0x000000381a397220 */ /* 0x080fe20000410000 */
[----:B------:R-:W-:Y:S01]  /*0c30*/  FADD.FTZ R85, R56, R85 ;  /* 0x0000005538557221 */ /* 0x000fe20000010000 */
[----:B------:R-:W-:Y:S01]  /*0c40*/  FFMA.FTZ R86, R159, R56, R86 ;  /* 0x000000389f567223 */ /* 0x000fe20000010056 */
[----:B------:R-:W-:Y:S01]  /*0c50*/  FMUL.FTZ R161, R146, R59 ;  /* 0x0000003b92a17220 */ /* 0x000fe20000410000 */
[----:B------:R-:W-:Y:S01]  /*0c60*/  FMUL.FTZ R56, R27, R63 ;  /* 0x0000003f1b387220 */ /* 0x000fe20000410000 */
[----:B------:R-:W-:-:S02]  /*0c70*/  HADD2.F32 R62, -RZ, R66.H1_H1 ;  /* 0x30000042ff3e7230 */ /* 0x000fc40000004100 */
[----:B------:R-:W-:Y:S02]  /*0c80*/  HADD2.F32 R154, -RZ, R67.H0_H0 ;  /* 0x20000043ff9a7230 */ /* 0x000fe40000004100 */
[----:B------:R-:W-:Y:S01]  /*0c90*/  FADD.FTZ R77, R156, R77 ;  /* 0x0000004d9c4d7221 */ /* 0x000fe20000010000 */
[----:B------:R-:W0:Y:S01]  /*0ca0*/  LDC.64 R66, c[0x0][0x438] ;  /* 0x00010e00ff427b82 */ /* 0x000e220000000a00 */
[-C--:B------:R-:W-:Y:S01]  /*0cb0*/  FFMA.FTZ R78, R161, R156.reuse, R78 ;  /* 0x0000009ca14e7223 */ /* 0x080fe2000001004e */
[----:B------:R-:W-:Y:S01]  /*0cc0*/  FFMA.FTZ R156, R11, R156, R56 ;  /* 0x0000009c0b9c7223 */ /* 0x000fe20000010038 */
[--C-:B------:R-:W-:Y:S02]  /*0cd0*/  HADD2.F32 R56, -RZ, R68.reuse.H0_H0 ;  /* 0x20000044ff387230 */ /* 0x100fe40000004100 */
[----:B------:R-:W-:Y:S02]  /*0ce0*/  HADD2.F32 R68, -RZ, R68.H1_H1 ;  /* 0x30000044ff447230 */ /* 0x000fe40000004100 */
[----:B------:R-:W-:Y:S01]  /*0cf0*/  FADD.FTZ R99, R150, R99 ;  /* 0x0000006396637221 */ /* 0x000fe20000010000 */
[----:B------:R-:W-:Y:S01]  /*0d00*/  FFMA.FTZ R100, R65, R150, R100 ;  /* 0x0000009641647223 */ /* 0x000fe20000010064 */
[----:B------:R-:W-:Y:S01]  /*0d10*/  FADD.FTZ R91, R62, R91 ;  /* 0x0000005b3e5b7221 */ /* 0x000fe20000010000 */
[----:B------:R-:W-:Y:S01]  /*0d20*/  FFMA.FTZ R92, R157, R62, R92 ;  /* 0x0000003e9d5c7223 */ /* 0x000fe2000001005c */
[----:B------:R-:W-:Y:S01]  /*0d30*/  FFMA.FTZ R150, R7, R150, R60 ;  /* 0x0000009607967223 */ /* 0x000fe2000001003c */
[----:B------:R-:W-:Y:S01]  /*0d40*/  FFMA.FTZ R62, R9, R62, R58 ;  /* 0x0000003e093e7223 */ /* 0x000fe2000001003a */
[----:B------:R-:W-:Y:S01]  /*0d50*/  FADD.FTZ R87, R154, R87 ;  /* 0x000000579a577221 */ /* 0x000fe20000010000 */
[----:B------:R-:W-:Y:S01]  /*0d60*/  FFMA.FTZ R88, R159, R154, R88 ;  /* 0x0000009a9f587223 */ /* 0x000fe20000010058 */
[----:B------:R-:W-:-:S02]  /*0d70*/  HADD2.F32 R58, -RZ, R69.H0_H0 ;  /* 0x20000045ff3a7230 */ /* 0x000fc40000004100 */
[----:B------:R-:W-:Y:S01]  /*0d80*/  FFMA.FTZ R154, R10, R154, R57 ;  /* 0x0000009a0a9a7223 */ /* 0x000fe20000010039 */
[----:B------:R-:W-:Y:S02]  /*0d90*/  HADD2.F32 R60, -RZ, R69.H1_H1 ;  /* 0x30000045ff3c7230 */ /* 0x000fe40000004100 */
[----:B------:R-:W-:Y:S01]  /*0da0*/  FADD.FTZ R75, R63, R75 ;  /* 0x0000004b3f4b7221 */ /* 0x000fe20000010000 */
[----:B------:R-:W-:Y:S01]  /*0db0*/  FFMA.FTZ R76, R161, R63, R76 ;  /* 0x0000003fa14c7223 */ /* 0x000fe2000001004c */
[C---:B------:R-:W-:Y:S01]  /*0dc0*/  FADD.FTZ R69, -R171.reuse, R68 ;  /* 0x00000044ab457221 */ /* 0x040fe20000010100 */
[--C-:B------:R-:W-:Y:S02]  /*0dd0*/  HADD2.F32 R61, -RZ, R70.reuse.H0_H0 ;  /* 0x20000046ff3d7230 */ /* 0x100fe40000004100 */
[----:B------:R-:W-:Y:S01]  /*0de0*/  FADD.FTZ R57, -R171, R56 ;  /* 0x00000038ab397221 */ /* 0x000fe20000010100 */
[----:B------:R-:W-:Y:S02]  /*0df0*/  HADD2.F32 R63, -RZ, R71.H0_H0 ;  /* 0x20000047ff3f7230 */ /* 0x000fe40000004100 */
[----:B------:R-:W-:-:S02]  /*0e00*/  HADD2.F32 R70, -RZ, R70.H1_H1 ;  /* 0x30000046ff467230 */ /* 0x000fc40000004100 */
[--C-:B------:R-:W-:Y:S02]  /*0e10*/  HADD2.F32 R56, -RZ, R48.reuse.H0_H0 ;  /* 0x20000030ff387230 */ /* 0x100fe40000004100 */
[C---:B------:R-:W-:Y:S01]  /*0e20*/  FMUL.FTZ R69, R146.reuse, R69 ;  /* 0x0000004592457220 */ /* 0x040fe20000410000 */
[----:B------:R-:W-:Y:S02]  /*0e30*/  HADD2.F32 R48, -RZ, R48.H1_H1 ;  /* 0x30000030ff307230 */ /* 0x000fe40000004100 */
[C---:B------:R-:W-:Y:S01]  /*0e40*/  FADD.FTZ R59, -R171.reuse, R58 ;  /* 0x0000003aab3b7221 */ /* 0x040fe20000010100 */
[C---:B------:R-:W-:Y:S01]  /*0e50*/  FADD.FTZ R169, -R171.reuse, R63 ;  /* 0x0000003faba97221 */ /* 0x040fe20000010100 */
[----:B------:R-:W-:Y:S01]  /*0e60*/  FADD.FTZ R167, -R171, R70 ;  /* 0x00000046aba77221 */ /* 0x000fe20000010100 */
[----:B------:R-:W-:Y:S02]  /*0e70*/  HADD2.F32 R63, -RZ, R52.H0_H0 ;  /* 0x20000034ff3f7230 */ /* 0x000fe40000004100 */
[----:B------:R-:W-:Y:S01]  /*0e80*/  FMUL.FTZ R68, R146, R57 ;  /* 0x0000003992447220 */ /* 0x000fe20000410000 */
[-C--:B------:R-:W-:Y:S01]  /*0e90*/  FMUL.FTZ R70, R29, R48.reuse ;  /* 0x000000301d467220 */ /* 0x080fe20000410000 */
[----:B------:R-:W-:Y:S01]  /*0ea0*/  FADD.FTZ R129, R48, R129 ;  /* 0x0000008130817221 */ /* 0x000fe20000010000 */
[----:B------:R-:W-:Y:S01]  /*0eb0*/  FFMA.FTZ R116, R69, R48, R116 ;  /* 0x0000003045747223 */ /* 0x000fe20000010074 */
[----:B------:R-:W-:Y:S01]  /*0ec0*/  FMUL.FTZ R57, R28, R56 ;  /* 0x000000381c397220 */ /* 0x000fe20000410000 */
[----:B------:R-:W-:-:S02]  /*0ed0*/  HADD2.F32 R48, -RZ, R49.H0_H0 ;  /* 0x20000031ff307230 */ /* 0x000fc40000004100 */
[----:B------:R-:W-:Y:S01]  /*0ee0*/  FMUL.FTZ R158, R146, R59 ;  /* 0x0000003b929e7220 */ /* 0x000fe20000410000 */
[----:B------:R-:W-:Y:S01]  /*0ef0*/  FADD.FTZ R163, -R171, R60 ;  /* 0x0000003caba37221 */ /* 0x000fe20000010100 */
[----:B------:R-:W-:Y:S01]  /*0f00*/  FADD.FTZ R133, R63, R133 ;  /* 0x000000853f857221 */ /* 0x000fe20000010000 */
[-C--:B------:R-:W-:Y:S01]  /*0f10*/  FFMA.FTZ R103, R68, R63.reuse, R103 ;  /* 0x0000003f44677223 */ /* 0x080fe20000010067 */
[----:B------:R-:W-:Y:S01]  /*0f20*/  FFMA.FTZ R63, R12, R63, R57 ;  /* 0x0000003f0c3f7223 */ /* 0x000fe20000010039 */
[-C--:B------:R-:W-:Y:S01]  /*0f30*/  FMUL.FTZ R57, R30, R48.reuse ;  /* 0x000000301e397220 */ /* 0x080fe20000410000 */
[----:B------:R-:W-:Y:S01]  /*0f40*/  FADD.FTZ R127, R48, R127 ;  /* 0x0000007f307f7221 */ /* 0x000fe20000010000 */
[----:B------:R-:W-:Y:S01]  /*0f50*/  FFMA.FTZ R117, R158, R48, R117 ;  /* 0x000000309e757223 */ /* 0x000fe20000010075 */
[----:B------:R-:W-:Y:S01]  /*0f60*/  HADD2.F32 R49, -RZ, R49.H1_H1 ;  /* 0x30000031ff317230 */ /* 0x000fe20000004100 */
[----:B0-----:R-:W-:Y:S01]  /*0f70*/  ISETP.NE.U32.AND P1, PT, R66, RZ, PT ;  /* 0x000000ff4200720c */ /* 0x001fe20003f25070 */
[----:B------:R-:W-:-:S02]  /*0f80*/  HADD2.F32 R48, -RZ, R50.H0_H0 ;  /* 0x20000032ff307230 */ /* 0x000fc40000004100 */
[----:B------:R-:W-:Y:S01]  /*0f90*/  FADD.FTZ R61, -R171, R61 ;  /* 0x0000003dab3d7221 */ /* 0x000fe20000010100 */
[C---:B------:R-:W-:Y:S01]  /*0fa0*/  FMUL.FTZ R163, R146.reuse, R163 ;  /* 0x000000a392a37220 */ /* 0x040fe20000410000 */
[----:B------:R-:W-:Y:S02]  /*0fb0*/  HADD2.F32 R50, -RZ, R50.H1_H1 ;  /* 0x30000032ff327230 */ /* 0x000fe40000004100 */
[C---:B------:R-:W-:Y:S01]  /*0fc0*/  FMUL.FTZ R167, R146.reuse, R167 ;  /* 0x000000a792a77220 */ /* 0x040fe20000410000 */
[----:B------:R-:W-:Y:S01]  /*0fd0*/  HADD2.F32 R165, -RZ, R54.H0_H0 ;  /* 0x20000036ffa57230 */ /* 0x000fe20000004100 */
[----:B------:R-:W-:Y:S01]  /*0fe0*/  ISETP.NE.AND.EX P1, PT, R67, RZ, PT, P1 ;  /* 0x000000ff4300720c */ /* 0x000fe20003f25310 */
[-C--:B------:R-:W-:Y:S01]  /*0ff0*/  FMUL.FTZ R160, R31, R49.reuse ;  /* 0x000000311fa07220 */ /* 0x080fe20000410000 */
[----:B------:R-:W-:Y:S01]  /*1000*/  FADD.FTZ R123, R49, R123 ;  /* 0x0000007b317b7221 */ /* 0x000fe20000010000 */
[----:B------:R-:W-:Y:S01]  /*1010*/  FFMA.FTZ R118, R163, R49, R118 ;  /* 0x00000031a3767223 */ /* 0x000fe20000010076 */
        /* <DEDUP_REMOVED lines=8> */
[----:B------:R-:W-:Y:S01]  /*10a0*/  FFMA.FTZ R165, R16, R165, R49 ;  /* 0x000000a510a57223 */ /* 0x000fe20000010031 */
[----:B------:R-:W-:Y:S02]  /*10b0*/  HADD2.F32 R49, -RZ, R55.H0_H0 ;  /* 0x20000037ff317230 */ /* 0x000fe40000004100 */
[----:B------:R-:W-:Y:S01]  /*10c0*/  FMUL.FTZ R166, R146, R169 ;  /* 0x000000a992a67220 */ /* 0x000fe20000410000 */
[----:B------:R-:W-:Y:S01]  /*10d0*/  FMUL.FTZ R169, R34, R50 ;  /* 0x0000003222a97220 */ /* 0x000fe20000410000 */
[----:B------:R-:W-:Y:S01]  /*10e0*/  FADD.FTZ R122, R48, R122 ;  /* 0x0000007a307a7221 */ /* 0x000fe20000010000 */
[----:B------:R-:W-:Y:S01]  /*10f0*/  FFMA.FTZ R119, R162, R48, R119 ;  /* 0x00000030a2777223 */ /* 0x000fe20000010077 */
[----:B------:R-:W-:Y:S01]  /*1100*/  FADD.FTZ R124, R49, R124 ;  /* 0x0000007c317c7221 */ /* 0x000fe20000010000 */
[-C--:B------:R-:W-:Y:S01]  /*1110*/  FFMA.FTZ R113, R166, R49.reuse, R113 ;  /* 0x00000031a6717223 */ /* 0x080fe20000010071 */
[----:B------:R-:W-:-:S02]  /*1120*/  FFMA.FTZ R169, R18, R49, R169 ;  /* 0x0000003112a97223 */ /* 0x000fc400000100a9 */
[----:B------:R-:W0:Y:S01]  /*1130*/  @P1 LDC.64 R48, c[0x0][0x438] ;  /* 0x00010e00ff301b82 */ /* 0x000e220000000a00 */
[----:B------:R-:W-:Y:S02]  /*1140*/  HADD2.F32 R71, -RZ, R71.H1_H1 ;  /* 0x30000047ff477230 */ /* 0x000fe40000004100 */
[----:B------:R-:W-:-:S03]  /*1150*/  HADD2.F32 R52, -RZ, R52.H1_H1 ;  /* 0x30000034ff347230 */ /* 0x000fc60000004100 */
[----:B------:R-:W-:Y:S01]  /*1160*/  FADD.FTZ R171, -R171, R71 ;  /* 0x00000047abab7221 */ /* 0x000fe20000010100 */
[--C-:B------:R-:W-:Y:S02]  /*1170*/  HADD2.F32 R71, -RZ, R53.reuse.H0_H0 ;  /* 0x20000035ff477230 */ /* 0x100fe40000004100 */
[----:B------:R-:W-:Y:S02]  /*1180*/  HADD2.F32 R53, -RZ, R53.H1_H1 ;  /* 0x30000035ff357230 */ /* 0x000fe40000004100 */
[----:B------:R-:W-:Y:S01]  /*1190*/  FADD.FTZ R132, R52, R132 ;  /* 0x0000008434847221 */ /* 0x000fe20000010000 */
[-C--:B------:R-:W-:Y:S01]  /*11a0*/  FFMA.FTZ R108, R69, R52.reuse, R108 ;  /* 0x00000034456c7223 */ /* 0x080fe2000001006c */
[----:B------:R-:W-:Y:S01]  /*11b0*/  FFMA.FTZ R70, R13, R52, R70 ;  /* 0x000000340d467223 */ /* 0x000fe20000010046 */
[----:B------:R-:W-:Y:S01]  /*11c0*/  FADD.FTZ R128, R53, R128 ;  /* 0x0000008035807221 */ /* 0x000fe20000010000 */
[-C--:B------:R-:W-:Y:S01]  /*11d0*/  FFMA.FTZ R110, R163, R53.reuse, R110 ;  /* 0x00000035a36e7223 */ /* 0x080fe2000001006e */
[----:B------:R-:W-:Y:S01]  /*11e0*/  FFMA.FTZ R160, R15, R53, R160 ;  /* 0x000000350fa07223 */ /* 0x000fe200000100a0 */
[----:B0-----:R-:W-:-:S02]  /*11f0*/  @P1 IMAD.WIDE.U32 R52, R145, 0x10, R48 ;  /* 0x0000001091341825 */ /* 0x001fc400078e0030 */
[----:B------:R-:W0:Y:S02]  /*1200*/  @P0 LDC.64 R48, c[0x0][0x3b8] ;  /* 0x0000ee00ff300b82 */ /* 0x000e240000000a00 */
[----:B------:R-:W-:Y:S01]  /*1210*/  FADD.FTZ R130, R71, R130 ;  /* 0x0000008247827221 */ /* 0x000fe20000010000 */
[-C--:B------:R-:W-:Y:S01]  /*1220*/  FFMA.FTZ R109, R158, R71.reuse, R109 ;  /* 0x000000479e6d7223 */ /* 0x080fe2000001006d */
[----:B------:R-:W-:Y:S01]  /*1230*/  FADD.FTZ R131, R56, R131 ;  /* 0x0000008338837221 */ /* 0x000fe20000010000 */
[----:B------:R-:W-:Y:S01]  /*1240*/  FFMA.FTZ R115, R68, R56, R115 ;  /* 0x0000003844737223 */ /* 0x000fe20000010073 */
[----:B------:R-:W-:Y:S01]  /*1250*/  FFMA.FTZ R71, R14, R71, R57 ;  /* 0x000000470e477223 */ /* 0x000fe20000010039 */
[----:B------:R-:W5:Y:S01]  /*1260*/  @P1 LDG.E.128 R104, desc[UR8][R52.64] ;  /* 0x0000000834681981 */ /* 0x000f62000c1e1d00 */
[----:B0-----:R-:W-:Y:S02]  /*1270*/  @P0 IMAD.WIDE.U32 R56, R145, 0x8, R48 ;  /* 0x0000000891380825 */ /* 0x001fe400078e0030 */
[----:B------:R-:W0:Y:S02]  /*1280*/  @P1 LDC.64 R48, c[0x0][0x438] ;  /* 0x00010e00ff301b82 */ /* 0x000e240000000a00 */
[----:B------:R-:W-:Y:S01]  /*1290*/  HADD2.F32 R51, -RZ, R51.H1_H1 ;  /* 0x30000033ff337230 */ /* 0x000fe20000004100 */
[----:B------:R1:W5:Y:S01]  /*12a0*/  @P0 LDG.E.64 R2, desc[UR8][R56.64] ;  /* 0x0000000838020981 */ /* 0x000362000c1e1b00 */
[----:B0-----:R-:W-:-:S04]  /*12b0*/  @P1 IMAD.WIDE.U32 R58, R147, 0x10, R48 ;  /* 0x00000010933a1825 */ /* 0x001fc800078e0030 */
[----:B------:R-:W0:Y:S01]  /*12c0*/  @P0 LDC.64 R48, c[0x0][0x3b8] ;  /* 0x0000ee00ff300b82 */ /* 0x000e220000000a00 */
[----:B------:R-:W-:Y:S01]  /*12d0*/  FADD.FTZ R83, R50, R83 ;  /* 0x0000005332537221 */ /* 0x000fe20000010000 */
[----:B------:R-:W-:Y:S01]  /*12e0*/  FFMA.FTZ R81, R166, R50, R81 ;  /* 0x00000032a6517223 */ /* 0x000fe20000010051 */
[----:B------:R-:W-:Y:S02]  /*12f0*/  HADD2.F32 R55, -RZ, R55.H1_H1 ;  /* 0x30000037ff377230 */ /* 0x000fe40000004100 */
[----:B-1----:R-:W-:Y:S01]  /*1300*/  FMUL.FTZ R56, R146, R171 ;  /* 0x000000ab92387220 */ /* 0x002fe20000410000 */
[----:B------:R-:W-:Y:S01]  /*1310*/  HADD2.F32 R54, -RZ, R54.H1_H1 ;  /* 0x30000036ff367230 */ /* 0x000fe20000004100 */
[----:B------:R1:W5:Y:S01]  /*1320*/  @P1 LDG.E.128 R36, desc[UR8][R58.64] ;  /* 0x000000083a241981 */ /* 0x000362000c1e1d00 */
[C---:B0-----:R-:W-:Y:S02]  /*1330*/  @P0 IMAD.WIDE.U32 R60, R147.reuse, 0x8, R48 ;  /* 0x00000008933c0825 */ /* 0x041fe400078e0030 */
[----:B------:R-:W0:Y:S03]  /*1340*/  LDC.64 R48, c[0x0][0x3b0] ;  /* 0x0000ec00ff307b82 */ /* 0x000e260000000a00 */
[----:B------:R-:W5:Y:S01]  /*1350*/  @P0 LDG.E.64 R72, desc[UR8][R60.64] ;  /* 0x000000083c480981 */ /* 0x000f62000c1e1b00 */
[----:B0-----:R-:W-:-:S06]  /*1360*/  IMAD.WIDE.U32 R52, R147, 0x8, R48 ;  /* 0x0000000893347825 */ /* 0x001fcc00078e0030 */
[----:B------:R-:W5:Y:S01]  /*1370*/  LDG.E.64 R52, desc[UR8][R52.64] ;  /* 0x0000000834347981 */ /* 0x000f62000c1e1b00 */
[----:B------:R-:W-:Y:S01]  /*1380*/  FMUL.FTZ R50, R35, R51 ;  /* 0x0000003323327220 */ /* 0x000fe20000410000 */
[----:B------:R-:W-:Y:S01]  /*1390*/  FADD.FTZ R80, R55, R80 ;  /* 0x0000005037507221 */ /* 0x000fe20000010000 */
[-C--:B------:R-:W-:Y:S02]  /*13a0*/  FFMA.FTZ R79, R56, R55.reuse, R79 ;  /* 0x00000037384f7223 */ /* 0x080fe4000001004f */
[----:B------:R-:W-:Y:S01]  /*13b0*/  FFMA.FTZ R57, R19, R55, R50 ;  /* 0x0000003713397223 */ /* 0x000fe20000010032 */
[----:B------:R-:W-:Y:S01]  /*13c0*/  FFMA.FTZ R55, R0, R149, RZ ;  /* 0x0000009500377223 */ /* 0x000fe200000100ff */
[----:B-1----:R-:W-:Y:S01]  /*13d0*/  FADD.FTZ R58, RZ, R149 ;  /* 0x00000095ff3a7221 */ /* 0x002fe20000010000 */
        /* <DEDUP_REMOVED lines=59> */
.L_x_2021:
        /* <DEDUP_REMOVED lines=66> */
.L_x_1995:
[-CC-:B------:R-:W-:Y:S01]  /*1bb0*/  FFMA.FTZ R159, R159, R58.reuse, R59.reuse ;  /* 0x0000003a9f9f7223 */ /* 0x180fe2000001003b */
[-CC-:B------:R-:W-:Y:S01]  /*1bc0*/  FFMA.FTZ R161, R161, R58.reuse, R59.reuse ;  /* 0x0000003aa1a17223 */ /* 0x180fe2000001003b */
[-C--:B------:R-:W-:Y:S01]  /*1bd0*/  FFMA.FTZ R155, R155, R58.reuse, R59 ;  /* 0x0000003a9b9b7223 */ /* 0x080fe2000001003b */
[----:B-----5:R-:W-:Y:S01]  /*1be0*/  ISETP.GE.U32.AND P2, PT, R48, RZ, PT ;  /* 0x000000ff3000720c */ /* 0x020fe20003f46070 */
[----:B------:R-:W-:Y:S01]  /*1bf0*/  FADD.FTZ R159, R154, -R159 ;  /* 0x8000009f9a9f7221 */ /* 0x000fe20000010000 */
[----:B------:R-:W-:Y:S01]  /*1c00*/  FADD.FTZ R161, R156, -R161 ;  /* 0x800000a19ca17221 */ /* 0x000fe20000010000 */
[----:B------:R-:W-:Y:S01]  /*1c10*/  FADD.FTZ R155, R152, -R155 ;  /* 0x8000009b989b7221 */ /* 0x000fe20000010000 */
[C---:B------:R-:W-:Y:S01]  /*1c20*/  LOP3.LUT P5, RZ, R49.reuse, 0xff0000, RZ, 0xc0, !PT ;  /* 0x00ff000031ff7812 */ /* 0x040fe200078ac0ff */
[C---:B------:R-:W-:Y:S01]  /*1c30*/  FMUL.FTZ R43, R146.reuse, R159 ;  /* 0x0000009f922b7220 */ /* 0x040fe20000410000 */
[C---:B------:R-:W-:Y:S01]  /*1c40*/  FMUL.FTZ R54, R146.reuse, R161 ;  /* 0x000000a192367220 */ /* 0x040fe20000410000 */
[----:B------:R-:W-:Y:S01]  /*1c50*/  ISETP.GE.U32.AND.EX P2, PT, R49, 0x1000000, PT, P2 ;  /* 0x010000003100780c */ /* 0x000fe20003f46120 */
[----:B------:R-:W-:Y:S01]  /*1c60*/  FMUL.FTZ R42, R146, R155 ;  /* 0x0000009b922a7220 */ /* 0x000fe20000410000 */
[----:B------:R-:W-:Y:S01]  /*1c70*/  FMUL.FTZ R41, R43, UR6 ;  /* 0x000000062b297c20 */ /* 0x000fe20008410000 */
[----:B------:R-:W-:Y:S01]  /*1c80*/  FMUL.FTZ R40, R54, UR6 ;  /* 0x0000000636287c20 */ /* 0x000fe20008410000 */
[-CC-:B------:R-:W-:Y:S01]  /*1c90*/  FFMA.FTZ R153, R153, R58.reuse, R59.reuse ;  /* 0x0000003a99997223 */ /* 0x180fe2000001003b */
[-CC-:B------:R-:W-:Y:S01]  /*1ca0*/  FFMA.FTZ R65, R65, R58.reuse, R59.reuse ;  /* 0x0000003a41417223 */ /* 0x180fe2000001003b */
[-CC-:B------:R-:W-:Y:S01]  /*1cb0*/  FFMA.FTZ R64, R64, R58.reuse, R59.reuse ;  /* 0x0000003a40407223 */ /* 0x180fe2000001003b */
[-CC-:B------:R-:W-:Y:S01]  /*1cc0*/  FFMA.FTZ R157, R157, R58.reuse, R59.reuse ;  /* 0x0000003a9d9d7223 */ /* 0x180fe2000001003b */
[----:B------:R-:W-:Y:S01]  /*1cd0*/  FFMA.FTZ R0, R0, R58, R59 ;  /* 0x0000003a00007223 */ /* 0x000fe2000001003b */
[----:B------:R-:W-:Y:S01]  /*1ce0*/  FSEL R60, R40, RZ, P2 ;  /* 0x000000ff283c7208 */ /* 0x000fe20001000000 */
[----:B------:R-:W-:Y:S01]  /*1cf0*/  FMUL.FTZ R40, R42, UR6 ;  /* 0x000000062a287c20 */ /* 0x000fe20008410000 */
[----:B------:R-:W-:Y:S01]  /*1d00*/  FSEL R41, R41, RZ, P5 ;  /* 0x000000ff29297208 */ /* 0x000fe20002800000 */
[----:B------:R-:W-:Y:S01]  /*1d10*/  FADD.FTZ R153, R148, -R153 ;  /* 0x8000009994997221 */ /* 0x000fe20000010000 */
[----:B------:R-:W-:Y:S01]  /*1d20*/  FADD.FTZ R65, R150, -R65 ;  /* 0x8000004196417221 */ /* 0x000fe20000010000 */
[----:B------:R-:W-:Y:S01]  /*1d30*/  LOP3.LUT P4, RZ, R49, 0xff, RZ, 0xc0, !PT ;  /* 0x000000ff31ff7812 */ /* 0x000fe2000788c0ff */
[----:B------:R-:W-:Y:S01]  /*1d40*/  FADD.FTZ R151, R151, -R64 ;  /* 0x8000004097977221 */ /* 0x000fe20000010000 */
[----:B------:R-:W-:Y:S01]  /*1d50*/  FADD.FTZ R157, R62, -R157 ;  /* 0x8000009d3e9d7221 */ /* 0x000fe20000010000 */
[----:B------:R-:W-:Y:S01]  /*1d60*/  FADD.FTZ R149, R149, -R0 ;  /* 0x8000000095957221 */ /* 0x000fe20000010000 */
[----:B------:R-:W-:Y:S01]  /*1d70*/  F2FP.F16.F32.PACK_AB R51, R60, R41 ;  /* 0x000000293c33723e */ /* 0x000fe200000000ff */
[C---:B------:R-:W-:Y:S01]  /*1d80*/  FMUL.FTZ R41, R146.reuse, R153 ;  /* 0x0000009992297220 */ /* 0x040fe20000410000 */
[----:B------:R-:W-:Y:S01]  /*1d90*/  FMUL.FTZ R0, R146, R65 ;  /* 0x0000004192007220 */ /* 0x000fe20000410000 */
[----:B0-----:R-:W-:Y:S01]  /*1da0*/  FSEL R50, R40, RZ, P4 ;  /* 0x000000ff28327208 */ /* 0x001fe20002000000 */
[C---:B------:R-:W-:Y:S01]  /*1db0*/  FMUL.FTZ R157, R146.reuse, R157 ;  /* 0x0000009d929d7220 */ /* 0x040fe20000410000 */
[C---:B------:R-:W-:Y:S01]  /*1dc0*/  FMUL.FTZ R151, R146.reuse, R151 ;  /* 0x0000009792977220 */ /* 0x040fe20000410000 */
[----:B------:R-:W-:Y:S01]  /*1dd0*/  FMUL.FTZ R40, R146, R149 ;  /* 0x0000009592287220 */ /* 0x000fe20000410000 */
[----:B------:R-:W-:-:S02]  /*1de0*/  LOP3.LUT P6, RZ, R48, 0xff0000, RZ, 0xc0, !PT ;  /* 0x00ff000030ff7812 */ /* 0x000fc400078cc0ff */
[C---:B------:R-:W-:Y:S02]  /*1df0*/  LOP3.LUT P2, RZ, R48.reuse, 0xff000000, RZ, 0xc0, !PT ;  /* 0xff00000030ff7812 */ /* 0x040fe4000784c0ff */
[C---:B------:R-:W-:Y:S02]  /*1e00*/  LOP3.LUT P5, RZ, R48.reuse, 0xff, RZ, 0xc0, !PT ;  /* 0x000000ff30ff7812 */ /* 0x040fe400078ac0ff */
[----:B------:R-:W-:Y:S01]  /*1e10*/  LOP3.LUT P4, RZ, R48, 0xff00, RZ, 0xc0, !PT ;  /* 0x0000ff0030ff7812 */ /* 0x000fe2000788c0ff */
[----:B------:R-:W-:Y:S01]  /*1e20*/  FMUL.FTZ R48, R41, UR6 ;  /* 0x0000000629307c20 */ /* 0x000fe20008410000 */
[----:B------:R-:W-:Y:S01]  /*1e30*/  LOP3.LUT P3, RZ, R49, 0xff00, RZ, 0xc0, !PT ;  /* 0x0000ff0031ff7812 */ /* 0x000fe2000786c0ff */
[C---:B------:R-:W-:Y:S01]  /*1e40*/  FMUL.FTZ R49, R0.reuse, UR6 ;  /* 0x0000000600317c20 */ /* 0x040fe20008410000 */
[----:B------:R-:W-:Y:S01]  /*1e50*/  F2FP.F16.F32.PACK_AB R41, R0, R41 ;  /* 0x000000290029723e */ /* 0x000fe200000000ff */
        /* <DEDUP_REMOVED lines=15> */
.L_x_1994:
[----:B------:R-:W-:-:S04]  /*1f50*/  UISETP.NE.U32.AND UP0, UPT, UR4, URZ, UPT ;  /* 0x000000ff0400728c */ /* 0x000fc8000bf05070 */
[----:B------:R-:W-:-:S09]  /*1f60*/  UISETP.NE.AND.EX UP0, UPT, UR5, URZ, UPT, UP0 ;  /* 0x000000ff0500728c */ /* 0x000fd2000bf05300 */
[----:B------:R-:W-:Y:S05]  /*1f70*/  BRA.U UP0, `(.L_x_1997) ;  /* 0x0000000100f87547 */ /* 0x000fea000b800000 */
[-CC-:B------:R-:W-:Y:S01]  /*1f80*/  FFMA.FTZ R161, R161, R58.reuse, R59.reuse ;  /* 0x0000003aa1a17223 */ /* 0x180fe2000001003b */
[-CC-:B------:R-:W-:Y:S01]  /*1f90*/  FFMA.FTZ R159, R159, R58.reuse, R59.reuse ;  /* 0x0000003a9f9f7223 */ /* 0x180fe2000001003b */
[--C-:B-----5:R-:W-:Y:S02]  /*1fa0*/  HADD2.F32 R51, -RZ, R107.reuse.H1_H1 ;  /* 0x3000006bff337230 */ /* 0x120fe40000004100 */
[----:B------:R-:W-:Y:S01]  /*1fb0*/  FFMA.FTZ R155, R155, R58, R59 ;  /* 0x0000003a9b9b7223 */ /* 0x000fe2000001003b */
[----:B0-----:R-:W-:Y:S01]  /*1fc0*/  FADD.FTZ R50, R156, -R161 ;  /* 0x800000a19c327221 */ /* 0x001fe20000010000 */
        /* <DEDUP_REMOVED lines=8> */
[----:B------:R-:W-:Y:S01]  /*2050*/  LOP3.LUT P5, RZ, R49, 0xff0000, RZ, 0xc0, !PT ;  /* 0x00ff000031ff7812 */ /* 0x000fe200078ac0ff */
[----:B------:R-:W-:Y:S01]  /*2060*/  FFMA.FTZ R51, R146, R152, R51 ;  /* 0x0000009892337223 */ /* 0x000fe20000010033 */
[----:B------:R-:W-:Y:S01]  /*2070*/  FMUL.FTZ R55, R55, UR6 ;  /* 0x0000000637377c20 */ /* 0x000fe20008410000 */
[----:B------:R-:W-:Y:S01]  /*2080*/  ISETP.GE.U32.AND.EX P2, PT, R49, 0x1000000, PT, P2 ;  /* 0x010000003100780c */ /* 0x000fe20003f46120 */
[-CC-:B------:R-:W-:Y:S01]  /*2090*/  FFMA.FTZ R157, R157, R58.reuse, R59.reuse ;  /* 0x0000003a9d9d7223 */ /* 0x180fe2000001003b */
[----:B------:R-:W-:Y:S01]  /*20a0*/  FMUL.FTZ R51, R51, UR6 ;  /* 0x0000000633337c20 */ /* 0x000fe20008410000 */
[----:B------:R-:W-:Y:S01]  /*20b0*/  LOP3.LUT P4, RZ, R49, 0xff, RZ, 0xc0, !PT ;  /* 0x000000ff31ff7812 */ /* 0x000fe2000788c0ff */
[-C--:B------:R-:W-:Y:S01]  /*20c0*/  FFMA.FTZ R153, R153, R58.reuse, R59 ;  /* 0x0000003a99997223 */ /* 0x080fe2000001003b */
[----:B------:R-:W-:Y:S01]  /*20d0*/  LOP3.LUT P3, RZ, R49, 0xff00, RZ, 0xc0, !PT ;  /* 0x0000ff0031ff7812 */ /* 0x000fe2000786c0ff */
[----:B------:R-:W-:Y:S01]  /*20e0*/  HADD2.F32 R49, -RZ, R106.H1_H1 ;  /* 0x3000006aff317230 */ /* 0x000fe20000004100 */
[----:B------:R-:W-:Y:S01]  /*20f0*/  FSEL R54, R50, RZ, P2 ;  /* 0x000000ff32367208 */ /* 0x000fe20001000000 */
[----:B------:R-:W-:Y:S01]  /*2100*/  FADD.FTZ R157, R62, -R157 ;  /* 0x8000009d3e9d7221 */ /* 0x000fe20000010000 */
[----:B------:R-:W-:Y:S01]  /*2110*/  FSEL R55, R55, RZ, P5 ;  /* 0x000000ff37377208 */ /* 0x000fe20002800000 */
[-CC-:B------:R-:W-:Y:S01]  /*2120*/  FFMA.FTZ R65, R65, R58.reuse, R59.reuse ;  /* 0x0000003a41417223 */ /* 0x180fe2000001003b */
[----:B------:R-:W-:Y:S01]  /*2130*/  FSEL R50, R51, RZ, P4 ;  /* 0x000000ff33327208 */ /* 0x000fe20002000000 */
[-C--:B------:R-:W-:Y:S01]  /*2140*/  FFMA.FTZ R0, R0, R58.reuse, R59 ;  /* 0x0000003a00007223 */ /* 0x080fe2000001003b */
[----:B------:R-:W-:Y:S01]  /*2150*/  F2FP.F16.F32.PACK_AB R51, R54, R55 ;  /* 0x000000373633723e */ /* 0x000fe200000000ff */
[----:B------:R-:W-:Y:S01]  /*2160*/  FFMA.FTZ R54, R146, R157, R49 ;  /* 0x0000009d92367223 */ /* 0x000fe20000010031 */
[C---:B------:R-:W-:Y:S01]  /*2170*/  LOP3.LUT P6, RZ, R48.reuse, 0xff0000, RZ, 0xc0, !PT ;  /* 0x00ff000030ff7812 */ /* 0x040fe200078cc0ff */
[--C-:B------:R-:W-:Y:S01]  /*2180*/  HADD2.F32 R49, -RZ, R105.reuse.H0_H0 ;  /* 0x20000069ff317230 */ /* 0x100fe20000004100 */
[C---:B------:R-:W-:Y:S01]  /*2190*/  LOP3.LUT P2, RZ, R48.reuse, 0xff000000, RZ, 0xc0, !PT ;  /* 0xff00000030ff7812 */ /* 0x040fe2000784c0ff */
[----:B------:R-:W-:Y:S01]  /*21a0*/  HADD2.F32 R55, -RZ, R105.H1_H1 ;  /* 0x30000069ff377230 */ /* 0x000fe20000004100 */
[----:B------:R-:W-:Y:S01]  /*21b0*/  LOP3.LUT P5, RZ, R48, 0xff, RZ, 0xc0, !PT ;  /* 0x000000ff30ff7812 */ /* 0x000fe200078ac0ff */
[----:B------:R-:W-:Y:S01]  /*21c0*/  FADD.FTZ R148, R148, -R153 ;  /* 0x8000009994947221 */ /* 0x000fe20000010000 */
[----:B------:R-:W-:Y:S01]  /*21d0*/  LOP3.LUT P4, RZ, R48, 0xff00, RZ, 0xc0, !PT ;  /* 0x0000ff0030ff7812 */ /* 0x000fe2000788c0ff */
[----:B------:R-:W-:Y:S01]  /*21e0*/  FADD.FTZ R48, R150, -R65 ;  /* 0x8000004196307221 */ /* 0x000fe20000010000 */
[----:B------:R-:W-:Y:S01]  /*21f0*/  FFMA.FTZ R64, R64, R58, R59 ;  /* 0x0000003a40407223 */ /* 0x000fe2000001003b */
[----:B------:R-:W-:Y:S01]  /*2200*/  FADD.FTZ R60, R149, -R0 ;  /* 0x80000000953c7221 */ /* 0x000fe20000010000 */
[C---:B------:R-:W-:Y:S01]  /*2210*/  FFMA.FTZ R0, R146.reuse, R148, R49 ;  /* 0x0000009492007223 */ /* 0x040fe20000010031 */
[----:B------:R-:W-:Y:S01]  /*2220*/  FFMA.FTZ R48, R146, R48, R55 ;  /* 0x0000003092307223 */ /* 0x000fe20000010037 */
[----:B------:R-:W-:-:S02]  /*2230*/  HADD2.F32 R49, -RZ, R104.H0_H0 ;  /* 0x20000068ff317230 */ /* 0x000fc40000004100 */
[----:B------:R-:W-:Y:S01]  /*2240*/  FADD.FTZ R64, R151, -R64 ;  /* 0x8000004097407221 */ /* 0x000fe20000010000 */
[----:B------:R-:W-:Y:S02]  /*2250*/  HADD2.F32 R55, -RZ, R104.H1_H1 ;  /* 0x30000068ff377230 */ /* 0x000fe40000004100 */
[----:B------:R-:W-:Y:S01]  /*2260*/  FMUL.FTZ R48, R48, UR6 ;  /* 0x0000000630307c20 */ /* 0x000fe20008410000 */
[----:B------:R-:W-:Y:S01]  /*2270*/  FMUL.FTZ R54, R54, UR6 ;  /* 0x0000000636367c20 */ /* 0x000fe20008410000 */
[----:B------:R-:W-:Y:S01]  /*2280*/  FFMA.FTZ R49, R146, R60, R49 ;  /* 0x0000003c92317223 */ /* 0x000fe20000010031 */
[----:B------:R-:W-:Y:S01]  /*2290*/  FMUL.FTZ R0, R0, UR6 ;  /* 0x0000000600007c20 */ /* 0x000fe20008410000 */
[----:B------:R-:W-:Y:S01]  /*22a0*/  FFMA.FTZ R55, R146, R64, R55 ;  /* 0x0000004092377223 */ /* 0x000fe20000010037 */
[----:B------:R-:W-:Y:S01]  /*22b0*/  FSEL R61, R48, RZ, P2 ;  /* 0x000000ff303d7208 */ /* 0x000fe20001000000 */
[----:B------:R-:W-:Y:S01]  /*22c0*/  FMUL.FTZ R49, R49, UR6 ;  /* 0x0000000631317c20 */ /* 0x000fe20008410000 */
[----:B------:R-:W-:Y:S01]  /*22d0*/  FSEL R65, R54, RZ, P3 ;  /* 0x000000ff36417208 */ /* 0x000fe20001800000 */
[----:B------:R-:W-:Y:S01]  /*22e0*/  FMUL.FTZ R55, R55, UR6 ;  /* 0x0000000637377c20 */ /* 0x000fe20008410000 */
[----:B------:R-:W-:-:S02]  /*22f0*/  FSEL R0, R0, RZ, P6 ;  /* 0x000000ff00007208 */ /* 0x000fc40003000000 */
[----:B------:R-:W-:Y:S02]  /*2300*/  FSEL R48, R49, RZ, P5 ;  /* 0x000000ff31307208 */ /* 0x000fe40002800000 */
[----:B------:R-:W-:Y:S02]  /*2310*/  FSEL R55, R55, RZ, P4 ;  /* 0x000000ff37377208 */ /* 0x000fe40002000000 */
[----:B------:R-:W-:Y:S02]  /*2320*/  F2FP.F16.F32.PACK_AB R50, R65, R50 ;  /* 0x000000324132723e */ /* 0x000fe400000000ff */
[----:B------:R-:W-:Y:S02]  /*2330*/  F2FP.F16.F32.PACK_AB R49, R61, R0 ;  /* 0x000000003d31723e */ /* 0x000fe400000000ff */
[----:B------:R-:W-:Y:S01]  /*2340*/  F2FP.F16.F32.PACK_AB R48, R55, R48 ;  /* 0x000000303730723e */ /* 0x000fe200000000ff */
[----:B------:R-:W-:Y:S06]  /*2350*/  BRA `(.L_x_1996) ;  /* 0x0000001800387947 */ /* 0x000fec0003800000 */
.L_x_1997:
[-CC-:B------:R-:W-:Y:S01]  /*2360*/  FFMA.FTZ R161, R161, R58.reuse, R59.reuse ;  /* 0x0000003aa1a17223 */ /* 0x180fe2000001003b */
[-CC-:B------:R-:W-:Y:S01]  /*2370*/  FFMA.FTZ R155, R155, R58.reuse, R59.reuse ;  /* 0x0000003a9b9b7223 */ /* 0x180fe2000001003b */
[--C-:B-----5:R-:W-:Y:S02]  /*2380*/  HADD2.F32 R42, -RZ, R107.reuse.H1_H1 ;  /* 0x3000006bff2a7230 */ /* 0x120fe40000004100 */
[-C--:B------:R-:W-:Y:S01]  /*2390*/  FFMA.FTZ R159, R159, R58.reuse, R59 ;  /* 0x0000003a9f9f7223 */ /* 0x080fe2000001003b */
[----:B------:R-:W-:Y:S01]  /*23a0*/  FADD.FTZ R161, R156, -R161 ;  /* 0x800000a19ca17221 */ /* 0x000fe20000010000 */
[--C-:B------:R-:W-:Y:S02]  /*23b0*/  HADD2.F32 R40, -RZ, R106.reuse.H0_H0 ;  /* 0x2000006aff287230 */ /* 0x100fe40000004100 */
[----:B------:R-:W-:Y:S01]  /*23c0*/  FADD.FTZ R155, R152, -R155 ;  /* 0x8000009b989b7221 */ /* 0x000fe20000010000 */
[----:B------:R-:W-:Y:S02]  /*23d0*/  HADD2.F32 R41, -RZ, R107.H0_H0 ;  /* 0x2000006bff297230 */ /* 0x000fe40000004100 */
[----:B0-----:R-:W-:Y:S01]  /*23e0*/  FFMA.FTZ R50, R146, R161, R42 ;  /* 0x000000a192327223 */ /* 0x001fe2000001002a */
[----:B------:R-:W-:Y:S01]  /*23f0*/  FADD.FTZ R159, R154, -R159 ;  /* 0x8000009f9a9f7221 */ /* 0x000fe20000010000 */
[----:B------:R-:W-:Y:S01]  /*2400*/  ISETP.GE.U32.AND P2, PT, R48, RZ, PT ;  /* 0x000000ff3000720c */ /* 0x000fe20003f46070 */
[----:B------:R-:W-:Y:S01]  /*2410*/  FFMA.FTZ R42, R146, R155, R40 ;  /* 0x0000009b922a7223 */ /* 0x000fe20000010028 */
[----:B------:R-:W-:Y:S01]  /*2420*/  FMUL.FTZ R40, R50, UR6 ;  /* 0x0000000632287c20 */ /* 0x000fe20008410000 */
[----:B------:R-:W-:Y:S01]  /*2430*/  FFMA.FTZ R43, R146, R159, R41 ;  /* 0x0000009f922b7223 */ /* 0x000fe20000010029 */
[C---:B------:R-:W-:Y:S01]  /*2440*/  ISETP.GE.U32.AND.EX P2, PT, R49.reuse, 0x1000000, PT, P2 ;  /* 0x010000003100780c */ /* 0x040fe20003f46120 */
[-CC-:B------:R-:W-:Y:S01]  /*2450*/  FFMA.FTZ R0, R0, R58.reuse, R59.reuse ;  /* 0x0000003a00007223 */ /* 0x180fe2000001003b */
[----:B------:R-:W-:Y:S01]  /*2460*/  LOP3.LUT P3, RZ, R49, 0xff0000, RZ, 0xc0, !PT ;  /* 0x00ff000031ff7812 */ /* 0x000fe2000786c0ff */
[----:B------:R-:W-:Y:S01]  /*2470*/  FMUL.FTZ R41, R43, UR6 ;  /* 0x000000062b297c20 */ /* 0x000fe20008410000 */
[----:B------:R-:W-:Y:S01]  /*2480*/  FSEL R60, R40, RZ, P2 ;  /* 0x000000ff283c7208 */ /* 0x000fe20001000000 */
[----:B------:R-:W-:Y:S01]  /*2490*/  FMUL.FTZ R40, R42, UR6 ;  /* 0x000000062a287c20 */ /* 0x000fe20008410000 */
[----:B------:R-:W-:Y:S01]  /*24a0*/  LOP3.LUT P5, RZ, R49, 0xff, RZ, 0xc0, !PT ;  /* 0x000000ff31ff7812 */ /* 0x000fe200078ac0ff */
[-CC-:B------:R-:W-:Y:S01]  /*24b0*/  FFMA.FTZ R157, R157, R58.reuse, R59.reuse ;  /* 0x0000003a9d9d7223 */ /* 0x180fe2000001003b */
[-CC-:B------:R-:W-:Y:S01]  /*24c0*/  FFMA.FTZ R153, R153, R58.reuse, R59.reuse ;  /* 0x0000003a99997223 */ /* 0x180fe2000001003b */
[----:B------:R-:W-:Y:S01]  /*24d0*/  FFMA.FTZ R65, R65, R58, R59 ;  /* 0x0000003a41417223 */ /* 0x000fe2000001003b */
[----:B------:R-:W-:Y:S01]  /*24e0*/  FSEL R51, R41, RZ, P3 ;  /* 0x000000ff29337208 */ /* 0x000fe20001800000 */
[----:B------:R-:W-:Y:S01]  /*24f0*/  HADD2.F32 R41, -RZ, R106.H1_H1 ;  /* 0x3000006aff297230 */ /* 0x000fe20000004100 */
[----:B------:R-:W-:Y:S01]  /*2500*/  FSEL R54, R40, RZ, P5 ;  /* 0x000000ff28367208 */ /* 0x000fe20002800000 */
[----:B------:R-:W-:Y:S01]  /*2510*/  FADD.FTZ R149, R149, -R0 ;  /* 0x8000000095957221 */ /* 0x000fe20000010000 */
[----:B------:R-:W-:Y:S01]  /*2520*/  FADD.FTZ R157, R62, -R157 ;  /* 0x8000009d3e9d7221 */ /* 0x000fe20000010000 */
[----:B------:R-:W-:-:S02]  /*2530*/  HADD2.F32 R0, -RZ, R105.H0_H0 ;  /* 0x20000069ff007230 */ /* 0x000fc40000004100 */
[----:B------:R-:W-:Y:S01]  /*2540*/  FADD.FTZ R153, R148, -R153 ;  /* 0x8000009994997221 */ /* 0x000fe20000010000 */
[----:B------:R-:W-:Y:S02]  /*2550*/  HADD2.F32 R40, -RZ, R105.H1_H1 ;  /* 0x30000069ff287230 */ /* 0x000fe40000004100 */
[----:B------:R-:W-:Y:S01]  /*2560*/  FADD.FTZ R65, R150, -R65 ;  /* 0x8000004196417221 */ /* 0x000fe20000010000 */
[----:B------:R-:W-:Y:S01]  /*2570*/  FFMA.FTZ R64, R64, R58, R59 ;  /* 0x0000003a40407223 */ /* 0x000fe2000001003b */
[----:B------:R-:W-:Y:S01]  /*2580*/  LOP3.LUT P6, RZ, R48, 0xff0000, RZ, 0xc0, !PT ;  /* 0x00ff000030ff7812 */ /* 0x000fe200078cc0ff */
[----:B------:R-:W-:Y:S01]  /*2590*/  FFMA.FTZ R157, R146, R157, R41 ;  /* 0x0000009d929d7223 */ /* 0x000fe20000010029 */
[----:B------:R-:W-:Y:S01]  /*25a0*/  LOP3.LUT P2, RZ, R48, 0xff000000, RZ, 0xc0, !PT ;  /* 0xff00000030ff7812 */ /* 0x000fe2000784c0ff */
[----:B------:R-:W-:Y:S01]  /*25b0*/  FFMA.FTZ R41, R146, R153, R0 ;  /* 0x0000009992297223 */ /* 0x000fe20000010000 */
[C---:B------:R-:W-:Y:S01]  /*25c0*/  LOP3.LUT P3, RZ, R48.reuse, 0xff, RZ, 0xc0, !PT ;  /* 0x000000ff30ff7812 */ /* 0x040fe2000786c0ff */
[--C-:B------:R-:W-:Y:S01]  /*25d0*/  HADD2.F32 R0, -RZ, R104.reuse.H0_H0 ;  /* 0x20000068ff007230 */ /* 0x100fe20000004100 */
[----:B------:R-:W-:Y:S01]  /*25e0*/  LOP3.LUT P5, RZ, R48, 0xff00, RZ, 0xc0, !PT ;  /* 0x0000ff0030ff7812 */ /* 0x000fe200078ac0ff */
[----:B------:R-:W-:Y:S01]  /*25f0*/  FFMA.FTZ R48, R146, R65, R40 ;  /* 0x0000004192307223 */ /* 0x000fe20000010028 */
[----:B------:R-:W-:-:S02]  /*2600*/  HADD2.F32 R40, -RZ, R104.H1_H1 ;  /* 0x30000068ff287230 */ /* 0x000fc40000004100 */
[----:B------:R-:W-:Y:S01]  /*2610*/  FADD.FTZ R151, R151, -R64 ;  /* 0x8000004097977221 */ /* 0x000fe20000010000 */
[C---:B------:R-:W-:Y:S01]  /*2620*/  FFMA.FTZ R0, R146.reuse, R149, R0 ;  /* 0x0000009592007223 */ /* 0x040fe20000010000 */
[----:B------:R-:W-:Y:S01]  /*2630*/  LOP3.LUT P4, RZ, R49, 0xff00, RZ, 0xc0, !PT ;  /* 0x0000ff0031ff7812 */ /* 0x000fe2000788c0ff */
[----:B------:R-:W-:Y:S01]  /*2640*/  FMUL.FTZ R49, R41, UR6 ;  /* 0x0000000629317c20 */ /* 0x000fe20008410000 */
[----:B------:R-:W-:Y:S01]  /*2650*/  FFMA.FTZ R151, R146, R151, R40 ;  /* 0x0000009792977223 */ /* 0x000fe20000010028 */
[----:B------:R-:W-:Y:S01]  /*2660*/  F2FP.F16.F32.PACK_AB R43, R50, R43 ;  /* 0x0000002b322b723e */ /* 0x000fe200000000ff */
[C---:B------:R-:W-:Y:S01]  /*2670*/  FMUL.FTZ R50, R48.reuse, UR6 ;  /* 0x0000000630327c20 */ /* 0x040fe20008410000 */
[C---:B------:R-:W-:Y:S01]  /*2680*/  F2FP.F16.F32.PACK_AB R42, R157.reuse, R42 ;  /* 0x0000002a9d2a723e */ /* 0x040fe200000000ff */
        /* <DEDUP_REMOVED lines=15> */
.L_x_1993:
        /* <DEDUP_REMOVED lines=8> */
[-C--:B------:R-:W-:Y:S01]  /*2800*/  FFMA.FTZ R161, R161, R58.reuse, R59 ;  /* 0x0000003aa1a17223 */ /* 0x080fe2000001003b */
[----:B-----5:R-:W-:Y:S01]  /*2810*/  LOP3.LUT P3, RZ, R49, 0xff0000, RZ, 0xc0, !PT ;  /* 0x00ff000031ff7812 */ /* 0x020fe2000786c0ff */
[----:B------:R-:W-:Y:S01]  /*2820*/  FADD.FTZ R159, R154, -R159 ;  /* 0x8000009f9a9f7221 */ /* 0x000fe20000010000 */
[----:B------:R-:W-:Y:S01]  /*2830*/  FADD.FTZ R157, R62, -R157 ;  /* 0x8000009d3e9d7221 */ /* 0x000fe20000010000 */
[----:B------:R-:W-:Y:S01]  /*2840*/  FADD.FTZ R161, R156, -R161 ;  /* 0x800000a19ca17221 */ /* 0x000fe20000010000 */
[-CC-:B------:R-:W-:Y:S01]  /*2850*/  FFMA.FTZ R155, R155, R58.reuse, R59.reuse ;  /* 0x0000003a9b9b7223 */ /* 0x180fe2000001003b */
[C---:B------:R-:W-:Y:S01]  /*2860*/  FMUL.FTZ R159, R146.reuse, R159 ;  /* 0x0000009f929f7220 */ /* 0x040fe20000410000 */
[C---:B------:R-:W-:Y:S01]  /*2870*/  FMUL.FTZ R157, R146.reuse, R157 ;  /* 0x0000009d929d7220 */ /* 0x040fe20000410000 */
[-C--:B------:R-:W-:Y:S01]  /*2880*/  FFMA.FTZ R153, R153, R58.reuse, R59 ;  /* 0x0000003a99997223 */ /* 0x080fe2000001003b */
[----:B------:R-:W-:Y:S01]  /*2890*/  FMUL.FTZ R161, R146, R161 ;  /* 0x000000a192a17220 */ /* 0x000fe20000410000 */
[----:B------:R-:W-:Y:S01]  /*28a0*/  FMUL.FTZ R159, R159, UR6 ;  /* 0x000000069f9f7c20 */ /* 0x000fe20008410000 */
[----:B------:R-:W-:Y:S01]  /*28b0*/  FMUL.FTZ R157, R157, UR6 ;  /* 0x000000069d9d7c20 */ /* 0x000fe20008410000 */
[----:B------:R-:W-:Y:S01]  /*28c0*/  FADD.FTZ R155, R152, -R155 ;  /* 0x8000009b989b7221 */ /* 0x000fe20000010000 */
[----:B------:R-:W-:Y:S01]  /*28d0*/  ISETP.GE.U32.AND P2, PT, R48, RZ, PT ;  /* 0x000000ff3000720c */ /* 0x000fe20003f46070 */
[----:B------:R-:W-:Y:S01]  /*28e0*/  FADD.FTZ R153, R148, -R153 ;  /* 0x8000009994997221 */ /* 0x000fe20000010000 */
[----:B------:R-:W-:Y:S01]  /*28f0*/  FSEL R51, R159, RZ, P3 ;  /* 0x000000ff9f337208 */ /* 0x000fe20001800000 */
[-C--:B------:R-:W-:Y:S01]  /*2900*/  FFMA.FTZ R65, R65, R58.reuse, R59 ;  /* 0x0000003a41417223 */ /* 0x080fe2000001003b */
[----:B------:R-:W-:Y:S01]  /*2910*/  LOP3.LUT P3, RZ, R49, 0xff00, RZ, 0xc0, !PT ;  /* 0x0000ff0031ff7812 */ /* 0x000fe2000786c0ff */
[----:B------:R-:W-:Y:S01]  /*2920*/  FMUL.FTZ R161, R161, UR6 ;  /* 0x00000006a1a17c20 */ /* 0x000fe20008410000 */
[----:B------:R-:W-:Y:S01]  /*2930*/  ISETP.GE.U32.AND.EX P5, PT, R49, 0x1000000, PT, P2 ;  /* 0x010000003100780c */ /* 0x000fe20003fa6120 */
[C---:B------:R-:W-:Y:S01]  /*2940*/  FMUL.FTZ R155, R146.reuse, R155 ;  /* 0x0000009b929b7220 */ /* 0x040fe20000410000 */
[----:B0-----:R-:W-:Y:S01]  /*2950*/  FSEL R55, R157, RZ, P3 ;  /* 0x000000ff9d377208 */ /* 0x001fe20001800000 */
[----:B------:R-:W-:Y:S01]  /*2960*/  FMUL.FTZ R153, R146, R153 ;  /* 0x0000009992997220 */ /* 0x000fe20000410000 */
[----:B------:R-:W-:Y:S01]  /*2970*/  LOP3.LUT P3, RZ, R3, 0xff00, RZ, 0xc0, !PT ;  /* 0x0000ff0003ff7812 */ /* 0x000fe2000786c0ff */
[----:B------:R-:W-:Y:S01]  /*2980*/  FADD.FTZ R65, R150, -R65 ;  /* 0x8000004196417221 */ /* 0x000fe20000010000 */
[-CC-:B------:R-:W-:Y:S01]  /*2990*/  FFMA.FTZ R64, R64, R58.reuse, R59.reuse ;  /* 0x0000003a40407223 */ /* 0x180fe2000001003b */
[----:B------:R-:W-:Y:S01]  /*29a0*/  FFMA.FTZ R0, R0, R58, R59 ;  /* 0x0000003a00007223 */ /* 0x000fe2000001003b */
[----:B------:R-:W-:Y:S01]  /*29b0*/  LOP3.LUT P4, RZ, R49, 0xff, RZ, 0xc0, !PT ;  /* 0x000000ff31ff7812 */ /* 0x000fe2000788c0ff */
[----:B------:R-:W-:Y:S01]  /*29c0*/  FMUL.FTZ R155, R155, UR6 ;  /* 0x000000069b9b7c20 */ /* 0x000fe20008410000 */
[----:B------:R-:W-:Y:S01]  /*29d0*/  FSEL R54, R161, RZ, P5 ;  /* 0x000000ffa1367208 */ /* 0x000fe20002800000 */
[----:B------:R-:W-:Y:S01]  /*29e0*/  FMUL.FTZ R153, R153, UR6 ;  /* 0x0000000699997c20 */ /* 0x000fe20008410000 */
[----:B------:R-:W-:Y:S01]  /*29f0*/  FSEL R49, R157, RZ, P3 ;  /* 0x000000ff9d317208 */ /* 0x000fe20001800000 */
[----:B------:R-:W-:Y:S01]  /*2a00*/  FMUL.FTZ R65, R146, R65 ;  /* 0x0000004192417220 */ /* 0x000fe20000410000 */
[----:B------:R-:W-:Y:S01]  /*2a10*/  LOP3.LUT P6, RZ, R3, 0xff0000, RZ, 0xc0, !PT ;  /* 0x00ff000003ff7812 */ /* 0x000fe200078cc0ff */
[----:B------:R-:W-:Y:S01]  /*2a20*/  FADD.FTZ R151, R151, -R64 ;  /* 0x8000004097977221 */ /* 0x000fe20000010000 */
[----:B------:R-:W-:Y:S01]  /*2a30*/  LOP3.LUT P5, RZ, R3, 0xff, RZ, 0xc0, !PT ;  /* 0x000000ff03ff7812 */ /* 0x000fe200078ac0ff */
[----:B------:R-:W-:Y:S01]  /*2a40*/  FADD.FTZ R149, R149, -R0 ;  /* 0x8000000095957221 */ /* 0x000fe20000010000 */
[C---:B------:R-:W-:Y:S01]  /*2a50*/  LOP3.LUT P3, RZ, R2.reuse, 0xff0000, RZ, 0xc0, !PT ;  /* 0x00ff000002ff7812 */ /* 0x040fe2000786c0ff */
[----:B------:R-:W-:Y:S01]  /*2a60*/  FMUL.FTZ R65, R65, UR6 ;  /* 0x0000000641417c20 */ /* 0x000fe20008410000 */
[----:B------:R-:W-:Y:S01]  /*2a70*/  ISETP.GE.U32.AND P2, PT, R2, RZ, PT ;  /* 0x000000ff0200720c */ /* 0x000fe20003f46070 */
[C---:B------:R-:W-:Y:S01]  /*2a80*/  FMUL.FTZ R151, R146.reuse, R151 ;  /* 0x0000009792977220 */ /* 0x040fe20000410000 */
[----:B------:R-:W-:Y:S01]  /*2a90*/  FSEL R47, R159, RZ, P6 ;  /* 0x000000ff9f2f7208 */ /* 0x000fe20003000000 */
[----:B------:R-:W-:Y:S01]  /*2aa0*/  FMUL.FTZ R149, R146, R149 ;  /* 0x0000009592957220 */ /* 0x000fe20000410000 */
[----:B------:R-:W-:Y:S01]  /*2ab0*/  FSEL R46, R155, RZ, P5 ;  /* 0x000000ff9b2e7208 */ /* 0x000fe20002800000 */
[----:B------:R-:W-:Y:S01]  /*2ac0*/  FMUL.FTZ R151, R151, UR6 ;  /* 0x0000000697977c20 */ /* 0x000fe20008410000 */
[----:B------:R-:W-:Y:S01]  /*2ad0*/  FSEL R45, R153, RZ, P3 ;  /* 0x000000ff992d7208 */ /* 0x000fe20001800000 */
[----:B------:R-:W-:Y:S01]  /*2ae0*/  FMUL.FTZ R149, R149, UR6 ;  /* 0x0000000695957c20 */ /* 0x000fe20008410000 */
[----:B------:R-:W-:-:S02]  /*2af0*/  ISETP.GE.U32.AND.EX P2, PT, R3, 0x1000000, PT, P2 ;  /* 0x010000000300780c */ /* 0x000fc40003f46120 */
[----:B------:R-:W-:Y:S02]  /*2b00*/  LOP3.LUT P6, RZ, R48, 0xff0000, RZ, 0xc0, !PT ;  /* 0x00ff000030ff7812 */ /* 0x000fe400078cc0ff */
[----:B------:R-:W-:Y:S02]  /*2b10*/  LOP3.LUT P3, RZ, R2, 0xff000000, RZ, 0xc0, !PT ;  /* 0xff00000002ff7812 */ /* 0x000fe4000786c0ff */
[----:B------:R-:W-:Y:S02]  /*2b20*/  F2FP.F16.F32.PACK_AB R46, R49, R46 ;  /* 0x0000002e312e723e */ /* 0x000fe400000000ff */
[----:B------:R-:W-:Y:S02]  /*2b30*/  FSEL R44, R161, RZ, P2 ;  /* 0x000000ffa12c7208 */ /* 0x000fe40001000000 */
[----:B------:R-:W-:Y:S02]  /*2b40*/  FSEL R50, R155, RZ, P4 ;  /* 0x000000ff9b327208 */ /* 0x000fe40002000000 */
[----:B------:R-:W-:-:S02]  /*2b50*/  FSEL R0, R65, RZ, P3 ;  /* 0x000000ff41007208 */ /* 0x000fc40001800000 */
[----:B------:R-:W-:Y:S02]  /*2b60*/  FSEL R49, R153, RZ, P6 ;  /* 0x000000ff99317208 */ /* 0x000fe40003000000 */
[C---:B------:R-:W-:Y:S02]  /*2b70*/  LOP3.LUT P2, RZ, R48.reuse, 0xff000000, RZ, 0xc0, !PT ;  /* 0xff00000030ff7812 */ /* 0x040fe4000784c0ff */
[C---:B------:R-:W-:Y:S02]  /*2b80*/  LOP3.LUT P4, RZ, R48.reuse, 0xff00, RZ, 0xc0, !PT ;  /* 0x0000ff0030ff7812 */ /* 0x040fe4000788c0ff */
[----:B------:R-:W-:Y:S02]  /*2b90*/  LOP3.LUT P5, RZ, R48, 0xff, RZ, 0xc0, !PT ;  /* 0x000000ff30ff7812 */ /* 0x000fe400078ac0ff */
[C---:B------:R-:W-:Y:S02]  /*2ba0*/  LOP3.LUT P3, RZ, R2.reuse, 0xff00, RZ, 0xc0, !PT ;  /* 0x0000ff0002ff7812 */ /* 0x040fe4000786c0ff */
[----:B------:R-:W-:-:S02]  /*2bb0*/  LOP3.LUT P6, RZ, R2, 0xff, RZ, 0xc0, !PT ;  /* 0x000000ff02ff7812 */ /* 0x000fc400078cc0ff */
[----:B------:R-:W-:Y:S02]  /*2bc0*/  F2FP.F16.F32.PACK_AB R47, R44, R47 ;  /* 0x0000002f2c2f723e */ /* 0x000fe400000000ff */
        /* <DEDUP_REMOVED lines=12> */
.L_x_1999:
[-CC-:B------:R-:W-:Y:S01]  /*2c90*/  FFMA.FTZ R159, R159, R58.reuse, R59.reuse ;  /* 0x0000003a9f9f7223 */ /* 0x180fe2000001003b */
[-CC-:B------:R-:W-:Y:S01]  /*2ca0*/  FFMA.FTZ R155, R155, R58.reuse, R59.reuse ;  /* 0x0000003a9b9b7223 */ /* 0x180fe2000001003b */
[-CC-:B------:R-:W-:Y:S01]  /*2cb0*/  FFMA.FTZ R161, R161, R58.reuse, R59.reuse ;  /* 0x0000003aa1a17223 */ /* 0x180fe2000001003b */
[-C--:B------:R-:W-:Y:S01]  /*2cc0*/  FFMA.FTZ R157, R157, R58.reuse, R59 ;  /* 0x0000003a9d9d7223 */ /* 0x080fe2000001003b */
        /* <DEDUP_REMOVED lines=13> */
[-C--:B------:R-:W-:Y:S01]  /*2da0*/  FFMA.FTZ R153, R153, R58.reuse, R59 ;  /* 0x0000003a99997223 */ /* 0x080fe2000001003b */
[----:B------:R-:W-:Y:S01]  /*2db0*/  FSEL R51, R40, RZ, P6 ;  /* 0x000000ff28337208 */ /* 0x000fe20003000000 */
[----:B------:R-:W-:Y:S01]  /*2dc0*/  FMUL.FTZ R41, R44, UR6 ;  /* 0x000000062c297c20 */ /* 0x000fe20008410000 */
[----:B------:R-:W-:Y:S01]  /*2dd0*/  FSEL R47, R40, RZ, P4 ;  /* 0x000000ff282f7208 */ /* 0x000fe20002000000 */
[----:B------:R-:W-:Y:S01]  /*2de0*/  FMUL.FTZ R40, R42, UR6 ;  /* 0x000000062a287c20 */ /* 0x000fe20008410000 */
[----:B------:R-:W-:Y:S01]  /*2df0*/  LOP3.LUT P6, RZ, R3, 0xff, RZ, 0xc0, !PT ;  /* 0x000000ff03ff7812 */ /* 0x000fe200078cc0ff */
[----:B------:R-:W-:Y:S01]  /*2e00*/  FADD.FTZ R153, R148, -R153 ;  /* 0x8000009994997221 */ /* 0x000fe20000010000 */
[----:B------:R-:W-:Y:S01]  /*2e10*/  ISETP.GE.U32.AND P3, PT, R2, RZ, PT ;  /* 0x000000ff0200720c */ /* 0x000fe20003f66070 */
[-CC-:B------:R-:W-:Y:S01]  /*2e20*/  FFMA.FTZ R65, R65, R58.reuse, R59.reuse ;  /* 0x0000003a41417223 */ /* 0x180fe2000001003b */
[----:B0-----:R-:W-:Y:S01]  /*2e30*/  FSEL R50, R40, RZ, P5 ;  /* 0x000000ff28327208 */ /* 0x001fe20002800000 */
[-C--:B------:R-:W-:Y:S01]  /*2e40*/  FFMA.FTZ R0, R0, R58.reuse, R59 ;  /* 0x0000003a00007223 */ /* 0x080fe2000001003b */
[----:B------:R-:W-:Y:S01]  /*2e50*/  FSEL R46, R40, RZ, P6 ;  /* 0x000000ff282e7208 */ /* 0x000fe20003000000 */
[----:B------:R-:W-:Y:S01]  /*2e60*/  FMUL.FTZ R40, R157, UR6 ;  /* 0x000000069d287c20 */ /* 0x000fe20008410000 */
[C---:B------:R-:W-:Y:S01]  /*2e70*/  ISETP.GE.U32.AND.EX P2, PT, R49.reuse, 0x1000000, PT, P2 ;  /* 0x010000003100780c */ /* 0x040fe20003f46120 */
[----:B------:R-:W-:Y:S01]  /*2e80*/  FADD.FTZ R65, R150, -R65 ;  /* 0x8000004196417221 */ /* 0x000fe20000010000 */
[----:B------:R-:W-:Y:S01]  /*2e90*/  LOP3.LUT P4, RZ, R49, 0xff00, RZ, 0xc0, !PT ;  /* 0x0000ff0031ff7812 */ /* 0x000fe2000788c0ff */
[----:B------:R-:W-:Y:S01]  /*2ea0*/  FADD.FTZ R149, R149, -R0 ;  /* 0x8000000095957221 */ /* 0x000fe20000010000 */
[----:B------:R-:W-:Y:S01]  /*2eb0*/  ISETP.GE.U32.AND.EX P3, PT, R3, 0x1000000, PT, P3 ;  /* 0x010000000300780c */ /* 0x000fe20003f66130 */
[----:B------:R-:W-:Y:S01]  /*2ec0*/  FMUL.FTZ R0, R146, R65 ;  /* 0x0000004192007220 */ /* 0x000fe20000410000 */
[C---:B------:R-:W-:Y:S01]  /*2ed0*/  FSEL R54, R41.reuse, RZ, P2 ;  /* 0x000000ff29367208 */ /* 0x040fe20001000000 */
[----:B------:R-:W-:Y:S01]  /*2ee0*/  FFMA.FTZ R64, R64, R58, R59 ;  /* 0x0000003a40407223 */ /* 0x000fe2000001003b */
[----:B------:R-:W-:Y:S01]  /*2ef0*/  FSEL R60, R41, RZ, P3 ;  /* 0x000000ff293c7208 */ /* 0x000fe20001800000 */
[----:B------:R-:W-:Y:S01]  /*2f00*/  FMUL.FTZ R41, R146, R153 ;  /* 0x0000009992297220 */ /* 0x000fe20000410000 */
[----:B------:R-:W-:Y:S01]  /*2f10*/  FSEL R49, R40, RZ, P4 ;  /* 0x000000ff28317208 */ /* 0x000fe20002000000 */
[----:B------:R-:W-:Y:S01]  /*2f20*/  FADD.FTZ R151, R151, -R64 ;  /* 0x8000004097977221 */ /* 0x000fe20000010000 */
[----:B------:R-:W-:Y:S01]  /*2f30*/  LOP3.LUT P4, RZ, R3, 0xff00, RZ, 0xc0, !PT ;  /* 0x0000ff0003ff7812 */ /* 0x000fe2000788c0ff */
[----:B------:R-:W-:Y:S01]  /*2f40*/  FMUL.FTZ R149, R146, R149 ;  /* 0x0000009592957220 */ /* 0x000fe20000410000 */
[----:B------:R-:W-:Y:S01]  /*2f50*/  F2FP.F16.F32.PACK_AB R43, R44, R43 ;  /* 0x0000002b2c2b723e */ /* 0x000fe200000000ff */
[----:B------:R-:W-:Y:S01]  /*2f60*/  FMUL.FTZ R44, R41, UR6 ;  /* 0x00000006292c7c20 */ /* 0x000fe20008410000 */
[----:B------:R-:W-:Y:S01]  /*2f70*/  FSEL R55, R40, RZ, P4 ;  /* 0x000000ff28377208 */ /* 0x000fe20002000000 */
[----:B------:R-:W-:Y:S01]  /*2f80*/  FMUL.FTZ R40, R146, R151 ;  /* 0x0000009792287220 */ /* 0x000fe20000410000 */
[----:B------:R-:W-:-:S02]  /*2f90*/  LOP3.LUT P4, RZ, R2, 0xff0000, RZ, 0xc0, !PT ;  /* 0x00ff000002ff7812 */ /* 0x000fc4000788c0ff */
[C---:B------:R-:W-:Y:S02]  /*2fa0*/  LOP3.LUT P2, RZ, R48.reuse, 0xff0000, RZ, 0xc0, !PT ;  /* 0x00ff000030ff7812 */ /* 0x040fe4000784c0ff */
[C---:B------:R-:W-:Y:S02]  /*2fb0*/  LOP3.LUT P3, RZ, R48.reuse, 0xff000000, RZ, 0xc0, !PT ;  /* 0xff00000030ff7812 */ /* 0x040fe4000786c0ff */
[C---:B------:R-:W-:Y:S02]  /*2fc0*/  LOP3.LUT P5, RZ, R48.reuse, 0xff00, RZ, 0xc0, !PT ;  /* 0x0000ff0030ff7812 */ /* 0x040fe400078ac0ff */
[----:B------:R-:W-:Y:S01]  /*2fd0*/  LOP3.LUT P6, RZ, R48, 0xff, RZ, 0xc0, !PT ;  /* 0x000000ff30ff7812 */ /* 0x000fe200078cc0ff */
[----:B------:R-:W-:Y:S01]  /*2fe0*/  FMUL.FTZ R48, R0, UR6 ;  /* 0x0000000600307c20 */ /* 0x000fe20008410000 */
[----:B------:R-:W-:Y:S02]  /*2ff0*/  FSEL R45, R44, RZ, P4 ;  /* 0x000000ff2c2d7208 */ /* 0x000fe40002000000 */
[----:B------:R-:W-:-:S02]  /*3000*/  LOP3.LUT P4, RZ, R2, 0xff000000, RZ, 0xc0, !PT ;  /* 0xff00000002ff7812 */ /* 0x000fc4000788c0ff */
[----:B------:R-:W-:Y:S02]  /*3010*/  F2FP.F16.F32.PACK_AB R41, R0, R41 ;  /* 0x000000290029723e */ /* 0x000fe400000000ff */
[----:B------:R-:W-:Y:S02]  /*3020*/  FSEL R0, R48, RZ, P4 ;  /* 0x000000ff30007208 */ /* 0x000fe40002000000 */
[----:B------:R-:W-:Y:S02]  /*3030*/  F2FP.F16.F32.PACK_AB R50, R49, R50 ;  /* 0x000000323132723e */ /* 0x000fe400000000ff */
[----:B------:R-:W-:Y:S01]  /*3040*/  F2FP.F16.F32.PACK_AB R45, R0, R45 ;  /* 0x0000002d002d723e */ /* 0x000fe200000000ff */
[C---:B------:R-:W-:Y:S01]  /*3050*/  FMUL.FTZ R0, R40.reuse, UR6 ;  /* 0x0000000628007c20 */ /* 0x040fe20008410000 */
[----:B------:R-:W-:Y:S01]  /*3060*/  F2FP.F16.F32.PACK_AB R40, R40, R149 ;  /* 0x000000952828723e */ /* 0x000fe200000000ff */
[----:B------:R-:W-:Y:S01]  /*3070*/  FMUL.FTZ R149, R149, UR6 ;  /* 0x0000000695957c20 */ /* 0x000fe20008410000 */
[----:B------:R-:W-:-:S02]  /*3080*/  FSEL R49, R44, RZ, P2 ;  /* 0x000000ff2c317208 */ /* 0x000fc40001000000 */
[C---:B------:R-:W-:Y:S02]  /*3090*/  LOP3.LUT P4, RZ, R2.reuse, 0xff00, RZ, 0xc0, !PT ;  /* 0x0000ff0002ff7812 */ /* 0x040fe4000788c0ff */
[----:B------:R-:W-:Y:S02]  /*30a0*/  LOP3.LUT P2, RZ, R2, 0xff, RZ, 0xc0, !PT ;  /* 0x000000ff02ff7812 */ /* 0x000fe4000784c0ff */
[----:B------:R-:W-:Y:S02]  /*30b0*/  F2FP.F16.F32.PACK_AB R51, R54, R51 ;  /* 0x000000333633723e */ /* 0x000fe400000000ff */
[----:B------:R-:W-:Y:S02]  /*30c0*/  F2FP.F16.F32.PACK_AB R46, R55, R46 ;  /* 0x0000002e372e723e */ /* 0x000fe400000000ff */
[----:B------:R-:W-:Y:S02]  /*30d0*/  FSEL R54, R48, RZ, P3 ;  /* 0x000000ff30367208 */ /* 0x000fe40001800000 */
[----:B------:R-:W-:-:S02]  /*30e0*/  FSEL R55, R0, RZ, P5 ;  /* 0x000000ff00377208 */ /* 0x000fc40002800000 */
[----:B------:R-:W-:Y:S02]  /*30f0*/  FSEL R61, R0, RZ, P4 ;  /* 0x000000ff003d7208 */ /* 0x000fe40002000000 */
[C---:B------:R-:W-:Y:S02]  /*3100*/  FSEL R44, R149.reuse, RZ, P2 ;  /* 0x000000ff952c7208 */ /* 0x040fe40001000000 */
[----:B------:R-:W-:Y:S02]  /*3110*/  FSEL R48, R149, RZ, P6 ;  /* 0x000000ff95307208 */ /* 0x000fe40003000000 */
[----:B------:R-:W-:Y:S02]  /*3120*/  F2FP.F16.F32.PACK_AB R42, R157, R42 ;  /* 0x0000002a9d2a723e */ /* 0x000fe400000000ff */
[----:B------:R-:W-:Y:S02]  /*3130*/  F2FP.F16.F32.PACK_AB R47, R60, R47 ;  /* 0x0000002f3c2f723e */ /* 0x000fe400000000ff */
[----:B------:R-:W-:-:S02]  /*3140*/  F2FP.F16.F32.PACK_AB R49, R54, R49 ;  /* 0x000000313631723e */ /* 0x000fc400000000ff */
[----:B------:R-:W-:Y:S02]  /*3150*/  F2FP.F16.F32.PACK_AB R44, R61, R44 ;  /* 0x0000002c3d2c723e */ /* 0x000fe400000000ff */
[----:B------:R-:W-:Y:S01]  /*3160*/  F2FP.F16.F32.PACK_AB R48, R55, R48 ;  /* 0x000000303730723e */ /* 0x000fe200000000ff */
[----:B------:R-:W-:Y:S06]  /*3170*/  BRA `(.L_x_1996) ;  /* 0x0000000800b07947 */ /* 0x000fec0003800000 */
.L_x_1998:
[----:B------:R-:W-:-:S04]  /*3180*/  UISETP.NE.U32.AND UP0, UPT, UR4, URZ, UPT ;  /* 0x000000ff0400728c */ /* 0x000fc8000bf05070 */
[----:B------:R-:W-:-:S09]  /*3190*/  UISETP.NE.AND.EX UP0, UPT, UR5, URZ, UPT, UP0 ;  /* 0x000000ff0500728c */ /* 0x000fd2000bf05300 */
[----:B------:R-:W-:Y:S05]  /*31a0*/  BRA.U UP0, `(.L_x_2000) ;  /* 0x00000005004c7547 */ /* 0x000fea000b800000 */
[-CC-:B------:R-:W-:Y:S01]  /*31b0*/  FFMA.FTZ R159, R159, R58.reuse, R59.reuse ;  /* 0x0000003a9f9f7223 */ /* 0x180fe2000001003b */
[--C-:B-----5:R-:W-:Y:S02]  /*31c0*/  HADD2.F32 R45, -RZ, R107.reuse.H0_H0 ;  /* 0x2000006bff2d7230 */ /* 0x120fe40000004100 */
[-CC-:B------:R-:W-:Y:S01]  /*31d0*/  FFMA.FTZ R161, R161, R58.reuse, R59.reuse ;  /* 0x0000003aa1a17223 */ /* 0x180fe2000001003b */
[-C--:B------:R-:W-:Y:S01]  /*31e0*/  FFMA.FTZ R155, R155, R58.reuse, R59 ;  /* 0x0000003a9b9b7223 */ /* 0x080fe2000001003b */
[----:B------:R-:W-:Y:S01]  /*31f0*/  FADD.FTZ R159, R154, -R159 ;  /* 0x8000009f9a9f7221 */ /* 0x000fe20000010000 */
[----:B------:R-:W-:Y:S02]  /*3200*/  HADD2.F32 R46, -RZ, R107.H1_H1 ;  /* 0x3000006bff2e7230 */ /* 0x000fe40000004100 */
[----:B------:R-:W-:Y:S01]  /*3210*/  FADD.FTZ R161, R156, -R161 ;  /* 0x800000a19ca17221 */ /* 0x000fe20000010000 */
[--C-:B------:R-:W-:Y:S02]  /*3220*/  HADD2.F32 R44, -RZ, R106.reuse.H0_H0 ;  /* 0x2000006aff2c7230 */ /* 0x100fe40000004100 */
[----:B------:R-:W-:Y:S01]  /*3230*/  FFMA.FTZ R45, R146, R159, R45 ;  /* 0x0000009f922d7223 */ /* 0x000fe2000001002d */
[----:B------:R-:W-:Y:S01]  /*3240*/  FADD.FTZ R155, R152, -R155 ;  /* 0x8000009b989b7221 */ /* 0x000fe20000010000 */
[----:B------:R-:W-:Y:S01]  /*3250*/  LOP3.LUT P6, RZ, R49, 0xff0000, RZ, 0xc0, !PT ;  /* 0x00ff000031ff7812 */ /* 0x000fe200078cc0ff */
[C---:B------:R-:W-:Y:S01]  /*3260*/  FFMA.FTZ R46, R146.reuse, R161, R46 ;  /* 0x000000a1922e7223 */ /* 0x040fe2000001002e */
[----:B------:R-:W-:Y:S01]  /*3270*/  FMUL.FTZ R45, R45, UR6 ;  /* 0x000000062d2d7c20 */ /* 0x000fe20008410000 */
[----:B------:R-:W-:Y:S01]  /*3280*/  LOP3.LUT P4, RZ, R3, 0xff0000, RZ, 0xc0, !PT ;  /* 0x00ff000003ff7812 */ /* 0x000fe2000788c0ff */
[----:B------:R-:W-:Y:S01]  /*3290*/  FFMA.FTZ R44, R146, R155, R44 ;  /* 0x0000009b922c7223 */ /* 0x000fe2000001002c */
[----:B------:R-:W-:Y:S01]  /*32a0*/  ISETP.GE.U32.AND P2, PT, R48, RZ, PT ;  /* 0x000000ff3000720c */ /* 0x000fe20003f46070 */
[-C--:B------:R-:W-:Y:S01]  /*32b0*/  FFMA.FTZ R157, R157, R58.reuse, R59 ;  /* 0x0000003a9d9d7223 */ /* 0x080fe2000001003b */
[----:B------:R-:W-:Y:S01]  /*32c0*/  ISETP.GE.U32.AND P3, PT, R2, RZ, PT ;  /* 0x000000ff0200720c */ /* 0x000fe20003f66070 */
[----:B0-----:R-:W-:Y:S01]  /*32d0*/  FMUL.FTZ R50, R46, UR6 ;  /* 0x000000062e327c20 */ /* 0x001fe20008410000 */
[C---:B------:R-:W-:Y:S01]  /*32e0*/  FSEL R51, R45.reuse, RZ, P6 ;  /* 0x000000ff2d337208 */ /* 0x040fe20003000000 */
[----:B------:R-:W-:Y:S01]  /*32f0*/  FMUL.FTZ R46, R44, UR6 ;  /* 0x000000062c2e7c20 */ /* 0x000fe20008410000 */
[----:B------:R-:W-:Y:S01]  /*3300*/  FSEL R47, R45, RZ, P4 ;  /* 0x000000ff2d2f7208 */ /* 0x000fe20002000000 */
[----:B------:R-:W-:Y:S01]  /*3310*/  HADD2.F32 R45, -RZ, R106.H1_H1 ;  /* 0x3000006aff2d7230 */ /* 0x000fe20000004100 */
[----:B------:R-:W-:Y:S01]  /*3320*/  ISETP.GE.U32.AND.EX P2, PT, R49, 0x1000000, PT, P2 ;  /* 0x010000003100780c */ /* 0x000fe20003f46120 */
[----:B------:R-:W-:Y:S01]  /*3330*/  FADD.FTZ R157, R62, -R157 ;  /* 0x8000009d3e9d7221 */ /* 0x000fe20000010000 */
[----:B------:R-:W-:Y:S01]  /*3340*/  ISETP.GE.U32.AND.EX P3, PT, R3, 0x1000000, PT, P3 ;  /* 0x010000000300780c */ /* 0x000fe20003f66130 */
[-C--:B------:R-:W-:Y:S01]  /*3350*/  FFMA.FTZ R153, R153, R58.reuse, R59 ;  /* 0x0000003a99997223 */ /* 0x080fe2000001003b */
[----:B------:R-:W-:Y:S01]  /*3360*/  LOP3.LUT P5, RZ, R49, 0xff, RZ, 0xc0, !PT ;  /* 0x000000ff31ff7812 */ /* 0x000fe200078ac0ff */
[----:B------:R-:W-:Y:S01]  /*3370*/  FFMA.FTZ R45, R146, R157, R45 ;  /* 0x0000009d922d7223 */ /* 0x000fe2000001002d */
[----:B------:R-:W-:Y:S01]  /*3380*/  LOP3.LUT P6, RZ, R3, 0xff, RZ, 0xc0, !PT ;  /* 0x000000ff03ff7812 */ /* 0x000fe200078cc0ff */
[-C--:B------:R-:W-:Y:S01]  /*3390*/  FFMA.FTZ R0, R0, R58.reuse, R59 ;  /* 0x0000003a00007223 */ /* 0x080fe2000001003b */
[----:B------:R-:W-:Y:S01]  /*33a0*/  FSEL R54, R50, RZ, P2 ;  /* 0x000000ff32367208 */ /* 0x000fe20001000000 */
[----:B------:R-:W-:Y:S01]  /*33b0*/  FADD.FTZ R153, R148, -R153 ;  /* 0x8000009994997221 */ /* 0x000fe20000010000 */
[----:B------:R-:W-:Y:S01]  /*33c0*/  FSEL R44, R50, RZ, P3 ;  /* 0x000000ff322c7208 */ /* 0x000fe20001800000 */
[-C--:B------:R-:W-:Y:S01]  /*33d0*/  FFMA.FTZ R65, R65, R58.reuse, R59 ;  /* 0x0000003a41417223 */ /* 0x080fe2000001003b */
[C---:B------:R-:W-:Y:S01]  /*33e0*/  FSEL R50, R46.reuse, RZ, P5 ;  /* 0x000000ff2e327208 */ /* 0x040fe20002800000 */
[----:B------:R-:W-:Y:S01]  /*33f0*/  FADD.FTZ R149, R149, -R0 ;  /* 0x8000000095957221 */ /* 0x000fe20000010000 */
[----:B------:R-:W-:Y:S01]  /*3400*/  FSEL R46, R46, RZ, P6 ;  /* 0x000000ff2e2e7208 */ /* 0x000fe20003000000 */
[--C-:B------:R-:W-:Y:S01]  /*3410*/  HADD2.F32 R0, -RZ, R105.reuse.H1_H1 ;  /* 0x30000069ff007230 */ /* 0x100fe20000004100 */
[----:B------:R-:W-:Y:S01]  /*3420*/  LOP3.LUT P2, RZ, R48, 0xff0000, RZ, 0xc0, !PT ;  /* 0x00ff000030ff7812 */ /* 0x000fe2000784c0ff */
[----:B------:R-:W-:Y:S01]  /*3430*/  FADD.FTZ R65, R150, -R65 ;  /* 0x8000004196417221 */ /* 0x000fe20000010000 */
[----:B------:R-:W-:Y:S01]  /*3440*/  LOP3.LUT P3, RZ, R48, 0xff000000, RZ, 0xc0, !PT ;  /* 0xff00000030ff7812 */ /* 0x000fe2000786c0ff */
[----:B------:R-:W-:Y:S01]  /*3450*/  FFMA.FTZ R64, R64, R58, R59 ;  /* 0x0000003a40407223 */ /* 0x000fe2000001003b */
[----:B------:R-:W-:Y:S01]  /*3460*/  LOP3.LUT P5, RZ, R48, 0xff00, RZ, 0xc0, !PT ;  /* 0x0000ff0030ff7812 */ /* 0x000fe200078ac0ff */
[----:B------:R-:W-:Y:S01]  /*3470*/  FFMA.FTZ R0, R146, R65, R0 ;  /* 0x0000004192007223 */ /* 0x000fe20000010000 */
[----:B------:R-:W-:Y:S01]  /*3480*/  LOP3.LUT P6, RZ, R48, 0xff, RZ, 0xc0, !PT ;  /* 0x000000ff30ff7812 */ /* 0x000fe200078cc0ff */
[----:B------:R-:W-:Y:S01]  /*3490*/  FMUL.FTZ R48, R45, UR6 ;  /* 0x000000062d307c20 */ /* 0x000fe20008410000 */
[----:B------:R-:W-:Y:S01]  /*34a0*/  LOP3.LUT P4, RZ, R49, 0xff00, RZ, 0xc0, !PT ;  /* 0x0000ff0031ff7812 */ /* 0x000fe2000788c0ff */
[----:B------:R-:W-:Y:S01]  /*34b0*/  HADD2.F32 R45, -RZ, R105.H0_H0 ;  /* 0x20000069ff2d7230 */ /* 0x000fe20000004100 */
[----:B------:R-:W-:Y:S01]  /*34c0*/  F2FP.F16.F32.PACK_AB R47, R44, R47 ;  /* 0x0000002f2c2f723e */ /* 0x000fe200000000ff */
[--C-:B------:R-:W-:Y:S01]  /*34d0*/  HADD2.F32 R44, -RZ, R104.reuse.H1_H1 ;  /* 0x30000068ff2c7230 */ /* 0x100fe20000004100 */
[----:B------:R-:W-:Y:S01]  /*34e0*/  FSEL R55, R48, RZ, P4 ;  /* 0x000000ff30377208 */ /* 0x000fe20002000000 */
[----:B------:R-:W-:Y:S01]  /*34f0*/  FADD.FTZ R151, R151, -R64 ;  /* 0x8000004097977221 */ /* 0x000fe20000010000 */
[----:B------:R-:W-:Y:S01]  /*3500*/  LOP3.LUT P4, RZ, R3, 0xff00, RZ, 0xc0, !PT ;  /* 0x0000ff0003ff7812 */ /* 0x000fe2000788c0ff */
[----:B------:R-:W-:Y:S01]  /*3510*/  FFMA.FTZ R153, R146, R153, R45 ;  /* 0x0000009992997223 */ /* 0x000fe2000001002d */
[----:B------:R-:W-:-:S02]  /*3520*/  HADD2.F32 R49, -RZ, R104.H0_H0 ;  /* 0x20000068ff317230 */ /* 0x000fc40000004100 */
[----:B------:R-:W-:Y:S01]  /*3530*/  FFMA.FTZ R44, R146, R151, R44 ;  /* 0x00000097922c7223 */ /* 0x000fe2000001002c */
[----:B------:R-:W-:Y:S01]  /*3540*/  FSEL R45, R48, RZ, P4 ;  /* 0x000000ff302d7208 */ /* 0x000fe20002000000 */
[----:B------:R-:W-:Y:S01]  /*3550*/  FMUL.FTZ R153, R153, UR6 ;  /* 0x0000000699997c20 */ /* 0x000fe20008410000 */
[----:B------:R-:W-:Y:S01]  /*3560*/  LOP3.LUT P4, RZ, R2, 0xff0000, RZ, 0xc0, !PT ;  /* 0x00ff000002ff7812 */ /* 0x000fe2000788c0ff */
[----:B------:R-:W-:Y:S01]  /*3570*/  FMUL.FTZ R48, R0, UR6 ;  /* 0x0000000600307c20 */ /* 0x000fe20008410000 */
[----:B------:R-:W-:Y:S01]  /*3580*/  F2FP.F16.F32.PACK_AB R46, R45, R46 ;  /* 0x0000002e2d2e723e */ /* 0x000fe200000000ff */
[----:B------:R-:W-:Y:S01]  /*3590*/  FFMA.FTZ R49, R146, R149, R49 ;  /* 0x0000009592317223 */ /* 0x000fe20000010031 */
[----:B------:R-:W-:Y:S01]  /*35a0*/  FSEL R45, R153, RZ, P4 ;  /* 0x000000ff992d7208 */ /* 0x000fe20002000000 */
[----:B------:R-:W-:Y:S01]  /*35b0*/  FMUL.FTZ R44, R44, UR6 ;  /* 0x000000062c2c7c20 */ /* 0x000fe20008410000 */
[----:B------:R-:W-:Y:S01]  /*35c0*/  LOP3.LUT P4, RZ, R2, 0xff000000, RZ, 0xc0, !PT ;  /* 0xff00000002ff7812 */ /* 0x000fe2000788c0ff */
[----:B------:R-:W-:Y:S01]  /*35d0*/  FMUL.FTZ R49, R49, UR6 ;  /* 0x0000000631317c20 */ /* 0x000fe20008410000 */
[----:B------:R-:W-:-:S02]  /*35e0*/  FSEL R153, R153, RZ, P2 ;  /* 0x000000ff99997208 */ /* 0x000fc40001000000 */
[----:B------:R-:W-:Y:S02]  /*35f0*/  FSEL R0, R48, RZ, P4 ;  /* 0x000000ff30007208 */ /* 0x000fe40002000000 */
[C---:B------:R-:W-:Y:S02]  /*3600*/  LOP3.LUT P4, RZ, R2.reuse, 0xff00, RZ, 0xc0, !PT ;  /* 0x0000ff0002ff7812 */ /* 0x040fe4000788c0ff */
[----:B------:R-:W-:Y:S02]  /*3610*/  LOP3.LUT P2, RZ, R2, 0xff, RZ, 0xc0, !PT ;  /* 0x000000ff02ff7812 */ /* 0x000fe4000784c0ff */
[----:B------:R-:W-:Y:S02]  /*3620*/  F2FP.F16.F32.PACK_AB R50, R55, R50 ;  /* 0x000000323732723e */ /* 0x000fe400000000ff */
[----:B------:R-:W-:Y:S02]  /*3630*/  F2FP.F16.F32.PACK_AB R45, R0, R45 ;  /* 0x0000002d002d723e */ /* 0x000fe400000000ff */
[----:B------:R-:W-:-:S02]  /*3640*/  FSEL R0, R48, RZ, P3 ;  /* 0x000000ff30007208 */ /* 0x000fc40001800000 */
        /* <DEDUP_REMOVED lines=9> */
.L_x_2000:
[-CC-:B------:R-:W-:Y:S01]  /*36e0*/  FFMA.FTZ R159, R159, R58.reuse, R59.reuse ;  /* 0x0000003a9f9f7223 */ /* 0x180fe2000001003b */
[--C-:B-----5:R-:W-:Y:S02]  /*36f0*/  HADD2.F32 R41, -RZ, R107.reuse.H0_H0 ;  /* 0x2000006bff297230 */ /* 0x120fe40000004100 */
[-C--:B------:R-:W-:Y:S01]  /*3700*/  FFMA.FTZ R155, R155, R58.reuse, R59 ;  /* 0x0000003a9b9b7223 */ /* 0x080fe2000001003b */
[----:B------:R-:W-:Y:S02]  /*3710*/  HADD2.F32 R40, -RZ, R106.H0_H0 ;  /* 0x2000006aff287230 */ /* 0x000fe40000004100 */
[----:B------:R-:W-:Y:S01]  /*3720*/  FADD.FTZ R159, R154, -R159 ;  /* 0x8000009f9a9f7221 */ /* 0x000fe20000010000 */
[----:B------:R-:W-:Y:S01]  /*3730*/  LOP3.LUT P6, RZ, R49, 0xff0000, RZ, 0xc0, !PT ;  /* 0x00ff000031ff7812 */ /* 0x000fe200078cc0ff */
[----:B------:R-:W-:Y:S01]  /*3740*/  FADD.FTZ R155, R152, -R155 ;  /* 0x8000009b989b7221 */ /* 0x000fe20000010000 */
[----:B------:R-:W-:Y:S01]  /*3750*/  LOP3.LUT P4, RZ, R3, 0xff0000, RZ, 0xc0, !PT ;  /* 0x00ff000003ff7812 */ /* 0x000fe2000788c0ff */
[C---:B------:R-:W-:Y:S01]  /*3760*/  FFMA.FTZ R43, R146.reuse, R159, R41 ;  /* 0x0000009f922b7223 */ /* 0x040fe20000010029 */
[----:B------:R-:W-:Y:S01]  /*3770*/  LOP3.LUT P5, RZ, R49, 0xff, RZ, 0xc0, !PT ;  /* 0x000000ff31ff7812 */ /* 0x000fe200078ac0ff */
[----:B------:R-:W-:Y:S01]  /*3780*/  FFMA.FTZ R40, R146, R155, R40 ;  /* 0x0000009b92287223 */ /* 0x000fe20000010028 */
[-CC-:B------:R-:W-:Y:S01]  /*3790*/  FFMA.FTZ R157, R157, R58.reuse, R59.reuse ;  /* 0x0000003a9d9d7223 */ /* 0x180fe2000001003b */
[----:B------:R-:W-:Y:S01]  /*37a0*/  FMUL.FTZ R41, R43, UR6 ;  /* 0x000000062b297c20 */ /* 0x000fe20008410000 */
[----:B------:R-:W-:Y:S01]  /*37b0*/  FFMA.FTZ R161, R161, R58, R59 ;  /* 0x0000003aa1a17223 */ /* 0x000fe2000001003b */
[----:B------:R-:W-:-:S02]  /*37c0*/  HADD2.F32 R42, -RZ, R107.H1_H1 ;  /* 0x3000006bff2a7230 */ /* 0x000fc40000004100 */
[----:B------:R-:W-:Y:S01]  /*37d0*/  FADD.FTZ R157, R62, -R157 ;  /* 0x8000009d3e9d7221 */ /* 0x000fe20000010000 */
[-C--:B------:R-:W-:Y:S01]  /*37e0*/  FFMA.FTZ R0, R0, R58.reuse, R59 ;  /* 0x0000003a00007223 */ /* 0x080fe2000001003b */
[C---:B------:R-:W-:Y:S01]  /*37f0*/  FSEL R51, R41.reuse, RZ, P6 ;  /* 0x000000ff29337208 */ /* 0x040fe20003000000 */
[----:B------:R-:W-:Y:S01]  /*3800*/  FADD.FTZ R161, R156, -R161 ;  /* 0x800000a19ca17221 */ /* 0x000fe20000010000 */
[----:B------:R-:W-:Y:S01]  /*3810*/  FSEL R47, R41, RZ, P4 ;  /* 0x000000ff292f7208 */ /* 0x000fe20002000000 */
[----:B------:R-:W-:Y:S01]  /*3820*/  FMUL.FTZ R41, R40, UR6 ;  /* 0x0000000628297c20 */ /* 0x000fe20008410000 */
[----:B------:R-:W-:Y:S01]  /*3830*/  LOP3.LUT P6, RZ, R3, 0xff, RZ, 0xc0, !PT ;  /* 0x000000ff03ff7812 */ /* 0x000fe200078cc0ff */
[----:B------:R-:W-:Y:S01]  /*3840*/  FADD.FTZ R149, R149, -R0 ;  /* 0x8000000095957221 */ /* 0x000fe20000010000 */
[----:B------:R-:W-:Y:S01]  /*3850*/  FFMA.FTZ R42, R146, R161, R42 ;  /* 0x000000a1922a7223 */ /* 0x000fe2000001002a */
[----:B------:R-:W-:Y:S01]  /*3860*/  ISETP.GE.U32.AND P2, PT, R48, RZ, PT ;  /* 0x000000ff3000720c */ /* 0x000fe20003f46070 */
[-CC-:B------:R-:W-:Y:S01]  /*3870*/  FFMA.FTZ R153, R153, R58.reuse, R59.reuse ;  /* 0x0000003a99997223 */ /* 0x180fe2000001003b */
[----:B0-----:R-:W-:Y:S01]  /*3880*/  FSEL R50, R41, RZ, P5 ;  /* 0x000000ff29327208 */ /* 0x001fe20002800000 */
[----:B------:R-:W-:Y:S01]  /*3890*/  FFMA.FTZ R65, R65, R58, R59 ;  /* 0x0000003a41417223 */ /* 0x000fe2000001003b */
[----:B------:R-:W-:Y:S01]  /*38a0*/  FSEL R46, R41, RZ, P6 ;  /* 0x000000ff292e7208 */ /* 0x000fe20003000000 */
[----:B------:R-:W-:Y:S01]  /*38b0*/  HADD2.F32 R41, -RZ, R106.H1_H1 ;  /* 0x3000006aff297230 */ /* 0x000fe20000004100 */
[C---:B------:R-:W-:Y:S01]  /*38c0*/  LOP3.LUT P4, RZ, R49.reuse, 0xff00, RZ, 0xc0, !PT ;  /* 0x0000ff0031ff7812 */ /* 0x040fe2000788c0ff */
[----:B------:R-:W-:Y:S01]  /*38d0*/  FMUL.FTZ R44, R42, UR6 ;  /* 0x000000062a2c7c20 */ /* 0x000fe20008410000 */
[----:B------:R-:W-:Y:S01]  /*38e0*/  ISETP.GE.U32.AND P3, PT, R2, RZ, PT ;  /* 0x000000ff0200720c */ /* 0x000fe20003f66070 */
[----:B------:R-:W-:Y:S01]  /*38f0*/  FADD.FTZ R153, R148, -R153 ;  /* 0x8000009994997221 */ /* 0x000fe20000010000 */
[----:B------:R-:W-:Y:S01]  /*3900*/  FFMA.FTZ R157, R146, R157, R41 ;  /* 0x0000009d929d7223 */ /* 0x000fe20000010029 */
[--C-:B------:R-:W-:Y:S01]  /*3910*/  HADD2.F32 R41, -RZ, R105.reuse.H0_H0 ;  /* 0x20000069ff297230 */ /* 0x100fe20000004100 */
[----:B------:R-:W-:Y:S01]  /*3920*/  ISETP.GE.U32.AND.EX P2, PT, R49, 0x1000000, PT, P2 ;  /* 0x010000003100780c */ /* 0x000fe20003f46120 */
[----:B------:R-:W-:-:S02]  /*3930*/  HADD2.F32 R45, -RZ, R105.H1_H1 ;  /* 0x30000069ff2d7230 */ /* 0x000fc40000004100 */
[----:B------:R-:W-:Y:S01]  /*3940*/  FMUL.FTZ R0, R157, UR6 ;  /* 0x000000069d007c20 */ /* 0x000fe20008410000 */
[C---:B------:R-:W-:Y:S01]  /*3950*/  ISETP.GE.U32.AND.EX P3, PT, R3.reuse, 0x1000000, PT, P3 ;  /* 0x010000000300780c */ /* 0x040fe20003f66130 */
[----:B------:R-:W-:Y:S01]  /*3960*/  FADD.FTZ R65, R150, -R65 ;  /* 0x8000004196417221 */ /* 0x000fe20000010000 */
[----:B------:R-:W-:Y:S01]  /*3970*/  FFMA.FTZ R41, R146, R153, R41 ;  /* 0x0000009992297223 */ /* 0x000fe20000010029 */
[----:B------:R-:W-:Y:S01]  /*3980*/  FSEL R54, R44, RZ, P2 ;  /* 0x000000ff2c367208 */ /* 0x000fe20001000000 */
[----:B------:R-:W-:Y:S01]  /*3990*/  FFMA.FTZ R64, R64, R58, R59 ;  /* 0x0000003a40407223 */ /* 0x000fe2000001003b */
[----:B------:R-:W-:Y:S02]  /*39a0*/  FSEL R49, R0, RZ, P4 ;  /* 0x000000ff00317208 */ /* 0x000fe40002000000 */
[----:B------:R-:W-:Y:S01]  /*39b0*/  LOP3.LUT P4, RZ, R3, 0xff00, RZ, 0xc0, !PT ;  /* 0x0000ff0003ff7812 */ /* 0x000fe2000788c0ff */
[----:B------:R-:W-:Y:S01]  /*39c0*/  FADD.FTZ R151, R151, -R64 ;  /* 0x8000004097977221 */ /* 0x000fe20000010000 */
[----:B------:R-:W-:-:S02]  /*39d0*/  FSEL R44, R44, RZ, P3 ;  /* 0x000000ff2c2c7208 */ /* 0x000fc40001800000 */
[----:B------:R-:W-:Y:S01]  /*39e0*/  FSEL R55, R0, RZ, P4 ;  /* 0x000000ff00377208 */ /* 0x000fe20002000000 */
[----:B------:R-:W-:Y:S01]  /*39f0*/  FFMA.FTZ R0, R146, R65, R45 ;  /* 0x0000004192007223 */ /* 0x000fe2000001002d */
[C---:B------:R-:W-:Y:S01]  /*3a00*/  LOP3.LUT P2, RZ, R48.reuse, 0xff0000, RZ, 0xc0, !PT ;  /* 0x00ff000030ff7812 */ /* 0x040fe2000784c0ff */
[----:B------:R-:W-:Y:S01]  /*3a10*/  HADD2.F32 R45, -RZ, R104.H0_H0 ;  /* 0x20000068ff2d7230 */ /* 0x000fe20000004100 */
[C---:B------:R-:W-:Y:S02]  /*3a20*/  LOP3.LUT P3, RZ, R48.reuse, 0xff000000, RZ, 0xc0, !PT ;  /* 0xff00000030ff7812 */ /* 0x040fe4000786c0ff */
[C---:B------:R-:W-:Y:S02]  /*3a30*/  LOP3.LUT P5, RZ, R48.reuse, 0xff00, RZ, 0xc0, !PT ;  /* 0x0000ff0030ff7812 */ /* 0x040fe400078ac0ff */
[----:B------:R-:W-:Y:S01]  /*3a40*/  LOP3.LUT P6, RZ, R48, 0xff, RZ, 0xc0, !PT ;  /* 0x000000ff30ff7812 */ /* 0x000fe200078cc0ff */
[----:B------:R-:W-:Y:S01]  /*3a50*/  FMUL.FTZ R48, R41, UR6 ;  /* 0x0000000629307c20 */ /* 0x000fe20008410000 */
[----:B------:R-:W-:Y:S01]  /*3a60*/  LOP3.LUT P4, RZ, R2, 0xff0000, RZ, 0xc0, !PT ;  /* 0x00ff000002ff7812 */ /* 0x000fe2000788c0ff */
[----:B------:R-:W-:Y:S01]  /*3a70*/  FFMA.FTZ R149, R146, R149, R45 ;  /* 0x0000009592957223 */ /* 0x000fe2000001002d */
[----:B------:R-:W-:-:S02]  /*3a80*/  F2FP.F16.F32.PACK_AB R43, R42, R43 ;  /* 0x0000002b2a2b723e */ /* 0x000fc400000000ff */
[----:B------:R-:W-:Y:S01]  /*3a90*/  F2FP.F16.F32.PACK_AB R51, R54, R51 ;  /* 0x000000333633723e */ /* 0x000fe200000000ff */
[C---:B------:R-:W-:Y:S01]  /*3aa0*/  FMUL.FTZ R54, R0.reuse, UR6 ;  /* 0x0000000600367c20 */ /* 0x040fe20008410000 */
[----:B------:R-:W-:Y:S02]  /*3ab0*/  F2FP.F16.F32.PACK_AB R42, R157, R40 ;  /* 0x000000289d2a723e */ /* 0x000fe400000000ff */
[----:B------:R-:W-:Y:S01]  /*3ac0*/  F2FP.F16.F32.PACK_AB R41, R0, R41 ;  /* 0x000000290029723e */ /* 0x000fe200000000ff */
[----:B------:R-:W-:Y:S01]  /*3ad0*/  HADD2.F32 R0, -RZ, R104.H1_H1 ;  /* 0x30000068ff007230 */ /* 0x000fe20000004100 */
[----:B------:R-:W-:Y:S02]  /*3ae0*/  FSEL R40, R48, RZ, P4 ;  /* 0x000000ff30287208 */ /* 0x000fe40002000000 */
[----:B------:R-:W-:Y:S02]  /*3af0*/  LOP3.LUT P4, RZ, R2, 0xff000000, RZ, 0xc0, !PT ;  /* 0xff00000002ff7812 */ /* 0x000fe4000788c0ff */
[----:B------:R-:W-:Y:S01]  /*3b00*/  FFMA.FTZ R0, R146, R151, R0 ;  /* 0x0000009792007223 */ /* 0x000fe20000010000 */
[----:B------:R-:W-:-:S02]  /*3b10*/  F2FP.F16.F32.PACK_AB R47, R44, R47 ;  /* 0x0000002f2c2f723e */ /* 0x000fc400000000ff */
[----:B------:R-:W-:Y:S01]  /*3b20*/  FSEL R45, R54, RZ, P4 ;  /* 0x000000ff362d7208 */ /* 0x000fe20002000000 */
[C---:B------:R-:W-:Y:S01]  /*3b30*/  FMUL.FTZ R44, R0.reuse, UR6 ;  /* 0x00000006002c7c20 */ /* 0x040fe20008410000 */
[----:B------:R-:W-:Y:S02]  /*3b40*/  F2FP.F16.F32.PACK_AB R50, R49, R50 ;  /* 0x000000323132723e */ /* 0x000fe400000000ff */
[----:B------:R-:W-:Y:S02]  /*3b50*/  F2FP.F16.F32.PACK_AB R45, R45, R40 ;  /* 0x000000282d2d723e */ /* 0x000fe400000000ff */
[----:B------:R-:W-:Y:S01]  /*3b60*/  F2FP.F16.F32.PACK_AB R40, R0, R149 ;  /* 0x000000950028723e */ /* 0x000fe200000000ff */
[----:B------:R-:W-:Y:S01]  /*3b70*/  FMUL.FTZ R149, R149, UR6 ;  /* 0x0000000695957c20 */ /* 0x000fe20008410000 */
[----:B------:R-:W-:Y:S02]  /*3b80*/  LOP3.LUT P4, RZ, R2, 0xff00, RZ, 0xc0, !PT ;  /* 0x0000ff0002ff7812 */ /* 0x000fe4000788c0ff */
[----:B------:R-:W-:-:S02]  /*3b90*/  FSEL R49, R48, RZ, P2 ;  /* 0x000000ff30317208 */ /* 0x000fc40001000000 */
[----:B------:R-:W-:Y:S02]  /*3ba0*/  LOP3.LUT P2, RZ, R2, 0xff, RZ, 0xc0, !PT ;  /* 0x000000ff02ff7812 */ /* 0x000fe4000784c0ff */
[----:B------:R-:W-:Y:S02]  /*3bb0*/  F2FP.F16.F32.PACK_AB R46, R55, R46 ;  /* 0x0000002e372e723e */ /* 0x000fe400000000ff */
[C---:B------:R-:W-:Y:S02]  /*3bc0*/  FSEL R55, R44.reuse, RZ, P5 ;  /* 0x000000ff2c377208 */ /* 0x040fe40002800000 */
[----:B------:R-:W-:Y:S02]  /*3bd0*/  FSEL R61, R44, RZ, P4 ;  /* 0x000000ff2c3d7208 */ /* 0x000fe40002000000 */
[----:B------:R-:W-:Y:S02]  /*3be0*/  FSEL R54, R54, RZ, P3 ;  /* 0x000000ff36367208 */ /* 0x000fe40001800000 */
[----:B------:R-:W-:-:S02]  /*3bf0*/  FSEL R44, R149, RZ, P2 ;  /* 0x000000ff952c7208 */ /* 0x000fc40001000000 */
[----:B------:R-:W-:Y:S02]  /*3c00*/  FSEL R48, R149, RZ, P6 ;  /* 0x000000ff95307208 */ /* 0x000fe40003000000 */
[----:B------:R-:W-:Y:S02]  /*3c10*/  F2FP.F16.F32.PACK_AB R49, R54, R49 ;  /* 0x000000313631723e */ /* 0x000fe400000000ff */
[----:B------:R-:W-:Y:S02]  /*3c20*/  F2FP.F16.F32.PACK_AB R44, R61, R44 ;  /* 0x0000002c3d2c723e */ /* 0x000fe400000000ff */
[----:B------:R-:W-:-:S07]  /*3c30*/  F2FP.F16.F32.PACK_AB R48, R55, R48 ;  /* 0x000000303730723e */ /* 0x000fce00000000ff */
.L_x_1996:
        /* <DEDUP_REMOVED lines=16> */
[--C-:B0-----:R-:W-:Y:S02]  /*3d40*/  HADD2.F32 R41, -RZ, R39.reuse.H0_H0 ;  /* 0x20000027ff297230 */ /* 0x101fe40000004100 */
[-CC-:B------:R-:W-:Y:S01]  /*3d50*/  FFMA.FTZ R56, R56, R58.reuse, R59.reuse ;  /* 0x0000003a38387223 */ /* 0x180fe2000001003b */
[----:B------:R-:W-:Y:S01]  /*3d60*/  FADD.FTZ R169, R169, -R166 ;  /* 0x800000a6a9a97221 */ /* 0x000fe20000010000 */
[----:B------:R-:W-:Y:S02]  /*3d70*/  HADD2.F32 R0, -RZ, R38.H0_H0 ;  /* 0x20000026ff007230 */ /* 0x000fe40000004100 */
[----:B------:R-:W-:Y:S01]  /*3d80*/  FFMA.FTZ R167, R167, R58, R59 ;  /* 0x0000003aa7a77223 */ /* 0x000fe2000001003b */
[----:B------:R-:W-:Y:S01]  /*3d90*/  FADD.FTZ R165, R165, -R162 ;  /* 0x800000a2a5a57221 */ /* 0x000fe20000010000 */
[----:B------:R-:W-:-:S02]  /*3da0*/  HADD2.F32 R40, -RZ, R39.H1_H1 ;  /* 0x30000027ff287230 */ /* 0x000fc40000004100 */
[----:B------:R-:W-:Y:S01]  /*3db0*/  FADD.FTZ R57, R57, -R56 ;  /* 0x8000003839397221 */ /* 0x000fe20000010000 */
[----:B------:R-:W-:Y:S01]  /*3dc0*/  FFMA.FTZ R43, R146, R169, R41 ;  /* 0x000000a9922b7223 */ /* 0x000fe20000010029 */
[----:B------:R-:W-:Y:S02]  /*3dd0*/  HADD2.F32 R41, -RZ, R38.H1_H1 ;  /* 0x30000026ff297230 */ /* 0x000fe40000004100 */
[----:B------:R-:W-:Y:S01]  /*3de0*/  FADD.FTZ R167, R164, -R167 ;  /* 0x800000a7a4a77221 */ /* 0x000fe20000010000 */
[C---:B------:R-:W-:Y:S01]  /*3df0*/  FFMA.FTZ R165, R146.reuse, R165, R0 ;  /* 0x000000a592a57223 */ /* 0x040fe20000010000 */
[----:B------:R-:W-:Y:S01]  /*3e00*/  FFMA.FTZ R56, R146, R57, R40 ;  /* 0x0000003992387223 */ /* 0x000fe20000010028 */
[----:B------:R-:W-:Y:S01]  /*3e10*/  FMUL.FTZ R0, R43, UR6 ;  /* 0x000000062b007c20 */ /* 0x000fe20008410000 */
[----:B------:R-:W-:Y:S01]  /*3e20*/  ISETP.GE.U32.AND P1, PT, R52, RZ, PT ;  /* 0x000000ff3400720c */ /* 0x000fe20003f26070 */
[----:B------:R-:W-:Y:S01]  /*3e30*/  FFMA.FTZ R48, R146, R167, R41 ;  /* 0x000000a792307223 */ /* 0x000fe20000010029 */
[----:B------:R-:W-:Y:S01]  /*3e40*/  LOP3.LUT P6, RZ, R53, 0xff0000, RZ, 0xc0, !PT ;  /* 0x00ff000035ff7812 */ /* 0x000fe200078cc0ff */
[-CC-:B------:R-:W-:Y:S01]  /*3e50*/  FFMA.FTZ R158, R158, R58.reuse, R59.reuse ;  /* 0x0000003a9e9e7223 */ /* 0x180fe2000001003b */
[----:B------:R-:W-:Y:S01]  /*3e60*/  LOP3.LUT P4, RZ, R73, 0xff0000, RZ, 0xc0, !PT ;  /* 0x00ff000049ff7812 */ /* 0x000fe2000788c0ff */
[----:B------:R-:W-:Y:S01]  /*3e70*/  FMUL.FTZ R40, R56, UR6 ;  /* 0x0000000638287c20 */ /* 0x000fe20008410000 */
[----:B------:R-:W-:Y:S01]  /*3e80*/  ISETP.GE.U32.AND P3, PT, R72, RZ, PT ;  /* 0x000000ff4800720c */ /* 0x000fe20003f66070 */
[-CC-:B------:R-:W-:Y:S01]  /*3e90*/  FFMA.FTZ R163, R163, R58.reuse, R59.reuse ;  /* 0x0000003aa3a37223 */ /* 0x180fe2000001003b */
[----:B------:R-:W-:Y:S01]  /*3ea0*/  FSEL R51, R0, RZ, P6 ;  /* 0x000000ff00337208 */ /* 0x000fe20003000000 */
[----:B------:R-:W-:Y:S01]  /*3eb0*/  FMUL.FTZ R45, R48, UR6 ;  /* 0x00000006302d7c20 */ /* 0x000fe20008410000 */
[----:B------:R-:W-:Y:S01]  /*3ec0*/  ISETP.GE.U32.AND.EX P1, PT, R53, 0x1000000, PT, P1 ;  /* 0x010000003500780c */ /* 0x000fe20003f26110 */
[-CC-:B------:R-:W-:Y:S01]  /*3ed0*/  FFMA.FTZ R69, R69, R58.reuse, R59.reuse ;  /* 0x0000003a45457223 */ /* 0x180fe2000001003b */
[----:B------:R-:W-:Y:S01]  /*3ee0*/  FSEL R47, R0, RZ, P4 ;  /* 0x000000ff002f7208 */ /* 0x000fe20002000000 */
[----:B------:R-:W-:Y:S01]  /*3ef0*/  FMUL.FTZ R0, R165, UR6 ;  /* 0x00000006a5007c20 */ /* 0x000fe20008410000 */
[----:B------:R-:W-:Y:S01]  /*3f00*/  ISETP.GE.U32.AND.EX P3, PT, R73, 0x1000000, PT, P3 ;  /* 0x010000004900780c */ /* 0x000fe20003f66130 */
[--C-:B------:R-:W-:Y:S01]  /*3f10*/  HADD2.F32 R41, -RZ, R37.reuse.H0_H0 ;  /* 0x20000025ff297230 */ /* 0x100fe20000004100 */
[----:B------:R-:W-:Y:S01]  /*3f20*/  LOP3.LUT P5, RZ, R53, 0xff, RZ, 0xc0, !PT ;  /* 0x000000ff35ff7812 */ /* 0x000fe200078ac0ff */
[----:B------:R-:W-:Y:S01]  /*3f30*/  FADD.FTZ R71, R71, -R158 ;  /* 0x8000009e47477221 */ /* 0x000fe20000010000 */
[----:B------:R-:W-:Y:S01]  /*3f40*/  LOP3.LUT P6, RZ, R73, 0xff, RZ, 0xc0, !PT ;  /* 0x000000ff49ff7812 */ /* 0x000fe200078cc0ff */
[----:B------:R-:W-:Y:S01]  /*3f50*/  FFMA.FTZ R58, R68, R58, R59 ;  /* 0x0000003a443a7223 */ /* 0x000fe2000001003b */
[----:B------:R-:W-:Y:S01]  /*3f60*/  LOP3.LUT P4, RZ, R53, 0xff00, RZ, 0xc0, !PT ;  /* 0x0000ff0035ff7812 */ /* 0x000fe2000788c0ff */
[----:B------:R-:W-:Y:S01]  /*3f70*/  HADD2.F32 R42, -RZ, R37.H1_H1 ;  /* 0x30000025ff2a7230 */ /* 0x000fe20000004100 */
[----:B------:R-:W-:Y:S01]  /*3f80*/  FSEL R60, R40, RZ, P1 ;  /* 0x000000ff283c7208 */ /* 0x000fe20000800000 */
[----:B------:R-:W-:Y:S01]  /*3f90*/  FADD.FTZ R163, R160, -R163 ;  /* 0x800000a3a0a37221 */ /* 0x000fe20000010000 */
[----:B------:R-:W-:Y:S01]  /*3fa0*/  FSEL R62, R40, RZ, P3 ;  /* 0x000000ff283e7208 */ /* 0x000fe20001800000 */
[--C-:B------:R-:W-:Y:S01]  /*3fb0*/  HADD2.F32 R40, -RZ, R36.reuse.H1_H1 ;  /* 0x30000024ff287230 */ /* 0x100fe20000004100 */
[----:B------:R-:W-:Y:S01]  /*3fc0*/  FSEL R50, R0, RZ, P5 ;  /* 0x000000ff00327208 */ /* 0x000fe20002800000 */
[----:B------:R-:W-:Y:S01]  /*3fd0*/  FADD.FTZ R69, R70, -R69 ;  /* 0x8000004546457221 */ /* 0x000fe20000010000 */
[----:B------:R-:W-:Y:S01]  /*3fe0*/  FSEL R46, R0, RZ, P6 ;  /* 0x000000ff002e7208 */ /* 0x000fe20003000000 */
[----:B------:R-:W-:Y:S01]  /*3ff0*/  HADD2.F32 R0, -RZ, R36.H0_H0 ;  /* 0x20000024ff007230 */ /* 0x000fe20000004100 */
[----:B------:R-:W-:Y:S01]  /*4000*/  FSEL R49, R45, RZ, P4 ;  /* 0x000000ff2d317208 */ /* 0x000fe20002000000 */
[C---:B------:R-:W-:Y:S01]  /*4010*/  FFMA.FTZ R41, R146.reuse, R71, R41 ;  /* 0x0000004792297223 */ /* 0x040fe20000010029 */
[----:B------:R-:W-:Y:S01]  /*4020*/  LOP3.LUT P4, RZ, R73, 0xff00, RZ, 0xc0, !PT ;  /* 0x0000ff0049ff7812 */ /* 0x000fe2000788c0ff */
[----:B------:R-:W-:Y:S01]  /*4030*/  FADD.FTZ R63, R63, -R58 ;  /* 0x8000003a3f3f7221 */ /* 0x000fe20000010000 */
[C---:B------:R-:W-:Y:S01]  /*4040*/  FFMA.FTZ R44, R146.reuse, R163, R42 ;  /* 0x000000a3922c7223 */ /* 0x040fe2000001002a */
[----:B------:R-:W-:Y:S01]  /*4050*/  FFMA.FTZ R69, R146, R69, R40 ;  /* 0x0000004592457223 */ /* 0x000fe20000010028 */
[----:B------:R-:W-:Y:S01]  /*4060*/  FSEL R45, R45, RZ, P4 ;  /* 0x000000ff2d2d7208 */ /* 0x000fe20002000000 */
[----:B------:R-:W-:Y:S01]  /*4070*/  FMUL.FTZ R40, R41, UR6 ;  /* 0x0000000629287c20 */ /* 0x000fe20008410000 */
[----:B------:R-:W-:Y:S01]  /*4080*/  LOP3.LUT P1, RZ, R52, 0xff0000, RZ, 0xc0, !PT ;  /* 0x00ff000034ff7812 */ /* 0x000fe2000782c0ff */
[----:B------:R-:W-:Y:S01]  /*4090*/  FFMA.FTZ R0, R146, R63, R0 ;  /* 0x0000003f92007223 */ /* 0x000fe20000010000 */
[----:B------:R-:W-:Y:S01]  /*40a0*/  F2FP.F16.F32.PACK_AB R42, R48, R165 ;  /* 0x000000a5302a723e */ /* 0x000fe200000000ff */
[----:B------:R-:W-:Y:S01]  /*40b0*/  FMUL.FTZ R48, R44, UR6 ;  /* 0x000000062c307c20 */ /* 0x000fe20008410000 */
[----:B------:R-:W-:-:S02]  /*40c0*/  LOP3.LUT P4, RZ, R72, 0xff0000, RZ, 0xc0, !PT ;  /* 0x00ff000048ff7812 */ /* 0x000fc4000788c0ff */
[----:B------:R-:W-:Y:S02]  /*40d0*/  LOP3.LUT P3, RZ, R52, 0xff000000, RZ, 0xc0, !PT ;  /* 0xff00000034ff7812 */ /* 0x000fe4000786c0ff */
[----:B------:R-:W-:Y:S02]  /*40e0*/  F2FP.F16.F32.PACK_AB R46, R45, R46 ;  /* 0x0000002e2d2e723e */ /* 0x000fe400000000ff */
[----:B------:R-:W-:Y:S02]  /*40f0*/  F2FP.F16.F32.PACK_AB R50, R49, R50 ;  /* 0x000000323132723e */ /* 0x000fe400000000ff */
[----:B------:R-:W-:Y:S02]  /*4100*/  FSEL R49, R40, RZ, P1 ;  /* 0x000000ff28317208 */ /* 0x000fe40000800000 */
[----:B------:R-:W-:Y:S01]  /*4110*/  F2FP.F16.F32.PACK_AB R41, R44, R41 ;  /* 0x000000292c29723e */ /* 0x000fe200000000ff */
[----:B------:R-:W-:Y:S01]  /*4120*/  FMUL.FTZ R44, R69, UR6 ;  /* 0x00000006452c7c20 */ /* 0x000fe20008410000 */
[----:B------:R-:W-:-:S02]  /*4130*/  FSEL R45, R40, RZ, P4 ;  /* 0x000000ff282d7208 */ /* 0x000fc40002000000 */
[C---:B------:R-:W-:Y:S02]  /*4140*/  LOP3.LUT P5, RZ, R52.reuse, 0xff00, RZ, 0xc0, !PT ;  /* 0x0000ff0034ff7812 */ /* 0x040fe400078ac0ff */
[----:B------:R-:W-:Y:S02]  /*4150*/  LOP3.LUT P6, RZ, R52, 0xff, RZ, 0xc0, !PT ;  /* 0x000000ff34ff7812 */ /* 0x000fe400078cc0ff */
[----:B------:R-:W-:Y:S01]  /*4160*/  F2FP.F16.F32.PACK_AB R40, R69, R0 ;  /* 0x000000004528723e */ /* 0x000fe200000000ff */
[----:B------:R-:W-:Y:S01]  /*4170*/  FMUL.FTZ R0, R0, UR6 ;  /* 0x0000000600007c20 */ /* 0x000fe20008410000 */
[C---:B------:R-:W-:Y:S02]  /*4180*/  LOP3.LUT P1, RZ, R72.reuse, 0xff000000, RZ, 0xc0, !PT ;  /* 0xff00000048ff7812 */ /* 0x040fe4000782c0ff */
[----:B------:R-:W-:Y:S02]  /*4190*/  LOP3.LUT P4, RZ, R72, 0xff00, RZ, 0xc0, !PT ;  /* 0x0000ff0048ff7812 */ /* 0x000fe4000788c0ff */
[----:B------:R-:W-:-:S02]  /*41a0*/  FSEL R52, R48, RZ, P3 ;  /* 0x000000ff30347208 */ /* 0x000fc40001800000 */
[----:B------:R-:W-:Y:S02]  /*41b0*/  LOP3.LUT P3, RZ, R72, 0xff, RZ, 0xc0, !PT ;  /* 0x000000ff48ff7812 */ /* 0x000fe4000786c0ff */
        /* <DEDUP_REMOVED lines=11> */
[----:B------:R-:W-:Y:S01]  /*4270*/  F2FP.F16.F32.PACK_AB R48, R53, R48 ;  /* 0x000000303530723e */ /* 0x000fe200000000ff */
[----:B------:R-:W-:Y:S06]  /*4280*/  BRA `(.L_x_2004) ;  /* 0x0000001c00807947 */ /* 0x000fec0003800000 */
.L_x_2003:
[-CC-:B------:R-:W-:Y:S01]  /*4290*/  FFMA.FTZ R166, R166, R58.reuse, R59.reuse ;  /* 0x0000003aa6a67223 */ /* 0x180fe2000001003b */
[-C--:B------:R-:W-:Y:S01]  /*42a0*/  FFMA.FTZ R56, R56, R58.reuse, R59 ;  /* 0x0000003a38387223 */ /* 0x080fe2000001003b */
[--C-:B0-----:R-:W-:Y:S01]  /*42b0*/  HADD2.F32 R44, -RZ, R39.reuse.H0_H0 ;  /* 0x20000027ff2c7230 */ /* 0x101fe20000004100 */
[----:B------:R-:W-:Y:S01]  /*42c0*/  ISETP.GE.U32.AND P1, PT, R52, RZ, PT ;  /* 0x000000ff3400720c */ /* 0x000fe20003f26070 */
[----:B------:R-:W-:Y:S01]  /*42d0*/  FADD.FTZ R169, R169, -R166 ;  /* 0x800000a6a9a97221 */ /* 0x000fe20000010000 */
[----:B------:R-:W-:Y:S02]  /*42e0*/  HADD2.F32 R45, -RZ, R39.H1_H1 ;  /* 0x30000027ff2d7230 */ /* 0x000fe40000004100 */
[----:B------:R-:W-:Y:S01]  /*42f0*/  FADD.FTZ R57, R57, -R56 ;  /* 0x8000003839397221 */ /* 0x000fe20000010000 */
[C---:B------:R-:W-:Y:S01]  /*4300*/  ISETP.GE.U32.AND.EX P5, PT, R53.reuse, 0x1000000, PT, P1 ;  /* 0x010000003500780c */ /* 0x040fe20003fa6110 */
[----:B------:R-:W-:Y:S01]  /*4310*/  FFMA.FTZ R44, R146, R169, R44 ;  /* 0x000000a9922c7223 */ /* 0x000fe2000001002c */
[----:B------:R-:W-:Y:S01]  /*4320*/  ISETP.GE.U32.AND P1, PT, R72, RZ, PT ;  /* 0x000000ff4800720c */ /* 0x000fe20003f26070 */
[----:B------:R-:W-:Y:S01]  /*4330*/  FFMA.FTZ R45, R146, R57, R45 ;  /* 0x00000039922d7223 */ /* 0x000fe2000001002d */
[----:B------:R-:W-:Y:S01]  /*4340*/  LOP3.LUT P3, RZ, R53, 0xff0000, RZ, 0xc0, !PT ;  /* 0x00ff000035ff7812 */ /* 0x000fe2000786c0ff */
[----:B------:R-:W-:Y:S01]  /*4350*/  FMUL.FTZ R44, R44, UR6 ;  /* 0x000000062c2c7c20 */ /* 0x000fe20008410000 */
[----:B------:R-:W-:Y:S01]  /*4360*/  ISETP.GE.U32.AND.EX P1, PT, R73, 0x1000000, PT, P1 ;  /* 0x010000004900780c */ /* 0x000fe20003f26110 */
[----:B------:R-:W-:Y:S01]  /*4370*/  FMUL.FTZ R45, R45, UR6 ;  /* 0x000000062d2d7c20 */ /* 0x000fe20008410000 */
[-CC-:B------:R-:W-:Y:S01]  /*4380*/  FFMA.FTZ R167, R167, R58.reuse, R59.reuse ;  /* 0x0000003aa7a77223 */ /* 0x180fe2000001003b */
[-C--:B------:R-:W-:Y:S01]  /*4390*/  FFMA.FTZ R162, R162, R58.reuse, R59 ;  /* 0x0000003aa2a27223 */ /* 0x080fe2000001003b */
[----:B------:R-:W-:Y:S01]  /*43a0*/  FSEL R51, R44, RZ, P3 ;  /* 0x000000ff2c337208 */ /* 0x000fe20001800000 */
[--C-:B------:R-:W-:Y:S01]  /*43b0*/  HADD2.F32 R0, -RZ, R38.reuse.H0_H0 ;  /* 0x20000026ff007230 */ /* 0x100fe20000004100 */
[C---:B------:R-:W-:Y:S01]  /*43c0*/  LOP3.LUT P4, RZ, R53.reuse, 0xff, RZ, 0xc0, !PT ;  /* 0x000000ff35ff7812 */ /* 0x040fe2000788c0ff */
[----:B------:R-:W-:Y:S01]  /*43d0*/  FADD.FTZ R167, R164, -R167 ;  /* 0x800000a7a4a77221 */ /* 0x000fe20000010000 */
[----:B------:R-:W-:Y:S01]  /*43e0*/  LOP3.LUT P3, RZ, R53, 0xff00, RZ, 0xc0, !PT ;  /* 0x0000ff0035ff7812 */ /* 0x000fe2000786c0ff */
[----:B------:R-:W-:Y:S01]  /*43f0*/  FADD.FTZ R165, R165, -R162 ;  /* 0x800000a2a5a57221 */ /* 0x000fe20000010000 */
[C---:B------:R-:W-:Y:S01]  /*4400*/  FSEL R56, R45.reuse, RZ, P5 ;  /* 0x000000ff2d387208 */ /* 0x040fe20002800000 */
[----:B------:R-:W-:Y:S01]  /*4410*/  FFMA.FTZ R158, R158, R58, R59 ;  /* 0x0000003a9e9e7223 */ /* 0x000fe2000001003b */
[----:B------:R-:W-:Y:S01]  /*4420*/  FSEL R53, R45, RZ, P1 ;  /* 0x000000ff2d357208 */ /* 0x000fe20000800000 */
[----:B------:R-:W-:-:S02]  /*4430*/  HADD2.F32 R45, -RZ, R38.H1_H1 ;  /* 0x30000026ff2d7230 */ /* 0x000fc40000004100 */
[C---:B------:R-:W-:Y:S01]  /*4440*/  FFMA.FTZ R0, R146.reuse, R165, R0 ;  /* 0x000000a592007223 */ /* 0x040fe20000010000 */
[----:B------:R-:W-:Y:S01]  /*4450*/  FFMA.FTZ R163, R163, R58, R59 ;  /* 0x0000003aa3a37223 */ /* 0x000fe2000001003b */
[----:B------:R-:W-:Y:S01]  /*4460*/  LOP3.LUT P6, RZ, R73, 0xff0000, RZ, 0xc0, !PT ;  /* 0x00ff000049ff7812 */ /* 0x000fe200078cc0ff */
[----:B------:R-:W-:Y:S01]  /*4470*/  FADD.FTZ R71, R71, -R158 ;  /* 0x8000009e47477221 */ /* 0x000fe20000010000 */
[----:B------:R-:W-:Y:S01]  /*4480*/  FFMA.FTZ R167, R146, R167, R45 ;  /* 0x000000a792a77223 */ /* 0x000fe2000001002d */
[--C-:B------:R-:W-:Y:S02]  /*4490*/  HADD2.F32 R45, -RZ, R37.reuse.H0_H0 ;  /* 0x20000025ff2d7230 */ /* 0x100fe40000004100 */
[----:B------:R-:W-:Y:S01]  /*44a0*/  FMUL.FTZ R0, R0, UR6 ;  /* 0x0000000600007c20 */ /* 0x000fe20008410000 */
[----:B------:R-:W-:Y:S01]  /*44b0*/  LOP3.LUT P5, RZ, R73, 0xff, RZ, 0xc0, !PT ;  /* 0x000000ff49ff7812 */ /* 0x000fe200078ac0ff */
[----:B------:R-:W-:Y:S01]  /*44c0*/  FMUL.FTZ R167, R167, UR6 ;  /* 0x00000006a7a77c20 */ /* 0x000fe20008410000 */
[----:B------:R-:W-:-:S02]  /*44d0*/  HADD2.F32 R47, -RZ, R37.H1_H1 ;  /* 0x30000025ff2f7230 */ /* 0x000fc40000004100 */
[-C--:B------:R-:W-:Y:S01]  /*44e0*/  FFMA.FTZ R69, R69, R58.reuse, R59 ;  /* 0x0000003a45457223 */ /* 0x080fe2000001003b */
[----:B------:R-:W-:Y:S01]  /*44f0*/  FADD.FTZ R163, R160, -R163 ;  /* 0x800000a3a0a37221 */ /* 0x000fe20000010000 */
[----:B------:R-:W-:Y:S01]  /*4500*/  FFMA.FTZ R58, R68, R58, R59 ;  /* 0x0000003a443a7223 */ /* 0x000fe2000001003b */
[----:B------:R-:W-:Y:S01]  /*4510*/  FSEL R48, R44, RZ, P6 ;  /* 0x000000ff2c307208 */ /* 0x000fe20003000000 */
[----:B------:R-:W-:Y:S01]  /*4520*/  FFMA.FTZ R45, R146, R71, R45 ;  /* 0x00000047922d7223 */ /* 0x000fe2000001002d */
[----:B------:R-:W-:Y:S01]  /*4530*/  FSEL R49, R167, RZ, P3 ;  /* 0x000000ffa7317208 */ /* 0x000fe20001800000 */
[--C-:B------:R-:W-:Y:S01]  /*4540*/  HADD2.F32 R44, -RZ, R36.reuse.H1_H1 ;  /* 0x30000024ff2c7230 */ /* 0x100fe20000004100 */
[----:B------:R-:W-:Y:S01]  /*4550*/  FSEL R50, R0, RZ, P4 ;  /* 0x000000ff00327208 */ /* 0x000fe20002000000 */
[----:B------:R-:W-:Y:S01]  /*4560*/  FADD.FTZ R69, R70, -R69 ;  /* 0x8000004546457221 */ /* 0x000fe20000010000 */
[----:B------:R-:W-:Y:S01]  /*4570*/  FSEL R46, R0, RZ, P5 ;  /* 0x000000ff002e7208 */ /* 0x000fe20002800000 */
[----:B------:R-:W-:Y:S01]  /*4580*/  HADD2.F32 R0, -RZ, R36.H0_H0 ;  /* 0x20000024ff007230 */ /* 0x000fe20000004100 */
[----:B------:R-:W-:Y:S01]  /*4590*/  LOP3.LUT P3, RZ, R73, 0xff00, RZ, 0xc0, !PT ;  /* 0x0000ff0049ff7812 */ /* 0x000fe2000786c0ff */
[----:B------:R-:W-:Y:S01]  /*45a0*/  FFMA.FTZ R163, R146, R163, R47 ;  /* 0x000000a392a37223 */ /* 0x000fe2000001002f */
[----:B------:R-:W-:Y:S01]  /*45b0*/  FADD.FTZ R63, R63, -R58 ;  /* 0x8000003a3f3f7221 */ /* 0x000fe20000010000 */
[----:B------:R-:W-:Y:S01]  /*45c0*/  FMUL.FTZ R45, R45, UR6 ;  /* 0x000000062d2d7c20 */ /* 0x000fe20008410000 */
[----:B------:R-:W-:Y:S01]  /*45d0*/  LOP3.LUT P6, RZ, R52, 0xff0000, RZ, 0xc0, !PT ;  /* 0x00ff000034ff7812 */ /* 0x000fe200078cc0ff */
[----:B------:R-:W-:Y:S01]  /*45e0*/  FFMA.FTZ R44, R146, R69, R44 ;  /* 0x00000045922c7223 */ /* 0x000fe2000001002c */
[----:B------:R-:W-:Y:S01]  /*45f0*/  FSEL R167, R167, RZ, P3 ;  /* 0x000000ffa7a77208 */ /* 0x000fe20001800000 */
[----:B------:R-:W-:Y:S01]  /*4600*/  FMUL.FTZ R163, R163, UR6 ;  /* 0x00000006a3a37c20 */ /* 0x000fe20008410000 */
[----:B------:R-:W-:Y:S01]  /*4610*/  LOP3.LUT P3, RZ, R72, 0xff0000, RZ, 0xc0, !PT ;  /* 0x00ff000048ff7812 */ /* 0x000fe2000786c0ff */
[----:B------:R-:W-:Y:S01]  /*4620*/  FFMA.FTZ R0, R146, R63, R0 ;  /* 0x0000003f92007223 */ /* 0x000fe20000010000 */
[----:B------:R-:W-:Y:S01]  /*4630*/  LOP3.LUT P1, RZ, R52, 0xff000000, RZ, 0xc0, !PT ;  /* 0xff00000034ff7812 */ /* 0x000fe2000782c0ff */
[----:B------:R-:W-:Y:S01]  /*4640*/  FMUL.FTZ R44, R44, UR6 ;  /* 0x000000062c2c7c20 */ /* 0x000fe20008410000 */
[----:B------:R-:W-:Y:S01]  /*4650*/  F2FP.F16.F32.PACK_AB R50, R49, R50 ;  /* 0x000000323132723e */ /* 0x000fe200000000ff */
[----:B------:R-:W-:Y:S01]  /*4660*/  FMUL.FTZ R0, R0, UR6 ;  /* 0x0000000600007c20 */ /* 0x000fe20008410000 */
[----:B------:R-:W-:-:S02]  /*4670*/  FSEL R49, R45, RZ, P6 ;  /* 0x000000ff2d317208 */ /* 0x000fc40003000000 */
[C---:B------:R-:W-:Y:S02]  /*4680*/  LOP3.LUT P4, RZ, R52.reuse, 0xff00, RZ, 0xc0, !PT ;  /* 0x0000ff0034ff7812 */ /* 0x040fe4000788c0ff */
[----:B------:R-:W-:Y:S02]  /*4690*/  LOP3.LUT P5, RZ, R52, 0xff, RZ, 0xc0, !PT ;  /* 0x000000ff34ff7812 */ /* 0x000fe400078ac0ff */
[----:B------:R-:W-:Y:S02]  /*46a0*/  FSEL R45, R45, RZ, P3 ;  /* 0x000000ff2d2d7208 */ /* 0x000fe40001800000 */
[C---:B------:R-:W-:Y:S02]  /*46b0*/  LOP3.LUT P3, RZ, R72.reuse, 0xff00, RZ, 0xc0, !PT ;  /* 0x0000ff0048ff7812 */ /* 0x040fe4000786c0ff */
[----:B------:R-:W-:Y:S02]  /*46c0*/  FSEL R52, R163, RZ, P1 ;  /* 0x000000ffa3347208 */ /* 0x000fe40000800000 */
[----:B------:R-:W-:-:S02]  /*46d0*/  LOP3.LUT P6, RZ, R72, 0xff000000, RZ, 0xc0, !PT ;  /* 0xff00000048ff7812 */ /* 0x000fc400078cc0ff */
[----:B------:R-:W-:Y:S02]  /*46e0*/  LOP3.LUT P1, RZ, R72, 0xff, RZ, 0xc0, !PT ;  /* 0x000000ff48ff7812 */ /* 0x000fe4000782c0ff */
[----:B------:R-:W-:Y:S02]  /*46f0*/  F2FP.F16.F32.PACK_AB R47, R53, R48 ;  /* 0x00000030352f723e */ /* 0x000fe400000000ff */
[----:B------:R-:W-:Y:S02]  /*4700*/  F2FP.F16.F32.PACK_AB R51, R56, R51 ;  /* 0x000000333833723e */ /* 0x000fe400000000ff */
[C---:B------:R-:W-:Y:S02]  /*4710*/  FSEL R53, R44.reuse, RZ, P4 ;  /* 0x000000ff2c357208 */ /* 0x040fe40002000000 */
[----:B------:R-:W-:Y:S02]  /*4720*/  FSEL R57, R44, RZ, P3 ;  /* 0x000000ff2c397208 */ /* 0x000fe40001800000 */
        /* <DEDUP_REMOVED lines=9> */
.L_x_2002:
[----:B------:R-:W-:Y:S05]  /*47c0*/  @!P2 BRA `(.L_x_2005) ;  /* 0x00000004003ca947 */ /* 0x000fea0003800000 */
[-CC-:B------:R-:W-:Y:S01]  /*47d0*/  FFMA.FTZ R166, R166, R58.reuse, R59.reuse ;  /* 0x0000003aa6a67223 */ /* 0x180fe2000001003b */
[-CC-:B------:R-:W-:Y:S01]  /*47e0*/  FFMA.FTZ R162, R162, R58.reuse, R59.reuse ;  /* 0x0000003aa2a27223 */ /* 0x180fe2000001003b */
[-CC-:B------:R-:W-:Y:S01]  /*47f0*/  FFMA.FTZ R167, R167, R58.reuse, R59.reuse ;  /* 0x0000003aa7a77223 */ /* 0x180fe2000001003b */
[----:B------:R-:W-:Y:S01]  /*4800*/  LOP3.LUT P6, RZ, R53, 0xff0000, RZ, 0xc0, !PT ;  /* 0x00ff000035ff7812 */ /* 0x000fe200078cc0ff */
[----:B0-----:R-:W-:Y:S01]  /*4810*/  FADD.FTZ R43, R169, -R166 ;  /* 0x800000a6a92b7221 */ /* 0x001fe20000010000 */
[----:B------:R-:W-:Y:S01]  /*4820*/  FADD.FTZ R165, R165, -R162 ;  /* 0x800000a2a5a57221 */ /* 0x000fe20000010000 */
[----:B------:R-:W-:Y:S01]  /*4830*/  LOP3.LUT P4, RZ, R73, 0xff0000, RZ, 0xc0, !PT ;  /* 0x00ff000049ff7812 */ /* 0x000fe2000788c0ff */
[-C--:B------:R-:W-:Y:S01]  /*4840*/  FFMA.FTZ R56, R56, R58.reuse, R59 ;  /* 0x0000003a38387223 */ /* 0x080fe2000001003b */
        /* <DEDUP_REMOVED lines=23> */
[C---:B------:R-:W-:Y:S01]  /*49c0*/  LOP3.LUT P4, RZ, R53.reuse, 0xff00, RZ, 0xc0, !PT ;  /* 0x0000ff0035ff7812 */ /* 0x040fe2000788c0ff */
        /* <DEDUP_REMOVED lines=12> */
[----:B------:R-:W-:Y:S01]  /*4a90*/  F2FP.F16.F32.PACK_AB R42, R47, R42 ;  /* 0x0000002a2f2a723e */ /* 0x000fe200000000ff */
[----:B------:R-:W-:Y:S01]  /*4aa0*/  FMUL.FTZ R146, R146, R63 ;  /* 0x0000003f92927220 */ /* 0x000fe20000410000 */
[----:B------:R-:W-:Y:S01]  /*4ab0*/  FSEL R53, R0, RZ, P4 ;  /* 0x000000ff00357208 */ /* 0x000fe20002000000 */
[----:B------:R-:W-:Y:S01]  /*4ac0*/  FMUL.FTZ R0, R41, UR6 ;  /* 0x0000000629007c20 */ /* 0x000fe20008410000 */
[----:B------:R-:W-:Y:S01]  /*4ad0*/  F2FP.F16.F32.PACK_AB R47, R57, R44 ;  /* 0x0000002c392f723e */ /* 0x000fe200000000ff */
[----:B------:R-:W-:Y:S01]  /*4ae0*/  FMUL.FTZ R44, R40, UR6 ;  /* 0x00000006282c7c20 */ /* 0x000fe20008410000 */
[----:B------:R-:W-:Y:S02]  /*4af0*/  LOP3.LUT P1, RZ, R52, 0xff0000, RZ, 0xc0, !PT ;  /* 0x00ff000034ff7812 */ /* 0x000fe4000782c0ff */
[----:B------:R-:W-:-:S02]  /*4b00*/  LOP3.LUT P4, RZ, R72, 0xff0000, RZ, 0xc0, !PT ;  /* 0x00ff000048ff7812 */ /* 0x000fc4000788c0ff */
[C---:B------:R-:W-:Y:S02]  /*4b10*/  LOP3.LUT P3, RZ, R52.reuse, 0xff000000, RZ, 0xc0, !PT ;  /* 0xff00000034ff7812 */ /* 0x040fe4000786c0ff */
[C---:B------:R-:W-:Y:S02]  /*4b20*/  LOP3.LUT P5, RZ, R52.reuse, 0xff00, RZ, 0xc0, !PT ;  /* 0x0000ff0034ff7812 */ /* 0x040fe400078ac0ff */
        /* <DEDUP_REMOVED lines=25> */
.L_x_2005:
        /* <DEDUP_REMOVED lines=52> */
[----:B------:R-:W-:Y:S02]  /*5000*/  F2FP.F16.F32.PACK_AB R51, R0, R51 ;  /* 0x000000330033723e */ /* 0x000fe400000000ff */
[----:B------:R-:W-:Y:S02]  /*5010*/  F2FP.F16.F32.PACK_AB R50, R45, R50 ;  /* 0x000000322d32723e */ /* 0x000fe400000000ff */
        /* <DEDUP_REMOVED lines=9> */
[----:B------:R-:W-:Y:S02]  /*50b0*/  F2FP.F16.F32.PACK_AB R47, R44, R47 ;  /* 0x0000002f2c2f723e */ /* 0x000fe400000000ff */
[----:B------:R-:W-:Y:S02]  /*50c0*/  FSEL R53, R69, RZ, P4 ;  /* 0x000000ff45357208 */ /* 0x000fe40002000000 */
        /* <DEDUP_REMOVED lines=10> */
.L_x_2001:
[----:B------:R-:W-:Y:S05]  /*5170*/  @!P1 BRA `(.L_x_2006) ;  /* 0x0000000800049947 */ /* 0x000fea0003800000 */
[----:B------:R-:W-:Y:S05]  /*5180*/  @!P2 BRA `(.L_x_2007) ;  /* 0x000000040008a947 */ /* 0x000fea0003800000 */
[-CC-:B------:R-:W-:Y:S01]  /*5190*/  FFMA.FTZ R56, R56, R58.reuse, R59.reuse ;  /* 0x0000003a38387223 */ /* 0x180fe2000001003b */
[-CC-:B------:R-:W-:Y:S01]  /*51a0*/  FFMA.FTZ R162, R162, R58.reuse, R59.reuse ;  /* 0x0000003aa2a27223 */ /* 0x180fe2000001003b */
[-C--:B------:R-:W-:Y:S01]  /*51b0*/  FFMA.FTZ R166, R166, R58.reuse, R59 ;  /* 0x0000003aa6a67223 */ /* 0x080fe2000001003b */
[--C-:B0-----:R-:W-:Y:S02]  /*51c0*/  HADD2.F32 R41, -RZ, R39.reuse.H1_H1 ;  /* 0x30000027ff297230 */ /* 0x101fe40000004100 */
[----:B------:R-:W-:Y:S01]  /*51d0*/  FADD.FTZ R57, R57, -R56 ;  /* 0x8000003839397221 */ /* 0x000fe20000010000 */
[----:B------:R-:W-:Y:S02]  /*51e0*/  HADD2.F32 R40, -RZ, R39.H0_H0 ;  /* 0x20000027ff287230 */ /* 0x000fe40000004100 */
[----:B------:R-:W-:Y:S01]  /*51f0*/  FADD.FTZ R165, R165, -R162 ;  /* 0x800000a2a5a57221 */ /* 0x000fe20000010000 */
[--C-:B------:R-:W-:Y:S02]  /*5200*/  HADD2.F32 R0, -RZ, R38.reuse.H0_H0 ;  /* 0x20000026ff007230 */ /* 0x100fe40000004100 */
[----:B------:R-:W-:Y:S01]  /*5210*/  FADD.FTZ R169, R169, -R166 ;  /* 0x800000a6a9a97221 */ /* 0x000fe20000010000 */
[----:B------:R-:W-:Y:S01]  /*5220*/  FFMA.FTZ R60, R146, R57, R41 ;  /* 0x00000039923c7223 */ /* 0x000fe20000010029 */
[----:B------:R-:W-:Y:S01]  /*5230*/  ISETP.GE.U32.AND P1, PT, R52, RZ, PT ;  /* 0x000000ff3400720c */ /* 0x000fe20003f26070 */
[-CC-:B------:R-:W-:Y:S01]  /*5240*/  FFMA.FTZ R69, R69, R58.reuse, R59.reuse ;  /* 0x0000003a45457223 */ /* 0x180fe2000001003b */
        /* <DEDUP_REMOVED lines=12> */
[----:B------:R-:W-:Y:S01]  /*5310*/  LOP3.LUT P3, RZ, R53, 0xff00, RZ, 0xc0, !PT ;  /* 0x0000ff0035ff7812 */ /* 0x000fe2000786c0ff */
[--C-:B------:R-:W-:Y:S01]  /*5320*/  HADD2.F32 R42, -RZ, R37.reuse.H0_H0 ;  /* 0x20000025ff2a7230 */ /* 0x100fe20000004100 */
[----:B------:R-:W-:Y:S01]  /*5330*/  FSEL R57, R41, RZ, P1 ;  /* 0x000000ff29397208 */ /* 0x000fe20000800000 */
[----:B------:R-:W-:Y:S01]  /*5340*/  HADD2.F32 R41, -RZ, R38.H1_H1 ;  /* 0x30000026ff297230 */ /* 0x000fe20000004100 */
[----:B------:R-:W-:Y:S01]  /*5350*/  FSEL R56, R40, RZ, P5 ;  /* 0x000000ff28387208 */ /* 0x000fe20002800000 */
[----:B------:R-:W-:Y:S01]  /*5360*/  FADD.FTZ R167, R164, -R167 ;  /* 0x800000a7a4a77221 */ /* 0x000fe20000010000 */
[----:B------:R-:W-:Y:S01]  /*5370*/  FSEL R53, R0, RZ, P4 ;  /* 0x000000ff00357208 */ /* 0x000fe20002000000 */
[----:B------:R-:W-:-:S02]  /*5380*/  HADD2.F32 R48, -RZ, R37.H1_H1 ;  /* 0x30000025ff307230 */ /* 0x000fc40000004100 */
[----:B------:R-:W-:Y:S01]  /*5390*/  FADD.FTZ R69, R70, -R69 ;  /* 0x8000004546457221 */ /* 0x000fe20000010000 */
[--C-:B------:R-:W-:Y:S02]  /*53a0*/  HADD2.F32 R0, -RZ, R36.reuse.H0_H0 ;  /* 0x20000024ff007230 */ /* 0x100fe40000004100 */
[----:B------:R-:W-:Y:S01]  /*53b0*/  FADD.FTZ R71, R71, -R158 ;  /* 0x8000009e47477221 */ /* 0x000fe20000010000 */
[----:B------:R-:W-:Y:S02]  /*53c0*/  HADD2.F32 R40, -RZ, R36.H1_H1 ;  /* 0x30000024ff287230 */ /* 0x000fe40000004100 */
[----:B------:R-:W-:Y:S01]  /*53d0*/  FADD.FTZ R163, R160, -R163 ;  /* 0x800000a3a0a37221 */ /* 0x000fe20000010000 */
[----:B------:R-:W-:Y:S01]  /*53e0*/  FADD.FTZ R63, R63, -R58 ;  /* 0x8000003a3f3f7221 */ /* 0x000fe20000010000 */
[C---:B------:R-:W-:Y:S01]  /*53f0*/  FFMA.FTZ R50, R146.reuse, R167, R41 ;  /* 0x000000a792327223 */ /* 0x040fe20000010029 */
[C---:B------:R-:W-:Y:S01]  /*5400*/  FFMA.FTZ R41, R146.reuse, R71, R42 ;  /* 0x0000004792297223 */ /* 0x040fe2000001002a */
[C---:B------:R-:W-:Y:S01]  /*5410*/  FFMA.FTZ R48, R146.reuse, R163, R48 ;  /* 0x000000a392307223 */ /* 0x040fe20000010030 */
[C---:B------:R-:W-:Y:S01]  /*5420*/  FFMA.FTZ R0, R146.reuse, R63, R0 ;  /* 0x0000003f92007223 */ /* 0x040fe20000010000 */
[----:B------:R-:W-:Y:S01]  /*5430*/  FFMA.FTZ R69, R146, R69, R40 ;  /* 0x0000004592457223 */ /* 0x000fe20000010028 */
[C---:B------:R-:W-:Y:S01]  /*5440*/  F2FP.F16.F32.PACK_AB R42, R50.reuse, R165 ;  /* 0x000000a5322a723e */ /* 0x040fe200000000ff */
[----:B------:R-:W-:Y:S01]  /*5450*/  FMUL.FTZ R51, R50, UR6 ;  /* 0x0000000632337c20 */ /* 0x000fe20008410000 */
[----:B------:R-:W-:Y:S01]  /*5460*/  FMUL.FTZ R49, R41, UR6 ;  /* 0x0000000629317c20 */ /* 0x000fe20008410000 */
[C---:B------:R-:W-:Y:S01]  /*5470*/  F2FP.F16.F32.PACK_AB R41, R48.reuse, R41 ;  /* 0x000000293029723e */ /* 0x040fe200000000ff */
[----:B------:R-:W-:Y:S01]  /*5480*/  FMUL.FTZ R50, R48, UR6 ;  /* 0x0000000630327c20 */ /* 0x000fe20008410000 */
[C---:B------:R-:W-:Y:S01]  /*5490*/  F2FP.F16.F32.PACK_AB R40, R69.reuse, R0 ;  /* 0x000000004528723e */ /* 0x040fe200000000ff */
        /* <DEDUP_REMOVED lines=17> */
.L_x_2007:
        /* <DEDUP_REMOVED lines=9> */
[----:B------:R-:W-:Y:S01]  /*5640*/  ISETP.GE.U32.AND P1, PT, R52, RZ, PT ;  /* 0x000000ff3400720c */ /* 0x000fe20003f26070 */
[C---:B------:R-:W-:Y:S01]  /*5650*/  FFMA.FTZ R48, R146.reuse, R169, R48 ;  /* 0x000000a992307223 */ /* 0x040fe20000010030 */
[C---:B------:R-:W-:Y:S01]  /*5660*/  LOP3.LUT P5, RZ, R53.reuse, 0xff0000, RZ, 0xc0, !PT ;  /* 0x00ff000035ff7812 */ /* 0x040fe200078ac0ff */
[C---:B------:R-:W-:Y:S01]  /*5670*/  FFMA.FTZ R49, R146.reuse, R57, R49 ;  /* 0x0000003992317223 */ /* 0x040fe20000010031 */
[----:B------:R-:W-:Y:S01]  /*5680*/  FFMA.FTZ R0, R146, R165, R0 ;  /* 0x000000a592007223 */ /* 0x000fe20000010000 */
[----:B------:R-:W-:Y:S01]  /*5690*/  FMUL.FTZ R48, R48, UR6 ;  /* 0x0000000630307c20 */ /* 0x000fe20008410000 */
[----:B------:R-:W-:Y:S01]  /*56a0*/  LOP3.LUT P4, RZ, R53, 0xff, RZ, 0xc0, !PT ;  /* 0x000000ff35ff7812 */ /* 0x000fe2000788c0ff */
[----:B------:R-:W-:Y:S01]  /*56b0*/  FMUL.FTZ R49, R49, UR6 ;  /* 0x0000000631317c20 */ /* 0x000fe20008410000 */
[----:B------:R-:W-:Y:S01]  /*56c0*/  FMUL.FTZ R0, R0, UR6 ;  /* 0x0000000600007c20 */ /* 0x000fe20008410000 */
[----:B------:R-:W-:Y:S01]  /*56d0*/  ISETP.GE.U32.AND.EX P1, PT, R53, 0x1000000, PT, P1 ;  /* 0x010000003500780c */ /* 0x000fe20003f26110 */
[-CC-:B------:R-:W-:Y:S01]  /*56e0*/  FFMA.FTZ R69, R69, R58.reuse, R59.reuse ;  /* 0x0000003a45457223 */ /* 0x180fe2000001003b */
[-CC-:B------:R-:W-:Y:S01]  /*56f0*/  FFMA.FTZ R158, R158, R58.reuse, R59.reuse ;  /* 0x0000003a9e9e7223 */ /* 0x180fe2000001003b */
[-CC-:B------:R-:W-:Y:S01]  /*5700*/  FFMA.FTZ R163, R163, R58.reuse, R59.reuse ;  /* 0x0000003aa3a37223 */ /* 0x180fe2000001003b */
[-CC-:B------:R-:W-:Y:S01]  /*5710*/  FFMA.FTZ R167, R167, R58.reuse, R59.reuse ;  /* 0x0000003aa7a77223 */ /* 0x180fe2000001003b */
[----:B------:R-:W-:Y:S01]  /*5720*/  FFMA.FTZ R58, R68, R58, R59 ;  /* 0x0000003a443a7223 */ /* 0x000fe2000001003b */
[----:B------:R-:W-:Y:S01]  /*5730*/  FSEL R60, R49, RZ, P1 ;  /* 0x000000ff313c7208 */ /* 0x000fe20000800000 */
[----:B------:R-:W-:Y:S01]  /*5740*/  HADD2.F32 R49, -RZ, R38.H1_H1 ;  /* 0x30000026ff317230 */ /* 0x000fe20000004100 */
[----:B------:R-:W-:Y:S01]  /*5750*/  FSEL R51, R48, RZ, P5 ;  /* 0x000000ff30337208 */ /* 0x000fe20002800000 */
[----:B------:R-:W-:Y:S01]  /*5760*/  FADD.FTZ R167, R164, -R167 ;  /* 0x800000a7a4a77221 */ /* 0x000fe20000010000 */
[----:B------:R-:W-:Y:S01]  /*5770*/  FSEL R56, R0, RZ, P4 ;  /* 0x000000ff00387208 */ /* 0x000fe20002000000 */
[--C-:B------:R-:W-:Y:S01]  /*5780*/  HADD2.F32 R50, -RZ, R37.reuse.H0_H0 ;  /* 0x20000025ff327230 */ /* 0x100fe20000004100 */
[C---:B------:R-:W-:Y:S01]  /*5790*/  LOP3.LUT P6, RZ, R52.reuse, 0xff0000, RZ, 0xc0, !PT ;  /* 0x00ff000034ff7812 */ /* 0x040fe200078cc0ff */
[--C-:B------:R-:W-:Y:S01]  /*57a0*/  HADD2.F32 R0, -RZ, R36.reuse.H0_H0 ;  /* 0x20000024ff007230 */ /* 0x100fe20000004100 */
[C---:B------:R-:W-:Y:S01]  /*57b0*/  LOP3.LUT P1, RZ, R52.reuse, 0xff000000, RZ, 0xc0, !PT ;  /* 0xff00000034ff7812 */ /* 0x040fe2000782c0ff */
[----:B------:R-:W-:Y:S01]  /*57c0*/  HADD2.F32 R48, -RZ, R36.H1_H1 ;  /* 0x30000024ff307230 */ /* 0x000fe20000004100 */
[----:B------:R-:W-:Y:S01]  /*57d0*/  LOP3.LUT P5, RZ, R52, 0xff, RZ, 0xc0, !PT ;  /* 0x000000ff34ff7812 */ /* 0x000fe200078ac0ff */
[----:B------:R-:W-:Y:S01]  /*57e0*/  FADD.FTZ R69, R70, -R69 ;  /* 0x8000004546457221 */ /* 0x000fe20000010000 */
[----:B------:R-:W-:Y:S01]  /*57f0*/  LOP3.LUT P4, RZ, R52, 0xff00, RZ, 0xc0, !PT ;  /* 0x0000ff0034ff7812 */ /* 0x000fe2000788c0ff */
[----:B------:R-:W-:-:S02]  /*5800*/  HADD2.F32 R52, -RZ, R37.H1_H1 ;  /* 0x30000025ff347230 */ /* 0x000fc40000004100 */
        /* <DEDUP_REMOVED lines=24> */
.L_x_2006:
        /* <DEDUP_REMOVED lines=8> */
[-CC-:B------:R-:W-:Y:S01]  /*5a10*/  FFMA.FTZ R158, R158, R58.reuse, R59.reuse ;  /* 0x0000003a9e9e7223 */ /* 0x180fe2000001003b */
[C---:B0-----:R-:W-:Y:S01]  /*5a20*/  FMUL.FTZ R42, R146.reuse, R165 ;  /* 0x000000a5922a7220 */ /* 0x041fe20000410000 */
[C---:B------:R-:W-:Y:S01]  /*5a30*/  FMUL.FTZ R48, R146.reuse, R57 ;  /* 0x0000003992307220 */ /* 0x040fe20000410000 */
        /* <DEDUP_REMOVED lines=24> */
[----:B------:R-:W-:Y:S01]  /*5bc0*/  F2FP.F16.F32.PACK_AB R43, R48, R43 ;  /* 0x0000002b302b723e */ /* 0x000fe200000000ff */
[----:B------:R-:W-:Y:S01]  /*5bd0*/  FMUL.FTZ R48, R41, UR6 ;  /* 0x0000000629307c20 */ /* 0x000fe20008410000 */
[C---:B------:R-:W-:Y:S01]  /*5be0*/  F2FP.F16.F32.PACK_AB R41, R0.reuse, R41 ;  /* 0x000000290029723e */ /* 0x040fe200000000ff */
[----:B------:R-:W-:Y:S01]  /*5bf0*/  FMUL.FTZ R49, R0, UR6 ;  /* 0x0000000600317c20 */ /* 0x000fe20008410000 */
[----:B------:R-:W-:Y:S01]  /*5c00*/  FMUL.FTZ R0, R40, UR6 ;  /* 0x0000000628007c20 */ /* 0x000fe20008410000 */
[C---:B------:R-:W-:Y:S01]  /*5c10*/  F2FP.F16.F32.PACK_AB R42, R167.reuse, R42 ;  /* 0x0000002aa72a723e */ /* 0x040fe200000000ff */
[----:B------:R-:W-:Y:S01]  /*5c20*/  FMUL.FTZ R167, R167, UR6 ;  /* 0x00000006a7a77c20 */ /* 0x000fe20008410000 */
[C---:B------:R-:W-:Y:S01]  /*5c30*/  F2FP.F16.F32.PACK_AB R40, R69.reuse, R40 ;  /* 0x000000284528723e */ /* 0x040fe200000000ff */
        /* <DEDUP_REMOVED lines=16> */
.L_x_2008:
[-CC-:B------:R-:W-:Y:S01]  /*5d40*/  FFMA.FTZ R162, R162, R58.reuse, R59.reuse ;  /* 0x0000003aa2a27223 */ /* 0x180fe2000001003b */
[-CC-:B------:R-:W-:Y:S01]  /*5d50*/  FFMA.FTZ R166, R166, R58.reuse, R59.reuse ;  /* 0x0000003aa6a67223 */ /* 0x180fe2000001003b */
[-CC-:B------:R-:W-:Y:S01]  /*5d60*/  FFMA.FTZ R56, R56, R58.reuse, R59.reuse ;  /* 0x0000003a38387223 */ /* 0x180fe2000001003b */
[-CC-:B------:R-:W-:Y:S01]  /*5d70*/  FFMA.FTZ R69, R69, R58.reuse, R59.reuse ;  /* 0x0000003a45457223 */ /* 0x180fe2000001003b */
[-CC-:B------:R-:W-:Y:S01]  /*5d80*/  FFMA.FTZ R158, R158, R58.reuse, R59.reuse ;  /* 0x0000003a9e9e7223 */ /* 0x180fe2000001003b */
[-CC-:B------:R-:W-:Y:S01]  /*5d90*/  FFMA.FTZ R163, R163, R58.reuse, R59.reuse ;  /* 0x0000003aa3a37223 */ /* 0x180fe2000001003b */
[-CC-:B------:R-:W-:Y:S01]  /*5da0*/  FFMA.FTZ R167, R167, R58.reuse, R59.reuse ;  /* 0x0000003aa7a77223 */ /* 0x180fe2000001003b */
[----:B------:R-:W-:Y:S01]  /*5db0*/  FADD.FTZ R165, R165, -R162 ;  /* 0x800000a2a5a57221 */ /* 0x000fe20000010000 */
[----:B------:R-:W-:Y:S01]  /*5dc0*/  FADD.FTZ R169, R169, -R166 ;  /* 0x800000a6a9a97221 */ /* 0x000fe20000010000 */
[----:B------:R-:W-:Y:S01]  /*5dd0*/  FADD.FTZ R57, R57, -R56 ;  /* 0x8000003839397221 */ /* 0x000fe20000010000 */
        /* <DEDUP_REMOVED lines=43> */
.L_x_2004:
        /* <DEDUP_REMOVED lines=13> */
.L_x_1991:
        /* <DEDUP_REMOVED lines=62> */
.L_x_1990:
[----:B------:R-:W-:Y:S05]  /*6540*/  BSYNC B0 ;  /* 0x0000000000007941 */ /* 0x000fea0003800000 */
.L_x_1989:
        /* <DEDUP_REMOVED lines=193> */
.L_x_1992:
        /* <DEDUP_REMOVED lines=8> */
.L_x_2011:
[----:B------:R-:W-:Y:S05]  /*71e0*/  BSYNC B2 ;  /* 0x0000000000027941 */ /* 0x000fea0003800000 */
.L_x_2010:
        /* <DEDUP_REMOVED lines=8> */
.L_x_2012:
[----:B------:R-:W-:Y:S01]  /*7270*/  FADD.FTZ R51, R50, R51 ;  /* 0x0000003332337221 */ /* 0x000fe20000010000 */
[----:B------:R-:W-:-:S04]  /*7280*/  HFMA2 R172, -RZ, RZ, 0, 1.1920928955078125e-07 ;  /* 0x00000002ffac7431 */ /* 0x000fc800000001ff */
[----:B------:R-:W-:Y:S02]  /*7290*/  MOV R171, R51 ;  /* 0x0000003300ab7202 */ /* 0x000fe40000000f00 */
[----:B------:R-:W-:-:S07]  /*72a0*/  MOV R54, R170 ;  /* 0x000000aa00367202 */ /* 0x000fce0000000f00 */
[----:B------:R-:W-:Y:S05]  /*72b0*/  WARPSYNC.COLLECTIVE R168, `(.L_x_2013) ;  /* 0x00000000a8087348 */ /* 0x000fea0003c00000 */
[----:B------:R0:W1:Y:S02]  /*72c0*/  SHFL.BFLY P4, R170, R171, R172, R173 ;  /* 0x0c0000acabaa7389 */ /* 0x00006400000800ad */
[----:B01----:R-:W-:Y:S05]  /*72d0*/  ENDCOLLECTIVE ;  /* 0x000000000000791b */ /* 0x003fea0003800000 */
.L_x_2013:
[----:B------:R-:W-:-:S05]  /*72e0*/  FADD.FTZ R54, R55, R54 ;  /* 0x0000003637367221 */ /* 0x000fca0000010000 */
[----:B------:R-:W-:Y:S02]  /*72f0*/  MOV R171, R54 ;  /* 0x0000003600ab7202 */ /* 0x000fe40000000f00 */
[----:B------:R-:W-:-:S07]  /*7300*/  MOV R58, R170 ;  /* 0x000000aa003a7202 */ /* 0x000fce0000000f00 */
[----:B------:R-:W-:Y:S05]  /*7310*/  WARPSYNC.COLLECTIVE R168, `(.L_x_2014) ;  /* 0x00000000a8087348 */ /* 0x000fea0003c00000 */
[----:B------:R0:W1:Y:S02]  /*7320*/  SHFL.BFLY P4, R170, R171, R172, R173 ;  /* 0x0c0000acabaa7389 */ /* 0x00006400000800ad */
[----:B01----:R-:W-:Y:S05]  /*7330*/  ENDCOLLECTIVE ;  /* 0x000000000000791b */ /* 0x003fea0003800000 */
.L_x_2014:
[----:B------:R-:W-:Y:S01]  /*7340*/  FADD.FTZ R58, R51, R58 ;  /* 0x0000003a333a7221 */ /* 0x000fe20000010000 */
[----:B------:R-:W-:-:S04]  /*7350*/  HFMA2 R172, -RZ, RZ, 0, 2.384185791015625e-07 ;  /* 0x00000004ffac7431 */ /* 0x000fc800000001ff */
[----:B------:R-:W-:Y:S02]  /*7360*/  MOV R171, R58 ;  /* 0x0000003a00ab7202 */ /* 0x000fe40000000f00 */
[----:B------:R-:W-:-:S07]  /*7370*/  MOV R59, R170 ;  /* 0x000000aa003b7202 */ /* 0x000fce0000000f00 */
[----:B------:R-:W-:Y:S05]  /*7380*/  WARPSYNC.COLLECTIVE R168, `(.L_x_2015) ;  /* 0x00000000a8087348 */ /* 0x000fea0003c00000 */
[----:B------:R0:W1:Y:S02]  /*7390*/  SHFL.BFLY P4, R170, R171, R172, R173 ;  /* 0x0c0000acabaa7389 */ /* 0x00006400000800ad */
[----:B01----:R-:W-:Y:S05]  /*73a0*/  ENDCOLLECTIVE ;  /* 0x000000000000791b */ /* 0x003fea0003800000 */
.L_x_2015:
[----:B------:R-:W-:-:S05]  /*73b0*/  FADD.FTZ R59, R54, R59 ;  /* 0x0000003b363b7221 */ /* 0x000fca0000010000 */
[----:B------:R-:W-:Y:S02]  /*73c0*/  MOV R171, R59 ;  /* 0x0000003b00ab7202 */ /* 0x000fe40000000f00 */
[----:B------:R-:W-:-:S07]  /*73d0*/  MOV R61, R170 ;  /* 0x000000aa003d7202 */ /* 0x000fce0000000f00 */
[----:B------:R-:W-:Y:S05]  /*73e0*/  WARPSYNC.COLLECTIVE R168, `(.L_x_2016) ;  /* 0x00000000a8087348 */ /* 0x000fea0003c00000 */
[----:B------:R0:W1:Y:S02]  /*73f0*/  SHFL.BFLY P4, R170, R171, R172, R173 ;  /* 0x0c0000acabaa7389 */ /* 0x00006400000800ad */
[----:B01----:R-:W-:Y:S05]  /*7400*/  ENDCOLLECTIVE ;  /* 0x000000000000791b */ /* 0x003fea0003800000 */
.L_x_2016:
[----:B------:R-:W-:Y:S01]  /*7410*/  FADD.FTZ R61, R58, R61 ;  /* 0x0000003d3a3d7221 */ /* 0x000fe20000010000 */
[----:B------:R-:W-:-:S04]  /*7420*/  HFMA2 R172, -RZ, RZ, 0, 4.76837158203125e-07 ;  /* 0x00000008ffac7431 */ /* 0x000fc800000001ff */
[----:B------:R-:W-:Y:S02]  /*7430*/  MOV R171, R61 ;  /* 0x0000003d00ab7202 */ /* 0x000fe40000000f00 */
[----:B------:R-:W-:-:S07]  /*7440*/  MOV R60, R170 ;  /* 0x000000aa003c7202 */ /* 0x000fce0000000f00 */
[----:B------:R-:W-:Y:S05]  /*7450*/  WARPSYNC.COLLECTIVE R168, `(.L_x_2017) ;  /* 0x00000000a8087348 */ /* 0x000fea0003c00000 */
[----:B------:R0:W1:Y:S02]  /*7460*/  SHFL.BFLY P4, R170, R171, R172, R173 ;  /* 0x0c0000acabaa7389 */ /* 0x00006400000800ad */
[----:B01----:R-:W-:Y:S05]  /*7470*/  ENDCOLLECTIVE ;  /* 0x000000000000791b */ /* 0x003fea0003800000 */
.L_x_2017:
[----:B------:R-:W-:-:S05]  /*7480*/  FADD.FTZ R60, R59, R60 ;  /* 0x0000003c3b3c7221 */ /* 0x000fca0000010000 */
[----:B------:R-:W-:Y:S02]  /*7490*/  MOV R171, R60 ;  /* 0x0000003c00ab7202 */ /* 0x000fe40000000f00 */
[----:B------:R-:W-:-:S07]  /*74a0*/  MOV R50, R170 ;  /* 0x000000aa00327202 */ /* 0x000fce0000000f00 */
[----:B------:R-:W-:Y:S05]  /*74b0*/  WARPSYNC.COLLECTIVE R168, `(.L_x_2018) ;  /* 0x00000000a8087348 */ /* 0x000fea0003c00000 */
[----:B------:R0:W1:Y:S02]  /*74c0*/  SHFL.BFLY P4, R170, R171, R172, R173 ;  /* 0x0c0000acabaa7389 */ /* 0x00006400000800ad */
[----:B01----:R-:W-:Y:S05]  /*74d0*/  ENDCOLLECTIVE ;  /* 0x000000000000791b */ /* 0x003fea0003800000 */
.L_x_2018:
[----:B------:R-:W-:Y:S01]  /*74e0*/  FADD.FTZ R50, R61, R50 ;  /* 0x000000323d327221 */ /* 0x000fe20000010000 */
[----:B------:R-:W-:-:S04]  /*74f0*/  HFMA2 R172, -RZ, RZ, 0, 9.5367431640625e-07 ;  /* 0x00000010ffac7431 */ /* 0x000fc800000001ff */
[----:B------:R-:W-:Y:S02]  /*7500*/  MOV R171, R50 ;  /* 0x0000003200ab7202 */ /* 0x000fe40000000f00 */
[----:B------:R-:W-:-:S07]  /*7510*/  MOV R55, R170 ;  /* 0x000000aa00377202 */ /* 0x000fce0000000f00 */
[----:B------:R-:W-:Y:S05]  /*7520*/  WARPSYNC.COLLECTIVE R168, `(.L_x_2019) ;  /* 0x00000000a8087348 */ /* 0x000fea0003c00000 */
[----:B------:R0:W1:Y:S02]  /*7530*/  SHFL.BFLY P4, R170, R171, R172, R173 ;  /* 0x0c0000acabaa7389 */ /* 0x00006400000800ad */
[----:B01----:R-:W-:Y:S05]  /*7540*/  ENDCOLLECTIVE ;  /* 0x000000000000791b */ /* 0x003fea0003800000 */
.L_x_2019:
[----:B------:R-:W-:-:S05]  /*7550*/  FADD.FTZ R55, R60, R55 ;  /* 0x000000373c377221 */ /* 0x000fca0000010000 */
[----:B------:R-:W-:Y:S02]  /*7560*/  MOV R171, R55 ;  /* 0x0000003700ab7202 */ /* 0x000fe40000000f00 */
[----:B------:R-:W-:-:S07]  /*7570*/  MOV R51, R170 ;  /* 0x000000aa00337202 */ /* 0x000fce0000000f00 */
[----:B------:R-:W-:Y:S05]  /*7580*/  WARPSYNC.COLLECTIVE R168, `(.L_x_2020) ;  /* 0x00000000a8087348 */ /* 0x000fea0003c00000 */
[----:B------:R0:W1:Y:S02]  /*7590*/  SHFL.BFLY P4, R170, R171, R172, R173 ;  /* 0x0c0000acabaa7389 */ /* 0x00006400000800ad */
[----:B01----:R-:W-:Y:S05]  /*75a0*/  ENDCOLLECTIVE ;  /* 0x000000000000791b */ /* 0x003fea0003800000 */
.L_x_2020:
[----:B------:R-:W-:Y:S01]  /*75b0*/  MOV R54, R170 ;  /* 0x000000aa00367202 */ /* 0x000fe20000000f00 */
[----:B------:R-:W-:Y:S06]  /*75c0*/  BRA `(.L_x_2021) ;  /* 0xffffffa000707947 */ /* 0x000fec000383ffff */
.L_x_2022:
        /* <DEDUP_REMOVED lines=11> */
.L_x_3951:


//--------------------- .text._ZN10layer_norm22ln_bwd_finalize_kernelINS_22Kernel_traits_finalizeILj512Ef6__halfS2_S2_fjLb0ELj1024ELj4ENS_18Kernel_traits_baseILj512EfS2_S2_S2_fjLj1024EEEEELb0ELb0EEEvNS_9BwdParamsE --------------------------
	.section	.text._ZN10layer_norm22ln_bwd_finalize_kernelINS_22Kernel_traits_finalizeILj512Ef6__halfS2_S2_fjLb0ELj1024ELj4ENS_18Kernel_traits_baseILj512EfS2_S2_S2_fjLj1024EEEEELb0ELb0EEEvNS_9BwdParamsE,"ax",@progbits
	.align	128
        .global         _ZN10layer_norm22ln_bwd_finalize_kernelINS_22Kernel_traits_finalizeILj512Ef6__halfS2_S2_fjLb0ELj1024ELj4ENS_18Kernel_traits_baseILj512EfS2_S2_S2_fjLj1024EEEEELb0ELb0EEEvNS_9BwdParamsE
        .type           _ZN10layer_norm22ln_bwd_finalize_kernelINS_22Kernel_traits_finalizeILj512Ef6__halfS2_S2_fjLb0ELj1024ELj4ENS_18Kernel_traits_baseILj512EfS2_S2_S2_fjLj1024EEEEELb0ELb0EEEvNS_9BwdParamsE,@function
        .size           _ZN10layer_norm22ln_bwd_finalize_kernelINS_22Kernel_traits_finalizeILj512Ef6__halfS2_S2_fjLb0ELj1024ELj4ENS_18Kernel_traits_baseILj512EfS2_S2_S2_fjLj1024EEEEELb0ELb0EEEvNS_9BwdParamsE,(.L_x_3952 - _ZN10layer_norm22ln_bwd_finalize_kernelINS_22Kernel_traits_finalizeILj512Ef6__halfS2_S2_fjLb0ELj1024ELj4ENS_18Kernel_traits_baseILj512EfS2_S2_S2_fjLj1024EEEEELb0ELb0EEEvNS_9BwdParamsE)
        .other          _ZN10layer_norm22ln_bwd_finalize_kernelINS_22Kernel_traits_finalizeILj512Ef6__halfS2_S2_fjLb0ELj1024ELj4ENS_18Kernel_traits_baseILj512EfS2_S2_S2_fjLj1024EEEEELb0ELb0EEEvNS_9BwdParamsE,@"STO_CUDA_ENTRY STV_DEFAULT"
_ZN10layer_norm22ln_bwd_finalize_kernelINS_22Kernel_traits_finalizeILj512Ef6__halfS2_S2_fjLb0ELj1024ELj4ENS_18Kernel_traits_baseILj512EfS2_S2_S2_fjLj1024EEEEELb0ELb0EEEvNS_9BwdParamsE:
.text._ZN10layer_norm22ln_bwd_finalize_kernelINS_22Kernel_traits_finalizeILj512Ef6__halfS2_S2_fjLb0ELj1024ELj4ENS_18Kernel_traits_baseILj512EfS2_S2_S2_fjLj1024EEEEELb0ELb0EEEvNS_9BwdParamsE:
        /* <DEDUP_REMOVED lines=78> */
.L_x_2027:
        /* <DEDUP_REMOVED lines=118> */
.L_x_2026:
[----:B------:R-:W-:Y:S05]  /*0c40*/  BSYNC.RECONVERGENT B1 ;  /* 0x0000000000017941 */ /* 0x000fea0003800200 */
.L_x_2025:
        /* <DEDUP_REMOVED lines=68> */
.L_x_2029:
[----:B------:R-:W-:Y:S05]  /*1090*/  BSYNC.RECONVERGENT B1 ;  /* 0x0000000000017941 */ /* 0x000fea0003800200 */
.L_x_2028:
        /* <DEDUP_REMOVED lines=37> */
.L_x_2031:
[----:B------:R-:W-:Y:S05]  /*12f0*/  BSYNC.RECONVERGENT B1 ;  /* 0x0000000000017941 */ /* 0x000fea0003800200 */
.L_x_2030:
[----:B------:R-:W-:Y:S05]  /*1300*/  @!P1 BRA `(.L_x_2024) ;  /* 0x00000000003c9947 */ /* 0x000fea0003800000 */
[----:B------:R-:W0:Y:S01]  /*1310*/  LDC.64 R8, c[0x0][0x440] ;  /* 0x00011000ff087b82 */ /* 0x000e220000000a00 */
[----:B------:R-:W-:Y:S01]  /*1320*/  IMAD R0, R3, R54, R0 ;  /* 0x0000003603007224 */ /* 0x000fe200078e0200 */
[----:B------:R-:W-:-:S04]  /*1330*/  IADD3 R12, PT, PT, -R55, RZ, RZ ;  /* 0x000000ff370c7210 */ /* 0x000fc80007ffe1ff */
[----:B------:R-:W-:Y:S02]  /*1340*/  IADD3 R3, PT, PT, R57, R0, RZ ;  /* 0x0000000039037210 */ /* 0x000fe40007ffe0ff */
[----:B------:R-:W1:Y:S05]  /*1350*/  LDC.64 R10, c[0x0][0x448] ;  /* 0x00011200ff0a7b82 */ /* 0x000e6a0000000a00 */
.L_x_2032:
        /* <DEDUP_REMOVED lines=10> */
.L_x_2024:
[----:B------:R-:W-:Y:S05]  /*1400*/  BSYNC.RECONVERGENT B0 ;  /* 0x0000000000007941 */ /* 0x000fea0003800200 */
.L_x_2023:
        /* <DEDUP_REMOVED lines=60> */
.L_x_2033:
        /* <DEDUP_REMOVED lines=11> */
.L_x_3952:


//--------------------- .text._ZN10layer_norm40ln_parallel_residual_bwd_finalize_kernelINS_22Kernel_traits_finalizeILj512Ef6__halfS2_S2_fjLb0ELj1024ELj4ENS_18Kernel_traits_baseILj512EfS2_S2_S2_fjLj1024EEEEELb0EEEvNS_9BwdParamsE --------------------------
	.section	.text._ZN10layer_norm40ln_parallel_residual_bwd_finalize_kernelINS_22Kernel_traits_finalizeILj512Ef6__halfS2_S2_fjLb0ELj1024ELj4ENS_18Kernel_traits_baseILj512EfS2_S2_S2_fjLj1024EEEEELb0EEEvNS_9BwdParamsE,"ax",@progbits
	.align	128
        .global         _ZN10layer_norm40ln_parallel_residual_bwd_finalize_kernelINS_22Kernel_traits_finalizeILj512Ef6__halfS2_S2_fjLb0ELj1024ELj4ENS_18Kernel_traits_baseILj512EfS2_S2_S2_fjLj1024EEEEELb0EEEvNS_9BwdParamsE
        .type           _ZN10layer_norm40ln_parallel_residual_bwd_finalize_kernelINS_22Kernel_traits_finalizeILj512Ef6__halfS2_S2_fjLb0ELj1024ELj4ENS_18Kernel_traits_baseILj512EfS2_S2_S2_fjLj1024EEEEELb0EEEvNS_9BwdParamsE,@function
        .size           _ZN10layer_norm40ln_parallel_residual_bwd_finalize_kernelINS_22Kernel_traits_finalizeILj512Ef6__halfS2_S2_fjLb0ELj1024ELj4ENS_18Kernel_traits_baseILj512EfS2_S2_S2_fjLj1024EEEEELb0EEEvNS_9BwdParamsE,(.L_x_3953 - _ZN10layer_norm40ln_parallel_residual_bwd_finalize_kernelINS_22Kernel_traits_finalizeILj512Ef6__halfS2_S2_fjLb0ELj1024ELj4ENS_18Kernel_traits_baseILj512EfS2_S2_S2_fjLj1024EEEEELb0EEEvNS_9BwdParamsE)
        .other          _ZN10layer_norm40ln_parallel_residual_bwd_finalize_kernelINS_22Kernel_traits_finalizeILj512Ef6__halfS2_S2_fjLb0ELj1024ELj4ENS_18Kernel_traits_baseILj512EfS2_S2_S2_fjLj1024EEEEELb0EEEvNS_9BwdParamsE,@"STO_CUDA_ENTRY STV_DEFAULT"
_ZN10layer_norm40ln_parallel_residual_bwd_finalize_kernelINS_22Kernel_traits_finalizeILj512Ef6__halfS2_S2_fjLb0ELj1024ELj4ENS_18Kernel_traits_baseILj512EfS2_S2_S2_fjLj1024EEEEELb0EEEvNS_9BwdParamsE:
.text._ZN10layer_norm40ln_parallel_residual_bwd_finalize_kernelINS_22Kernel_traits_finalizeILj512Ef6__halfS2_S2_fjLb0ELj1024ELj4ENS_18Kernel_traits_baseILj512EfS2_S2_S2_fjLj1024EEEEELb0EEEvNS_9BwdParamsE:
        /* <DEDUP_REMOVED lines=58> */
.L_x_2038:
        /* <DEDUP_REMOVED lines=112> */
.L_x_2037:
[----:B------:R-:W-:Y:S05]  /*0aa0*/  BSYNC.RECONVERGENT B1 ;  /* 0x0000000000017941 */ /* 0x000fea0003800200 */
.L_x_2036:
        /* <DEDUP_REMOVED lines=66> */
.L_x_2040:
[----:B------:R-:W-:Y:S05]  /*0ed0*/  BSYNC.RECONVERGENT B1 ;  /* 0x0000000000017941 */ /* 0x000fea0003800200 */
.L_x_2039:
        /* <DEDUP_REMOVED lines=36> */
.L_x_2042:
[----:B------:R-:W-:Y:S05]  /*1120*/  BSYNC.RECONVERGENT B1 ;  /* 0x0000000000017941 */ /* 0x000fea0003800200 */
.L_x_2041:
        /* <DEDUP_REMOVED lines=18> */
.L_x_2035:
[----:B------:R-:W-:Y:S05]  /*1250*/  BSYNC.RECONVERGENT B0 ;  /* 0x0000000000007941 */ /* 0x000fea0003800200 */
.L_x_2034:
        /* <DEDUP_REMOVED lines=92> */
.L_x_2043:
        /* <DEDUP_REMOVED lines=14> */
.L_x_3953:


//--------------------- .text._ZN10layer_norm31ln_parallel_residual_bwd_kernelINS_13Kernel_traitsIf6__halfS2_S2_fjLj512ELj1ELj4ELj1ELj16ENS_18Kernel_traits_baseILj512EfS2_S2_S2_fjLj128EEEEELb1ELb1ELb0EEEvNS_9BwdParamsE --------------------------
	.section	.text._ZN10layer_norm31ln_parallel_residual_bwd_kernelINS_13Kernel_traitsIf6__halfS2_S2_fjLj512ELj1ELj4ELj1ELj16ENS_18Kernel_traits_baseILj512EfS2_S2_S2_fjLj128EEEEELb1ELb1ELb0EEEvNS_9BwdParamsE,"ax",@progbits
	.align	128
        .global         _ZN10layer_norm31ln_parallel_residual_bwd_kernelINS_13Kernel_traitsIf6__halfS2_S2_fjLj512ELj1ELj4ELj1ELj16ENS_18Kernel_traits_baseILj512EfS2_S2_S2_fjLj128EEEEELb1ELb1ELb0EEEvNS_9BwdParamsE
        .type           _ZN10layer_norm31ln_parallel_residual_bwd_kernelINS_13Kernel_traitsIf6__halfS2_S2_fjLj512ELj1ELj4ELj1ELj16ENS_18Kernel_traits_baseILj512EfS2_S2_S2_fjLj128EEEEELb1ELb1ELb0EEEvNS_9BwdParamsE,@function
        .size           _ZN10layer_norm31ln_parallel_residual_bwd_kernelINS_13Kernel_traitsIf6__halfS2_S2_fjLj512ELj1ELj4ELj1ELj16ENS_18Kernel_traits_baseILj512EfS2_S2_S2_fjLj128EEEEELb1ELb1ELb0EEEvNS_9BwdParamsE,(.L_x_3954 - _ZN10layer_norm31ln_parallel_residual_bwd_kernelINS_13Kernel_traitsIf6__halfS2_S2_fjLj512ELj1ELj4ELj1ELj16ENS_18Kernel_traits_baseILj512EfS2_S2_S2_fjLj128EEEEELb1ELb1ELb0EEEvNS_9BwdParamsE)
        .other          _ZN10layer_norm31ln_parallel_residual_bwd_kernelINS_13Kernel_traitsIf6__halfS2_S2_fjLj512ELj1ELj4ELj1ELj16ENS_18Kernel_traits_baseILj512EfS2_S2_S2_fjLj128EEEEELb1ELb1ELb0EEEvNS_9BwdParamsE,@"STO_CUDA_ENTRY STV_DEFAULT"
_ZN10layer_norm31ln_parallel_residual_bwd_kernelINS_13Kernel_traitsIf6__halfS2_S2_fjLj512ELj1ELj4ELj1ELj16ENS_18Kernel_traits_baseILj512EfS2_S2_S2_fjLj128EEEEELb1ELb1ELb0EEEvNS_9BwdParamsE:
.text._ZN10layer_norm31ln_parallel_residual_bwd_kernelINS_13Kernel_traitsIf6__halfS2_S2_fjLj512ELj1ELj4ELj1ELj16ENS_18Kernel_traits_baseILj512EfS2_S2_S2_fjLj128EEEEELb1ELb1ELb0EEEvNS_9BwdParamsE:
        /* <DEDUP_REMOVED lines=22> */
[----:B------:R-:W2:Y:S01]  /*0160*/  @P3 LDC.64 R6, c[0x0][0x3d0] ;  /* 0x0000f400ff063b82 */ /* 0x000ea20000000a00 */
[----:B------:R-:W-:-:S07]  /*0170*/  @P3 LOP3.LUT R5, R4, 0x20, RZ, 0xfc, !PT ;  /* 0x0000002004053812 */ /* 0x000fce00078efcff */
[----:B------:R-:W4:Y:S01]  /*0180*/  @P0 LDC.64 R8, c[0x0][0x3d0] ;  /* 0x0000f400ff080b82 */ /* 0x000f220000000a00 */
[----:B--2---:R-:W-:-:S05]  /*0190*/  @P3 IMAD.WIDE.U32 R6, R4, 0x20, R6 ;  /* 0x0000002004063825 */ /* 0x004fca00078e0006 */
[----:B------:R2:W5:Y:S01]  /*01a0*/  @P3 LDG.E.128 R56, desc[UR8][R6.64] ;  /* 0x0000000806383981 */ /* 0x000562000c1e1d00 */
[----:B---3--:R-:W-:Y:S01]  /*01b0*/  USHF.L.U32 UR6, UR7, 0x2, URZ ;  /* 0x0000000207067899 */ /* 0x008fe200080006ff */
[----:B------:R-:W-:Y:S01]  /*01c0*/  SHF.R.U32.HI R0, RZ, 0x5, R10 ;  /* 0x00000005ff007819 */ /* 0x000fe2000001160a */
[----:B----4-:R-:W-:Y:S01]  /*01d0*/  @P0 IMAD.WIDE.U32 R8, R5, 0x20, R8 ;  /* 0x0000002005080825 */ /* 0x010fe200078e0008 */
[----:B------:R2:W5:Y:S03]  /*01e0*/  @P3 LDG.E.128 R52, desc[UR8][R6.64+0x10] ;  /* 0x0000100806343981 */ /* 0x000566000c1e1d00 */
[----:B------:R-:W-:Y:S01]  /*01f0*/  LOP3.LUT R0, R0, UR6, RZ, 0xfc, !PT ;  /* 0x0000000600007c12 */ /* 0x000fe2000f8efcff */
        /* <DEDUP_REMOVED lines=38> */
.L_x_2071:
        /* <DEDUP_REMOVED lines=31> */
[----:B------:R0:W5:Y:S07]  /*0650*/  LDG.E.64 R110, desc[UR8][R82.64] ;  /* 0x00000008526e7981 */ /* 0x00016e000c1e1b00 */
[----:B------:R-:W1:Y:S08]  /*0660*/  @P0 LDC.64 R88, c[0x0][0x438] ;  /* 0x00010e00ff580b82 */ /* 0x000e700000000a00 */
[----:B------:R-:W2:Y:S01]  /*0670*/  @P1 LDC.64 R80, c[0x0][0x3b8] ;  /* 0x0000ee00ff501b82 */ /* 0x000ea20000000a00 */
[----:B-1----:R-:W-:-:S05]  /*0680*/  @P0 IMAD.WIDE.U32 R88, R6, 0x10, R88 ;  /* 0x0000001006580825 */ /* 0x002fca00078e0058 */
[----:B------:R1:W5:Y:S01]  /*0690*/  @P0 LDG.E.128 R16, desc[UR8][R88.64] ;  /* 0x0000000858100981 */ /* 0x000362000c1e1d00 */
[----:B--2---:R-:W-:-:S05]  /*06a0*/  @P1 IMAD.WIDE.U32 R80, R6, 0x8, R80 ;  /* 0x0000000806501825 */ /* 0x004fca00078e0050 */
[----:B------:R2:W5:Y:S01]  /*06b0*/  @P1 LDG.E.64 R116, desc[UR8][R80.64] ;  /* 0x0000000850741981 */ /* 0x000562000c1e1b00 */
[--C-:B---3--:R-:W-:Y:S02]  /*06c0*/  HADD2.F32 R91, -RZ, R8.reuse.H0_H0 ;  /* 0x20000008ff5b7230 */ /* 0x108fe40000004100 */
[----:B------:R-:W-:Y:S02]  /*06d0*/  HADD2.F32 R107, -RZ, R8.H1_H1 ;  /* 0x30000008ff6b7230 */ /* 0x000fe40000004100 */
[----:B------:R-:W-:Y:S02]  /*06e0*/  HADD2.F32 R113, -RZ, R9.H0_H0 ;  /* 0x20000009ff717230 */ /* 0x000fe40000004100 */
[----:B------:R-:W-:Y:S01]  /*06f0*/  FADD.FTZ R8, -R112, R91 ;  /* 0x0000005b70087221 */ /* 0x000fe20000010100 */
[--C-:B------:R-:W-:Y:S02]  /*0700*/  HADD2.F32 R119, -RZ, R10.reuse.H0_H0 ;  /* 0x2000000aff777230 */ /* 0x100fe40000004100 */
[----:B------:R-:W-:-:S02]  /*0710*/  HADD2.F32 R121, -RZ, R10.H1_H1 ;  /* 0x3000000aff797230 */ /* 0x000fc40000004100 */
[C---:B------:R-:W-:Y:S01]  /*0720*/  FADD.FTZ R10, -R112.reuse, R107 ;  /* 0x0000006b700a7221 */ /* 0x040fe20000010100 */
[----:B----4-:R-:W-:Y:S02]  /*0730*/  HADD2.F32 R7, -RZ, R12.H0_H0 ;  /* 0x2000000cff077230 */ /* 0x010fe40000004100 */
[----:B-----5:R-:W-:Y:S01]  /*0740*/  FMUL.FTZ R107, R93, R8 ;  /* 0x000000085d6b7220 */ /* 0x020fe20000410000 */
[----:B------:R-:W-:Y:S02]  /*0750*/  HADD2.F32 R9, -RZ, R9.H1_H1 ;  /* 0x30000009ff097230 */ /* 0x000fe40000004100 */
[--C-:B0-----:R-:W-:Y:S02]  /*0760*/  HADD2.F32 R83, -RZ, R14.reuse.H0_H0 ;  /* 0x2000000eff537230 */ /* 0x101fe40000004100 */
[----:B------:R-:W-:Y:S02]  /*0770*/  HADD2.F32 R82, -RZ, R14.H1_H1 ;  /* 0x3000000eff527230 */ /* 0x000fe40000004100 */
[----:B------:R-:W-:Y:S01]  /*0780*/  FADD.FTZ R14, -R112, R113 ;  /* 0x00000071700e7221 */ /* 0x000fe20000010100 */
[----:B------:R-:W-:-:S02]  /*0790*/  HADD2.F32 R123, -RZ, R11.H0_H0 ;  /* 0x2000000bff7b7230 */ /* 0x000fc40000004100 */
[----:B------:R-:W-:Y:S01]  /*07a0*/  FADD.FTZ R32, R32, R7 ;  /* 0x0000000720207221 */ /* 0x000fe20000010000 */
[----:B------:R-:W-:Y:S02]  /*07b0*/  HADD2.F32 R125, -RZ, R11.H1_H1 ;  /* 0x3000000bff7d7230 */ /* 0x000fe40000004100 */
[----:B------:R-:W-:Y:S01]  /*07c0*/  FMUL.FTZ R8, R93, R10 ;  /* 0x0000000a5d087220 */ /* 0x000fe20000410000 */
[----:B------:R-:W-:Y:S02]  /*07d0*/  HADD2.F32 R12, -RZ, R12.H1_H1 ;  /* 0x3000000cff0c7230 */ /* 0x000fe40000004100 */
[-C--:B------:R-:W-:Y:S01]  /*07e0*/  FFMA.FTZ R48, R107, R7.reuse, R48 ;  /* 0x000000076b307223 */ /* 0x080fe20000010030 */
[--C-:B------:R-:W-:Y:S02]  /*07f0*/  HADD2.F32 R11, -RZ, R13.reuse.H0_H0 ;  /* 0x2000000dff0b7230 */ /* 0x100fe40000004100 */
[----:B------:R-:W-:Y:S01]  /*0800*/  FMUL.FTZ R106, R56, R7 ;  /* 0x00000007386a7220 */ /* 0x000fe20000410000 */
[C---:B------:R-:W-:Y:S01]  /*0810*/  FADD.FTZ R120, -R112.reuse, R9 ;  /* 0x0000000970787221 */ /* 0x040fe20000010100 */
[----:B------:R-:W-:Y:S01]  /*0820*/  FMUL.FTZ R7, R93, R14 ;  /* 0x0000000e5d077220 */ /* 0x000fe20000410000 */
[----:B------:R-:W-:Y:S01]  /*0830*/  FADD.FTZ R122, -R112, R119 ;  /* 0x00000077707a7221 */ /* 0x000fe20000010100 */
[----:B-1----:R-:W-:-:S02]  /*0840*/  HADD2.F32 R88, -RZ, R13.H1_H1 ;  /* 0x3000000dff587230 */ /* 0x002fc40000004100 */
[----:B------:R-:W-:Y:S01]  /*0850*/  FADD.FTZ R33, R33, R12 ;  /* 0x0000000c21217221 */ /* 0x000fe20000010000 */
[-C--:B------:R-:W-:Y:S01]  /*0860*/  FFMA.FTZ R49, R8, R12.reuse, R49 ;  /* 0x0000000c08317223 */ /* 0x080fe20000010031 */
[----:B------:R-:W-:Y:S01]  /*0870*/  FMUL.FTZ R9, R57, R12 ;  /* 0x0000000c39097220 */ /* 0x000fe20000410000 */
[----:B------:R-:W-:Y:S01]  /*0880*/  FADD.FTZ R34, R34, R11 ;  /* 0x0000000b22227221 */ /* 0x000fe20000010000 */
[----:B------:R-:W-:Y:S01]  /*0890*/  FMUL.FTZ R10, R93, R120 ;  /* 0x000000785d0a7220 */ /* 0x000fe20000410000 */
[-C--:B------:R-:W-:Y:S01]  /*08a0*/  FFMA.FTZ R50, R7, R11.reuse, R50 ;  /* 0x0000000b07327223 */ /* 0x080fe20000010032 */
[----:B------:R-:W-:Y:S01]  /*08b0*/  FMUL.FTZ R12, R58, R11 ;  /* 0x0000000b3a0c7220 */ /* 0x000fe20000410000 */
[----:B------:R-:W-:Y:S01]  /*08c0*/  FADD.FTZ R118, -R112, R121 ;  /* 0x0000007970767221 */ /* 0x000fe20000010100 */
[----:B------:R-:W-:Y:S01]  /*08d0*/  FMUL.FTZ R11, R93, R122 ;  /* 0x0000007a5d0b7220 */ /* 0x000fe20000410000 */
[--C-:B--2---:R-:W-:Y:S02]  /*08e0*/  HADD2.F32 R81, -RZ, R15.reuse.H0_H0 ;  /* 0x2000000fff517230 */ /* 0x104fe40000004100 */
[----:B------:R-:W-:Y:S01]  /*08f0*/  FADD.FTZ R120, RZ, R106 ;  /* 0x0000006aff787221 */ /* 0x000fe20000010000 */
[----:B------:R-:W-:-:S02]  /*0900*/  HADD2.F32 R80, -RZ, R15.H1_H1 ;  /* 0x3000000fff507230 */ /* 0x000fc40000004100 */
[----:B------:R-:W-:Y:S01]  /*0910*/  FFMA.FTZ R15, R107, R106, RZ ;  /* 0x0000006a6b0f7223 */ /* 0x000fe200000100ff */
[----:B------:R-:W-:Y:S01]  /*0920*/  FADD.FTZ R35, R35, R88 ;  /* 0x0000005823237221 */ /* 0x000fe20000010000 */
[-C--:B------:R-:W-:Y:S01]  /*0930*/  FFMA.FTZ R51, R10, R88.reuse, R51 ;  /* 0x000000580a337223 */ /* 0x080fe20000010033 */
        /* <DEDUP_REMOVED lines=12> */
[----:B------:R-:W-:-:S02]  /*0a00*/  FFMA.FTZ R83, R7, R12, R118 ;  /* 0x0000000c07537223 */ /* 0x000fc40000010076 */
        /* <DEDUP_REMOVED lines=9> */
[----:B------:R-:W-:Y:S02]  /*0aa0*/  FMUL.FTZ R92, R93, R92 ;  /* 0x0000005c5d5c7220 */ /* 0x000fe40000410000 */
[----:B------:R-:W-:Y:S01]  /*0ab0*/  FADD.FTZ R83, R118, R15 ;  /* 0x0000000f76537221 */ /* 0x000fe20000010000 */
[----:B------:R-:W-:Y:S01]  /*0ac0*/  FFMA.FTZ R82, R88, R15, R81 ;  /* 0x0000000f58527223 */ /* 0x000fe20000010051 */
[----:B------:R-:W-:Y:S01]  /*0ad0*/  FADD.FTZ R31, R31, R80 ;  /* 0x000000501f1f7221 */ /* 0x000fe20000010000 */
[-C--:B------:R-:W-:Y:S01]  /*0ae0*/  FFMA.FTZ R47, R92, R80.reuse, R47 ;  /* 0x000000505c2f7223 */ /* 0x080fe2000001002f */
[----:B------:R-:W-:Y:S01]  /*0af0*/  FMUL.FTZ R91, R55, R80 ;  /* 0x00000050375b7220 */ /* 0x000fe20000410000 */
[----:B------:R-:W-:Y:S01]  /*0b00*/  FADD.FTZ R80, R83, R90 ;  /* 0x0000005a53507221 */ /* 0x000fe20000010000 */
[----:B------:R-:W-:Y:S01]  /*0b10*/  FFMA.FTZ R81, R89, R90, R82 ;  /* 0x0000005a59517223 */ /* 0x000fe20000010052 */
[----:B------:R-:W-:-:S02]  /*0b20*/  IADD3 R119, PT, PT, R6, 0x20, RZ ;  /* 0x0000002006777810 */ /* 0x000fc40007ffe0ff */
[----:B------:R-:W-:Y:S01]  /*0b30*/  FADD.FTZ R113, R80, R91 ;  /* 0x0000005b50717221 */ /* 0x000fe20000010000 */
[----:B------:R-:W-:-:S07]  /*0b40*/  FFMA.FTZ R118, R92, R91, R81 ;  /* 0x0000005b5c767223 */ /* 0x000fce0000010051 */
.L_x_2047:
[----:B------:R-:W-:Y:S05]  /*0b50*/  BSYNC.RECONVERGENT B1 ;  /* 0x0000000000017941 */ /* 0x000fea0003800200 */
.L_x_2046:
        /* <DEDUP_REMOVED lines=22> */
[--C-:B---3--:R-:W-:Y:S02]  /*0cc0*/  HADD2.F32 R101, -RZ, R80.reuse.H0_H0 ;  /* 0x20000050ff657230 */ /* 0x108fe40000004100 */
[----:B------:R-:W-:Y:S02]  /*0cd0*/  HADD2.F32 R103, -RZ, R80.H1_H1 ;  /* 0x30000050ff677230 */ /* 0x000fe40000004100 */
[----:B------:R-:W-:Y:S02]  /*0ce0*/  HADD2.F32 R105, -RZ, R81.H0_H0 ;  /* 0x20000051ff697230 */ /* 0x000fe40000004100 */
[----:B------:R-:W-:Y:S02]  /*0cf0*/  HADD2.F32 R123, -RZ, R83.H0_H0 ;  /* 0x20000053ff7b7230 */ /* 0x000fe40000004100 */
[----:B------:R-:W-:Y:S02]  /*0d00*/  HADD2.F32 R81, -RZ, R81.H1_H1 ;  /* 0x30000051ff517230 */ /* 0x000fe40000004100 */
[----:B------:R-:W-:-:S02]  /*0d10*/  HADD2.F32 R119, -RZ, R82.H0_H0 ;  /* 0x20000052ff777230 */ /* 0x000fc40000004100 */
[----:B------:R-:W-:Y:S02]  /*0d20*/  HADD2.F32 R121, -RZ, R82.H1_H1 ;  /* 0x30000052ff797230 */ /* 0x000fe40000004100 */
[----:B------:R-:W-:Y:S02]  /*0d30*/  HADD2.F32 R83, -RZ, R83.H1_H1 ;  /* 0x30000053ff537230 */ /* 0x000fe40000004100 */
[C---:B------:R-:W-:Y:S01]  /*0d40*/  FADD.FTZ R82, -R112.reuse, R101 ;  /* 0x0000006570527221 */ /* 0x040fe20000010100 */
[C---:B------:R-:W-:Y:S01]  /*0d50*/  FADD.FTZ R120, -R112.reuse, R103 ;  /* 0x0000006770787221 */ /* 0x040fe20000010100 */
[----:B----4-:R-:W-:Y:S02]  /*0d60*/  HADD2.F32 R95, -RZ, R84.H0_H0 ;  /* 0x20000054ff5f7230 */ /* 0x010fe40000004100 */
[C---:B------:R-:W-:Y:S01]  /*0d70*/  FADD.FTZ R96, -R112.reuse, R105 ;  /* 0x0000006970607221 */ /* 0x040fe20000010100 */
[C---:B------:R-:W-:Y:S01]  /*0d80*/  FADD.FTZ R94, -R112.reuse, R81 ;  /* 0x00000051705e7221 */ /* 0x040fe20000010100 */
[C---:B0-----:R-:W-:Y:S01]  /*0d90*/  FADD.FTZ R98, -R112.reuse, R119 ;  /* 0x0000007770627221 */ /* 0x041fe20000010100 */
[C---:B------:R-:W-:Y:S01]  /*0da0*/  FADD.FTZ R100, -R112.reuse, R121 ;  /* 0x0000007970647221 */ /* 0x040fe20000010100 */
[C---:B------:R-:W-:Y:S01]  /*0db0*/  FADD.FTZ R80, -R112.reuse, R123 ;  /* 0x0000007b70507221 */ /* 0x040fe20000010100 */
[----:B------:R-:W-:Y:S01]  /*0dc0*/  FADD.FTZ R104, -R112, R83 ;  /* 0x0000005370687221 */ /* 0x000fe20000010100 */
[----:B------:R-:W-:-:S02]  /*0dd0*/  HADD2.F32 R97, -RZ, R85.H0_H0 ;  /* 0x20000055ff617230 */ /* 0x000fc40000004100 */
[----:B------:R-:W-:Y:S02]  /*0de0*/  HADD2.F32 R122, -RZ, R85.H1_H1 ;  /* 0x30000055ff7a7230 */ /* 0x000fe40000004100 */
[C---:B-----5:R-:W-:Y:S01]  /*0df0*/  FMUL.FTZ R85, R93.reuse, R82 ;  /* 0x000000525d557220 */ /* 0x060fe20000410000 */
[----:B------:R-:W-:Y:S02]  /*0e00*/  HADD2.F32 R112, -RZ, R84.H1_H1 ;  /* 0x30000054ff707230 */ /* 0x000fe40000004100 */
[----:B------:R-:W-:Y:S01]  /*0e10*/  FMUL.FTZ R84, R93, R120 ;  /* 0x000000785d547220 */ /* 0x000fe20000410000 */
[--C-:B------:R-:W-:Y:S02]  /*0e20*/  HADD2.F32 R83, -RZ, R86.reuse.H0_H0 ;  /* 0x20000056ff537230 */ /* 0x100fe40000004100 */
[----:B------:R-:W-:Y:S02]  /*0e30*/  HADD2.F32 R102, -RZ, R86.H1_H1 ;  /* 0x30000056ff667230 */ /* 0x000fe40000004100 */
[-C--:B------:R-:W-:Y:S01]  /*0e40*/  FMUL.FTZ R86, R64, R95.reuse ;  /* 0x0000005f40567220 */ /* 0x080fe20000410000 */
        /* <DEDUP_REMOVED lines=11> */
[----:B------:R-:W-:Y:S01]  /*0f00*/  FMUL.FTZ R87, R93, R96 ;  /* 0x000000605d577220 */ /* 0x000fe20000410000 */
[-C--:B------:R-:W-:Y:S01]  /*0f10*/  FFMA.FTZ R36, R99, R83.reuse, R36 ;  /* 0x0000005363247223 */ /* 0x080fe20000010024 */
[----:B------:R-:W-:Y:S01]  /*0f20*/  FMUL.FTZ R98, R60, R83 ;  /* 0x000000533c627220 */ /* 0x000fe20000410000 */
[----:B------:R-:W-:Y:S01]  /*0f30*/  FMUL.FTZ R96, R66, R97 ;  /* 0x0000006142607220 */ /* 0x000fe20000410000 */
[----:B------:R-:W-:Y:S01]  /*0f40*/  FADD.FTZ R83, R112, R95 ;  /* 0x0000005f70537221 */ /* 0x000fe20000010000 */
[----:B------:R-:W-:Y:S01]  /*0f50*/  FFMA.FTZ R112, R84, R95, R101 ;  /* 0x0000005f54707223 */ /* 0x000fe20000010065 */
[----:B------:R-:W-:Y:S01]  /*0f60*/  FADD.FTZ R26, R26, R97 ;  /* 0x000000611a1a7221 */ /* 0x000fe20000010000 */
[----:B------:R-:W-:Y:S01]  /*0f70*/  FFMA.FTZ R42, R87, R97, R42 ;  /* 0x00000061572a7223 */ /* 0x000fe2000001002a */
[----:B------:R-:W-:Y:S01]  /*0f80*/  FADD.FTZ R118, R83, R96 ;  /* 0x0000006053767221 */ /* 0x000fe20000010000 */
[----:B------:R-:W-:Y:S01]  /*0f90*/  FMUL.FTZ R94, R93, R94 ;  /* 0x0000005e5d5e7220 */ /* 0x000fe20000410000 */
[----:B------:R-:W-:Y:S01]  /*0fa0*/  FMUL.FTZ R97, R67, R122 ;  /* 0x0000007a43617220 */ /* 0x000fe20000410000 */
[----:B------:R-:W-:Y:S01]  /*0fb0*/  FFMA.FTZ R83, R87, R96, R112 ;  /* 0x0000006057537223 */ /* 0x000fe20000010070 */
[----:B------:R-:W-:-:S02]  /*0fc0*/  FMUL.FTZ R103, R93, R80 ;  /* 0x000000505d677220 */ /* 0x000fc40000410000 */
        /* <DEDUP_REMOVED lines=23> */
.L_x_2049:
[----:B------:R-:W-:Y:S05]  /*1140*/  BSYNC.RECONVERGENT B1 ;  /* 0x0000000000017941 */ /* 0x000fea0003800200 */
.L_x_2048:
        /* <DEDUP_REMOVED lines=20> */
.L_x_2083:
        /* <DEDUP_REMOVED lines=42> */
[----:B------:R-:W-:Y:S01]  /*1530*/  F2FP.F16.F32.PACK_AB R82, R81, R80 ;  /* 0x000000505152723e */ /* 0x000fe200000000ff */
[-CC-:B------:R-:W-:Y:S01]  /*1540*/  FFMA.FTZ R81, R7, R118.reuse, R119.reuse ;  /* 0x0000007607517223 */ /* 0x180fe20000010077 */
[----:B------:R-:W-:Y:S01]  /*1550*/  F2FP.F16.F32.PACK_AB R83, R120, R83 ;  /* 0x000000537853723e */ /* 0x000fe200000000ff */
        /* <DEDUP_REMOVED lines=22> */
[----:B------:R-:W-:Y:S02]  /*16c0*/  F2FP.F16.F32.PACK_AB R81, R122, R81 ;  /* 0x000000517a51723e */ /* 0x000fe400000000ff */
[----:B------:R-:W-:Y:S01]  /*16d0*/  F2FP.F16.F32.PACK_AB R80, R113, R80 ;  /* 0x000000507150723e */ /* 0x000fe200000000ff */
[----:B------:R-:W-:Y:S06]  /*16e0*/  BRA `(.L_x_2056) ;  /* 0x0000002000247947 */ /* 0x000fec0003800000 */
.L_x_2055:
        /* <DEDUP_REMOVED lines=14> */
[C---:B------:R-:W-:Y:S01]  /*17d0*/  F2FP.F16.F32.PACK_AB R75, R82.reuse, R75 ;  /* 0x0000004b524b723e */ /* 0x040fe200000000ff */
[----:B------:R-:W-:Y:S01]  /*17e0*/  FMUL.FTZ R82, R82, UR14 ;  /* 0x0000000e52527c20 */ /* 0x000fe20008410000 */
[----:B------:R-:W-:Y:S01]  /*17f0*/  F2FP.F16.F32.PACK_AB R74, R81, R72 ;  /* 0x00000048514a723e */ /* 0x000fe200000000ff */
        /* <DEDUP_REMOVED lines=12> */
[----:B------:R-:W-:Y:S01]  /*18c0*/  F2FP.F16.F32.PACK_AB R82, R82, R73 ;  /* 0x000000495252723e */ /* 0x000fe200000000ff */
[----:B------:R-:W-:Y:S01]  /*18d0*/  FFMA.FTZ R73, R7, R118, R119 ;  /* 0x0000007607497223 */ /* 0x000fe20000010077 */
[----:B------:R-:W-:-:S02]  /*18e0*/  FSEL R80, R80, RZ, P5 ;  /* 0x000000ff50507208 */ /* 0x000fc40002800000 */
[----:B------:R-:W-:Y:S01]  /*18f0*/  LOP3.LUT P5, RZ, R110, 0xff0000, RZ, 0xc0, !PT ;  /* 0x00ff00006eff7812 */ /* 0x000fe200078ac0ff */
[----:B------:R-:W-:Y:S01]  /*1900*/  FADD.FTZ R112, R12, -R73 ;  /* 0x800000490c707221 */ /* 0x000fe20000010000 */
[----:B------:R-:W-:Y:S01]  /*1910*/  F2FP.F16.F32.PACK_AB R83, R83, R80 ;  /* 0x000000505353723e */ /* 0x000fe200000000ff */
        /* <DEDUP_REMOVED lines=16> */
[----:B------:R-:W-:Y:S02]  /*1a20*/  FSEL R112, R112, RZ, P5 ;  /* 0x000000ff70707208 */ /* 0x000fe40002800000 */
[----:B------:R-:W-:Y:S02]  /*1a30*/  FSEL R121, R120, RZ, P6 ;  /* 0x000000ff78797208 */ /* 0x000fe40003000000 */
[----:B------:R-:W-:Y:S02]  /*1a40*/  FSEL R80, R80, RZ, P0 ;  /* 0x000000ff50507208 */ /* 0x000fe40000000000 */
[----:B------:R-:W-:Y:S02]  /*1a50*/  FSEL R113, R81, RZ, P1 ;  /* 0x000000ff51717208 */ /* 0x000fe40000800000 */
[----:B------:R-:W-:Y:S02]  /*1a60*/  F2FP.F16.F32.PACK_AB R81, R121, R112 ;  /* 0x000000707951723e */ /* 0x000fe400000000ff */
[----:B------:R-:W-:Y:S01]  /*1a70*/  F2FP.F16.F32.PACK_AB R80, R113, R80 ;  /* 0x000000507150723e */ /* 0x000fe200000000ff */
[----:B------:R-:W-:Y:S06]  /*1a80*/  BRA `(.L_x_2056) ;  /* 0x0000001c003c7947 */ /* 0x000fec0003800000 */
.L_x_2054:
[----:B------:R-:W-:-:S04]  /*1a90*/  UISETP.NE.U32.AND UP0, UPT, UR4, URZ, UPT ;  /* 0x000000ff0400728c */ /* 0x000fc8000bf05070 */
[----:B------:R-:W-:-:S09]  /*1aa0*/  UISETP.NE.AND.EX UP0, UPT, UR5, URZ, UPT, UP0 ;  /* 0x000000ff0500728c */ /* 0x000fd2000bf05300 */
[----:B------:R-:W-:Y:S05]  /*1ab0*/  BRA.U UP0, `(.L_x_2057) ;  /* 0x0000000100f87547 */ /* 0x000fea000b800000 */
[-CC-:B------:R-:W-:Y:S01]  /*1ac0*/  FFMA.FTZ R80, R92, R118.reuse, R119.reuse ;  /* 0x000000765c507223 */ /* 0x180fe20000010077 */
[-CC-:B------:R-:W-:Y:S01]  /*1ad0*/  FFMA.FTZ R81, R89, R118.reuse, R119.reuse ;  /* 0x0000007659517223 */ /* 0x180fe20000010077 */
[--C-:B------:R-:W-:Y:S02]  /*1ae0*/  HADD2.F32 R82, -RZ, R19.reuse.H1_H1 ;  /* 0x30000013ff527230 */ /* 0x100fe40000004100 */
[----:B------:R-:W-:Y:S01]  /*1af0*/  FFMA.FTZ R113, R11, R118, R119 ;  /* 0x000000760b717223 */ /* 0x000fe20000010077 */
[----:B------:R-:W-:Y:S01]  /*1b00*/  FADD.FTZ R83, R91, -R80 ;  /* 0x800000505b537221 */ /* 0x000fe20000010000 */
[----:B------:R-:W-:Y:S02]  /*1b10*/  HADD2.F32 R80, -RZ, R19.H0_H0 ;  /* 0x20000013ff507230 */ /* 0x000fe40000004100 */
[----:B------:R-:W-:Y:S01]  /*1b20*/  FADD.FTZ R81, R90, -R81 ;  /* 0x800000515a517221 */ /* 0x000fe20000010000 */
[----:B------:R-:W-:Y:S01]  /*1b30*/  FADD.FTZ R113, R14, -R113 ;  /* 0x800000710e717221 */ /* 0x000fe20000010000 */
[----:B-----5:R-:W-:Y:S01]  /*1b40*/  FFMA.FTZ R83, R93, R83, R82 ;  /* 0x000000535d537223 */ /* 0x020fe20000010052 */
[----:B------:R-:W-:-:S02]  /*1b50*/  HADD2.F32 R82, -RZ, R18.H1_H1 ;  /* 0x30000012ff527230 */ /* 0x000fc40000004100 */
[----:B------:R-:W-:Y:S01]  /*1b60*/  FFMA.FTZ R81, R93, R81, R80 ;  /* 0x000000515d517223 */ /* 0x000fe20000010050 */
[----:B------:R-:W-:Y:S01]  /*1b70*/  FFMA.FTZ R80, R88, R118, R119 ;  /* 0x0000007658507223 */ /* 0x000fe20000010077 */
[----:B------:R-:W-:Y:S01]  /*1b80*/  LOP3.LUT P5, RZ, R111, 0xff0000, RZ, 0xc0, !PT ;  /* 0x00ff00006fff7812 */ /* 0x000fe200078ac0ff */
[----:B------:R-:W-:Y:S01]  /*1b90*/  FMUL.FTZ R112, R83, UR14 ;  /* 0x0000000e53707c20 */ /* 0x000fe20008410000 */
[----:B------:R-:W-:Y:S01]  /*1ba0*/  FMUL.FTZ R81, R81, UR14 ;  /* 0x0000000e51517c20 */ /* 0x000fe20008410000 */
[----:B------:R-:W-:Y:S01]  /*1bb0*/  FADD.FTZ R121, R15, -R80 ;  /* 0x800000500f797221 */ /* 0x000fe20000010000 */
[----:B------:R-:W-:Y:S01]  /*1bc0*/  HADD2.F32 R80, -RZ, R18.H0_H0 ;  /* 0x20000012ff507230 */ /* 0x000fe20000004100 */
[----:B------:R-:W-:Y:S01]  /*1bd0*/  LOP3.LUT P1, RZ, R111, 0xff, RZ, 0xc0, !PT ;  /* 0x000000ff6fff7812 */ /* 0x000fe2000782c0ff */
[----:B------:R-:W-:Y:S02]  /*1be0*/  HADD2.F32 R120, -RZ, R16.H1_H1 ;  /* 0x30000010ff787230 */ /* 0x000fe40000004100 */
[----:B------:R-:W-:Y:S01]  /*1bf0*/  FFMA.FTZ R82, R93, R121, R82 ;  /* 0x000000795d527223 */ /* 0x000fe20000010052 */
[----:B------:R-:W-:Y:S01]  /*1c00*/  LOP3.LUT P6, RZ, R111, 0xff00, RZ, 0xc0, !PT ;  /* 0x0000ff006fff7812 */ /* 0x000fe200078cc0ff */
[----:B------:R-:W-:Y:S01]  /*1c10*/  FFMA.FTZ R80, R93, R113, R80 ;  /* 0x000000715d507223 */ /* 0x000fe20000010050 */
[----:B------:R-:W-:Y:S01]  /*1c20*/  ISETP.GE.U32.AND P0, PT, R110, RZ, PT ;  /* 0x000000ff6e00720c */ /* 0x000fe20003f06070 */
[----:B------:R-:W-:Y:S01]  /*1c30*/  FMUL.FTZ R82, R82, UR14 ;  /* 0x0000000e52527c20 */ /* 0x000fe20008410000 */
[----:B------:R-:W-:Y:S01]  /*1c40*/  FSEL R83, R81, RZ, P5 ;  /* 0x000000ff51537208 */ /* 0x000fe20002800000 */
[----:B------:R-:W-:Y:S01]  /*1c50*/  FMUL.FTZ R80, R80, UR14 ;  /* 0x0000000e50507c20 */ /* 0x000fe20008410000 */
[----:B------:R-:W-:-:S02]  /*1c60*/  ISETP.GE.U32.AND.EX P0, PT, R111, 0x1000000, PT, P0 ;  /* 0x010000006f00780c */ /* 0x000fc40003f06100 */
[----:B------:R-:W-:Y:S02]  /*1c70*/  FSEL R81, R82, RZ, P6 ;  /* 0x000000ff52517208 */ /* 0x000fe40003000000 */
[----:B------:R-:W-:Y:S02]  /*1c80*/  FSEL R80, R80, RZ, P1 ;  /* 0x000000ff50507208 */ /* 0x000fe40000800000 */
[----:B------:R-:W-:Y:S02]  /*1c90*/  FSEL R112, R112, RZ, P0 ;  /* 0x000000ff70707208 */ /* 0x000fe40000000000 */
[----:B------:R-:W-:Y:S01]  /*1ca0*/  F2FP.F16.F32.PACK_AB R82, R81, R80 ;  /* 0x000000505152723e */ /* 0x000fe200000000ff */
[-CC-:B------:R-:W-:Y:S01]  /*1cb0*/  FFMA.FTZ R80, R10, R118.reuse, R119.reuse ;  /* 0x000000760a507223 */ /* 0x180fe20000010077 */
[----:B------:R-:W-:Y:S01]  /*1cc0*/  FFMA.FTZ R81, R7, R118, R119 ;  /* 0x0000007607517223 */ /* 0x000fe20000010077 */
[----:B------:R-:W-:Y:S01]  /*1cd0*/  F2FP.F16.F32.PACK_AB R83, R112, R83 ;  /* 0x000000537053723e */ /* 0x000fe200000000ff */
[----:B------:R-:W-:-:S02]  /*1ce0*/  HADD2.F32 R112, -RZ, R17.H1_H1 ;  /* 0x30000011ff707230 */ /* 0x000fc40000004100 */
[----:B------:R-:W-:Y:S01]  /*1cf0*/  FADD.FTZ R113, R13, -R80 ;  /* 0x800000500d717221 */ /* 0x000fe20000010000 */
[----:B------:R-:W-:Y:S02]  /*1d00*/  HADD2.F32 R80, -RZ, R17.H0_H0 ;  /* 0x20000011ff507230 */ /* 0x000fe40000004100 */
[----:B------:R-:W-:Y:S01]  /*1d10*/  FADD.FTZ R81, R12, -R81 ;  /* 0x800000510c517221 */ /* 0x000fe20000010000 */
[C---:B------:R-:W-:Y:S02]  /*1d20*/  LOP3.LUT P6, RZ, R110.reuse, 0xff000000, RZ, 0xc0, !PT ;  /* 0xff0000006eff7812 */ /* 0x040fe400078cc0ff */
[----:B------:R-:W-:Y:S01]  /*1d30*/  LOP3.LUT P5, RZ, R110, 0xff0000, RZ, 0xc0, !PT ;  /* 0x00ff00006eff7812 */ /* 0x000fe200078ac0ff */
[C---:B------:R-:W-:Y:S01]  /*1d40*/  FFMA.FTZ R81, R93.reuse, R81, R80 ;  /* 0x000000515d517223 */ /* 0x040fe20000010050 */
[----:B------:R-:W-:Y:S01]  /*1d50*/  FFMA.FTZ R80, R93, R113, R112 ;  /* 0x000000715d507223 */ /* 0x000fe20000010070 */
[-CC-:B------:R-:W-:Y:S01]  /*1d60*/  FFMA.FTZ R112, R8, R118.reuse, R119.reuse ;  /* 0x0000007608707223 */ /* 0x180fe20000010077 */
[----:B------:R-:W-:Y:S01]  /*1d70*/  FFMA.FTZ R113, R107, R118, R119 ;  /* 0x000000766b717223 */ /* 0x000fe20000010077 */
[----:B------:R-:W-:Y:S01]  /*1d80*/  FMUL.FTZ R81, R81, UR14 ;  /* 0x0000000e51517c20 */ /* 0x000fe20008410000 */
[----:B------:R-:W-:Y:S01]  /*1d90*/  FMUL.FTZ R80, R80, UR14 ;  /* 0x0000000e50507c20 */ /* 0x000fe20008410000 */
[----:B------:R-:W-:Y:S01]  /*1da0*/  FADD.FTZ R121, R9, -R112 ;  /* 0x8000007009797221 */ /* 0x000fe20000010000 */
[----:B------:R-:W-:-:S02]  /*1db0*/  HADD2.F32 R112, -RZ, R16.H0_H0 ;  /* 0x20000010ff707230 */ /* 0x000fc40000004100 */
[----:B------:R-:W-:Y:S01]  /*1dc0*/  FADD.FTZ R113, R106, -R113 ;  /* 0x800000716a717221 */ /* 0x000fe20000010000 */
[C---:B------:R-:W-:Y:S01]  /*1dd0*/  LOP3.LUT P1, RZ, R110.reuse, 0xff00, RZ, 0xc0, !PT ;  /* 0x0000ff006eff7812 */ /* 0x040fe2000782c0ff */
[C---:B------:R-:W-:Y:S01]  /*1de0*/  FFMA.FTZ R120, R93.reuse, R121, R120 ;  /* 0x000000795d787223 */ /* 0x040fe20000010078 */
[----:B------:R-:W-:Y:S01]  /*1df0*/  LOP3.LUT P0, RZ, R110, 0xff, RZ, 0xc0, !PT ;  /* 0x000000ff6eff7812 */ /* 0x000fe2000780c0ff */
[----:B------:R-:W-:Y:S01]  /*1e00*/  FFMA.FTZ R112, R93, R113, R112 ;  /* 0x000000715d707223 */ /* 0x000fe20000010070 */
[----:B------:R-:W-:Y:S01]  /*1e10*/  FSEL R122, R80, RZ, P6 ;  /* 0x000000ff507a7208 */ /* 0x000fe20003000000 */
[----:B------:R-:W-:Y:S01]  /*1e20*/  FMUL.FTZ R120, R120, UR14 ;  /* 0x0000000e78787c20 */ /* 0x000fe20008410000 */
[----:B------:R-:W-:Y:S01]  /*1e30*/  FSEL R81, R81, RZ, P5 ;  /* 0x000000ff51517208 */ /* 0x000fe20002800000 */
[----:B------:R-:W-:-:S03]  /*1e40*/  FMUL.FTZ R112, R112, UR14 ;  /* 0x0000000e70707c20 */ /* 0x000fc60008410000 */
[----:B------:R-:W-:Y:S02]  /*1e50*/  FSEL R113, R120, RZ, P1 ;  /* 0x000000ff78717208 */ /* 0x000fe40000800000 */
[----:B------:R-:W-:Y:S02]  /*1e60*/  FSEL R80, R112, RZ, P0 ;  /* 0x000000ff70507208 */ /* 0x000fe40000000000 */
[----:B------:R-:W-:Y:S02]  /*1e70*/  F2FP.F16.F32.PACK_AB R81, R122, R81 ;  /* 0x000000517a51723e */ /* 0x000fe400000000ff */
[----:B------:R-:W-:Y:S01]  /*1e80*/  F2FP.F16.F32.PACK_AB R80, R113, R80 ;  /* 0x000000507150723e */ /* 0x000fe200000000ff */
[----:B------:R-:W-:Y:S06]  /*1e90*/  BRA `(.L_x_2056) ;  /* 0x0000001800387947 */ /* 0x000fec0003800000 */
.L_x_2057:
[-CC-:B------:R-:W-:Y:S01]  /*1ea0*/  FFMA.FTZ R73, R89, R118.reuse, R119.reuse ;  /* 0x0000007659497223 */ /* 0x180fe20000010077 */
[-C--:B------:R-:W-:Y:S01]  /*1eb0*/  FFMA.FTZ R80, R92, R118.reuse, R119 ;  /* 0x000000765c507223 */ /* 0x080fe20000010077 */
[--C-:B------:R-:W-:Y:S01]  /*1ec0*/  HADD2.F32 R74, -RZ, R19.reuse.H0_H0 ;  /* 0x20000013ff4a7230 */ /* 0x100fe20000004100 */
[----:B------:R-:W-:Y:S01]  /*1ed0*/  ISETP.GE.U32.AND P0, PT, R110, RZ, PT ;  /* 0x000000ff6e00720c */ /* 0x000fe20003f06070 */
[----:B------:R-:W-:Y:S01]  /*1ee0*/  FADD.FTZ R72, R90, -R73 ;  /* 0x800000495a487221 */ /* 0x000fe20000010000 */
[-CC-:B------:R-:W-:Y:S01]  /*1ef0*/  FFMA.FTZ R73, R11, R118.reuse, R119.reuse ;  /* 0x000000760b497223 */ /* 0x180fe20000010077 */
[----:B------:R-:W-:Y:S01]  /*1f00*/  FADD.FTZ R82, R91, -R80 ;  /* 0x800000505b527221 */ /* 0x000fe20000010000 */
[----:B------:R-:W-:Y:S01]  /*1f10*/  FFMA.FTZ R80, R88, R118, R119 ;  /* 0x0000007658507223 */ /* 0x000fe20000010077 */
[----:B------:R-:W-:Y:S02]  /*1f20*/  HADD2.F32 R75, -RZ, R19.H1_H1 ;  /* 0x30000013ff4b7230 */ /* 0x000fe40000004100 */
[----:B-----5:R-:W-:Y:S01]  /*1f30*/  FFMA.FTZ R81, R93, R72, R74 ;  /* 0x000000485d517223 */ /* 0x020fe2000001004a */
[----:B------:R-:W-:Y:S01]  /*1f40*/  FADD.FTZ R72, R14, -R73 ;  /* 0x800000490e487221 */ /* 0x000fe20000010000 */
[----:B------:R-:W-:-:S02]  /*1f50*/  HADD2.F32 R74, -RZ, R18.H0_H0 ;  /* 0x20000012ff4a7230 */ /* 0x000fc40000004100 */
[----:B------:R-:W-:Y:S01]  /*1f60*/  FADD.FTZ R80, R15, -R80 ;  /* 0x800000500f507221 */ /* 0x000fe20000010000 */
[----:B------:R-:W-:Y:S02]  /*1f70*/  HADD2.F32 R73, -RZ, R18.H1_H1 ;  /* 0x30000012ff497230 */ /* 0x000fe40000004100 */
[----:B------:R-:W-:Y:S01]  /*1f80*/  FFMA.FTZ R82, R93, R82, R75 ;  /* 0x000000525d527223 */ /* 0x000fe2000001004b */
[----:B------:R-:W-:Y:S01]  /*1f90*/  LOP3.LUT P5, RZ, R111, 0xff0000, RZ, 0xc0, !PT ;  /* 0x00ff00006fff7812 */ /* 0x000fe200078ac0ff */
[----:B------:R-:W-:Y:S01]  /*1fa0*/  FFMA.FTZ R74, R93, R72, R74 ;  /* 0x000000485d4a7223 */ /* 0x000fe2000001004a */
[----:B------:R-:W-:Y:S01]  /*1fb0*/  ISETP.GE.U32.AND.EX P0, PT, R111, 0x1000000, PT, P0 ;  /* 0x010000006f00780c */ /* 0x000fe20003f06100 */
[----:B------:R-:W-:Y:S01]  /*1fc0*/  FFMA.FTZ R73, R93, R80, R73 ;  /* 0x000000505d497223 */ /* 0x000fe20000010049 */
[C---:B------:R-:W-:Y:S01]  /*1fd0*/  F2FP.F16.F32.PACK_AB R75, R82.reuse, R81 ;  /* 0x00000051524b723e */ /* 0x040fe200000000ff */
[----:B------:R-:W-:Y:S01]  /*1fe0*/  FMUL.FTZ R80, R82, UR14 ;  /* 0x0000000e52507c20 */ /* 0x000fe20008410000 */
[----:B------:R-:W-:Y:S01]  /*1ff0*/  FMUL.FTZ R81, R81, UR14 ;  /* 0x0000000e51517c20 */ /* 0x000fe20008410000 */
[----:B------:R-:W-:Y:S01]  /*2000*/  FMUL.FTZ R72, R74, UR14 ;  /* 0x0000000e4a487c20 */ /* 0x000fe20008410000 */
[C---:B------:R-:W-:Y:S01]  /*2010*/  F2FP.F16.F32.PACK_AB R74, R73.reuse, R74 ;  /* 0x0000004a494a723e */ /* 0x040fe200000000ff */
[----:B------:R-:W-:Y:S01]  /*2020*/  FMUL.FTZ R73, R73, UR14 ;  /* 0x0000000e49497c20 */ /* 0x000fe20008410000 */
[----:B------:R-:W-:-:S02]  /*2030*/  LOP3.LUT P1, RZ, R111, 0xff, RZ, 0xc0, !PT ;  /* 0x000000ff6fff7812 */ /* 0x000fc4000782c0ff */
[----:B------:R-:W-:Y:S02]  /*2040*/  LOP3.LUT P6, RZ, R111, 0xff00, RZ, 0xc0, !PT ;  /* 0x0000ff006fff7812 */ /* 0x000fe400078cc0ff */
[----:B------:R-:W-:Y:S02]  /*2050*/  FSEL R80, R80, RZ, P0 ;  /* 0x000000ff50507208 */ /* 0x000fe40000000000 */
[----:B------:R-:W-:Y:S02]  /*2060*/  FSEL R81, R81, RZ, P5 ;  /* 0x000000ff51517208 */ /* 0x000fe40002800000 */
[----:B------:R-:W-:Y:S02]  /*2070*/  FSEL R72, R72, RZ, P1 ;  /* 0x000000ff48487208 */ /* 0x000fe40000800000 */
[----:B------:R-:W-:Y:S02]  /*2080*/  FSEL R73, R73, RZ, P6 ;  /* 0x000000ff49497208 */ /* 0x000fe40003000000 */
[----:B------:R-:W-:Y:S01]  /*2090*/  F2FP.F16.F32.PACK_AB R83, R80, R81 ;  /* 0x000000515053723e */ /* 0x000fe200000000ff */
[--C-:B------:R-:W-:Y:S01]  /*20a0*/  FFMA.FTZ R80, R10, R118, R119.reuse ;  /* 0x000000760a507223 */ /* 0x100fe20000010077 */
[----:B------:R-:W-:Y:S01]  /*20b0*/  F2FP.F16.F32.PACK_AB R82, R73, R72 ;  /* 0x000000484952723e */ /* 0x000fe200000000ff */
[----:B------:R-:W-:Y:S01]  /*20c0*/  FFMA.FTZ R73, R7, R118, R119 ;  /* 0x0000007607497223 */ /* 0x000fe20000010077 */
[----:B------:R-:W-:-:S02]  /*20d0*/  HADD2.F32 R81, -RZ, R17.H1_H1 ;  /* 0x30000011ff517230 */ /* 0x000fc40000004100 */
[----:B------:R-:W-:Y:S01]  /*20e0*/  FADD.FTZ R112, R13, -R80 ;  /* 0x800000500d707221 */ /* 0x000fe20000010000 */
[----:B------:R-:W-:Y:S02]  /*20f0*/  HADD2.F32 R80, -RZ, R17.H0_H0 ;  /* 0x20000011ff507230 */ /* 0x000fe40000004100 */
[----:B------:R-:W-:Y:S01]  /*2100*/  FADD.FTZ R72, R12, -R73 ;  /* 0x800000490c487221 */ /* 0x000fe20000010000 */
[----:B------:R-:W-:Y:S01]  /*2110*/  LOP3.LUT P5, RZ, R110, 0xff0000, RZ, 0xc0, !PT ;  /* 0x00ff00006eff7812 */ /* 0x000fe200078ac0ff */
[----:B------:R-:W-:Y:S01]  /*2120*/  FFMA.FTZ R120, R93, R112, R81 ;  /* 0x000000705d787223 */ /* 0x000fe20000010051 */
[--C-:B------:R-:W-:Y:S01]  /*2130*/  FFMA.FTZ R81, R107, R118, R119.reuse ;  /* 0x000000766b517223 */ /* 0x100fe20000010077 */
[----:B------:R-:W-:Y:S01]  /*2140*/  FFMA.FTZ R73, R93, R72, R80 ;  /* 0x000000485d497223 */ /* 0x000fe20000010050 */
[----:B------:R-:W-:Y:S01]  /*2150*/  FFMA.FTZ R80, R8, R118, R119 ;  /* 0x0000007608507223 */ /* 0x000fe20000010077 */
[----:B------:R-:W-:Y:S01]  /*2160*/  LOP3.LUT P6, RZ, R110, 0xff000000, RZ, 0xc0, !PT ;  /* 0xff0000006eff7812 */ /* 0x000fe200078cc0ff */
[----:B------:R-:W-:Y:S01]  /*2170*/  FADD.FTZ R72, R106, -R81 ;  /* 0x800000516a487221 */ /* 0x000fe20000010000 */
[----:B------:R-:W-:-:S02]  /*2180*/  HADD2.F32 R81, -RZ, R16.H1_H1 ;  /* 0x30000010ff517230 */ /* 0x000fc40000004100 */
[----:B------:R-:W-:Y:S01]  /*2190*/  FADD.FTZ R112, R9, -R80 ;  /* 0x8000005009707221 */ /* 0x000fe20000010000 */
[----:B------:R-:W-:Y:S01]  /*21a0*/  HADD2.F32 R80, -RZ, R16.H0_H0 ;  /* 0x20000010ff507230 */ /* 0x000fe20000004100 */
[----:B------:R-:W-:Y:S02]  /*21b0*/  LOP3.LUT P0, RZ, R110, 0xff, RZ, 0xc0, !PT ;  /* 0x000000ff6eff7812 */ /* 0x000fe4000780c0ff */
[----:B------:R-:W-:Y:S01]  /*21c0*/  FFMA.FTZ R81, R93, R112, R81 ;  /* 0x000000705d517223 */ /* 0x000fe20000010051 */
[----:B------:R-:W-:Y:S01]  /*21d0*/  FMUL.FTZ R112, R73, UR14 ;  /* 0x0000000e49707c20 */ /* 0x000fe20008410000 */
[----:B------:R-:W-:Y:S01]  /*21e0*/  FFMA.FTZ R72, R93, R72, R80 ;  /* 0x000000485d487223 */ /* 0x000fe20000010050 */
[C---:B------:R-:W-:Y:S01]  /*21f0*/  F2FP.F16.F32.PACK_AB R73, R120.reuse, R73 ;  /* 0x000000497849723e */ /* 0x040fe200000000ff */
[----:B------:R-:W-:Y:S01]  /*2200*/  FMUL.FTZ R120, R120, UR14 ;  /* 0x0000000e78787c20 */ /* 0x000fe20008410000 */
[----:B------:R-:W-:Y:S01]  /*2210*/  LOP3.LUT P1, RZ, R110, 0xff00, RZ, 0xc0, !PT ;  /* 0x0000ff006eff7812 */ /* 0x000fe2000782c0ff */
[----:B------:R-:W-:Y:S01]  /*2220*/  FMUL.FTZ R80, R72, UR14 ;  /* 0x0000000e48507c20 */ /* 0x000fe20008410000 */
[C---:B------:R-:W-:Y:S01]  /*2230*/  F2FP.F16.F32.PACK_AB R72, R81.reuse, R72 ;  /* 0x000000485148723e */ /* 0x040fe200000000ff */
[----:B------:R-:W-:Y:S01]  /*2240*/  FMUL.FTZ R81, R81, UR14 ;  /* 0x0000000e51517c20 */ /* 0x000fe20008410000 */
[----:B------:R-:W-:-:S02]  /*2250*/  FSEL R112, R112, RZ, P5 ;  /* 0x000000ff70707208 */ /* 0x000fc40002800000 */
[----:B------:R-:W-:Y:S02]  /*2260*/  FSEL R121, R120, RZ, P6 ;  /* 0x000000ff78797208 */ /* 0x000fe40003000000 */
[----:B------:R-:W-:Y:S02]  /*2270*/  FSEL R80, R80, RZ, P0 ;  /* 0x000000ff50507208 */ /* 0x000fe40000000000 */
[----:B------:R-:W-:Y:S02]  /*2280*/  FSEL R113, R81, RZ, P1 ;  /* 0x000000ff51717208 */ /* 0x000fe40000800000 */
[----:B------:R-:W-:Y:S02]  /*2290*/  F2FP.F16.F32.PACK_AB R81, R121, R112 ;  /* 0x000000707951723e */ /* 0x000fe400000000ff */
[----:B------:R-:W-:Y:S01]  /*22a0*/  F2FP.F16.F32.PACK_AB R80, R113, R80 ;  /* 0x000000507150723e */ /* 0x000fe200000000ff */
[----:B------:R-:W-:Y:S06]  /*22b0*/  BRA `(.L_x_2056) ;  /* 0x0000001400307947 */ /* 0x000fec0003800000 */
.L_x_2053:
        /* <DEDUP_REMOVED lines=26> */
[----:B------:R-:W-:Y:S01]  /*2460*/  F2FP.F16.F32.PACK_AB R83, R78, R83 ;  /* 0x000000534e53723e */ /* 0x000fe200000000ff */
[----:B------:R-:W-:Y:S01]  /*2470*/  FFMA.FTZ R78, R88, R118, R119 ;  /* 0x00000076584e7223 */ /* 0x000fe20000010077 */
[----:B------:R-:W-:Y:S01]  /*2480*/  F2FP.F16.F32.PACK_AB R79, R76, R79 ;  /* 0x0000004f4c4f723e */ /* 0x000fe200000000ff */
        /* <DEDUP_REMOVED lines=14> */
[----:B------:R-:W-:Y:S01]  /*2570*/  F2FP.F16.F32.PACK_AB R78, R77, R78 ;  /* 0x0000004e4d4e723e */ /* 0x000fe200000000ff */
        /* <DEDUP_REMOVED lines=9> */
[----:B------:R-:W-:Y:S01]  /*2610*/  F2FP.F16.F32.PACK_AB R82, R81, R82 ;  /* 0x000000525152723e */ /* 0x000fe200000000ff */
[----:B------:R-:W-:Y:S01]  /*2620*/  FMUL.FTZ R80, R80, UR14 ;  /* 0x0000000e50507c20 */ /* 0x000fe20008410000 */
[----:B------:R-:W-:Y:S01]  /*2630*/  LOP3.LUT P6, RZ, R110, 0xff000000, RZ, 0xc0, !PT ;  /* 0xff0000006eff7812 */ /* 0x000fe200078cc0ff */
[----:B------:R-:W-:-:S05]  /*2640*/  FMUL.FTZ R76, R76, UR14 ;  /* 0x0000000e4c4c7c20 */ /* 0x000fca0008410000 */
[C---:B------:R-:W-:Y:S02]  /*2650*/  FSEL R81, R76.reuse, RZ, P5 ;  /* 0x000000ff4c517208 */ /* 0x040fe40002800000 */
[----:B------:R-:W-:Y:S02]  /*2660*/  FSEL R77, R76, RZ, P0 ;  /* 0x000000ff4c4d7208 */ /* 0x000fe40000000000 */
[C---:B------:R-:W-:Y:S02]  /*2670*/  FSEL R76, R80.reuse, RZ, P1 ;  /* 0x000000ff504c7208 */ /* 0x040fe40000800000 */
[----:B------:R-:W-:Y:S02]  /*2680*/  FSEL R80, R80, RZ, P6 ;  /* 0x000000ff50507208 */ /* 0x000fe40003000000 */
[----:B------:R-:W-:Y:S01]  /*2690*/  F2FP.F16.F32.PACK_AB R77, R76, R77 ;  /* 0x0000004d4c4d723e */ /* 0x000fe200000000ff */
[----:B------:R-:W-:Y:S01]  /*26a0*/  FFMA.FTZ R76, R8, R118, R119 ;  /* 0x00000076084c7223 */ /* 0x000fe20000010077 */
[----:B------:R-:W-:-:S02]  /*26b0*/  F2FP.F16.F32.PACK_AB R81, R80, R81 ;  /* 0x000000515051723e */ /* 0x000fc400000000ff */
        /* <DEDUP_REMOVED lines=14> */
[----:B------:R-:W-:Y:S02]  /*27a0*/  F2FP.F16.F32.PACK_AB R76, R113, R76 ;  /* 0x0000004c714c723e */ /* 0x000fe400000000ff */
[----:B------:R-:W-:Y:S01]  /*27b0*/  F2FP.F16.F32.PACK_AB R80, R121, R80 ;  /* 0x000000507950723e */ /* 0x000fe200000000ff */
[----:B------:R-:W-:Y:S06]  /*27c0*/  BRA `(.L_x_2056) ;  /* 0x0000000c00ec7947 */ /* 0x000fec0003800000 */
.L_x_2059:
        /* <DEDUP_REMOVED lines=14> */
[----:B------:R-:W-:Y:S01]  /*28b0*/  F2FP.F16.F32.PACK_AB R75, R75, R72 ;  /* 0x000000484b4b723e */ /* 0x000fe200000000ff */
        /* <DEDUP_REMOVED lines=8> */
[C---:B------:R-:W-:Y:S01]  /*2940*/  F2FP.F16.F32.PACK_AB R74, R73.reuse, R72 ;  /* 0x00000048494a723e */ /* 0x040fe200000000ff */
        /* <DEDUP_REMOVED lines=10> */
[----:B------:R-:W-:Y:S01]  /*29f0*/  F2FP.F16.F32.PACK_AB R83, R76, R83 ;  /* 0x000000534c53723e */ /* 0x000fe200000000ff */
[--C-:B------:R-:W-:Y:S01]  /*2a00*/  FFMA.FTZ R76, R10, R118, R119.reuse ;  /* 0x000000760a4c7223 */ /* 0x100fe20000010077 */
[----:B------:R-:W-:Y:S01]  /*2a10*/  F2FP.F16.F32.PACK_AB R78, R73, R78 ;  /* 0x0000004e494e723e */ /* 0x000fe200000000ff */
[----:B------:R-:W-:Y:S01]  /*2a20*/  FFMA.FTZ R73, R7, R118, R119 ;  /* 0x0000007607497223 */ /* 0x000fe20000010077 */
[----:B------:R-:W-:Y:S01]  /*2a30*/  LOP3.LUT P1, RZ, R111, 0xff00, RZ, 0xc0, !PT ;  /* 0x0000ff006fff7812 */ /* 0x000fe2000782c0ff */
[----:B------:R-:W-:Y:S01]  /*2a40*/  FADD.FTZ R76, R13, -R76 ;  /* 0x8000004c0d4c7221 */ /* 0x000fe20000010000 */
[----:B------:R-:W-:Y:S02]  /*2a50*/  FSEL R82, R77, RZ, P0 ;  /* 0x000000ff4d527208 */ /* 0x000fe40000000000 */
[----:B------:R-:W-:Y:S01]  /*2a60*/  FSEL R77, R72, RZ, P1 ;  /* 0x000000ff484d7208 */ /* 0x000fe20000800000 */
[----:B------:R-:W-:Y:S01]  /*2a70*/  FADD.FTZ R72, R12, -R73 ;  /* 0x800000490c487221 */ /* 0x000fe20000010000 */
[----:B------:R-:W-:-:S02]  /*2a80*/  LOP3.LUT P0, RZ, R110, 0xff0000, RZ, 0xc0, !PT ;  /* 0x00ff00006eff7812 */ /* 0x000fc4000780c0ff */
[----:B------:R-:W-:Y:S01]  /*2a90*/  F2FP.F16.F32.PACK_AB R82, R77, R82 ;  /* 0x000000524d52723e */ /* 0x000fe200000000ff */
[C---:B------:R-:W-:Y:S01]  /*2aa0*/  FMUL.FTZ R72, R93.reuse, R72 ;  /* 0x000000485d487220 */ /* 0x040fe20000410000 */
[----:B------:R-:W-:Y:S01]  /*2ab0*/  FMUL.FTZ R77, R93, R76 ;  /* 0x0000004c5d4d7220 */ /* 0x000fe20000410000 */
[----:B------:R-:W-:Y:S02]  /*2ac0*/  LOP3.LUT P1, RZ, R116, 0xff0000, RZ, 0xc0, !PT ;  /* 0x00ff000074ff7812 */ /* 0x000fe4000782c0ff */
[----:B------:R-:W-:Y:S01]  /*2ad0*/  FMUL.FTZ R76, R72, UR14 ;  /* 0x0000000e484c7c20 */ /* 0x000fe20008410000 */
[----:B------:R-:W-:Y:S02]  /*2ae0*/  LOP3.LUT P6, RZ, R116, 0xff000000, RZ, 0xc0, !PT ;  /* 0xff00000074ff7812 */ /* 0x000fe400078cc0ff */
[C---:B------:R-:W-:Y:S01]  /*2af0*/  F2FP.F16.F32.PACK_AB R73, R77.reuse, R72 ;  /* 0x000000484d49723e */ /* 0x040fe200000000ff */
[----:B------:R-:W-:Y:S01]  /*2b00*/  FMUL.FTZ R72, R77, UR14 ;  /* 0x0000000e4d487c20 */ /* 0x000fe20008410000 */
[----:B------:R-:W-:-:S02]  /*2b10*/  LOP3.LUT P5, RZ, R110, 0xff000000, RZ, 0xc0, !PT ;  /* 0xff0000006eff7812 */ /* 0x000fc400078ac0ff */
[C---:B------:R-:W-:Y:S02]  /*2b20*/  FSEL R81, R76.reuse, RZ, P0 ;  /* 0x000000ff4c517208 */ /* 0x040fe40000000000 */
[----:B------:R-:W-:Y:S02]  /*2b30*/  FSEL R77, R76, RZ, P1 ;  /* 0x000000ff4c4d7208 */ /* 0x000fe40000800000 */
[C---:B------:R-:W-:Y:S02]  /*2b40*/  FSEL R76, R72.reuse, RZ, P6 ;  /* 0x000000ff484c7208 */ /* 0x040fe40003000000 */
[----:B------:R-:W-:Y:S02]  /*2b50*/  FSEL R72, R72, RZ, P5 ;  /* 0x000000ff48487208 */ /* 0x000fe40002800000 */
[----:B------:R-:W-:Y:S02]  /*2b60*/  F2FP.F16.F32.PACK_AB R77, R76, R77 ;  /* 0x0000004d4c4d723e */ /* 0x000fe400000000ff */
        /* <DEDUP_REMOVED lines=12> */
[----:B------:R-:W-:Y:S01]  /*2c30*/  F2FP.F16.F32.PACK_AB R72, R113, R76 ;  /* 0x0000004c7148723e */ /* 0x000fe200000000ff */
[----:B------:R-:W-:Y:S01]  /*2c40*/  FMUL.FTZ R76, R76, UR14 ;  /* 0x0000000e4c4c7c20 */ /* 0x000fe20008410000 */
[C---:B------:R-:W-:Y:S02]  /*2c50*/  FSEL R113, R80.reuse, RZ, P5 ;  /* 0x000000ff50717208 */ /* 0x040fe40002800000 */
[----:B------:R-:W-:Y:S02]  /*2c60*/  FSEL R121, R80, RZ, P6 ;  /* 0x000000ff50797208 */ /* 0x000fe40003000000 */
[C---:B------:R-:W-:Y:S02]  /*2c70*/  FSEL R112, R76.reuse, RZ, P1 ;  /* 0x000000ff4c707208 */ /* 0x040fe40000800000 */
[----:B------:R-:W-:Y:S02]  /*2c80*/  FSEL R80, R76, RZ, P0 ;  /* 0x000000ff4c507208 */ /* 0x000fe40000000000 */
[----:B------:R-:W-:-:S02]  /*2c90*/  F2FP.F16.F32.PACK_AB R76, R121, R112 ;  /* 0x00000070794c723e */ /* 0x000fc400000000ff */
[----:B------:R-:W-:Y:S01]  /*2ca0*/  F2FP.F16.F32.PACK_AB R80, R113, R80 ;  /* 0x000000507150723e */ /* 0x000fe200000000ff */
[----:B------:R-:W-:Y:S06]  /*2cb0*/  BRA `(.L_x_2056) ;  /* 0x0000000800b07947 */ /* 0x000fec0003800000 */
.L_x_2058:
[----:B------:R-:W-:-:S04]  /*2cc0*/  UISETP.NE.U32.AND UP0, UPT, UR4, URZ, UPT ;  /* 0x000000ff0400728c */ /* 0x000fc8000bf05070 */
[----:B------:R-:W-:-:S09]  /*2cd0*/  UISETP.NE.AND.EX UP0, UPT, UR5, URZ, UPT, UP0 ;  /* 0x000000ff0500728c */ /* 0x000fd2000bf05300 */
[----:B------:R-:W-:Y:S05]  /*2ce0*/  BRA.U UP0, `(.L_x_2060) ;  /* 0x00000005004c7547 */ /* 0x000fea000b800000 */
[-CC-:B------:R-:W-:Y:S01]  /*2cf0*/  FFMA.FTZ R80, R92, R118.reuse, R119.reuse ;  /* 0x000000765c507223 */ /* 0x180fe20000010077 */
[-C--:B------:R-:W-:Y:S01]  /*2d00*/  FFMA.FTZ R77, R89, R118.reuse, R119 ;  /* 0x00000076594d7223 */ /* 0x080fe20000010077 */
[--C-:B------:R-:W-:Y:S01]  /*2d10*/  HADD2.F32 R81, -RZ, R19.reuse.H1_H1 ;  /* 0x30000013ff517230 */ /* 0x100fe20000004100 */
[----:B------:R-:W-:Y:S01]  /*2d20*/  ISETP.GE.U32.AND P0, PT, R116, RZ, PT ;  /* 0x000000ff7400720c */ /* 0x000fe20003f06070 */
[----:B------:R-:W-:Y:S01]  /*2d30*/  FADD.FTZ R80, R91, -R80 ;  /* 0x800000505b507221 */ /* 0x000fe20000010000 */
[----:B------:R-:W-:Y:S02]  /*2d40*/  HADD2.F32 R78, -RZ, R19.H0_H0 ;  /* 0x20000013ff4e7230 */ /* 0x000fe40000004100 */
[----:B------:R-:W-:Y:S01]  /*2d50*/  FADD.FTZ R76, R90, -R77 ;  /* 0x8000004d5a4c7221 */ /* 0x000fe20000010000 */
[----:B------:R-:W-:Y:S01]  /*2d60*/  FFMA.FTZ R77, R11, R118, R119 ;  /* 0x000000760b4d7223 */ /* 0x000fe20000010077 */
[----:B-----5:R-:W-:Y:S01]  /*2d70*/  FFMA.FTZ R80, R93, R80, R81 ;  /* 0x000000505d507223 */ /* 0x020fe20000010051 */
[----:B------:R-:W-:Y:S01]  /*2d80*/  ISETP.GE.U32.AND.EX P0, PT, R117, 0x1000000, PT, P0 ;  /* 0x010000007500780c */ /* 0x000fe20003f06100 */
[----:B------:R-:W-:Y:S01]  /*2d90*/  FFMA.FTZ R79, R93, R76, R78 ;  /* 0x0000004c5d4f7223 */ /* 0x000fe2000001004e */
[----:B------:R-:W-:-:S02]  /*2da0*/  HADD2.F32 R78, -RZ, R18.H0_H0 ;  /* 0x20000012ff4e7230 */ /* 0x000fc40000004100 */
[----:B------:R-:W-:Y:S01]  /*2db0*/  FADD.FTZ R76, R14, -R77 ;  /* 0x8000004d0e4c7221 */ /* 0x000fe20000010000 */
[----:B------:R-:W-:Y:S01]  /*2dc0*/  FMUL.FTZ R80, R80, UR14 ;  /* 0x0000000e50507c20 */ /* 0x000fe20008410000 */
[----:B------:R-:W-:Y:S01]  /*2dd0*/  FMUL.FTZ R77, R79, UR14 ;  /* 0x0000000e4f4d7c20 */ /* 0x000fe20008410000 */
[----:B------:R-:W-:Y:S01]  /*2de0*/  LOP3.LUT P1, RZ, R117, 0xff0000, RZ, 0xc0, !PT ;  /* 0x00ff000075ff7812 */ /* 0x000fe2000782c0ff */
[----:B------:R-:W-:Y:S01]  /*2df0*/  FFMA.FTZ R78, R93, R76, R78 ;  /* 0x0000004c5d4e7223 */ /* 0x000fe2000001004e */
[----:B------:R-:W-:Y:S01]  /*2e00*/  LOP3.LUT P6, RZ, R117, 0xff00, RZ, 0xc0, !PT ;  /* 0x0000ff0075ff7812 */ /* 0x000fe200078cc0ff */
[----:B------:R-:W-:Y:S01]  /*2e10*/  HADD2.F32 R112, -RZ, R17.H1_H1 ;  /* 0x30000011ff707230 */ /* 0x000fe20000004100 */
[----:B------:R-:W-:Y:S01]  /*2e20*/  FSEL R76, R80, RZ, P0 ;  /* 0x000000ff504c7208 */ /* 0x000fe20000000000 */
[----:B------:R-:W-:Y:S01]  /*2e30*/  FMUL.FTZ R78, R78, UR14 ;  /* 0x0000000e4e4e7c20 */ /* 0x000fe20008410000 */
[----:B------:R-:W-:Y:S01]  /*2e40*/  ISETP.GE.U32.AND P0, PT, R110, RZ, PT ;  /* 0x000000ff6e00720c */ /* 0x000fe20003f06070 */
[----:B------:R-:W-:Y:S01]  /*2e50*/  FFMA.FTZ R113, R107, R118, R119 ;  /* 0x000000766b717223 */ /* 0x000fe20000010077 */
[----:B------:R-:W-:-:S02]  /*2e60*/  FSEL R79, R77, RZ, P1 ;  /* 0x000000ff4d4f7208 */ /* 0x000fc40000800000 */
[C---:B------:R-:W-:Y:S02]  /*2e70*/  ISETP.GE.U32.AND.EX P0, PT, R111.reuse, 0x1000000, PT, P0 ;  /* 0x010000006f00780c */ /* 0x040fe40003f06100 */
[----:B------:R-:W-:Y:S01]  /*2e80*/  F2FP.F16.F32.PACK_AB R79, R76, R79 ;  /* 0x0000004f4c4f723e */ /* 0x000fe200000000ff */
[----:B------:R-:W-:Y:S01]  /*2e90*/  FFMA.FTZ R76, R88, R118, R119 ;  /* 0x00000076584c7223 */ /* 0x000fe20000010077 */
[----:B------:R-:W-:Y:S01]  /*2ea0*/  FSEL R82, R80, RZ, P0 ;  /* 0x000000ff50527208 */ /* 0x000fe20000000000 */
[----:B------:R-:W-:Y:S01]  /*2eb0*/  HADD2.F32 R80, -RZ, R18.H1_H1 ;  /* 0x30000012ff507230 */ /* 0x000fe20000004100 */
[----:B------:R-:W-:Y:S01]  /*2ec0*/  LOP3.LUT P1, RZ, R111, 0xff0000, RZ, 0xc0, !PT ;  /* 0x00ff00006fff7812 */ /* 0x000fe2000782c0ff */
[----:B------:R-:W-:Y:S01]  /*2ed0*/  FADD.FTZ R76, R15, -R76 ;  /* 0x8000004c0f4c7221 */ /* 0x000fe20000010000 */
[----:B------:R-:W-:Y:S02]  /*2ee0*/  LOP3.LUT P0, RZ, R111, 0xff, RZ, 0xc0, !PT ;  /* 0x000000ff6fff7812 */ /* 0x000fe4000780c0ff */
[----:B------:R-:W-:Y:S01]  /*2ef0*/  FSEL R83, R77, RZ, P1 ;  /* 0x000000ff4d537208 */ /* 0x000fe20000800000 */
[----:B------:R-:W-:Y:S01]  /*2f00*/  FFMA.FTZ R76, R93, R76, R80 ;  /* 0x0000004c5d4c7223 */ /* 0x000fe20000010050 */
[----:B------:R-:W-:Y:S01]  /*2f10*/  LOP3.LUT P1, RZ, R117, 0xff, RZ, 0xc0, !PT ;  /* 0x000000ff75ff7812 */ /* 0x000fe2000782c0ff */
[----:B------:R-:W-:Y:S01]  /*2f20*/  HADD2.F32 R80, -RZ, R17.H0_H0 ;  /* 0x20000011ff507230 */ /* 0x000fe20000004100 */
[----:B------:R-:W-:Y:S01]  /*2f30*/  F2FP.F16.F32.PACK_AB R83, R82, R83 ;  /* 0x000000535253723e */ /* 0x000fe200000000ff */
[----:B------:R-:W-:Y:S01]  /*2f40*/  FMUL.FTZ R76, R76, UR14 ;  /* 0x0000000e4c4c7c20 */ /* 0x000fe20008410000 */
[----:B------:R-:W-:-:S02]  /*2f50*/  FSEL R82, R78, RZ, P0 ;  /* 0x000000ff4e527208 */ /* 0x000fc40000000000 */
[----:B------:R-:W-:Y:S02]  /*2f60*/  FSEL R78, R78, RZ, P1 ;  /* 0x000000ff4e4e7208 */ /* 0x000fe40000800000 */
[C---:B------:R-:W-:Y:S02]  /*2f70*/  FSEL R77, R76.reuse, RZ, P6 ;  /* 0x000000ff4c4d7208 */ /* 0x040fe40003000000 */
[----:B------:R-:W-:Y:S02]  /*2f80*/  LOP3.LUT P5, RZ, R111, 0xff00, RZ, 0xc0, !PT ;  /* 0x0000ff006fff7812 */ /* 0x000fe400078ac0ff */
[----:B------:R-:W-:Y:S01]  /*2f90*/  F2FP.F16.F32.PACK_AB R78, R77, R78 ;  /* 0x0000004e4d4e723e */ /* 0x000fe200000000ff */
[----:B------:R-:W-:Y:S01]  /*2fa0*/  FFMA.FTZ R77, R7, R118, R119 ;  /* 0x00000076074d7223 */ /* 0x000fe20000010077 */
[----:B------:R-:W-:Y:S02]  /*2fb0*/  FSEL R81, R76, RZ, P5 ;  /* 0x000000ff4c517208 */ /* 0x000fe40002800000 */
[----:B------:R-:W-:Y:S01]  /*2fc0*/  LOP3.LUT P0, RZ, R110, 0xff0000, RZ, 0xc0, !PT ;  /* 0x00ff00006eff7812 */ /* 0x000fe2000780c0ff */
[----:B------:R-:W-:Y:S01]  /*2fd0*/  FADD.FTZ R76, R12, -R77 ;  /* 0x8000004d0c4c7221 */ /* 0x000fe20000010000 */
[----:B------:R-:W-:-:S02]  /*2fe0*/  LOP3.LUT P1, RZ, R116, 0xff0000, RZ, 0xc0, !PT ;  /* 0x00ff000074ff7812 */ /* 0x000fc4000782c0ff */
[----:B------:R-:W-:Y:S01]  /*2ff0*/  LOP3.LUT P6, RZ, R116, 0xff000000, RZ, 0xc0, !PT ;  /* 0xff00000074ff7812 */ /* 0x000fe200078cc0ff */
[----:B------:R-:W-:Y:S01]  /*3000*/  FFMA.FTZ R76, R93, R76, R80 ;  /* 0x0000004c5d4c7223 */ /* 0x000fe20000010050 */
[----:B------:R-:W-:Y:S01]  /*3010*/  FFMA.FTZ R80, R10, R118, R119 ;  /* 0x000000760a507223 */ /* 0x000fe20000010077 */
[----:B------:R-:W-:Y:S02]  /*3020*/  F2FP.F16.F32.PACK_AB R82, R81, R82 ;  /* 0x000000525152723e */ /* 0x000fe400000000ff */
[----:B------:R-:W-:Y:S01]  /*3030*/  FMUL.FTZ R76, R76, UR14 ;  /* 0x0000000e4c4c7c20 */ /* 0x000fe20008410000 */
[----:B------:R-:W-:Y:S01]  /*3040*/  FADD.FTZ R80, R13, -R80 ;  /* 0x800000500d507221 */ /* 0x000fe20000010000 */
[----:B------:R-:W-:-:S03]  /*3050*/  LOP3.LUT P5, RZ, R110, 0xff000000, RZ, 0xc0, !PT ;  /* 0xff0000006eff7812 */ /* 0x000fc600078ac0ff */
[----:B------:R-:W-:Y:S01]  /*3060*/  FFMA.FTZ R80, R93, R80, R112 ;  /* 0x000000505d507223 */ /* 0x000fe20000010070 */
[C---:B------:R-:W-:Y:S02]  /*3070*/  FSEL R81, R76.reuse, RZ, P0 ;  /* 0x000000ff4c517208 */ /* 0x040fe40000000000 */
[----:B------:R-:W-:Y:S01]  /*3080*/  FSEL R77, R76, RZ, P1 ;  /* 0x000000ff4c4d7208 */ /* 0x000fe20000800000 */
[----:B------:R-:W-:Y:S01]  /*3090*/  FMUL.FTZ R80, R80, UR14 ;  /* 0x0000000e50507c20 */ /* 0x000fe20008410000 */
[----:B------:R-:W-:Y:S02]  /*30a0*/  LOP3.LUT P1, RZ, R116, 0xff, RZ, 0xc0, !PT ;  /* 0x000000ff74ff7812 */ /* 0x000fe4000782c0ff */
[----:B------:R-:W-:Y:S02]  /*30b0*/  LOP3.LUT P0, RZ, R110, 0xff, RZ, 0xc0, !PT ;  /* 0x000000ff6eff7812 */ /* 0x000fe4000780c0ff */
[C---:B------:R-:W-:Y:S02]  /*30c0*/  FSEL R76, R80.reuse, RZ, P6 ;  /* 0x000000ff504c7208 */ /* 0x040fe40003000000 */
[----:B------:R-:W-:-:S02]  /*30d0*/  FSEL R80, R80, RZ, P5 ;  /* 0x000000ff50507208 */ /* 0x000fc40002800000 */
[----:B------:R-:W-:Y:S01]  /*30e0*/  F2FP.F16.F32.PACK_AB R77, R76, R77 ;  /* 0x0000004d4c4d723e */ /* 0x000fe200000000ff */
[----:B------:R-:W-:Y:S01]  /*30f0*/  FFMA.FTZ R76, R8, R118, R119 ;  /* 0x00000076084c7223 */ /* 0x000fe20000010077 */
[----:B------:R-:W-:Y:S01]  /*3100*/  F2FP.F16.F32.PACK_AB R81, R80, R81 ;  /* 0x000000515051723e */ /* 0x000fe200000000ff */
[----:B------:R-:W-:Y:S01]  /*3110*/  HADD2.F32 R80, -RZ, R16.H1_H1 ;  /* 0x30000010ff507230 */ /* 0x000fe20000004100 */
[----:B------:R-:W-:Y:S01]  /*3120*/  LOP3.LUT P5, RZ, R110, 0xff00, RZ, 0xc0, !PT ;  /* 0x0000ff006eff7812 */ /* 0x000fe200078ac0ff */
[----:B------:R-:W-:Y:S01]  /*3130*/  FADD.FTZ R76, R9, -R76 ;  /* 0x8000004c094c7221 */ /* 0x000fe20000010000 */
[----:B------:R-:W-:-:S03]  /*3140*/  LOP3.LUT P6, RZ, R116, 0xff00, RZ, 0xc0, !PT ;  /* 0x0000ff0074ff7812 */ /* 0x000fc600078cc0ff */
[----:B------:R-:W-:Y:S01]  /*3150*/  FFMA.FTZ R112, R93, R76, R80 ;  /* 0x0000004c5d707223 */ /* 0x000fe20000010050 */
[----:B------:R-:W-:Y:S02]  /*3160*/  HADD2.F32 R80, -RZ, R16.H0_H0 ;  /* 0x20000010ff507230 */ /* 0x000fe40000004100 */
[----:B------:R-:W-:Y:S01]  /*3170*/  FADD.FTZ R76, R106, -R113 ;  /* 0x800000716a4c7221 */ /* 0x000fe20000010000 */
[----:B------:R-:W-:-:S03]  /*3180*/  FMUL.FTZ R112, R112, UR14 ;  /* 0x0000000e70707c20 */ /* 0x000fc60008410000 */
[----:B------:R-:W-:Y:S02]  /*3190*/  FFMA.FTZ R76, R93, R76, R80 ;  /* 0x0000004c5d4c7223 */ /* 0x000fe40000010050 */
[----:B------:R-:W-:Y:S02]  /*31a0*/  FSEL R121, R112, RZ, P5 ;  /* 0x000000ff70797208 */ /* 0x000fe40002800000 */
[----:B------:R-:W-:Y:S01]  /*31b0*/  FMUL.FTZ R80, R76, UR14 ;  /* 0x0000000e4c507c20 */ /* 0x000fe20008410000 */
[----:B------:R-:W-:-:S04]  /*31c0*/  FSEL R113, R112, RZ, P6 ;  /* 0x000000ff70717208 */ /* 0x000fc80003000000 */
[C---:B------:R-:W-:Y:S02]  /*31d0*/  FSEL R76, R80.reuse, RZ, P1 ;  /* 0x000000ff504c7208 */ /* 0x040fe40000800000 */
[----:B------:R-:W-:Y:S02]  /*31e0*/  FSEL R80, R80, RZ, P0 ;  /* 0x000000ff50507208 */ /* 0x000fe40000000000 */
[----:B------:R-:W-:Y:S02]  /*31f0*/  F2FP.F16.F32.PACK_AB R76, R113, R76 ;  /* 0x0000004c714c723e */ /* 0x000fe400000000ff */
[----:B------:R-:W-:Y:S01]  /*3200*/  F2FP.F16.F32.PACK_AB R80, R121, R80 ;  /* 0x000000507950723e */ /* 0x000fe200000000ff */
[----:B------:R-:W-:Y:S06]  /*3210*/  BRA `(.L_x_2056) ;  /* 0x0000000400587947 */ /* 0x000fec0003800000 */
.L_x_2060:
[-CC-:B------:R-:W-:Y:S01]  /*3220*/  FFMA.FTZ R79, R89, R118.reuse, R119.reuse ;  /* 0x00000076594f7223 */ /* 0x180fe20000010077 */
[-CC-:B------:R-:W-:Y:S01]  /*3230*/  FFMA.FTZ R74, R92, R118.reuse, R119.reuse ;  /* 0x000000765c4a7223 */ /* 0x180fe20000010077 */
[--C-:B------:R-:W-:Y:S02]  /*3240*/  HADD2.F32 R78, -RZ, R19.reuse.H0_H0 ;  /* 0x20000013ff4e7230 */ /* 0x100fe40000004100 */
[-C--:B------:R-:W-:Y:S01]  /*3250*/  FFMA.FTZ R73, R11, R118.reuse, R119 ;  /* 0x000000760b497223 */ /* 0x080fe20000010077 */
[----:B------:R-:W-:Y:S02]  /*3260*/  HADD2.F32 R81, -RZ, R19.H1_H1 ;  /* 0x30000013ff517230 */ /* 0x000fe40000004100 */
[----:B------:R-:W-:Y:S01]  /*3270*/  FADD.FTZ R76, R90, -R79 ;  /* 0x8000004f5a4c7221 */ /* 0x000fe20000010000 */
[----:B------:R-:W-:Y:S01]  /*3280*/  FADD.FTZ R80, R91, -R74 ;  /* 0x8000004a5b507221 */ /* 0x000fe20000010000 */
[----:B------:R-:W-:Y:S01]  /*3290*/  FFMA.FTZ R72, R88, R118, R119 ;  /* 0x0000007658487223 */ /* 0x000fe20000010077 */
[----:B------:R-:W-:-:S02]  /*32a0*/  HADD2.F32 R75, -RZ, R18.H0_H0 ;  /* 0x20000012ff4b7230 */ /* 0x000fc40000004100 */
[----:B------:R-:W-:Y:S01]  /*32b0*/  FADD.FTZ R74, R14, -R73 ;  /* 0x800000490e4a7221 */ /* 0x000fe20000010000 */
[----:B------:R-:W-:Y:S02]  /*32c0*/  HADD2.F32 R77, -RZ, R18.H1_H1 ;  /* 0x30000012ff4d7230 */ /* 0x000fe40000004100 */
[C---:B-----5:R-:W-:Y:S01]  /*32d0*/  FFMA.FTZ R78, R93.reuse, R76, R78 ;  /* 0x0000004c5d4e7223 */ /* 0x060fe2000001004e */
[----:B------:R-:W-:Y:S01]  /*32e0*/  FFMA.FTZ R81, R93, R80, R81 ;  /* 0x000000505d517223 */ /* 0x000fe20000010051 */
[----:B------:R-:W-:Y:S01]  /*32f0*/  FADD.FTZ R72, R15, -R72 ;  /* 0x800000480f487221 */ /* 0x000fe20000010000 */
[----:B------:R-:W-:Y:S01]  /*3300*/  FFMA.FTZ R73, R7, R118, R119 ;  /* 0x0000007607497223 */ /* 0x000fe20000010077 */
[----:B------:R-:W-:Y:S01]  /*3310*/  ISETP.GE.U32.AND P1, PT, R110, RZ, PT ;  /* 0x000000ff6e00720c */ /* 0x000fe20003f26070 */
[C---:B------:R-:W-:Y:S01]  /*3320*/  FFMA.FTZ R74, R93.reuse, R74, R75 ;  /* 0x0000004a5d4a7223 */ /* 0x040fe2000001004b */
[----:B------:R-:W-:Y:S01]  /*3330*/  ISETP.GE.U32.AND P0, PT, R116, RZ, PT ;  /* 0x000000ff7400720c */ /* 0x000fe20003f06070 */
[----:B------:R-:W-:Y:S01]  /*3340*/  FFMA.FTZ R77, R93, R72, R77 ;  /* 0x000000485d4d7223 */ /* 0x000fe2000001004d */
[----:B------:R-:W-:Y:S01]  /*3350*/  HADD2.F32 R76, -RZ, R17.H0_H0 ;  /* 0x20000011ff4c7230 */ /* 0x000fe20000004100 */
[C---:B------:R-:W-:Y:S01]  /*3360*/  F2FP.F16.F32.PACK_AB R75, R81.reuse, R78 ;  /* 0x0000004e514b723e */ /* 0x040fe200000000ff */
[----:B------:R-:W-:Y:S01]  /*3370*/  FMUL.FTZ R79, R78, UR14 ;  /* 0x0000000e4e4f7c20 */ /* 0x000fe20008410000 */
[----:B------:R-:W-:Y:S01]  /*3380*/  FMUL.FTZ R81, R81, UR14 ;  /* 0x0000000e51517c20 */ /* 0x000fe20008410000 */
[----:B------:R-:W-:Y:S01]  /*3390*/  FADD.FTZ R72, R12, -R73 ;  /* 0x800000490c487221 */ /* 0x000fe20000010000 */
[----:B------:R-:W-:-:S02]  /*33a0*/  LOP3.LUT P5, RZ, R111, 0xff0000, RZ, 0xc0, !PT ;  /* 0x00ff00006fff7812 */ /* 0x000fc400078ac0ff */
[----:B------:R-:W-:Y:S01]  /*33b0*/  ISETP.GE.U32.AND.EX P1, PT, R111, 0x1000000, PT, P1 ;  /* 0x010000006f00780c */ /* 0x000fe20003f26110 */
[----:B------:R-:W-:Y:S01]  /*33c0*/  FFMA.FTZ R73, R93, R72, R76 ;  /* 0x000000485d497223 */ /* 0x000fe2000001004c */
[----:B------:R-:W-:Y:S01]  /*33d0*/  ISETP.GE.U32.AND.EX P0, PT, R117, 0x1000000, PT, P0 ;  /* 0x010000007500780c */ /* 0x000fe20003f06100 */
[----:B------:R-:W-:Y:S01]  /*33e0*/  FMUL.FTZ R76, R74, UR14 ;  /* 0x0000000e4a4c7c20 */ /* 0x000fe20008410000 */
[----:B------:R-:W-:Y:S01]  /*33f0*/  FSEL R83, R79, RZ, P5 ;  /* 0x000000ff4f537208 */ /* 0x000fe20002800000 */
[----:B------:R-:W-:Y:S01]  /*3400*/  FFMA.FTZ R72, R10, R118, R119 ;  /* 0x000000760a487223 */ /* 0x000fe20000010077 */
[----:B------:R-:W-:Y:S01]  /*3410*/  FSEL R80, R81, RZ, P0 ;  /* 0x000000ff51507208 */ /* 0x000fe20000000000 */
[----:B------:R-:W-:Y:S01]  /*3420*/  FMUL.FTZ R112, R73, UR14 ;  /* 0x0000000e49707c20 */ /* 0x000fe20008410000 */
[----:B------:R-:W-:Y:S01]  /*3430*/  FSEL R78, R81, RZ, P1 ;  /* 0x000000ff514e7208 */ /* 0x000fe20000800000 */
[----:B------:R-:W-:Y:S01]  /*3440*/  FADD.FTZ R72, R13, -R72 ;  /* 0x800000480d487221 */ /* 0x000fe20000010000 */
[----:B------:R-:W-:-:S02]  /*3450*/  LOP3.LUT P0, RZ, R111, 0xff, RZ, 0xc0, !PT ;  /* 0x000000ff6fff7812 */ /* 0x000fc4000780c0ff */
[C---:B------:R-:W-:Y:S02]  /*3460*/  LOP3.LUT P1, RZ, R117.reuse, 0xff, RZ, 0xc0, !PT ;  /* 0x000000ff75ff7812 */ /* 0x040fe4000782c0ff */
[----:B------:R-:W-:Y:S02]  /*3470*/  F2FP.F16.F32.PACK_AB R83, R78, R83 ;  /* 0x000000534e53723e */ /* 0x000fe400000000ff */
[----:B------:R-:W-:Y:S02]  /*3480*/  LOP3.LUT P6, RZ, R117, 0xff0000, RZ, 0xc0, !PT ;  /* 0x00ff000075ff7812 */ /* 0x000fe400078cc0ff */
[C---:B------:R-:W-:Y:S02]  /*3490*/  FSEL R82, R76.reuse, RZ, P0 ;  /* 0x000000ff4c527208 */ /* 0x040fe40000000000 */
[----:B------:R-:W-:Y:S01]  /*34a0*/  FSEL R78, R76, RZ, P1 ;  /* 0x000000ff4c4e7208 */ /* 0x000fe20000800000 */
[----:B------:R-:W-:Y:S01]  /*34b0*/  HADD2.F32 R76, -RZ, R17.H1_H1 ;  /* 0x30000011ff4c7230 */ /* 0x000fe20000004100 */
[C---:B------:R-:W-:Y:S01]  /*34c0*/  F2FP.F16.F32.PACK_AB R74, R77.reuse, R74 ;  /* 0x0000004a4d4a723e */ /* 0x040fe200000000ff */
[----:B------:R-:W-:Y:S01]  /*34d0*/  FMUL.FTZ R77, R77, UR14 ;  /* 0x0000000e4d4d7c20 */ /* 0x000fe20008410000 */
[----:B------:R-:W-:-:S02]  /*34e0*/  FSEL R79, R79, RZ, P6 ;  /* 0x000000ff4f4f7208 */ /* 0x000fc40003000000 */
[----:B------:R-:W-:Y:S01]  /*34f0*/  LOP3.LUT P6, RZ, R117, 0xff00, RZ, 0xc0, !PT ;  /* 0x0000ff0075ff7812 */ /* 0x000fe200078cc0ff */
[----:B------:R-:W-:Y:S01]  /*3500*/  FFMA.FTZ R72, R93, R72, R76 ;  /* 0x000000485d487223 */ /* 0x000fe2000001004c */
[----:B------:R-:W-:Y:S01]  /*3510*/  LOP3.LUT P5, RZ, R111, 0xff00, RZ, 0xc0, !PT ;  /* 0x0000ff006fff7812 */ /* 0x000fe200078ac0ff */
[----:B------:R-:W-:Y:S01]  /*3520*/  FFMA.FTZ R76, R8, R118, R119 ;  /* 0x00000076084c7223 */ /* 0x000fe20000010077 */
[C---:B------:R-:W-:Y:S01]  /*3530*/  FSEL R81, R77.reuse, RZ, P6 ;  /* 0x000000ff4d517208 */ /* 0x040fe20003000000 */
[----:B------:R-:W-:Y:S01]  /*3540*/  FMUL.FTZ R113, R72, UR14 ;  /* 0x0000000e48717c20 */ /* 0x000fe20008410000 */
[----:B------:R-:W-:Y:S02]  /*3550*/  FSEL R77, R77, RZ, P5 ;  /* 0x000000ff4d4d7208 */ /* 0x000fe40002800000 */
[C---:B------:R-:W-:Y:S02]  /*3560*/  LOP3.LUT P0, RZ, R116.reuse, 0xff0000, RZ, 0xc0, !PT ;  /* 0x00ff000074ff7812 */ /* 0x040fe4000780c0ff */
[----:B------:R-:W-:-:S02]  /*3570*/  LOP3.LUT P1, RZ, R116, 0xff000000, RZ, 0xc0, !PT ;  /* 0xff00000074ff7812 */ /* 0x000fc4000782c0ff */
[----:B------:R-:W-:Y:S02]  /*3580*/  F2FP.F16.F32.PACK_AB R82, R77, R82 ;  /* 0x000000524d52723e */ /* 0x000fe400000000ff */
[----:B------:R-:W-:Y:S02]  /*3590*/  F2FP.F16.F32.PACK_AB R73, R72, R73 ;  /* 0x000000494849723e */ /* 0x000fe400000000ff */
[----:B------:R-:W-:Y:S01]  /*35a0*/  F2FP.F16.F32.PACK_AB R78, R81, R78 ;  /* 0x0000004e514e723e */ /* 0x000fe200000000ff */
[----:B------:R-:W-:Y:S01]  /*35b0*/  FFMA.FTZ R81, R107, R118, R119 ;  /* 0x000000766b517223 */ /* 0x000fe20000010077 */
[----:B------:R-:W-:Y:S02]  /*35c0*/  FSEL R77, R112, RZ, P0 ;  /* 0x000000ff704d7208 */ /* 0x000fe40000000000 */
[----:B------:R-:W-:Y:S02]  /*35d0*/  FSEL R72, R113, RZ, P1 ;  /* 0x000000ff71487208 */ /* 0x000fe40000800000 */
[----:B------:R-:W-:Y:S01]  /*35e0*/  F2FP.F16.F32.PACK_AB R79, R80, R79 ;  /* 0x0000004f504f723e */ /* 0x000fe200000000ff */
[----:B------:R-:W-:Y:S01]  /*35f0*/  FADD.FTZ R80, R9, -R76 ;  /* 0x8000004c09507221 */ /* 0x000fe20000010000 */
[----:B------:R-:W-:Y:S01]  /*3600*/  F2FP.F16.F32.PACK_AB R77, R72, R77 ;  /* 0x0000004d484d723e */ /* 0x000fe200000000ff */
[----:B------:R-:W-:Y:S01]  /*3610*/  FADD.FTZ R72, R106, -R81 ;  /* 0x800000516a487221 */ /* 0x000fe20000010000 */
[C---:B------:R-:W-:Y:S01]  /*3620*/  LOP3.LUT P1, RZ, R110.reuse, 0xff000000, RZ, 0xc0, !PT ;  /* 0xff0000006eff7812 */ /* 0x040fe2000782c0ff */
[--C-:B------:R-:W-:Y:S01]  /*3630*/  HADD2.F32 R76, -RZ, R16.reuse.H0_H0 ;  /* 0x20000010ff4c7230 */ /* 0x100fe20000004100 */
[----:B------:R-:W-:Y:S01]  /*3640*/  LOP3.LUT P0, RZ, R110, 0xff0000, RZ, 0xc0, !PT ;  /* 0x00ff00006eff7812 */ /* 0x000fe2000780c0ff */
[----:B------:R-:W-:Y:S01]  /*3650*/  HADD2.F32 R81, -RZ, R16.H1_H1 ;  /* 0x30000010ff517230 */ /* 0x000fe20000004100 */
[----:B------:R-:W-:-:S02]  /*3660*/  FSEL R121, R113, RZ, P1 ;  /* 0x000000ff71797208 */ /* 0x000fc40000800000 */
[C---:B------:R-:W-:Y:S01]  /*3670*/  FFMA.FTZ R76, R93.reuse, R72, R76 ;  /* 0x000000485d4c7223 */ /* 0x040fe2000001004c */
[----:B------:R-:W-:Y:S01]  /*3680*/  FSEL R112, R112, RZ, P0 ;  /* 0x000000ff70707208 */ /* 0x000fe20000000000 */
[----:B------:R-:W-:Y:S01]  /*3690*/  FFMA.FTZ R113, R93, R80, R81 ;  /* 0x000000505d717223 */ /* 0x000fe20000010051 */
[----:B------:R-:W-:Y:S02]  /*36a0*/  LOP3.LUT P5, RZ, R110, 0xff00, RZ, 0xc0, !PT ;  /* 0x0000ff006eff7812 */ /* 0x000fe400078ac0ff */
[----:B------:R-:W-:Y:S01]  /*36b0*/  LOP3.LUT P6, RZ, R116, 0xff00, RZ, 0xc0, !PT ;  /* 0x0000ff0074ff7812 */ /* 0x000fe200078cc0ff */
[C---:B------:R-:W-:Y:S01]  /*36c0*/  FMUL.FTZ R80, R113.reuse, UR14 ;  /* 0x0000000e71507c20 */ /* 0x040fe20008410000 */
[----:B------:R-:W-:Y:S01]  /*36d0*/  F2FP.F16.F32.PACK_AB R72, R113, R76 ;  /* 0x0000004c7148723e */ /* 0x000fe200000000ff */
[----:B------:R-:W-:Y:S01]  /*36e0*/  FMUL.FTZ R76, R76, UR14 ;  /* 0x0000000e4c4c7c20 */ /* 0x000fe20008410000 */
[----:B------:R-:W-:Y:S02]  /*36f0*/  LOP3.LUT P1, RZ, R116, 0xff, RZ, 0xc0, !PT ;  /* 0x000000ff74ff7812 */ /* 0x000fe4000782c0ff */
[----:B------:R-:W-:-:S02]  /*3700*/  LOP3.LUT P0, RZ, R110, 0xff, RZ, 0xc0, !PT ;  /* 0x000000ff6eff7812 */ /* 0x000fc4000780c0ff */
[----:B------:R-:W-:Y:S02]  /*3710*/  F2FP.F16.F32.PACK_AB R81, R121, R112 ;  /* 0x000000707951723e */ /* 0x000fe400000000ff */
[C---:B------:R-:W-:Y:S02]  /*3720*/  FSEL R113, R80.reuse, RZ, P5 ;  /* 0x000000ff50717208 */ /* 0x040fe40002800000 */
[----:B------:R-:W-:Y:S02]  /*3730*/  FSEL R121, R80, RZ, P6 ;  /* 0x000000ff50797208 */ /* 0x000fe40003000000 */
[C---:B------:R-:W-:Y:S02]  /*3740*/  FSEL R112, R76.reuse, RZ, P1 ;  /* 0x000000ff4c707208 */ /* 0x040fe40000800000 */
[----:B------:R-:W-:Y:S02]  /*3750*/  FSEL R80, R76, RZ, P0 ;  /* 0x000000ff4c507208 */ /* 0x000fe40000000000 */
[----:B------:R-:W-:-:S02]  /*3760*/  F2FP.F16.F32.PACK_AB R76, R121, R112 ;  /* 0x00000070794c723e */ /* 0x000fc400000000ff */
[----:B------:R-:W-:-:S07]  /*3770*/  F2FP.F16.F32.PACK_AB R80, R113, R80 ;  /* 0x000000507150723e */ /* 0x000fce00000000ff */
.L_x_2056:
        /* <DEDUP_REMOVED lines=11> */
[C---:B0-----:R-:W-:Y:S01]  /*3830*/  @P1 IMAD.WIDE.U32 R112, R6.reuse, 0x10, R112 ;  /* 0x0000001006701825 */ /* 0x041fe200078e0070 */
[----:B------:R-:W-:-:S04]  /*3840*/  IADD3 R6, PT, PT, R6, 0x20, RZ ;  /* 0x0000002006067810 */ /* 0x000fc80007ffe0ff */
[----:B------:R1:W-:Y:S03]  /*3850*/  @P1 STG.E.128 desc[UR8][R112.64], R76 ;  /* 0x0000004c70001986 */ /* 0x0003e6000c101d08 */
.L_x_2052:
[----:B------:R-:W-:Y:S05]  /*3860*/  BSYNC.RECONVERGENT B1 ;  /* 0x0000000000017941 */ /* 0x000fea0003800200 */
.L_x_2051:
        /* <DEDUP_REMOVED lines=13> */
[--C-:B------:R-:W-:Y:S02]  /*3940*/  HADD2.F32 R80, -RZ, R71.reuse.H1_H1 ;  /* 0x30000047ff507230 */ /* 0x100fe40000004100 */
[-CC-:B------:R-:W-:Y:S01]  /*3950*/  FFMA.FTZ R75, R103, R118.reuse, R119.reuse ;  /* 0x00000076674b7223 */ /* 0x180fe20000010077 */
[----:B------:R-:W-:Y:S01]  /*3960*/  FFMA.FTZ R73, R99, R118, R119 ;  /* 0x0000007663497223 */ /* 0x000fe20000010077 */
[----:B------:R-:W-:Y:S01]  /*3970*/  FADD.FTZ R72, R105, -R72 ;  /* 0x8000004869487221 */ /* 0x000fe20000010000 */
[----:B------:R-:W-:Y:S02]  /*3980*/  HADD2.F32 R83, -RZ, R71.H0_H0 ;  /* 0x20000047ff537230 */ /* 0x000fe40000004100 */
[----:B------:R-:W-:Y:S01]  /*3990*/  FADD.FTZ R74, R102, -R75 ;  /* 0x8000004b664a7221 */ /* 0x000fe20000010000 */
[--C-:B------:R-:W-:Y:S02]  /*39a0*/  HADD2.F32 R81, -RZ, R70.reuse.H0_H0 ;  /* 0x20000046ff517230 */ /* 0x100fe40000004100 */
[----:B-----5:R-:W-:Y:S01]  /*39b0*/  FFMA.FTZ R75, R93, R72, R80 ;  /* 0x000000485d4b7223 */ /* 0x020fe20000010050 */
[----:B------:R-:W-:Y:S01]  /*39c0*/  FADD.FTZ R72, R98, -R73 ;  /* 0x8000004962487221 */ /* 0x000fe20000010000 */
[-CC-:B------:R-:W-:Y:S01]  /*39d0*/  FFMA.FTZ R78, R100, R118.reuse, R119.reuse ;  /* 0x00000076644e7223 */ /* 0x180fe20000010077 */
[----:B------:R-:W-:Y:S01]  /*39e0*/  FFMA.FTZ R77, R87, R118, R119 ;  /* 0x00000076574d7223 */ /* 0x000fe20000010077 */
[----:B------:R-:W-:Y:S01]  /*39f0*/  FFMA.FTZ R74, R93, R74, R83 ;  /* 0x0000004a5d4a7223 */ /* 0x000fe20000010053 */
[----:B------:R-:W-:-:S02]  /*3a00*/  HADD2.F32 R83, -RZ, R70.H1_H1 ;  /* 0x30000046ff537230 */ /* 0x000fc40000004100 */
[----:B------:R-:W-:Y:S01]  /*3a10*/  FFMA.FTZ R73, R93, R72, R81 ;  /* 0x000000485d497223 */ /* 0x000fe20000010051 */
[----:B------:R-:W-:Y:S01]  /*3a20*/  FADD.FTZ R80, R101, -R78 ;  /* 0x8000004e65507221 */ /* 0x000fe20000010000 */
[--C-:B------:R-:W-:Y:S02]  /*3a30*/  HADD2.F32 R81, -RZ, R69.reuse.H0_H0 ;  /* 0x20000045ff517230 */ /* 0x100fe40000004100 */
[----:B------:R-:W-:Y:S01]  /*3a40*/  FADD.FTZ R78, R96, -R77 ;  /* 0x8000004d604e7221 */ /* 0x000fe20000010000 */
[-CC-:B------:R-:W-:Y:S01]  /*3a50*/  FFMA.FTZ R76, R94, R118.reuse, R119.reuse ;  /* 0x000000765e4c7223 */ /* 0x180fe20000010077 */
[----:B------:R-:W-:Y:S01]  /*3a60*/  FFMA.FTZ R79, R85, R118, R119 ;  /* 0x00000076554f7223 */ /* 0x000fe20000010077 */
[C---:B------:R-:W-:Y:S01]  /*3a70*/  FFMA.FTZ R72, R93.reuse, R80, R83 ;  /* 0x000000505d487223 */ /* 0x040fe20000010053 */
[----:B------:R-:W-:Y:S02]  /*3a80*/  HADD2.F32 R83, -RZ, R69.H1_H1 ;  /* 0x30000045ff537230 */ /* 0x000fe40000004100 */
[----:B------:R-:W-:Y:S01]  /*3a90*/  FFMA.FTZ R77, R93, R78, R81 ;  /* 0x0000004e5d4d7223 */ /* 0x000fe20000010051 */
[----:B------:R-:W-:Y:S01]  /*3aa0*/  FADD.FTZ R80, R97, -R76 ;  /* 0x8000004c61507221 */ /* 0x000fe20000010000 */
[----:B------:R-:W-:-:S02]  /*3ab0*/  HADD2.F32 R81, -RZ, R68.H0_H0 ;  /* 0x20000044ff517230 */ /* 0x000fc40000004100 */
[----:B------:R-:W-:Y:S01]  /*3ac0*/  FMUL.FTZ R78, R74, UR14 ;  /* 0x0000000e4a4e7c20 */ /* 0x000fe20008410000 */
[----:B------:R-:W-:Y:S01]  /*3ad0*/  FFMA.FTZ R118, R84, R118, R119 ;  /* 0x0000007654767223 */ /* 0x000fe20000010077 */
[----:B------:R-:W-:Y:S01]  /*3ae0*/  FADD.FTZ R76, R86, -R79 ;  /* 0x8000004f564c7221 */ /* 0x000fe20000010000 */
[----:B------:R-:W-:Y:S01]  /*3af0*/  LOP3.LUT P6, RZ, R109, 0xff0000, RZ, 0xc0, !PT ;  /* 0x00ff00006dff7812 */ /* 0x000fe200078cc0ff */
[----:B------:R-:W-:Y:S01]  /*3b00*/  FFMA.FTZ R80, R93, R80, R83 ;  /* 0x000000505d507223 */ /* 0x000fe20000010053 */
[----:B------:R-:W-:Y:S01]  /*3b10*/  ISETP.GE.U32.AND P2, PT, R108, RZ, PT ;  /* 0x000000ff6c00720c */ /* 0x000fe20003f46070 */
[----:B------:R-:W-:Y:S02]  /*3b20*/  HADD2.F32 R79, -RZ, R68.H1_H1 ;  /* 0x30000044ff4f7230 */ /* 0x000fe40000004100 */
[----:B------:R-:W-:Y:S01]  /*3b30*/  FADD.FTZ R118, R95, -R118 ;  /* 0x800000765f767221 */ /* 0x000fe20000010000 */
[----:B------:R-:W-:Y:S01]  /*3b40*/  FFMA.FTZ R76, R93, R76, R81 ;  /* 0x0000004c5d4c7223 */ /* 0x000fe20000010051 */
[----:B------:R-:W-:Y:S01]  /*3b50*/  FSEL R83, R78, RZ, P6 ;  /* 0x000000ff4e537208 */ /* 0x000fe20003000000 */
[----:B------:R-:W-:Y:S01]  /*3b60*/  FMUL.FTZ R81, R75, UR14 ;  /* 0x0000000e4b517c20 */ /* 0x000fe20008410000 */
[----:B------:R-:W-:Y:S01]  /*3b70*/  LOP3.LUT P6, RZ, R115, 0xff0000, RZ, 0xc0, !PT ;  /* 0x00ff000073ff7812 */ /* 0x000fe200078cc0ff */
[----:B------:R-:W-:Y:S01]  /*3b80*/  FFMA.FTZ R93, R93, R118, R79 ;  /* 0x000000765d5d7223 */ /* 0x000fe2000001004f */
[----:B------:R-:W-:-:S02]  /*3b90*/  ISETP.GE.U32.AND.EX P2, PT, R109, 0x1000000, PT, P2 ;  /* 0x010000006d00780c */ /* 0x000fc40003f46120 */
[----:B------:R-:W-:Y:S02]  /*3ba0*/  ISETP.GE.U32.AND P5, PT, R114, RZ, PT ;  /* 0x000000ff7200720c */ /* 0x000fe40003fa6070 */
[----:B------:R-:W-:Y:S02]  /*3bb0*/  FSEL R79, R78, RZ, P6 ;  /* 0x000000ff4e4f7208 */ /* 0x000fe40003000000 */
[----:B------:R-:W-:Y:S02]  /*3bc0*/  FSEL R78, R81, RZ, P2 ;  /* 0x000000ff514e7208 */ /* 0x000fe40001000000 */
[----:B------:R-:W-:Y:S02]  /*3bd0*/  ISETP.GE.U32.AND.EX P5, PT, R115, 0x1000000, PT, P5 ;  /* 0x010000007300780c */ /* 0x000fe40003fa6150 */
[----:B------:R-:W-:Y:S01]  /*3be0*/  F2FP.F16.F32.PACK_AB R83, R78, R83 ;  /* 0x000000534e53723e */ /* 0x000fe200000000ff */
[----:B------:R-:W-:Y:S01]  /*3bf0*/  FMUL.FTZ R78, R73, UR14 ;  /* 0x0000000e494e7c20 */ /* 0x000fe20008410000 */
[----:B------:R-:W-:-:S02]  /*3c00*/  FSEL R82, R81, RZ, P5 ;  /* 0x000000ff51527208 */ /* 0x000fc40002800000 */
[----:B------:R-:W-:Y:S02]  /*3c10*/  LOP3.LUT P6, RZ, R109, 0xff, RZ, 0xc0, !PT ;  /* 0x000000ff6dff7812 */ /* 0x000fe400078cc0ff */
[----:B------:R-:W-:Y:S02]  /*3c20*/  F2FP.F16.F32.PACK_AB R75, R75, R74 ;  /* 0x0000004a4b4b723e */ /* 0x000fe400000000ff */
[----:B------:R-:W-:Y:S02]  /*3c30*/  F2FP.F16.F32.PACK_AB R79, R82, R79 ;  /* 0x0000004f524f723e */ /* 0x000fe400000000ff */
[C---:B------:R-:W-:Y:S01]  /*3c40*/  F2FP.F16.F32.PACK_AB R74, R72.reuse, R73 ;  /* 0x00000049484a723e */ /* 0x040fe200000000ff */
[----:B------:R-:W-:Y:S01]  /*3c50*/  FMUL.FTZ R72, R72, UR14 ;  /* 0x0000000e48487c20 */ /* 0x000fe20008410000 */
[----:B------:R-:W-:Y:S02]  /*3c60*/  FSEL R82, R78, RZ, P6 ;  /* 0x000000ff4e527208 */ /* 0x000fe40003000000 */
[----:B------:R-:W-:-:S02]  /*3c70*/  LOP3.LUT P6, RZ, R109, 0xff00, RZ, 0xc0, !PT ;  /* 0x0000ff006dff7812 */ /* 0x000fc400078cc0ff */
[C---:B------:R-:W-:Y:S02]  /*3c80*/  LOP3.LUT P2, RZ, R115.reuse, 0xff00, RZ, 0xc0, !PT ;  /* 0x0000ff0073ff7812 */ /* 0x040fe4000784c0ff */
[----:B------:R-:W-:Y:S02]  /*3c90*/  LOP3.LUT P5, RZ, R115, 0xff, RZ, 0xc0, !PT ;  /* 0x000000ff73ff7812 */ /* 0x000fe400078ac0ff */
[C---:B------:R-:W-:Y:S02]  /*3ca0*/  FSEL R73, R72.reuse, RZ, P6 ;  /* 0x000000ff48497208 */ /* 0x040fe40003000000 */
[----:B------:R-:W-:Y:S01]  /*3cb0*/  FSEL R81, R72, RZ, P2 ;  /* 0x000000ff48517208 */ /* 0x000fe20001000000 */
[----:B------:R-:W-:Y:S01]  /*3cc0*/  FMUL.FTZ R72, R77, UR14 ;  /* 0x0000000e4d487c20 */ /* 0x000fe20008410000 */
[----:B------:R-:W-:Y:S02]  /*3cd0*/  FSEL R78, R78, RZ, P5 ;  /* 0x000000ff4e4e7208 */ /* 0x000fe40002800000 */
[----:B------:R-:W-:-:S02]  /*3ce0*/  LOP3.LUT P6, RZ, R108, 0xff0000, RZ, 0xc0, !PT ;  /* 0x00ff00006cff7812 */ /* 0x000fc400078cc0ff */
[----:B------:R-:W-:Y:S02]  /*3cf0*/  F2FP.F16.F32.PACK_AB R82, R73, R82 ;  /* 0x000000524952723e */ /* 0x000fe400000000ff */
[C---:B------:R-:W-:Y:S01]  /*3d00*/  F2FP.F16.F32.PACK_AB R73, R80.reuse, R77 ;  /* 0x0000004d5049723e */ /* 0x040fe200000000ff */
[----:B------:R-:W-:Y:S01]  /*3d10*/  FMUL.FTZ R80, R80, UR14 ;  /* 0x0000000e50507c20 */ /* 0x000fe20008410000 */
[----:B------:R-:W-:Y:S02]  /*3d20*/  F2FP.F16.F32.PACK_AB R78, R81, R78 ;  /* 0x0000004e514e723e */ /* 0x000fe400000000ff */
[C---:B------:R-:W-:Y:S02]  /*3d30*/  LOP3.LUT P5, RZ, R114.reuse, 0xff0000, RZ, 0xc0, !PT ;  /* 0x00ff000072ff7812 */ /* 0x040fe400078ac0ff */
[----:B------:R-:W-:Y:S02]  /*3d40*/  LOP3.LUT P2, RZ, R114, 0xff000000, RZ, 0xc0, !PT ;  /* 0xff00000072ff7812 */ /* 0x000fe4000784c0ff */
[----:B------:R-:W-:-:S02]  /*3d50*/  FSEL R81, R72, RZ, P6 ;  /* 0x000000ff48517208 */ /* 0x000fc40003000000 */
[----:B------:R-:W-:Y:S02]  /*3d60*/  LOP3.LUT P6, RZ, R108, 0xff000000, RZ, 0xc0, !PT ;  /* 0xff0000006cff7812 */ /* 0x000fe400078cc0ff */
[----:B------:R-:W-:Y:S02]  /*3d70*/  FSEL R77, R72, RZ, P5 ;  /* 0x000000ff484d7208 */ /* 0x000fe40002800000 */
[C---:B------:R-:W-:Y:S02]  /*3d80*/  FSEL R72, R80.reuse, RZ, P2 ;  /* 0x000000ff50487208 */ /* 0x040fe40001000000 */
[----:B------:R-:W-:Y:S02]  /*3d90*/  FSEL R80, R80, RZ, P6 ;  /* 0x000000ff50507208 */ /* 0x000fe40003000000 */
[----:B------:R-:W-:Y:S02]  /*3da0*/  LOP3.LUT P6, RZ, R108, 0xff00, RZ, 0xc0, !PT ;  /* 0x0000ff006cff7812 */ /* 0x000fe400078cc0ff */
[----:B------:R-:W-:Y:S01]  /*3db0*/  F2FP.F16.F32.PACK_AB R81, R80, R81 ;  /* 0x000000515051723e */ /* 0x000fe200000000ff */
[----:B------:R-:W-:Y:S01]  /*3dc0*/  FMUL.FTZ R80, R93, UR14 ;  /* 0x0000000e5d507c20 */ /* 0x000fe20008410000 */
[----:B------:R-:W-:-:S02]  /*3dd0*/  F2FP.F16.F32.PACK_AB R77, R72, R77 ;  /* 0x0000004d484d723e */ /* 0x000fc400000000ff */
[----:B------:R-:W-:Y:S01]  /*3de0*/  F2FP.F16.F32.PACK_AB R72, R93, R76 ;  /* 0x0000004c5d48723e */ /* 0x000fe200000000ff */
[----:B------:R-:W-:Y:S01]  /*3df0*/  FMUL.FTZ R76, R76, UR14 ;  /* 0x0000000e4c4c7c20 */ /* 0x000fe20008410000 */
[----:B------:R-:W-:Y:S02]  /*3e00*/  LOP3.LUT P2, RZ, R114, 0xff00, RZ, 0xc0, !PT ;  /* 0x0000ff0072ff7812 */ /* 0x000fe4000784c0ff */
[----:B------:R-:W-:Y:S02]  /*3e10*/  FSEL R113, R80, RZ, P6 ;  /* 0x000000ff50717208 */ /* 0x000fe40003000000 */
[----:B------:R-:W-:Y:S02]  /*3e20*/  LOP3.LUT P5, RZ, R114, 0xff, RZ, 0xc0, !PT ;  /* 0x000000ff72ff7812 */ /* 0x000fe400078ac0ff */
[----:B------:R-:W-:Y:S02]  /*3e30*/  LOP3.LUT P6, RZ, R108, 0xff, RZ, 0xc0, !PT ;  /* 0x000000ff6cff7812 */ /* 0x000fe400078cc0ff */
[----:B------:R-:W-:-:S02]  /*3e40*/  FSEL R112, R80, RZ, P2 ;  /* 0x000000ff50707208 */ /* 0x000fc40001000000 */
[C---:B------:R-:W-:Y:S02]  /*3e50*/  FSEL R93, R76.reuse, RZ, P5 ;  /* 0x000000ff4c5d7208 */ /* 0x040fe40002800000 */
[----:B------:R-:W-:Y:S02]  /*3e60*/  FSEL R80, R76, RZ, P6 ;  /* 0x000000ff4c507208 */ /* 0x000fe40003000000 */
[----:B------:R-:W-:Y:S02]  /*3e70*/  F2FP.F16.F32.PACK_AB R76, R112, R93 ;  /* 0x0000005d704c723e */ /* 0x000fe400000000ff */
[----:B------:R-:W-:Y:S01]  /*3e80*/  F2FP.F16.F32.PACK_AB R80, R113, R80 ;  /* 0x000000507150723e */ /* 0x000fe200000000ff */
[----:B------:R-:W-:Y:S06]  /*3e90*/  BRA `(.L_x_2066) ;  /* 0x0000001c00ac7947 */ /* 0x000fec0003800000 */
.L_x_2065:
[-CC-:B-1----:R-:W-:Y:S01]  /*3ea0*/  FFMA.FTZ R76, R104, R118.reuse, R119.reuse ;  /* 0x00000076684c7223 */ /* 0x182fe20000010077 */
[-CC-:B------:R-:W-:Y:S01]  /*3eb0*/  FFMA.FTZ R79, R103, R118.reuse, R119.reuse ;  /* 0x00000076674f7223 */ /* 0x180fe20000010077 */
[--C-:B------:R-:W-:Y:S02]  /*3ec0*/  HADD2.F32 R112, -RZ, R71.reuse.H1_H1 ;  /* 0x30000047ff707230 */ /* 0x100fe40000004100 */
[-C--:B------:R-:W-:Y:S01]  /*3ed0*/  FFMA.FTZ R82, R100, R118.reuse, R119 ;  /* 0x0000007664527223 */ /* 0x080fe20000010077 */
[----:B------:R-:W-:Y:S01]  /*3ee0*/  FADD.FTZ R78, R105, -R76 ;  /* 0x8000004c694e7221 */ /* 0x000fe20000010000 */
[----:B------:R-:W-:Y:S01]  /*3ef0*/  FADD.FTZ R76, R102, -R79 ;  /* 0x8000004f664c7221 */ /* 0x000fe20000010000 */
[----:B------:R-:W-:Y:S02]  /*3f00*/  HADD2.F32 R79, -RZ, R71.H0_H0 ;  /* 0x20000047ff4f7230 */ /* 0x000fe40000004100 */
[----:B------:R-:W-:Y:S01]  /*3f10*/  FFMA.FTZ R77, R99, R118, R119 ;  /* 0x00000076634d7223 */ /* 0x000fe20000010077 */
[----:B-----5:R-:W-:Y:S01]  /*3f20*/  FFMA.FTZ R78, R93, R78, R112 ;  /* 0x0000004e5d4e7223 */ /* 0x020fe20000010070 */
[----:B------:R-:W-:Y:S01]  /*3f30*/  FADD.FTZ R112, R101, -R82 ;  /* 0x8000005265707221 */ /* 0x000fe20000010000 */
[----:B------:R-:W-:-:S02]  /*3f40*/  HADD2.F32 R82, -RZ, R70.H0_H0 ;  /* 0x20000046ff527230 */ /* 0x000fc40000004100 */
[----:B------:R-:W-:Y:S01]  /*3f50*/  FFMA.FTZ R79, R93, R76, R79 ;  /* 0x0000004c5d4f7223 */ /* 0x000fe2000001004f */
[----:B------:R-:W-:Y:S01]  /*3f60*/  FADD.FTZ R76, R98, -R77 ;  /* 0x8000004d624c7221 */ /* 0x000fe20000010000 */
[----:B------:R-:W-:Y:S02]  /*3f70*/  HADD2.F32 R113, -RZ, R70.H1_H1 ;  /* 0x30000046ff717230 */ /* 0x000fe40000004100 */
[-CC-:B------:R-:W-:Y:S01]  /*3f80*/  FFMA.FTZ R80, R94, R118.reuse, R119.reuse ;  /* 0x000000765e507223 */ /* 0x180fe20000010077 */
[--C-:B------:R-:W-:Y:S01]  /*3f90*/  FFMA.FTZ R81, R87, R118, R119.reuse ;  /* 0x0000007657517223 */ /* 0x100fe20000010077 */
[----:B------:R-:W-:Y:S01]  /*3fa0*/  FFMA.FTZ R77, R93, R76, R82 ;  /* 0x0000004c5d4d7223 */ /* 0x000fe20000010052 */
[----:B------:R-:W-:Y:S01]  /*3fb0*/  FFMA.FTZ R83, R85, R118, R119 ;  /* 0x0000007655537223 */ /* 0x000fe20000010077 */
[----:B------:R-:W-:Y:S01]  /*3fc0*/  FFMA.FTZ R76, R93, R112, R113 ;  /* 0x000000705d4c7223 */ /* 0x000fe20000010071 */
[----:B------:R-:W-:Y:S01]  /*3fd0*/  FADD.FTZ R112, R97, -R80 ;  /* 0x8000005061707221 */ /* 0x000fe20000010000 */
[----:B------:R-:W-:-:S02]  /*3fe0*/  HADD2.F32 R80, -RZ, R69.H0_H0 ;  /* 0x20000045ff507230 */ /* 0x000fc40000004100 */
[----:B------:R-:W-:Y:S01]  /*3ff0*/  FADD.FTZ R82, R96, -R81 ;  /* 0x8000005160527221 */ /* 0x000fe20000010000 */
[----:B------:R-:W-:Y:S02]  /*4000*/  HADD2.F32 R113, -RZ, R69.H1_H1 ;  /* 0x30000045ff717230 */ /* 0x000fe40000004100 */
[----:B------:R-:W-:Y:S01]  /*4010*/  FFMA.FTZ R118, R84, R118, R119 ;  /* 0x0000007654767223 */ /* 0x000fe20000010077 */
[----:B------:R-:W-:Y:S01]  /*4020*/  FMUL.FTZ R79, R79, UR14 ;  /* 0x0000000e4f4f7c20 */ /* 0x000fe20008410000 */
[C---:B------:R-:W-:Y:S01]  /*4030*/  FFMA.FTZ R81, R93.reuse, R82, R80 ;  /* 0x000000525d517223 */ /* 0x040fe20000010050 */
[--C-:B------:R-:W-:Y:S02]  /*4040*/  HADD2.F32 R82, -RZ, R68.reuse.H0_H0 ;  /* 0x20000044ff527230 */ /* 0x100fe40000004100 */
[----:B------:R-:W-:Y:S01]  /*4050*/  FFMA.FTZ R80, R93, R112, R113 ;  /* 0x000000705d507223 */ /* 0x000fe20000010071 */
[----:B------:R-:W-:Y:S01]  /*4060*/  FADD.FTZ R112, R86, -R83 ;  /* 0x8000005356707221 */ /* 0x000fe20000010000 */
[----:B------:R-:W-:-:S02]  /*4070*/  HADD2.F32 R83, -RZ, R68.H1_H1 ;  /* 0x30000044ff537230 */ /* 0x000fc40000004100 */
[----:B------:R-:W-:Y:S01]  /*4080*/  FADD.FTZ R118, R95, -R118 ;  /* 0x800000765f767221 */ /* 0x000fe20000010000 */
[----:B------:R-:W-:Y:S01]  /*4090*/  LOP3.LUT P6, RZ, R109, 0xff0000, RZ, 0xc0, !PT ;  /* 0x00ff00006dff7812 */ /* 0x000fe200078cc0ff */
[C---:B------:R-:W-:Y:S01]  /*40a0*/  FFMA.FTZ R112, R93.reuse, R112, R82 ;  /* 0x000000705d707223 */ /* 0x040fe20000010052 */
[----:B------:R-:W-:Y:S01]  /*40b0*/  ISETP.GE.U32.AND P5, PT, R114, RZ, PT ;  /* 0x000000ff7200720c */ /* 0x000fe20003fa6070 */
[----:B------:R-:W-:Y:S01]  /*40c0*/  FFMA.FTZ R93, R93, R118, R83 ;  /* 0x000000765d5d7223 */ /* 0x000fe20000010053 */
[----:B------:R-:W-:Y:S01]  /*40d0*/  FSEL R83, R79, RZ, P6 ;  /* 0x000000ff4f537208 */ /* 0x000fe20003000000 */
[----:B------:R-:W-:Y:S01]  /*40e0*/  FMUL.FTZ R78, R78, UR14 ;  /* 0x0000000e4e4e7c20 */ /* 0x000fe20008410000 */
[----:B------:R-:W-:Y:S01]  /*40f0*/  ISETP.GE.U32.AND P2, PT, R108, RZ, PT ;  /* 0x000000ff6c00720c */ /* 0x000fe20003f46070 */
[----:B------:R-:W-:Y:S01]  /*4100*/  FMUL.FTZ R77, R77, UR14 ;  /* 0x0000000e4d4d7c20 */ /* 0x000fe20008410000 */
[C---:B------:R-:W-:Y:S01]  /*4110*/  LOP3.LUT P6, RZ, R115.reuse, 0xff0000, RZ, 0xc0, !PT ;  /* 0x00ff000073ff7812 */ /* 0x040fe200078cc0ff */
        /* <DEDUP_REMOVED lines=11> */
[----:B------:R-:W-:Y:S02]  /*41d0*/  F2FP.F16.F32.PACK_AB R79, R82, R79 ;  /* 0x0000004f524f723e */ /* 0x000fe400000000ff */
[----:B------:R-:W-:Y:S02]  /*41e0*/  LOP3.LUT P5, RZ, R115, 0xff, RZ, 0xc0, !PT ;  /* 0x000000ff73ff7812 */ /* 0x000fe400078ac0ff */
[----:B------:R-:W-:Y:S02]  /*41f0*/  FSEL R82, R77, RZ, P6 ;  /* 0x000000ff4d527208 */ /* 0x000fe40003000000 */
[----:B------:R-:W-:Y:S02]  /*4200*/  LOP3.LUT P6, RZ, R109, 0xff00, RZ, 0xc0, !PT ;  /* 0x0000ff006dff7812 */ /* 0x000fe400078cc0ff */
[----:B------:R-:W-:-:S02]  /*4210*/  F2FP.F16.F32.PACK_AB R83, R78, R83 ;  /* 0x000000534e53723e */ /* 0x000fc400000000ff */
[----:B------:R-:W-:Y:S02]  /*4220*/  FSEL R78, R77, RZ, P5 ;  /* 0x000000ff4d4e7208 */ /* 0x000fe40002800000 */
[----:B------:R-:W-:Y:S02]  /*4230*/  LOP3.LUT P2, RZ, R115, 0xff00, RZ, 0xc0, !PT ;  /* 0x0000ff0073ff7812 */ /* 0x000fe4000784c0ff */
[----:B------:R-:W-:Y:S02]  /*4240*/  FSEL R77, R76, RZ, P6 ;  /* 0x000000ff4c4d7208 */ /* 0x000fe40003000000 */
[----:B------:R-:W-:Y:S02]  /*4250*/  LOP3.LUT P6, RZ, R108, 0xff0000, RZ, 0xc0, !PT ;  /* 0x00ff00006cff7812 */ /* 0x000fe400078cc0ff */
[----:B------:R-:W-:Y:S02]  /*4260*/  FSEL R113, R76, RZ, P2 ;  /* 0x000000ff4c717208 */ /* 0x000fe40001000000 */
[----:B------:R-:W-:-:S02]  /*4270*/  LOP3.LUT P5, RZ, R114, 0xff0000, RZ, 0xc0, !PT ;  /* 0x00ff000072ff7812 */ /* 0x000fc400078ac0ff */
[----:B------:R-:W-:Y:S02]  /*4280*/  FSEL R76, R81, RZ, P6 ;  /* 0x000000ff514c7208 */ /* 0x000fe40003000000 */
[----:B------:R-:W-:Y:S02]  /*4290*/  LOP3.LUT P6, RZ, R108, 0xff000000, RZ, 0xc0, !PT ;  /* 0xff0000006cff7812 */ /* 0x000fe400078cc0ff */
[----:B------:R-:W-:Y:S02]  /*42a0*/  F2FP.F16.F32.PACK_AB R82, R77, R82 ;  /* 0x000000524d52723e */ /* 0x000fe400000000ff */
[----:B------:R-:W-:Y:S02]  /*42b0*/  FSEL R77, R81, RZ, P5 ;  /* 0x000000ff514d7208 */ /* 0x000fe40002800000 */
[----:B------:R-:W-:Y:S02]  /*42c0*/  FSEL R81, R80, RZ, P6 ;  /* 0x000000ff50517208 */ /* 0x000fe40003000000 */
[----:B------:R-:W-:-:S02]  /*42d0*/  LOP3.LUT P2, RZ, R114, 0xff000000, RZ, 0xc0, !PT ;  /* 0xff00000072ff7812 */ /* 0x000fc4000784c0ff */
[----:B------:R-:W-:Y:S02]  /*42e0*/  LOP3.LUT P6, RZ, R108, 0xff00, RZ, 0xc0, !PT ;  /* 0x0000ff006cff7812 */ /* 0x000fe400078cc0ff */
[----:B------:R-:W-:Y:S02]  /*42f0*/  F2FP.F16.F32.PACK_AB R78, R113, R78 ;  /* 0x0000004e714e723e */ /* 0x000fe400000000ff */
[----:B------:R-:W-:Y:S02]  /*4300*/  FSEL R118, R80, RZ, P2 ;  /* 0x000000ff50767208 */ /* 0x000fe40001000000 */
[----:B------:R-:W-:Y:S02]  /*4310*/  FSEL R113, R93, RZ, P6 ;  /* 0x000000ff5d717208 */ /* 0x000fe40003000000 */
[C---:B------:R-:W-:Y:S02]  /*4320*/  LOP3.LUT P2, RZ, R114.reuse, 0xff00, RZ, 0xc0, !PT ;  /* 0x0000ff0072ff7812 */ /* 0x040fe4000784c0ff */
[----:B------:R-:W-:-:S02]  /*4330*/  LOP3.LUT P5, RZ, R114, 0xff, RZ, 0xc0, !PT ;  /* 0x000000ff72ff7812 */ /* 0x000fc400078ac0ff */
[----:B------:R-:W-:Y:S02]  /*4340*/  LOP3.LUT P6, RZ, R108, 0xff, RZ, 0xc0, !PT ;  /* 0x000000ff6cff7812 */ /* 0x000fe400078cc0ff */
[----:B------:R-:W-:Y:S02]  /*4350*/  F2FP.F16.F32.PACK_AB R81, R81, R76 ;  /* 0x0000004c5151723e */ /* 0x000fe400000000ff */
[----:B------:R-:W-:Y:S02]  /*4360*/  FSEL R93, R93, RZ, P2 ;  /* 0x000000ff5d5d7208 */ /* 0x000fe40001000000 */
[C---:B------:R-:W-:Y:S02]  /*4370*/  FSEL R76, R112.reuse, RZ, P5 ;  /* 0x000000ff704c7208 */ /* 0x040fe40002800000 */
[----:B------:R-:W-:Y:S02]  /*4380*/  FSEL R80, R112, RZ, P6 ;  /* 0x000000ff70507208 */ /* 0x000fe40003000000 */
[----:B------:R-:W-:-:S02]  /*4390*/  F2FP.F16.F32.PACK_AB R77, R118, R77 ;  /* 0x0000004d764d723e */ /* 0x000fc400000000ff */
[----:B------:R-:W-:Y:S02]  /*43a0*/  F2FP.F16.F32.PACK_AB R76, R93, R76 ;  /* 0x0000004c5d4c723e */ /* 0x000fe400000000ff */
[----:B------:R-:W-:Y:S01]  /*43b0*/  F2FP.F16.F32.PACK_AB R80, R113, R80 ;  /* 0x000000507150723e */ /* 0x000fe200000000ff */
[----:B------:R-:W-:Y:S06]  /*43c0*/  BRA `(.L_x_2066) ;  /* 0x0000001800607947 */ /* 0x000fec0003800000 */
.L_x_2064:
        /* <DEDUP_REMOVED lines=42> */
[C---:B------:R-:W-:Y:S01]  /*4670*/  F2FP.F16.F32.PACK_AB R74, R77.reuse, R74 ;  /* 0x0000004a4d4a723e */ /* 0x040fe200000000ff */
[----:B------:R-:W-:Y:S01]  /*4680*/  FMUL.FTZ R77, R77, UR14 ;  /* 0x0000000e4d4d7c20 */ /* 0x000fe20008410000 */
[----:B------:R-:W-:Y:S02]  /*4690*/  F2FP.F16.F32.PACK_AB R83, R82, R83 ;  /* 0x000000535253723e */ /* 0x000fe400000000ff */
[----:B------:R-:W-:Y:S02]  /*46a0*/  LOP3.LUT P2, RZ, R115, 0xff00, RZ, 0xc0, !PT ;  /* 0x0000ff0073ff7812 */ /* 0x000fe4000784c0ff */
[----:B------:R-:W-:Y:S02]  /*46b0*/  FSEL R82, R78, RZ, P6 ;  /* 0x000000ff4e527208 */ /* 0x000fe40003000000 */
[----:B------:R-:W-:Y:S02]  /*46c0*/  LOP3.LUT P6, RZ, R109, 0xff00, RZ, 0xc0, !PT ;  /* 0x0000ff006dff7812 */ /* 0x000fe400078cc0ff */
[----:B------:R-:W-:-:S02]  /*46d0*/  FSEL R81, R77, RZ, P2 ;  /* 0x000000ff4d517208 */ /* 0x000fc40001000000 */
[----:B------:R-:W-:Y:S02]  /*46e0*/  FSEL R77, R77, RZ, P6 ;  /* 0x000000ff4d4d7208 */ /* 0x000fe40003000000 */
[----:B------:R-:W-:Y:S02]  /*46f0*/  LOP3.LUT P5, RZ, R115, 0xff, RZ, 0xc0, !PT ;  /* 0x000000ff73ff7812 */ /* 0x000fe400078ac0ff */
[----:B------:R-:W-:Y:S01]  /*4700*/  F2FP.F16.F32.PACK_AB R82, R77, R82 ;  /* 0x000000524d52723e */ /* 0x000fe200000000ff */
[----:B------:R-:W-:Y:S01]  /*4710*/  FMUL.FTZ R77, R73, UR14 ;  /* 0x0000000e494d7c20 */ /* 0x000fe20008410000 */
[----:B------:R-:W-:Y:S02]  /*4720*/  FSEL R78, R78, RZ, P5 ;  /* 0x000000ff4e4e7208 */ /* 0x000fe40002800000 */
[----:B------:R-:W-:Y:S02]  /*4730*/  LOP3.LUT P6, RZ, R108, 0xff0000, RZ, 0xc0, !PT ;  /* 0x00ff00006cff7812 */ /* 0x000fe400078cc0ff */
[C---:B------:R-:W-:Y:S01]  /*4740*/  F2FP.F16.F32.PACK_AB R73, R76.reuse, R73 ;  /* 0x000000494c49723e */ /* 0x040fe200000000ff */
[----:B------:R-:W-:Y:S01]  /*4750*/  FMUL.FTZ R76, R76, UR14 ;  /* 0x0000000e4c4c7c20 */ /* 0x000fe20008410000 */
[----:B------:R-:W-:-:S02]  /*4760*/  F2FP.F16.F32.PACK_AB R78, R81, R78 ;  /* 0x0000004e514e723e */ /* 0x000fc400000000ff */
[----:B------:R-:W-:Y:S02]  /*4770*/  LOP3.LUT P2, RZ, R114, 0xff000000, RZ, 0xc0, !PT ;  /* 0xff00000072ff7812 */ /* 0x000fe4000784c0ff */
[----:B------:R-:W-:Y:S02]  /*4780*/  FSEL R81, R77, RZ, P6 ;  /* 0x000000ff4d517208 */ /* 0x000fe40003000000 */
[----:B------:R-:W-:Y:S02]  /*4790*/  LOP3.LUT P6, RZ, R108, 0xff000000, RZ, 0xc0, !PT ;  /* 0xff0000006cff7812 */ /* 0x000fe400078cc0ff */
[----:B------:R-:W-:Y:S02]  /*47a0*/  F2FP.F16.F32.PACK_AB R75, R80, R75 ;  /* 0x0000004b504b723e */ /* 0x000fe400000000ff */
[C---:B------:R-:W-:Y:S02]  /*47b0*/  FSEL R80, R76.reuse, RZ, P2 ;  /* 0x000000ff4c507208 */ /* 0x040fe40001000000 */
[----:B------:R-:W-:-:S02]  /*47c0*/  FSEL R76, R76, RZ, P6 ;  /* 0x000000ff4c4c7208 */ /* 0x000fc40003000000 */
[----:B------:R-:W-:Y:S02]  /*47d0*/  LOP3.LUT P5, RZ, R114, 0xff0000, RZ, 0xc0, !PT ;  /* 0x00ff000072ff7812 */ /* 0x000fe400078ac0ff */
[----:B------:R-:W-:Y:S01]  /*47e0*/  F2FP.F16.F32.PACK_AB R81, R76, R81 ;  /* 0x000000514c51723e */ /* 0x000fe200000000ff */
[----:B------:R-:W-:Y:S01]  /*47f0*/  FMUL.FTZ R76, R72, UR14 ;  /* 0x0000000e484c7c20 */ /* 0x000fe20008410000 */
[----:B------:R-:W-:Y:S02]  /*4800*/  LOP3.LUT P6, RZ, R108, 0xff00, RZ, 0xc0, !PT ;  /* 0x0000ff006cff7812 */ /* 0x000fe400078cc0ff */
[----:B------:R-:W-:Y:S01]  /*4810*/  F2FP.F16.F32.PACK_AB R72, R72, R93 ;  /* 0x0000005d4848723e */ /* 0x000fe200000000ff */
[----:B------:R-:W-:Y:S01]  /*4820*/  FMUL.FTZ R93, R93, UR14 ;  /* 0x0000000e5d5d7c20 */ /* 0x000fe20008410000 */
[----:B------:R-:W-:Y:S02]  /*4830*/  FSEL R77, R77, RZ, P5 ;  /* 0x000000ff4d4d7208 */ /* 0x000fe40002800000 */
[----:B------:R-:W-:-:S02]  /*4840*/  LOP3.LUT P2, RZ, R114, 0xff00, RZ, 0xc0, !PT ;  /* 0x0000ff0072ff7812 */ /* 0x000fc4000784c0ff */
[----:B------:R-:W-:Y:S02]  /*4850*/  FSEL R113, R76, RZ, P6 ;  /* 0x000000ff4c717208 */ /* 0x000fe40003000000 */
[----:B------:R-:W-:Y:S02]  /*4860*/  LOP3.LUT P5, RZ, R114, 0xff, RZ, 0xc0, !PT ;  /* 0x000000ff72ff7812 */ /* 0x000fe400078ac0ff */
[----:B------:R-:W-:Y:S02]  /*4870*/  LOP3.LUT P6, RZ, R108, 0xff, RZ, 0xc0, !PT ;  /* 0x000000ff6cff7812 */ /* 0x000fe400078cc0ff */
[----:B------:R-:W-:Y:S02]  /*4880*/  F2FP.F16.F32.PACK_AB R77, R80, R77 ;  /* 0x0000004d504d723e */ /* 0x000fe400000000ff */
[----:B------:R-:W-:Y:S02]  /*4890*/  FSEL R119, R76, RZ, P2 ;  /* 0x000000ff4c777208 */ /* 0x000fe40001000000 */
[----:B------:R-:W-:-:S02]  /*48a0*/  FSEL R76, R93, RZ, P5 ;  /* 0x000000ff5d4c7208 */ /* 0x000fc40002800000 */
[----:B------:R-:W-:Y:S02]  /*48b0*/  FSEL R80, R93, RZ, P6 ;  /* 0x000000ff5d507208 */ /* 0x000fe40003000000 */
[----:B------:R-:W-:Y:S02]  /*48c0*/  F2FP.F16.F32.PACK_AB R79, R112, R79 ;  /* 0x0000004f704f723e */ /* 0x000fe400000000ff */
[----:B------:R-:W-:Y:S02]  /*48d0*/  F2FP.F16.F32.PACK_AB R76, R119, R76 ;  /* 0x0000004c774c723e */ /* 0x000fe400000000ff */
[----:B------:R-:W-:Y:S01]  /*48e0*/  F2FP.F16.F32.PACK_AB R80, R113, R80 ;  /* 0x000000507150723e */ /* 0x000fe200000000ff */
[----:B------:R-:W-:Y:S06]  /*48f0*/  BRA `(.L_x_2066) ;  /* 0x0000001400147947 */ /* 0x000fec0003800000 */
.L_x_2067:
        /* <DEDUP_REMOVED lines=41> */
[----:B------:R-:W-:-:S02]  /*4b90*/  F2FP.F16.F32.PACK_AB R79, R82, R79 ;  /* 0x0000004f524f723e */ /* 0x000fc400000000ff */
        /* <DEDUP_REMOVED lines=10> */
[----:B------:R-:W-:Y:S02]  /*4c40*/  F2FP.F16.F32.PACK_AB R82, R81, R82 ;  /* 0x000000525152723e */ /* 0x000fe400000000ff */
        /* <DEDUP_REMOVED lines=8> */
[----:B------:R-:W-:Y:S02]  /*4cd0*/  F2FP.F16.F32.PACK_AB R78, R113, R78 ;  /* 0x0000004e714e723e */ /* 0x000fe400000000ff */
        /* <DEDUP_REMOVED lines=13> */
.L_x_2063:
[----:B------:R-:W-:-:S04]  /*4db0*/  UISETP.NE.U32.AND UP0, UPT, UR20, URZ, UPT ;  /* 0x000000ff1400728c */ /* 0x000fc8000bf05070 */
[----:B------:R-:W-:-:S09]  /*4dc0*/  UISETP.NE.AND.EX UP0, UPT, UR21, URZ, UPT, UP0 ;  /* 0x000000ff1500728c */ /* 0x000fd2000bf05300 */
[----:B------:R-:W-:Y:S05]  /*4dd0*/  BRA.U !UP0, `(.L_x_2068) ;  /* 0x0000000908107547 */ /* 0x000fea000b800000 */
[----:B-1----:R-:W0:Y:S02]  /*4de0*/  LDC.64 R80, c[0x0][0x478] ;  /* 0x00011e00ff507b82 */ /* 0x002e240000000a00 */
[----:B0-----:R-:W-:-:S04]  /*4df0*/  ISETP.NE.U32.AND P1, PT, R80, RZ, PT ;  /* 0x000000ff5000720c */ /* 0x001fc80003f25070 */
[----:B------:R-:W-:-:S13]  /*4e00*/  ISETP.NE.AND.EX P1, PT, R81, RZ, PT, P1 ;  /* 0x000000ff5100720c */ /* 0x000fda0003f25310 */
[----:B------:R-:W-:Y:S05]  /*4e10*/  @!P1 BRA `(.L_x_2069) ;  /* 0x0000000400089947 */ /* 0x000fea0003800000 */
[-CC-:B------:R-:W-:Y:S01]  /*4e20*/  FFMA.FTZ R74, R104, R118.reuse, R119.reuse ;  /* 0x00000076684a7223 */ /* 0x180fe20000010077 */
[-CC-:B------:R-:W-:Y:S01]  /*4e30*/  FFMA.FTZ R75, R103, R118.reuse, R119.reuse ;  /* 0x00000076674b7223 */ /* 0x180fe20000010077 */
[----:B------:R-:W-:Y:S02]  /*4e40*/  HADD2.F32 R112, -RZ, R71.H1_H1 ;  /* 0x30000047ff707230 */ /* 0x000fe40000004100 */
[-CC-:B------:R-:W-:Y:S01]  /*4e50*/  FFMA.FTZ R73, R99, R118.reuse, R119.reuse ;  /* 0x0000007663497223 */ /* 0x180fe20000010077 */
[----:B------:R-:W-:Y:S01]  /*4e60*/  FADD.FTZ R80, R105, -R74 ;  /* 0x8000004a69507221 */ /* 0x000fe20000010000 */
[-C--:B------:R-:W-:Y:S01]  /*4e70*/  FFMA.FTZ R82, R100, R118.reuse, R119 ;  /* 0x0000007664527223 */ /* 0x080fe20000010077 */
[----:B------:R-:W-:Y:S01]  /*4e80*/  FADD.FTZ R74, R102, -R75 ;  /* 0x8000004b664a7221 */ /* 0x000fe20000010000 */
[----:B------:R-:W-:Y:S01]  /*4e90*/  FFMA.FTZ R72, R94, R118, R119 ;  /* 0x000000765e487223 */ /* 0x000fe20000010077 */
[----:B-----5:R-:W-:Y:S01]  /*4ea0*/  FFMA.FTZ R75, R93, R80, R112 ;  /* 0x000000505d4b7223 */ /* 0x020fe20000010070 */
[----:B------:R-:W-:Y:S01]  /*4eb0*/  FADD.FTZ R80, R98, -R73 ;  /* 0x8000004962507221 */ /* 0x000fe20000010000 */
[----:B------:R-:W-:-:S02]  /*4ec0*/  HADD2.F32 R73, -RZ, R70.H1_H1 ;  /* 0x30000046ff497230 */ /* 0x000fc40000004100 */
[----:B------:R-:W-:Y:S01]  /*4ed0*/  FADD.FTZ R112, R101, -R82 ;  /* 0x8000005265707221 */ /* 0x000fe20000010000 */
[----:B------:R-:W-:Y:S02]  /*4ee0*/  HADD2.F32 R113, -RZ, R71.H0_H0 ;  /* 0x20000047ff717230 */ /* 0x000fe40000004100 */
[----:B------:R-:W-:Y:S01]  /*4ef0*/  FFMA.FTZ R81, R87, R118, R119 ;  /* 0x0000007657517223 */ /* 0x000fe20000010077 */
[----:B------:R-:W-:Y:S02]  /*4f00*/  HADD2.F32 R82, -RZ, R70.H0_H0 ;  /* 0x20000046ff527230 */ /* 0x000fe40000004100 */
[----:B------:R-:W-:Y:S01]  /*4f10*/  FFMA.FTZ R73, R93, R112, R73 ;  /* 0x000000705d497223 */ /* 0x000fe20000010049 */
[----:B------:R-:W-:Y:S01]  /*4f20*/  FADD.FTZ R112, R97, -R72 ;  /* 0x8000004861707221 */ /* 0x000fe20000010000 */
[C---:B------:R-:W-:Y:S01]  /*4f30*/  FFMA.FTZ R74, R93.reuse, R74, R113 ;  /* 0x0000004a5d4a7223 */ /* 0x040fe20000010071 */
[--C-:B------:R-:W-:Y:S02]  /*4f40*/  HADD2.F32 R72, -RZ, R69.reuse.H0_H0 ;  /* 0x20000045ff487230 */ /* 0x100fe40000004100 */
[----:B------:R-:W-:Y:S01]  /*4f50*/  FFMA.FTZ R80, R93, R80, R82 ;  /* 0x000000505d507223 */ /* 0x000fe20000010052 */
[----:B------:R-:W-:Y:S01]  /*4f60*/  FADD.FTZ R82, R96, -R81 ;  /* 0x8000005160527221 */ /* 0x000fe20000010000 */
[----:B------:R-:W-:-:S02]  /*4f70*/  HADD2.F32 R113, -RZ, R69.H1_H1 ;  /* 0x30000045ff717230 */ /* 0x000fc40000004100 */
[-CC-:B------:R-:W-:Y:S01]  /*4f80*/  FFMA.FTZ R83, R85, R118.reuse, R119.reuse ;  /* 0x0000007655537223 */ /* 0x180fe20000010077 */
[----:B------:R-:W-:Y:S01]  /*4f90*/  FFMA.FTZ R118, R84, R118, R119 ;  /* 0x0000007654767223 */ /* 0x000fe20000010077 */
[C---:B------:R-:W-:Y:S01]  /*4fa0*/  FFMA.FTZ R81, R93.reuse, R82, R72 ;  /* 0x000000525d517223 */ /* 0x040fe20000010048 */
[--C-:B------:R-:W-:Y:S02]  /*4fb0*/  HADD2.F32 R82, -RZ, R68.reuse.H0_H0 ;  /* 0x20000044ff527230 */ /* 0x100fe40000004100 */
[----:B------:R-:W-:Y:S01]  /*4fc0*/  FFMA.FTZ R72, R93, R112, R113 ;  /* 0x000000705d487223 */ /* 0x000fe20000010071 */
[----:B------:R-:W-:Y:S01]  /*4fd0*/  FADD.FTZ R112, R86, -R83 ;  /* 0x8000005356707221 */ /* 0x000fe20000010000 */
[----:B------:R-:W-:Y:S01]  /*4fe0*/  HADD2.F32 R83, -RZ, R68.H1_H1 ;  /* 0x30000044ff537230 */ /* 0x000fe20000004100 */
[----:B------:R-:W-:Y:S01]  /*4ff0*/  ISETP.GE.U32.AND P2, PT, R108, RZ, PT ;  /* 0x000000ff6c00720c */ /* 0x000fe20003f46070 */
[----:B------:R-:W-:Y:S01]  /*5000*/  FADD.FTZ R118, R95, -R118 ;  /* 0x800000765f767221 */ /* 0x000fe20000010000 */
[----:B------:R-:W-:Y:S01]  /*5010*/  FMUL.FTZ R113, R75, UR14 ;  /* 0x0000000e4b717c20 */ /* 0x000fe20008410000 */
[----:B------:R-:W-:Y:S01]  /*5020*/  FFMA.FTZ R112, R93, R112, R82 ;  /* 0x000000705d707223 */ /* 0x000fe20000010052 */
[----:B------:R-:W-:Y:S01]  /*5030*/  ISETP.GE.U32.AND.EX P2, PT, R109, 0x1000000, PT, P2 ;  /* 0x010000006d00780c */ /* 0x000fe20003f46120 */
[----:B------:R-:W-:Y:S01]  /*5040*/  FFMA.FTZ R93, R93, R118, R83 ;  /* 0x000000765d5d7223 */ /* 0x000fe20000010053 */
[----:B------:R-:W-:Y:S01]  /*5050*/  F2FP.F16.F32.PACK_AB R75, R75, R74 ;  /* 0x0000004a4b4b723e */ /* 0x000fe200000000ff */
[----:B------:R-:W-:Y:S01]  /*5060*/  FMUL.FTZ R83, R74, UR14 ;  /* 0x0000000e4a537c20 */ /* 0x000fe20008410000 */
[----:B------:R-:W-:Y:S01]  /*5070*/  FMUL.FTZ R82, R80, UR14 ;  /* 0x0000000e50527c20 */ /* 0x000fe20008410000 */
[C---:B------:R-:W-:Y:S01]  /*5080*/  F2FP.F16.F32.PACK_AB R74, R73.reuse, R80 ;  /* 0x00000050494a723e */ /* 0x040fe200000000ff */
[----:B------:R-:W-:Y:S01]  /*5090*/  FMUL.FTZ R73, R73, UR14 ;  /* 0x0000000e49497c20 */ /* 0x000fe20008410000 */
[----:B------:R-:W-:Y:S01]  /*50a0*/  FSEL R80, R113, RZ, P2 ;  /* 0x000000ff71507208 */ /* 0x000fe20001000000 */
[----:B------:R-:W-:Y:S01]  /*50b0*/  FMUL.FTZ R113, R81, UR14 ;  /* 0x0000000e51717c20 */ /* 0x000fe20008410000 */
[C---:B------:R-:W-:Y:S01]  /*50c0*/  LOP3.LUT P6, RZ, R109.reuse, 0xff, RZ, 0xc0, !PT ;  /* 0x000000ff6dff7812 */ /* 0x040fe200078cc0ff */
[----:B------:R-:W-:Y:S01]  /*50d0*/  FMUL.FTZ R118, R72, UR14 ;  /* 0x0000000e48767c20 */ /* 0x000fe20008410000 */
[----:B------:R-:W-:-:S02]  /*50e0*/  LOP3.LUT P2, RZ, R109, 0xff00, RZ, 0xc0, !PT ;  /* 0x0000ff006dff7812 */ /* 0x000fc4000784c0ff */
[----:B------:R-:W-:Y:S02]  /*50f0*/  LOP3.LUT P5, RZ, R109, 0xff0000, RZ, 0xc0, !PT ;  /* 0x00ff00006dff7812 */ /* 0x000fe400078ac0ff */
[----:B------:R-:W-:Y:S02]  /*5100*/  FSEL R82, R82, RZ, P6 ;  /* 0x000000ff52527208 */ /* 0x000fe40003000000 */
[----:B------:R-:W-:Y:S02]  /*5110*/  FSEL R73, R73, RZ, P2 ;  /* 0x000000ff49497208 */ /* 0x000fe40001000000 */
[----:B------:R-:W-:Y:S02]  /*5120*/  FSEL R83, R83, RZ, P5 ;  /* 0x000000ff53537208 */ /* 0x000fe40002800000 */
[----:B------:R-:W-:Y:S02]  /*5130*/  LOP3.LUT P6, RZ, R108, 0xff0000, RZ, 0xc0, !PT ;  /* 0x00ff00006cff7812 */ /* 0x000fe400078cc0ff */
[----:B------:R-:W-:-:S02]  /*5140*/  F2FP.F16.F32.PACK_AB R82, R73, R82 ;  /* 0x000000524952723e */ /* 0x000fc400000000ff */
[----:B------:R-:W-:Y:S02]  /*5150*/  F2FP.F16.F32.PACK_AB R73, R72, R81 ;  /* 0x000000514849723e */ /* 0x000fe400000000ff */
[----:B------:R-:W-:Y:S01]  /*5160*/  F2FP.F16.F32.PACK_AB R83, R80, R83 ;  /* 0x000000535053723e */ /* 0x000fe200000000ff */
[----:B------:R-:W-:Y:S01]  /*5170*/  FMUL.FTZ R80, R112, UR14 ;  /* 0x0000000e70507c20 */ /* 0x000fe20008410000 */
[C---:B------:R-:W-:Y:S01]  /*5180*/  F2FP.F16.F32.PACK_AB R72, R93.reuse, R112 ;  /* 0x000000705d48723e */ /* 0x040fe200000000ff */
        /* <DEDUP_REMOVED lines=9> */
[----:B------:R-:W-:Y:S01]  /*5220*/  F2FP.F16.F32.PACK_AB R80, R93, R80 ;  /* 0x000000505d50723e */ /* 0x000fe200000000ff */
[----:B------:R-:W-:Y:S06]  /*5230*/  BRA `(.L_x_2066) ;  /* 0x0000000800c47947 */ /* 0x000fec0003800000 */
.L_x_2069:
[-CC-:B------:R-:W-:Y:S01]  /*5240*/  FFMA.FTZ R80, R104, R118.reuse, R119.reuse ;  /* 0x0000007668507223 */ /* 0x180fe20000010077 */
[-CC-:B------:R-:W-:Y:S01]  /*5250*/  FFMA.FTZ R81, R103, R118.reuse, R119.reuse ;  /* 0x0000007667517223 */ /* 0x180fe20000010077 */
[--C-:B------:R-:W-:Y:S02]  /*5260*/  HADD2.F32 R122, -RZ, R71.reuse.H1_H1 ;  /* 0x30000047ff7a7230 */ /* 0x100fe40000004100 */
[-CC-:B------:R-:W-:Y:S01]  /*5270*/  FFMA.FTZ R83, R99, R118.reuse, R119.reuse ;  /* 0x0000007663537223 */ /* 0x180fe20000010077 */
[-CC-:B------:R-:W-:Y:S01]  /*5280*/  FFMA.FTZ R82, R100, R118.reuse, R119.reuse ;  /* 0x0000007664527223 */ /* 0x180fe20000010077 */
[-CC-:B------:R-:W-:Y:S01]  /*5290*/  FFMA.FTZ R113, R87, R118.reuse, R119.reuse ;  /* 0x0000007657717223 */ /* 0x180fe20000010077 */
[-CC-:B------:R-:W-:Y:S01]  /*52a0*/  FFMA.FTZ R112, R94, R118.reuse, R119.reuse ;  /* 0x000000765e707223 */ /* 0x180fe20000010077 */
[-CC-:B------:R-:W-:Y:S01]  /*52b0*/  FFMA.FTZ R121, R85, R118.reuse, R119.reuse ;  /* 0x0000007655797223 */ /* 0x180fe20000010077 */
[----:B------:R-:W-:Y:S01]  /*52c0*/  FADD.FTZ R120, R105, -R80 ;  /* 0x8000005069787221 */ /* 0x000fe20000010000 */
[----:B------:R-:W-:Y:S01]  /*52d0*/  FFMA.FTZ R118, R84, R118, R119 ;  /* 0x0000007654767223 */ /* 0x000fe20000010077 */
[----:B------:R-:W-:-:S02]  /*52e0*/  HADD2.F32 R119, -RZ, R71.H0_H0 ;  /* 0x20000047ff777230 */ /* 0x000fc40000004100 */
[----:B------:R-:W-:Y:S01]  /*52f0*/  FADD.FTZ R80, R102, -R81 ;  /* 0x8000005166507221 */ /* 0x000fe20000010000 */
[----:B-----5:R-:W-:Y:S01]  /*5300*/  FFMA.FTZ R81, R93, R120, R122 ;  /* 0x000000785d517223 */ /* 0x020fe2000001007a */
[----:B------:R-:W-:Y:S01]  /*5310*/  FADD.FTZ R122, R101, -R82 ;  /* 0x80000052657a7221 */ /* 0x000fe20000010000 */
[--C-:B------:R-:W-:Y:S02]  /*5320*/  HADD2.F32 R82, -RZ, R70.reuse.H0_H0 ;  /* 0x20000046ff527230 */ /* 0x100fe40000004100 */
[----:B------:R-:W-:Y:S01]  /*5330*/  FFMA.FTZ R80, R93, R80, R119 ;  /* 0x000000505d507223 */ /* 0x000fe20000010077 */
[----:B------:R-:W-:Y:S01]  /*5340*/  FADD.FTZ R120, R98, -R83 ;  /* 0x8000005362787221 */ /* 0x000fe20000010000 */
[----:B------:R-:W-:Y:S01]  /*5350*/  HADD2.F32 R119, -RZ, R70.H1_H1 ;  /* 0x30000046ff777230 */ /* 0x000fe20000004100 */
[----:B------:R-:W-:Y:S01]  /*5360*/  ISETP.GE.U32.AND P2, PT, R108, RZ, PT ;  /* 0x000000ff6c00720c */ /* 0x000fe20003f46070 */
[----:B------:R-:W-:Y:S01]  /*5370*/  FMUL.FTZ R81, R81, UR14 ;  /* 0x0000000e51517c20 */ /* 0x000fe20008410000 */
[C---:B------:R-:W-:Y:S01]  /*5380*/  FFMA.FTZ R83, R93.reuse, R120, R82 ;  /* 0x000000785d537223 */ /* 0x040fe20000010052 */
[----:B------:R-:W-:Y:S01]  /*5390*/  FADD.FTZ R120, R96, -R113 ;  /* 0x8000007160787221 */ /* 0x000fe20000010000 */
[----:B------:R-:W-:Y:S01]  /*53a0*/  FFMA.FTZ R82, R93, R122, R119 ;  /* 0x0000007a5d527223 */ /* 0x000fe20000010077 */
[----:B------:R-:W-:-:S02]  /*53b0*/  HADD2.F32 R113, -RZ, R69.H1_H1 ;  /* 0x30000045ff717230 */ /* 0x000fc40000004100 */
[----:B------:R-:W-:Y:S01]  /*53c0*/  FADD.FTZ R122, R97, -R112 ;  /* 0x80000070617a7221 */ /* 0x000fe20000010000 */
[----:B------:R-:W-:Y:S01]  /*53d0*/  HADD2.F32 R112, -RZ, R69.H0_H0 ;  /* 0x20000045ff707230 */ /* 0x000fe20000004100 */
[----:B------:R-:W-:Y:S01]  /*53e0*/  LOP3.LUT P5, RZ, R109, 0xff0000, RZ, 0xc0, !PT ;  /* 0x00ff00006dff7812 */ /* 0x000fe200078ac0ff */
[--C-:B------:R-:W-:Y:S02]  /*53f0*/  HADD2.F32 R119, -RZ, R68.reuse.H1_H1 ;  /* 0x30000044ff777230 */ /* 0x100fe40000004100 */
[----:B------:R-:W-:Y:S01]  /*5400*/  FFMA.FTZ R113, R93, R122, R113 ;  /* 0x0000007a5d717223 */ /* 0x000fe20000010071 */
[----:B------:R-:W-:Y:S01]  /*5410*/  FADD.FTZ R122, R95, -R118 ;  /* 0x800000765f7a7221 */ /* 0x000fe20000010000 */
[----:B------:R-:W-:Y:S01]  /*5420*/  FFMA.FTZ R112, R93, R120, R112 ;  /* 0x000000785d707223 */ /* 0x000fe20000010070 */
[----:B------:R-:W-:Y:S02]  /*5430*/  HADD2.F32 R118, -RZ, R68.H0_H0 ;  /* 0x20000044ff767230 */ /* 0x000fe40000004100 */
[----:B------:R-:W-:Y:S01]  /*5440*/  FADD.FTZ R120, R86, -R121 ;  /* 0x8000007956787221 */ /* 0x000fe20000010000 */
[----:B------:R-:W-:Y:S01]  /*5450*/  ISETP.GE.U32.AND.EX P2, PT, R109, 0x1000000, PT, P2 ;  /* 0x010000006d00780c */ /* 0x000fe20003f46120 */
[----:B------:R-:W-:Y:S01]  /*5460*/  FMUL.FTZ R83, R83, UR14 ;  /* 0x0000000e53537c20 */ /* 0x000fe20008410000 */
[----:B------:R-:W-:Y:S01]  /*5470*/  LOP3.LUT P6, RZ, R109, 0xff, RZ, 0xc0, !PT ;  /* 0x000000ff6dff7812 */ /* 0x000fe200078cc0ff */
[C---:B------:R-:W-:Y:S01]  /*5480*/  FFMA.FTZ R118, R93.reuse, R120, R118 ;  /* 0x000000785d767223 */ /* 0x040fe20000010076 */
[----:B------:R-:W-:Y:S01]  /*5490*/  FFMA.FTZ R93, R93, R122, R119 ;  /* 0x0000007a5d5d7223 */ /* 0x000fe20000010077 */
[----:B------:R-:W-:Y:S01]  /*54a0*/  FMUL.FTZ R119, R80, UR14 ;  /* 0x0000000e50777c20 */ /* 0x000fe20008410000 */
[----:B------:R-:W-:Y:S01]  /*54b0*/  FMUL.FTZ R80, R82, UR14 ;  /* 0x0000000e52507c20 */ /* 0x000fe20008410000 */
[----:B------:R-:W-:Y:S01]  /*54c0*/  FSEL R120, R81, RZ, P2 ;  /* 0x000000ff51787208 */ /* 0x000fe20001000000 */
[----:B------:R-:W-:Y:S01]  /*54d0*/  FMUL.FTZ R112, R112, UR14 ;  /* 0x0000000e70707c20 */ /* 0x000fe20008410000 */
[----:B------:R-:W-:Y:S01]  /*54e0*/  FSEL R82, R83, RZ, P6 ;  /* 0x000000ff53527208 */ /* 0x000fe20003000000 */
[----:B------:R-:W-:Y:S01]  /*54f0*/  FMUL.FTZ R113, R113, UR14 ;  /* 0x0000000e71717c20 */ /* 0x000fe20008410000 */
[----:B------:R-:W-:Y:S01]  /*5500*/  FSEL R119, R119, RZ, P5 ;  /* 0x000000ff77777208 */ /* 0x000fe20002800000 */
[----:B------:R-:W-:Y:S01]  /*5510*/  FMUL.FTZ R118, R118, UR14 ;  /* 0x0000000e76767c20 */ /* 0x000fe20008410000 */
[----:B------:R-:W-:Y:S01]  /*5520*/  LOP3.LUT P5, RZ, R109, 0xff00, RZ, 0xc0, !PT ;  /* 0x0000ff006dff7812 */ /* 0x000fe200078ac0ff */
[----:B------:R-:W-:Y:S01]  /*5530*/  FMUL.FTZ R93, R93, UR14 ;  /* 0x0000000e5d5d7c20 */ /* 0x000fe20008410000 */
[----:B------:R-:W-:-:S02]  /*5540*/  LOP3.LUT P6, RZ, R108, 0xff0000, RZ, 0xc0, !PT ;  /* 0x00ff00006cff7812 */ /* 0x000fc400078cc0ff */
[----:B------:R-:W-:Y:S02]  /*5550*/  FSEL R81, R80, RZ, P5 ;  /* 0x000000ff50517208 */ /* 0x000fe40002800000 */
[----:B------:R-:W-:Y:S02]  /*5560*/  LOP3.LUT P2, RZ, R108, 0xff000000, RZ, 0xc0, !PT ;  /* 0xff0000006cff7812 */ /* 0x000fe4000784c0ff */
[----:B------:R-:W-:Y:S02]  /*5570*/  F2FP.F16.F32.PACK_AB R82, R81, R82 ;  /* 0x000000525152723e */ /* 0x000fe400000000ff */
        /* <DEDUP_REMOVED lines=10> */
.L_x_2068:
        /* <DEDUP_REMOVED lines=25> */
[C---:B------:R-:W-:Y:S01]  /*57b0*/  F2FP.F16.F32.PACK_AB R74, R83.reuse, R82 ;  /* 0x00000052534a723e */ /* 0x040fe200000000ff */
        /* <DEDUP_REMOVED lines=13> */
[----:B------:R-:W-:Y:S01]  /*5890*/  F2FP.F16.F32.PACK_AB R75, R75, R120 ;  /* 0x000000784b4b723e */ /* 0x000fe200000000ff */
[----:B------:R-:W-:Y:S01]  /*58a0*/  FMUL.FTZ R120, R120, UR14 ;  /* 0x0000000e78787c20 */ /* 0x000fe20008410000 */
[----:B------:R-:W-:Y:S01]  /*58b0*/  F2FP.F16.F32.PACK_AB R82, R82, R81 ;  /* 0x000000515252723e */ /* 0x000fe200000000ff */
[----:B------:R-:W-:Y:S01]  /*58c0*/  FMUL.FTZ R81, R73, UR14 ;  /* 0x0000000e49517c20 */ /* 0x000fe20008410000 */
[----:B------:R-:W-:Y:S01]  /*58d0*/  LOP3.LUT P5, RZ, R109, 0xff0000, RZ, 0xc0, !PT ;  /* 0x00ff00006dff7812 */ /* 0x000fe200078ac0ff */
[----:B------:R-:W-:Y:S01]  /*58e0*/  FMUL.FTZ R112, R80, UR14 ;  /* 0x0000000e50707c20 */ /* 0x000fe20008410000 */
[----:B------:R-:W-:-:S02]  /*58f0*/  LOP3.LUT P6, RZ, R108, 0xff0000, RZ, 0xc0, !PT ;  /* 0x00ff00006cff7812 */ /* 0x000fc400078cc0ff */
[----:B------:R-:W-:Y:S01]  /*5900*/  F2FP.F16.F32.PACK_AB R73, R80, R73 ;  /* 0x000000495049723e */ /* 0x000fe200000000ff */
[----:B------:R-:W-:Y:S01]  /*5910*/  FMUL.FTZ R80, R72, UR14 ;  /* 0x0000000e48507c20 */ /* 0x000fe20008410000 */
[C---:B------:R-:W-:Y:S01]  /*5920*/  F2FP.F16.F32.PACK_AB R72, R93.reuse, R72 ;  /* 0x000000485d48723e */ /* 0x040fe200000000ff */
        /* <DEDUP_REMOVED lines=11> */
[----:B------:R-:W-:Y:S01]  /*59e0*/  F2FP.F16.F32.PACK_AB R80, R93, R80 ;  /* 0x000000505d50723e */ /* 0x000fe200000000ff */
[----:B------:R-:W-:Y:S06]  /*59f0*/  BRA `(.L_x_2066) ;  /* 0x0000000000d47947 */ /* 0x000fec0003800000 */
.L_x_2070:
        /* <DEDUP_REMOVED lines=40> */
[----:B------:R-:W-:Y:S01]  /*5c80*/  F2FP.F16.F32.PACK_AB R82, R113, R82 ;  /* 0x000000527152723e */ /* 0x000fe200000000ff */
[----:B------:R-:W-:Y:S01]  /*5c90*/  FMUL.FTZ R113, R81, UR14 ;  /* 0x0000000e51717c20 */ /* 0x000fe20008410000 */
[----:B------:R-:W-:Y:S01]  /*5ca0*/  LOP3.LUT P2, RZ, R108, 0xff000000, RZ, 0xc0, !PT ;  /* 0xff0000006cff7812 */ /* 0x000fe2000784c0ff */
[----:B------:R-:W-:Y:S01]  /*5cb0*/  FMUL.FTZ R93, R93, UR14 ;  /* 0x0000000e5d5d7c20 */ /* 0x000fe20008410000 */
[----:B------:R-:W-:-:S02]  /*5cc0*/  FSEL R81, R80, RZ, P6 ;  /* 0x000000ff50517208 */ /* 0x000fc40003000000 */
[C---:B------:R-:W-:Y:S02]  /*5cd0*/  LOP3.LUT P5, RZ, R108.reuse, 0xff00, RZ, 0xc0, !PT ;  /* 0x0000ff006cff7812 */ /* 0x040fe400078ac0ff */
[----:B------:R-:W-:Y:S02]  /*5ce0*/  LOP3.LUT P6, RZ, R108, 0xff, RZ, 0xc0, !PT ;  /* 0x000000ff6cff7812 */ /* 0x000fe400078cc0ff */
[----:B------:R-:W-:Y:S02]  /*5cf0*/  F2FP.F16.F32.PACK_AB R83, R118, R83 ;  /* 0x000000537653723e */ /* 0x000fe400000000ff */
[----:B------:R-:W-:Y:S02]  /*5d00*/  FSEL R118, R113, RZ, P2 ;  /* 0x000000ff71767208 */ /* 0x000fe40001000000 */
[----:B------:R-:W-:Y:S02]  /*5d10*/  FSEL R113, R112, RZ, P5 ;  /* 0x000000ff70717208 */ /* 0x000fe40002800000 */
[----:B------:R-:W-:-:S02]  /*5d20*/  FSEL R80, R93, RZ, P6 ;  /* 0x000000ff5d507208 */ /* 0x000fc40003000000 */
[----:B------:R-:W-:Y:S02]  /*5d30*/  F2FP.F16.F32.PACK_AB R81, R118, R81 ;  /* 0x000000517651723e */ /* 0x000fe400000000ff */
[----:B------:R-:W-:-:S07]  /*5d40*/  F2FP.F16.F32.PACK_AB R80, R113, R80 ;  /* 0x000000507150723e */ /* 0x000fce00000000ff */
.L_x_2066:
        /* <DEDUP_REMOVED lines=9> */
.L_x_2062:
[----:B------:R-:W-:Y:S05]  /*5de0*/  BSYNC.RECONVERGENT B1 ;  /* 0x0000000000017941 */ /* 0x000fea0003800200 */
.L_x_2061:
[----:B01----:R-:W0:Y:S02]  /*5df0*/  LDC.64 R80, c[0x0][0x380] ;  /* 0x0000e000ff507b82 */ /* 0x003e240000000a00 */
[----:B0-----:R-:W-:-:S04]  /*5e00*/  LEA R0, R80, R0, 0x2 ;  /* 0x0000000050007211 */ /* 0x001fc800078e10ff */
[----:B------:R-:W-:-:S13]  /*5e10*/  ISETP.GE.AND P0, PT, R0, R81, PT ;  /* 0x000000510000720c */ /* 0x000fda0003f06270 */
[----:B------:R-:W-:Y:S05]  /*5e20*/  @!P0 BRA `(.L_x_2071) ;  /* 0xffffffa4008c8947 */ /* 0x000fea000383ffff */
.L_x_2045:
[----:B------:R-:W-:Y:S05]  /*5e30*/  BSYNC B0 ;  /* 0x0000000000007941 */ /* 0x000fea0003800000 */
.L_x_2044:
[----:B-----5:R-:W0:Y:S01]  /*5e40*/  S2R R53, SR_TID.X ;  /* 0x0000000000357919 */ /* 0x020e220000002100 */
[----:B------:R-:W-:Y:S01]  /*5e50*/  MOV R2, 0x400 ;  /* 0x0000040000027802 */ /* 0x000fe20000000f00 */
[----:B------:R-:W-:Y:S05]  /*5e60*/  WARPSYNC.ALL ;  /* 0x0000000000007948 */ /* 0x000fea0003800000 */
[----:B------:R-:W1:Y:S01]  /*5e70*/  S2R R7, SR_CgaCtaId ;  /* 0x0000000000077919 */ /* 0x000e620000008800 */
[----:B------:R-:W-:Y:S01]  /*5e80*/  IMAD R18, R3, UR7, RZ ;  /* 0x0000000703127c24 */ /* 0x000fe2000f8e02ff */
[----:B------:R-:W2:Y:S01]  /*5e90*/  LDCU.128 UR16, c[0x0][0x440] ;  /* 0x00008800ff1077ac */ /* 0x000ea20008000c00 */
[----:B0-----:R-:W-:-:S03]  /*5ea0*/  SHF.L.U32 R0, R53, 0x6, RZ ;  /* 0x0000000635007819 */ /* 0x001fc600000006ff */
[----:B------:R-:W-:Y:S02]  /*5eb0*/  IADD3 R18, P0, PT, R18, R53, RZ ;  /* 0x0000003512127210 */ /* 0x000fe40007f1e0ff */
[----:B------:R-:W-:Y:S02]  /*5ec0*/  LOP3.LUT R5, R0, 0x1800, RZ, 0xc0, !PT ;  /* 0x0000180000057812 */ /* 0x000fe400078ec0ff */
[----:B------:R-:W-:Y:S02]  /*5ed0*/  LOP3.LUT R16, R53, 0x7f, RZ, 0x3c, !PT ;  /* 0x0000007f35107812 */ /* 0x000fe400078e3cff */
[----:B-1----:R-:W-:Y:S02]  /*5ee0*/  LEA R2, R7, R2, 0x18 ;  /* 0x0000000207027211 */ /* 0x002fe400078ec0ff */
[----:B------:R-:W-:Y:S02]  /*5ef0*/  LEA R5, R4, R5, 0x5 ;  /* 0x0000000504057211 */ /* 0x000fe400078e28ff */
        /* <DEDUP_REMOVED lines=12> */
[----:B------:R-:W-:Y:S02]  /*5fc0*/  ISETP.GE.U32.AND P0, PT, R16, 0x200, PT ;  /* 0x000002001000780c */ /* 0x000fe40003f06070 */
[----:B-1----:R-:W-:-:S04]  /*5fd0*/  SHF.L.U32 R26, R18, 0x2, RZ ;  /* 0x00000002121a7819 */ /* 0x002fc800000006ff */
        /* <DEDUP_REMOVED lines=42> */
[----:B------:R-:W-:Y:S02]  /*6280*/  IADD3.X R37, PT, PT, R37, UR17, RZ, P5, !PT ;  /* 0x0000001125257c10 */ /* 0x000fe4000affe4ff */
[----:B------:R-:W-:Y:S01]  /*6290*/  @P3 MOV R3, R39 ;  /* 0x0000002700033202 */ /* 0x000fe20000000f00 */
        /* <DEDUP_REMOVED lines=27> */
[----:B------:R4:W-:Y:S02]  /*6450*/  @P3 STG.E desc[UR8][R2.64], R35 ;  /* 0x0000002302003986 */ /* 0x0009e4000c101908 */
[----:B------:R-:W-:Y:S01]  /*6460*/  @P3 IADD3.X R39, PT, PT, RZ, R39, RZ, P4, !PT ;  /* 0x00000027ff273210 */ /* 0x000fe200027fe4ff */
[----:B------:R-:W-:Y:S01]  /*6470*/  FADD.FTZ R7, R5, R24 ;  /* 0x0000001805077221 */ /* 0x000fe20000010000 */
[----:B------:R-:W-:Y:S01]  /*6480*/  FADD.FTZ R16, R16, R33 ;  /* 0x0000002110107221 */ /* 0x000fe20000010000 */
[----:B0-----:R-:W-:Y:S01]  /*6490*/  FADD.FTZ R11, RZ, R11 ;  /* 0x0000000bff0b7221 */ /* 0x001fe20000010000 */
[----:B----4-:R-:W-:-:S02]  /*64a0*/  @P3 MOV R2, R26 ;  /* 0x0000001a00023202 */ /* 0x010fc40000000f00 */
        /* <DEDUP_REMOVED lines=17> */
[----:B------:R-:W-:Y:S01]  /*65c0*/  @P1 IADD3 R26, P4, PT, R26, 0x200, RZ ;  /* 0x000002001a1a1810 */ /* 0x000fe20007f9e0ff */
[----:B------:R0:W-:Y:S04]  /*65d0*/  @P2 STG.E desc[UR8][R2.64], R7 ;  /* 0x0000000702002986 */ /* 0x0001e8000c101908 */
[----:B------:R1:W-:Y:S01]  /*65e0*/  @P2 STG.E desc[UR8][R4.64], R23 ;  /* 0x0000001704002986 */ /* 0x0003e2000c101908 */
[----:B0-----:R-:W-:-:S02]  /*65f0*/  @P1 MOV R2, R28 ;  /* 0x0000001c00021202 */ /* 0x001fc40000000f00 */
[----:B------:R-:W-:Y:S02]  /*6600*/  @P1 MOV R3, R39 ;  /* 0x0000002700031202 */ /* 0x000fe40000000f00 */
[-C--:B------:R-:W-:Y:S02]  /*6610*/  @P1 MOV R7, R37.reuse ;  /* 0x0000002500071202 */ /* 0x080fe40000000f00 */
[----:B------:R-:W-:Y:S01]  /*6620*/  @P1 IADD3 R28, P3, PT, R28, 0x200, RZ ;  /* 0x000002001c1c1810 */ /* 0x000fe20007f7e0ff */
[----:B------:R0:W-:Y:S01]  /*6630*/  @P1 STG.E desc[UR8][R2.64], R13 ;  /* 0x0000000d02001986 */ /* 0x0001e2000c101908 */
[----:B------:R-:W-:Y:S02]  /*6640*/  @P1 IADD3.X R37, PT, PT, RZ, R37, RZ, P4, !PT ;  /* 0x00000025ff251210 */ /* 0x000fe400027fe4ff */
[----:B------:R-:W-:Y:S01]  /*6650*/  @P1 IADD3.X R39, PT, PT, RZ, R39, RZ, P3, !PT ;  /* 0x00000027ff271210 */ /* 0x000fe20001ffe4ff */
[----:B------:R2:W-:Y:S01]  /*6660*/  @P1 STG.E desc[UR8][R6.64], R25 ;  /* 0x0000001906001986 */ /* 0x0005e2000c101908 */
[----:B-1----:R-:W-:-:S02]  /*6670*/  MOV R4, R26 ;  /* 0x0000001a00047202 */ /* 0x002fc40000000f00 */
[----:B------:R-:W-:Y:S02]  /*6680*/  MOV R5, R37 ;  /* 0x0000002500057202 */ /* 0x000fe40000000f00 */
[----:B0-----:R-:W-:Y:S02]  /*6690*/  MOV R2, R28 ;  /* 0x0000001c00027202 */ /* 0x001fe40000000f00 */
[----:B------:R-:W-:Y:S01]  /*66a0*/  MOV R3, R39 ;  /* 0x0000002700037202 */ /* 0x000fe20000000f00 */
[----:B------:R-:W-:Y:S06]  /*66b0*/  @!P0 EXIT ;  /* 0x000000000000894d */ /* 0x000fec0003800000 */
[----:B------:R-:W-:Y:S04]  /*66c0*/  STG.E desc[UR8][R2.64], R15 ;  /* 0x0000000f02007986 */ /* 0x000fe8000c101908 */
[----:B------:R-:W-:Y:S01]  /*66d0*/  STG.E desc[UR8][R4.64], R9 ;  /* 0x0000000904007986 */ /* 0x000fe2000c101908 */
[----:B------:R-:W-:Y:S05]  /*66e0*/  EXIT ;  /* 0x000000000000794d */ /* 0x000fea0003800000 */
.L_x_2050:
        /* <DEDUP_REMOVED lines=8> */
.L_x_2073:
[----:B------:R-:W-:Y:S05]  /*6770*/  BSYNC B1 ;  /* 0x0000000000017941 */ /* 0x000fea0003800000 */
.L_x_2072:
[----:B------:R-:W-:Y:S02]  /*6780*/  MOV R80, R123 ;  /* 0x0000007b00507202 */ /* 0x000fe40000000f00 */
[----:B------:R-:W-:Y:S02]  /*6790*/  MOV R125, R118 ;  /* 0x00000076007d7202 */ /* 0x000fe40000000f00 */
[----:B------:R-:W-:Y:S01]  /*67a0*/  MOV R81, 0x1f ;  /* 0x0000001f00517802 */ /* 0x000fe20000000f00 */
[----:B------:R-:W-:Y:S01]  /*67b0*/  FADD.FTZ R112, R80, R113 ;  /* 0x0000007150707221 */ /* 0x000fe20000010000 */
[----:B------:R-:W-:Y:S01]  /*67c0*/  HFMA2 R80, -RZ, RZ, 0, 5.9604644775390625e-08 ;  /* 0x00000001ff507431 */ /* 0x000fe200000001ff */
[----:B------:R-:W-:-:S07]  /*67d0*/  MOV R82, 0xffffffff ;  /* 0xffffffff00527802 */ /* 0x000fce0000000f00 */
[----:B------:R-:W-:Y:S05]  /*67e0*/  WARPSYNC.COLLECTIVE R82, `(.L_x_2074) ;  /* 0x0000000052087348 */ /* 0x000fea0003c00000 */
[----:B------:R0:W1:Y:S02]  /*67f0*/  SHFL.BFLY P0, R123, R125, R80, R81 ;  /* 0x0c0000507d7b7389 */ /* 0x0000640000000051 */
[----:B01----:R-:W-:Y:S05]  /*6800*/  ENDCOLLECTIVE ;  /* 0x000000000000791b */ /* 0x003fea0003800000 */
.L_x_2074:
[----:B------:R-:W-:Y:S01]  /*6810*/  HFMA2 R80, -RZ, RZ, 0, 1.1920928955078125e-07 ;  /* 0x00000002ff507431 */ /* 0x000fe200000001ff */
[----:B------:R-:W-:Y:S02]  /*6820*/  MOV R125, R112 ;  /* 0x00000070007d7202 */ /* 0x000fe40000000f00 */
[----:B------:R-:W-:-:S07]  /*6830*/  MOV R83, R123 ;  /* 0x0000007b00537202 */ /* 0x000fce0000000f00 */
[----:B------:R-:W-:Y:S05]  /*6840*/  WARPSYNC.COLLECTIVE R82, `(.L_x_2075) ;  /* 0x0000000052087348 */ /* 0x000fea0003c00000 */
[----:B------:R0:W1:Y:S02]  /*6850*/  SHFL.BFLY P0, R123, R125, R80, R81 ;  /* 0x0c0000507d7b7389 */ /* 0x0000640000000051 */
[----:B01----:R-:W-:Y:S05]  /*6860*/  ENDCOLLECTIVE ;  /* 0x000000000000791b */ /* 0x003fea0003800000 */
.L_x_2075:
[----:B------:R-:W-:-:S05]  /*6870*/  FADD.FTZ R83, R83, R118 ;  /* 0x0000007653537221 */ /* 0x000fca0000010000 */
[----:B------:R-:W-:Y:S02]  /*6880*/  MOV R125, R83 ;  /* 0x00000053007d7202 */ /* 0x000fe40000000f00 */
[----:B------:R-:W-:-:S07]  /*6890*/  MOV R119, R123 ;  /* 0x0000007b00777202 */ /* 0x000fce0000000f00 */
[----:B------:R-:W-:Y:S05]  /*68a0*/  WARPSYNC.COLLECTIVE R82, `(.L_x_2076) ;  /* 0x0000000052087348 */ /* 0x000fea0003c00000 */
[----:B------:R0:W1:Y:S02]  /*68b0*/  SHFL.BFLY P0, R123, R125, R80, R81 ;  /* 0x0c0000507d7b7389 */ /* 0x0000640000000051 */
[----:B01----:R-:W-:Y:S05]  /*68c0*/  ENDCOLLECTIVE ;  /* 0x000000000000791b */ /* 0x003fea0003800000 */
.L_x_2076:
[----:B------:R-:W-:Y:S01]  /*68d0*/  FADD.FTZ R119, R112, R119 ;  /* 0x0000007770777221 */ /* 0x000fe20000010000 */
[----:B------:R-:W-:-:S04]  /*68e0*/  HFMA2 R80, -RZ, RZ, 0, 2.384185791015625e-07 ;  /* 0x00000004ff507431 */ /* 0x000fc800000001ff */
[----:B------:R-:W-:Y:S02]  /*68f0*/  MOV R125, R119 ;  /* 0x00000077007d7202 */ /* 0x000fe40000000f00 */
[----:B------:R-:W-:-:S07]  /*6900*/  MOV R120, R123 ;  /* 0x0000007b00787202 */ /* 0x000fce0000000f00 */
[----:B------:R-:W-:Y:S05]  /*6910*/  WARPSYNC.COLLECTIVE R82, `(.L_x_2077) ;  /* 0x0000000052087348 */ /* 0x000fea0003c00000 */
[----:B------:R0:W1:Y:S02]  /*6920*/  SHFL.BFLY P0, R123, R125, R80, R81 ;  /* 0x0c0000507d7b7389 */ /* 0x0000640000000051 */
[----:B01----:R-:W-:Y:S05]  /*6930*/  ENDCOLLECTIVE ;  /* 0x000000000000791b */ /* 0x003fea0003800000 */
.L_x_2077:
[----:B------:R-:W-:-:S05]  /*6940*/  FADD.FTZ R120, R83, R120 ;  /* 0x0000007853787221 */ /* 0x000fca0000010000 */
[----:B------:R-:W-:Y:S02]  /*6950*/  MOV R125, R120 ;  /* 0x00000078007d7202 */ /* 0x000fe40000000f00 */
[----:B------:R-:W-:-:S07]  /*6960*/  MOV R122, R123 ;  /* 0x0000007b007a7202 */ /* 0x000fce0000000f00 */
[----:B------:R-:W-:Y:S05]  /*6970*/  WARPSYNC.COLLECTIVE R82, `(.L_x_2078) ;  /* 0x0000000052087348 */ /* 0x000fea0003c00000 */
[----:B------:R0:W1:Y:S02]  /*6980*/  SHFL.BFLY P0, R123, R125, R80, R81 ;  /* 0x0c0000507d7b7389 */ /* 0x0000640000000051 */
[----:B01----:R-:W-:Y:S05]  /*6990*/  ENDCOLLECTIVE ;  /* 0x000000000000791b */ /* 0x003fea0003800000 */
.L_x_2078:
[----:B------:R-:W-:Y:S01]  /*69a0*/  FADD.FTZ R122, R119, R122 ;  /* 0x0000007a777a7221 */ /* 0x000fe20000010000 */
[----:B------:R-:W-:-:S04]  /*69b0*/  HFMA2 R80, -RZ, RZ, 0, 4.76837158203125e-07 ;  /* 0x00000008ff507431 */ /* 0x000fc800000001ff */
[----:B------:R-:W-:Y:S02]  /*69c0*/  MOV R125, R122 ;  /* 0x0000007a007d7202 */ /* 0x000fe40000000f00 */
[----:B------:R-:W-:-:S07]  /*69d0*/  MOV R121, R123 ;  /* 0x0000007b00797202 */ /* 0x000fce0000000f00 */
[----:B------:R-:W-:Y:S05]  /*69e0*/  WARPSYNC.COLLECTIVE R82, `(.L_x_2079) ;  /* 0x0000000052087348 */ /* 0x000fea0003c00000 */
[----:B------:R0:W1:Y:S02]  /*69f0*/  SHFL.BFLY P0, R123, R125, R80, R81 ;  /* 0x0c0000507d7b7389 */ /* 0x0000640000000051 */
[----:B01----:R-:W-:Y:S05]  /*6a00*/  ENDCOLLECTIVE ;  /* 0x000000000000791b */ /* 0x003fea0003800000 */
.L_x_2079:
[----:B------:R-:W-:-:S05]  /*6a10*/  FADD.FTZ R121, R120, R121 ;  /* 0x0000007978797221 */ /* 0x000fca0000010000 */
[----:B------:R-:W-:Y:S02]  /*6a20*/  MOV R125, R121 ;  /* 0x00000079007d7202 */ /* 0x000fe40000000f00 */
[----:B------:R-:W-:-:S07]  /*6a30*/  MOV R113, R123 ;  /* 0x0000007b00717202 */ /* 0x000fce0000000f00 */
[----:B------:R-:W-:Y:S05]  /*6a40*/  WARPSYNC.COLLECTIVE R82, `(.L_x_2080) ;  /* 0x0000000052087348 */ /* 0x000fea0003c00000 */
[----:B------:R0:W1:Y:S02]  /*6a50*/  SHFL.BFLY P0, R123, R125, R80, R81 ;  /* 0x0c0000507d7b7389 */ /* 0x0000640000000051 */
[----:B01----:R-:W-:Y:S05]  /*6a60*/  ENDCOLLECTIVE ;  /* 0x000000000000791b */ /* 0x003fea0003800000 */
.L_x_2080:
[----:B------:R-:W-:Y:S01]  /*6a70*/  FADD.FTZ R113, R122, R113 ;  /* 0x000000717a717221 */ /* 0x000fe20000010000 */
[----:B------:R-:W-:-:S04]  /*6a80*/  HFMA2 R80, -RZ, RZ, 0, 9.5367431640625e-07 ;  /* 0x00000010ff507431 */ /* 0x000fc800000001ff */
[----:B------:R-:W-:Y:S02]  /*6a90*/  MOV R125, R113 ;  /* 0x00000071007d7202 */ /* 0x000fe40000000f00 */
[----:B------:R-:W-:-:S07]  /*6aa0*/  MOV R118, R123 ;  /* 0x0000007b00767202 */ /* 0x000fce0000000f00 */
[----:B------:R-:W-:Y:S05]  /*6ab0*/  WARPSYNC.COLLECTIVE R82, `(.L_x_2081) ;  /* 0x0000000052087348 */ /* 0x000fea0003c00000 */
[----:B------:R0:W1:Y:S02]  /*6ac0*/  SHFL.BFLY P0, R123, R125, R80, R81 ;  /* 0x0c0000507d7b7389 */ /* 0x0000640000000051 */
[----:B01----:R-:W-:Y:S05]  /*6ad0*/  ENDCOLLECTIVE ;  /* 0x000000000000791b */ /* 0x003fea0003800000 */
.L_x_2081:
[----:B------:R-:W-:-:S05]  /*6ae0*/  FADD.FTZ R118, R121, R118 ;  /* 0x0000007679767221 */ /* 0x000fca0000010000 */
[----:B------:R-:W-:Y:S02]  /*6af0*/  MOV R125, R118 ;  /* 0x00000076007d7202 */ /* 0x000fe40000000f00 */
[----:B------:R-:W-:-:S07]  /*6b00*/  MOV R112, R123 ;  /* 0x0000007b00707202 */ /* 0x000fce0000000f00 */
[----:B------:R-:W-:Y:S05]  /*6b10*/  WARPSYNC.COLLECTIVE R82, `(.L_x_2082) ;  /* 0x0000000052087348 */ /* 0x000fea0003c00000 */
[----:B------:R0:W1:Y:S02]  /*6b20*/  SHFL.BFLY P0, R123, R125, R80, R81 ;  /* 0x0c0000507d7b7389 */ /* 0x0000640000000051 */
[----:B01----:R-:W-:Y:S05]  /*6b30*/  ENDCOLLECTIVE ;  /* 0x000000000000791b */ /* 0x003fea0003800000 */
.L_x_2082:
[----:B------:R-:W-:Y:S01]  /*6b40*/  MOV R83, R123 ;  /* 0x0000007b00537202 */ /* 0x000fe20000000f00 */
[----:B------:R-:W-:Y:S06]  /*6b50*/  BRA `(.L_x_2083) ;  /* 0xffffffa400cc7947 */ /* 0x000fec000383ffff */
.L_x_2084:
        /* <DEDUP_REMOVED lines=10> */
.L_x_3954:


//--------------------- .text._ZN10layer_norm22ln_bwd_finalize_kernelINS_22Kernel_traits_finalizeILj512Ef6__halfS2_S2_fjLb0ELj1024ELj4ENS_18Kernel_traits_baseILj512EfS2_S2_S2_fjLj1024EEEEELb0ELb1EEEvNS_9BwdParamsE --------------------------
	.section	.text._ZN10layer_norm22ln_bwd_finalize_kernelINS_22Kernel_traits_finalizeILj512Ef6__halfS2_S2_fjLb0ELj1024ELj4ENS_18Kernel_traits_baseILj512EfS2_S2_S2_fjLj1024EEEEELb0ELb1EEEvNS_9BwdParamsE,"ax",@progbits
	.align	128
        .global         _ZN10layer_norm22ln_bwd_finalize_kernelINS_22Kernel_traits_finalizeILj512Ef6__halfS2_S2_fjLb0ELj1024ELj4ENS_18Kernel_traits_baseILj512EfS2_S2_S2_fjLj1024EEEEELb0ELb1EEEvNS_9BwdParamsE
        .type           _ZN10layer_norm22ln_bwd_finalize_kernelINS_22Kernel_traits_finalizeILj512Ef6__halfS2_S2_fjLb0ELj1024ELj4ENS_18Kernel_traits_baseILj512EfS2_S2_S2_fjLj1024EEEEELb0ELb1EEEvNS_9BwdParamsE,@function
        .size           _ZN10layer_norm22ln_bwd_finalize_kernelINS_22Kernel_traits_finalizeILj512Ef6__halfS2_S2_fjLb0ELj1024ELj4ENS_18Kernel_traits_baseILj512EfS2_S2_S2_fjLj1024EEEEELb0ELb1EEEvNS_9BwdParamsE,(.L_x_3955 - _ZN10layer_norm22ln_bwd_finalize_kernelINS_22Kernel_traits_finalizeILj512Ef6__halfS2_S2_fjLb0ELj1024ELj4ENS_18Kernel_traits_baseILj512EfS2_S2_S2_fjLj1024EEEEELb0ELb1EEEvNS_9BwdParamsE)
        .other          _ZN10layer_norm22ln_bwd_finalize_kernelINS_22Kernel_traits_finalizeILj512Ef6__halfS2_S2_fjLb0ELj1024ELj4ENS_18Kernel_traits_baseILj512EfS2_S2_S2_fjLj1024EEEEELb0ELb1EEEvNS_9BwdParamsE,@"STO_CUDA_ENTRY STV_DEFAULT"
_ZN10layer_norm22ln_bwd_finalize_kernelINS_22Kernel_traits_finalizeILj512Ef6__halfS2_S2_fjLb0ELj1024ELj4ENS_18Kernel_traits_baseILj512EfS2_S2_S2_fjLj1024EEEEELb0ELb1EEEvNS_9BwdParamsE:
.text._ZN10layer_norm22ln_bwd_finalize_kernelINS_22Kernel_traits_finalizeILj512Ef6__halfS2_S2_fjLb0ELj1024ELj4ENS_18Kernel_traits_baseILj512EfS2_S2_S2_fjLj1024EEEEELb0ELb1EEEvNS_9BwdParamsE:
        /* <DEDUP_REMOVED lines=77> */
.L_x_2089:
        /* <DEDUP_REMOVED lines=118> */
.L_x_2088:
[----:B------:R-:W-:Y:S05]  /*0c30*/  BSYNC.RECONVERGENT B1 ;  /* 0x0000000000017941 */ /* 0x000fea0003800200 */
.L_x_2087:
        /* <DEDUP_REMOVED lines=69> */
.L_x_2091:
[----:B------:R-:W-:Y:S05]  /*1090*/  BSYNC.RECONVERGENT B1 ;  /* 0x0000000000017941 */ /* 0x000fea0003800200 */
.L_x_2090:
        /* <DEDUP_REMOVED lines=38> */
.L_x_2093:
[----:B------:R-:W-:Y:S05]  /*1300*/  BSYNC.RECONVERGENT B1 ;  /* 0x0000000000017941 */ /* 0x000fea0003800200 */
.L_x_2092:
[----:B------:R-:W-:Y:S05]  /*1310*/  @!P1 BRA `(.L_x_2086) ;  /* 0x0000000000409947 */ /* 0x000fea0003800000 */
[----:B------:R-:W0:Y:S01]  /*1320*/  LDC R14, c[0x0][0x388] ;  /* 0x0000e200ff0e7b82 */ /* 0x000e220000000800 */
[----:B------:R-:W-:-:S07]  /*1330*/  IADD3 R12, PT, PT, -R54, RZ, RZ ;  /* 0x000000ff360c7210 */ /* 0x000fce0007ffe1ff */
[----:B------:R-:W1:Y:S08]  /*1340*/  LDC.64 R8, c[0x0][0x440] ;  /* 0x00011000ff087b82 */ /* 0x000e700000000a00 */
[----:B------:R-:W2:Y:S01]  /*1350*/  LDC.64 R10, c[0x0][0x448] ;  /* 0x00011200ff0a7b82 */ /* 0x000ea20000000a00 */
[----:B0-----:R-:W-:-:S05]  /*1360*/  IMAD R0, R3, R14, R0 ;  /* 0x0000000e03007224 */ /* 0x001fca00078e0200 */
[----:B------:R-:W-:-:S07]  /*1370*/  IADD3 R3, PT, PT, R57, R0, RZ ;  /* 0x0000000039037210 */ /* 0x000fce0007ffe0ff */
.L_x_2094:
        /* <DEDUP_REMOVED lines=10> */
.L_x_2086:
[----:B------:R-:W-:Y:S05]  /*1420*/  BSYNC.RECONVERGENT B0 ;  /* 0x0000000000007941 */ /* 0x000fea0003800200 */
.L_x_2085:
        /* <DEDUP_REMOVED lines=57> */
.L_x_2095:
        /* <DEDUP_REMOVED lines=12> */
.L_x_3955:


//--------------------- .text._ZN10layer_norm40ln_parallel_residual_bwd_finalize_kernelINS_22Kernel_traits_finalizeILj512Ef6__halfS2_S2_fjLb0ELj1024ELj4ENS_18Kernel_traits_baseILj512EfS2_S2_S2_fjLj1024EEEEELb1EEEvNS_9BwdParamsE --------------------------
	.section	.text._ZN10layer_norm40ln_parallel_residual_bwd_finalize_kernelINS_22Kernel_traits_finalizeILj512Ef6__halfS2_S2_fjLb0ELj1024ELj4ENS_18Kernel_traits_baseILj512EfS2_S2_S2_fjLj1024EEEEELb1EEEvNS_9BwdParamsE,"ax",@progbits
	.align	128
        .global         _ZN10layer_norm40ln_parallel_residual_bwd_finalize_kernelINS_22Kernel_traits_finalizeILj512Ef6__halfS2_S2_fjLb0ELj1024ELj4ENS_18Kernel_traits_baseILj512EfS2_S2_S2_fjLj1024EEEEELb1EEEvNS_9BwdParamsE
        .type           _ZN10layer_norm40ln_parallel_residual_bwd_finalize_kernelINS_22Kernel_traits_finalizeILj512Ef6__halfS2_S2_fjLb0ELj1024ELj4ENS_18Kernel_traits_baseILj512EfS2_S2_S2_fjLj1024EEEEELb1EEEvNS_9BwdParamsE,@function
        .size           _ZN10layer_norm40ln_parallel_residual_bwd_finalize_kernelINS_22Kernel_traits_finalizeILj512Ef6__halfS2_S2_fjLb0ELj1024ELj4ENS_18Kernel_traits_baseILj512EfS2_S2_S2_fjLj1024EEEEELb1EEEvNS_9BwdParamsE,(.L_x_3956 - _ZN10layer_norm40ln_parallel_residual_bwd_finalize_kernelINS_22Kernel_traits_finalizeILj512Ef6__halfS2_S2_fjLb0ELj1024ELj4ENS_18Kernel_traits_baseILj512EfS2_S2_S2_fjLj1024EEEEELb1EEEvNS_9BwdParamsE)
        .other          _ZN10layer_norm40ln_parallel_residual_bwd_finalize_kernelINS_22Kernel_traits_finalizeILj512Ef6__halfS2_S2_fjLb0ELj1024ELj4ENS_18Kernel_traits_baseILj512EfS2_S2_S2_fjLj1024EEEEELb1EEEvNS_9BwdParamsE,@"STO_CUDA_ENTRY STV_DEFAULT"
_ZN10layer_norm40ln_parallel_residual_bwd_finalize_kernelINS_22Kernel_traits_finalizeILj512Ef6__halfS2_S2_fjLb0ELj1024ELj4ENS_18Kernel_traits_baseILj512EfS2_S2_S2_fjLj1024EEEEELb1EEEvNS_9BwdParamsE:
.text._ZN10layer_norm40ln_parallel_residual_bwd_finalize_kernelINS_22Kernel_traits_finalizeILj512Ef6__halfS2_S2_fjLb0ELj1024ELj4ENS_18Kernel_traits_baseILj512EfS2_S2_S2_fjLj1024EEEEELb1EEEvNS_9BwdParamsE:
        /* <DEDUP_REMOVED lines=57> */
.L_x_2100:
        /* <DEDUP_REMOVED lines=112> */
.L_x_2099:
[----:B------:R-:W-:Y:S05]  /*0a90*/  BSYNC.RECONVERGENT B1 ;  /* 0x0000000000017941 */ /* 0x000fea0003800200 */
.L_x_2098:
        /* <DEDUP_REMOVED lines=67> */
.L_x_2102:
[----:B------:R-:W-:Y:S05]  /*0ed0*/  BSYNC.RECONVERGENT B1 ;  /* 0x0000000000017941 */ /* 0x000fea0003800200 */
.L_x_2101:
        /* <DEDUP_REMOVED lines=37> */
.L_x_2104:
[----:B------:R-:W-:Y:S05]  /*1130*/  BSYNC.RECONVERGENT B1 ;  /* 0x0000000000017941 */ /* 0x000fea0003800200 */
.L_x_2103:
        /* <DEDUP_REMOVED lines=19> */
.L_x_2097:
[----:B------:R-:W-:Y:S05]  /*1270*/  BSYNC.RECONVERGENT B0 ;  /* 0x0000000000007941 */ /* 0x000fea0003800200 */
.L_x_2096:
        /* <DEDUP_REMOVED lines=89> */
.L_x_2105:
        /* <DEDUP_REMOVED lines=15> */
.L_x_3956:


//--------------------- .text._ZN10layer_norm31ln_parallel_residual_bwd_kernelINS_13Kernel_traitsIf6__halfS2_S2_fjLj512ELj1ELj4ELj1ELj16ENS_18Kernel_traits_baseILj512EfS2_S2_S2_fjLj128EEEEELb1ELb1ELb1EEEvNS_9BwdParamsE --------------------------
	.section	.text._ZN10layer_norm31ln_parallel_residual_bwd_kernelINS_13Kernel_traitsIf6__halfS2_S2_fjLj512ELj1ELj4ELj1ELj16ENS_18Kernel_traits_baseILj512EfS2_S2_S2_fjLj128EEEEELb1ELb1ELb1EEEvNS_9BwdParamsE,"ax",@progbits
	.align	128
        .global         _ZN10layer_norm31ln_parallel_residual_bwd_kernelINS_13Kernel_traitsIf6__halfS2_S2_fjLj512ELj1ELj4ELj1ELj16ENS_18Kernel_traits_baseILj512EfS2_S2_S2_fjLj128EEEEELb1ELb1ELb1EEEvNS_9BwdParamsE
        .type           _ZN10layer_norm31ln_parallel_residual_bwd_kernelINS_13Kernel_traitsIf6__halfS2_S2_fjLj512ELj1ELj4ELj1ELj16ENS_18Kernel_traits_baseILj512EfS2_S2_S2_fjLj128EEEEELb1ELb1ELb1EEEvNS_9BwdParamsE,@function
        .size           _ZN10layer_norm31ln_parallel_residual_bwd_kernelINS_13Kernel_traitsIf6__halfS2_S2_fjLj512ELj1ELj4ELj1ELj16ENS_18Kernel_traits_baseILj512EfS2_S2_S2_fjLj128EEEEELb1ELb1ELb1EEEvNS_9BwdParamsE,(.L_x_3957 - _ZN10layer_norm31ln_parallel_residual_bwd_kernelINS_13Kernel_traitsIf6__halfS2_S2_fjLj512ELj1ELj4ELj1ELj16ENS_18Kernel_traits_baseILj512EfS2_S2_S2_fjLj128EEEEELb1ELb1ELb1EEEvNS_9BwdParamsE)
        .other          _ZN10layer_norm31ln_parallel_residual_bwd_kernelINS_13Kernel_traitsIf6__halfS2_S2_fjLj512ELj1ELj4ELj1ELj16ENS_18Kernel_traits_baseILj512EfS2_S2_S2_fjLj128EEEEELb1ELb1ELb1EEEvNS_9BwdParamsE,@"STO_CUDA_ENTRY STV_DEFAULT"
_ZN10layer_norm31ln_parallel_residual_bwd_kernelINS_13Kernel_traitsIf6__halfS2_S2_fjLj512ELj1ELj4ELj1ELj16ENS_18Kernel_traits_baseILj512EfS2_S2_S2_fjLj128EEEEELb1ELb1ELb1EEEvNS_9BwdParamsE:
.text._ZN10layer_norm31ln_parallel_residual_bwd_kernelINS_13Kernel_traitsIf6__halfS2_S2_fjLj512ELj1ELj4ELj1ELj16ENS_18Kernel_traits_baseILj512EfS2_S2_S2_fjLj128EEEEELb1ELb1ELb1EEEvNS_9BwdParamsE:
        /* <DEDUP_REMOVED lines=60> */
[----:B--2---:R-:W-:Y:S02]  /*03c0*/  ISETP.NE.AND P3, PT, R86, RZ, PT ;  /* 0x000000ff5600720c */ /* 0x004fe40003f65270 */
[----:B------:R-:W-:Y:S02]  /*03d0*/  PLOP3.LUT P5, PT, PT, PT, UP0, 0x80, 0x8 ;  /* 0x000000000008781c */ /* 0x000fe40003faf008 */
[----:B------:R-:W-:-:S02]  /*03e0*/  MOV R87, RZ ;  /* 0x000000ff00577202 */ /* 0x000fc40000000f00 */
[----:B0-----:R-:W-:-:S09]  /*03f0*/  CS2R R2, SRZ ;  /* 0x0000000000027805 */ /* 0x001fd2000001ff00 */
.L_x_2126:
        /* <DEDUP_REMOVED lines=12> */
[----:B------:R-:W0:Y:S04]  /*04c0*/  LDC.64 R112, c[0x0][0x3b0] ;  /* 0x0000ec00ff707b82 */ /* 0x000e280000000a00 */
[----:B------:R1:W4:Y:S01]  /*04d0*/  LDG.E R0, desc[UR12][R94.64] ;  /* 0x0000000c5e007981 */ /* 0x000322000c1e1900 */
[----:B--2---:R-:W-:Y:S01]  /*04e0*/  IMAD.WIDE.U32 R56, R91, 0x10, R64 ;  /* 0x000000105b387825 */ /* 0x004fe200078e0040 */
[----:B------:R-:W-:Y:S02]  /*04f0*/  ISETP.NE.U32.AND P0, PT, RZ, UR18, PT ;  /* 0x00000012ff007c0c */ /* 0x000fe4000bf05070 */
[----:B------:R-:W2:Y:S01]  /*0500*/  @P5 LDC.64 R96, c[0x0][0x438] ;  /* 0x00010e00ff605b82 */ /* 0x000ea20000000a00 */
[----:B------:R-:W-:-:S02]  /*0510*/  IMAD.WIDE.U32 R60, R81, 0x10, R60 ;  /* 0x00000010513c7825 */ /* 0x000fc400078e003c */
[----:B------:R-:W4:Y:S02]  /*0520*/  LDG.E.128 R56, desc[UR12][R56.64] ;  /* 0x0000000c38387981 */ /* 0x000f24000c1e1d00 */
[----:B---3--:R-:W-:Y:S02]  /*0530*/  IMAD.WIDE R100, R88, 0x4, R92 ;  /* 0x0000000458647825 */ /* 0x008fe400078e025c */
[----:B------:R-:W3:Y:S01]  /*0540*/  LDG.E.128 R60, desc[UR12][R60.64] ;  /* 0x0000000c3c3c7981 */ /* 0x000ee2000c1e1d00 */
[----:B-1----:R-:W1:Y:S03]  /*0550*/  @P5 LDC.64 R94, c[0x0][0x438] ;  /* 0x00010e00ff5e5b82 */ /* 0x002e660000000a00 */
[----:B------:R-:W3:Y:S01]  /*0560*/  LDG.E R90, desc[UR12][R100.64] ;  /* 0x0000000c645a7981 */ /* 0x000ee2000c1e1900 */
[----:B------:R-:W-:-:S06]  /*0570*/  IMAD.WIDE.U32 R64, R81, 0x10, R64 ;  /* 0x0000001051407825 */ /* 0x000fcc00078e0040 */
[----:B------:R-:W3:Y:S01]  /*0580*/  LDG.E.128 R64, desc[UR12][R64.64] ;  /* 0x0000000c40407981 */ /* 0x000ee2000c1e1d00 */
[----:B0-----:R-:W-:-:S04]  /*0590*/  IMAD.WIDE.U32 R114, R91, 0x8, R112 ;  /* 0x000000085b727825 */ /* 0x001fc800078e0070 */
[----:B------:R-:W-:Y:S02]  /*05a0*/  IMAD.WIDE.U32 R112, R81, 0x8, R112 ;  /* 0x0000000851707825 */ /* 0x000fe400078e0070 */
[----:B-----5:R-:W5:Y:S04]  /*05b0*/  LDG.E.64 R114, desc[UR12][R114.64] ;  /* 0x0000000c72727981 */ /* 0x020f68000c1e1b00 */
[----:B------:R-:W5:Y:S01]  /*05c0*/  LDG.E.64 R112, desc[UR12][R112.64] ;  /* 0x0000000c70707981 */ /* 0x000f62000c1e1b00 */
[----:B------:R-:W-:-:S13]  /*05d0*/  ISETP.NE.AND.EX P0, PT, RZ, UR19, PT, P0 ;  /* 0x00000013ff007c0c */ /* 0x000fda000bf05300 */
[----:B------:R-:W0:Y:S08]  /*05e0*/  @P0 LDC.64 R98, c[0x0][0x3b8] ;  /* 0x0000ee00ff620b82 */ /* 0x000e300000000a00 */
[----:B------:R-:W1:Y:S01]  /*05f0*/  @P0 LDC.64 R92, c[0x0][0x3b8] ;  /* 0x0000ee00ff5c0b82 */ /* 0x000e620000000a00 */
[----:B0-----:R-:W-:-:S05]  /*0600*/  @P0 IMAD.WIDE.U32 R98, R91, 0x8, R98 ;  /* 0x000000085b620825 */ /* 0x001fca00078e0062 */
[----:B------:R4:W5:Y:S01]  /*0610*/  @P0 LDG.E.64 R82, desc[UR12][R98.64] ;  /* 0x0000000c62520981 */ /* 0x000962000c1e1b00 */
[----:B--2---:R-:W-:-:S04]  /*0620*/  @P5 IMAD.WIDE.U32 R96, R91, 0x10, R96 ;  /* 0x000000105b605825 */ /* 0x004fc800078e0060 */
[C---:B-1----:R-:W-:Y:S01]  /*0630*/  @P0 IMAD.WIDE.U32 R92, R81.reuse, 0x8, R92 ;  /* 0x00000008515c0825 */ /* 0x042fe200078e005c */
[----:B------:R0:W5:Y:S04]  /*0640*/  @P5 LDG.E.128 R24, desc[UR12][R96.64] ;  /* 0x0000000c60185981 */ /* 0x000168000c1e1d00 */
[----:B------:R1:W5:Y:S01]  /*0650*/  @P0 LDG.E.64 R84, desc[UR12][R92.64] ;  /* 0x0000000c5c540981 */ /* 0x000362000c1e1b00 */
[----:B------:R-:W-:-:S05]  /*0660*/  @P5 IMAD.WIDE.U32 R94, R81, 0x10, R94 ;  /* 0x00000010515e5825 */ /* 0x000fca00078e005e */
[----:B------:R2:W5:Y:S01]  /*0670*/  @P5 LDG.E.128 R20, desc[UR12][R94.64] ;  /* 0x0000000c5e145981 */ /* 0x000562000c1e1d00 */
[----:B------:R-:W-:Y:S01]  /*0680*/  UMOV UR7, 0xffffffff ;  /* 0xffffffff00077882 */ /* 0x000fe20000000000 */
[----:B------:R-:W-:-:S04]  /*0690*/  ISETP.NE.U32.AND P1, PT, RZ, UR18, PT ;  /* 0x00000012ff007c0c */ /* 0x000fc8000bf25070 */
[----:B------:R-:W-:Y:S01]  /*06a0*/  ISETP.NE.AND.EX P1, PT, RZ, UR19, PT, P1 ;  /* 0x00000013ff007c0c */ /* 0x000fe2000bf25310 */
[--C-:B----4-:R-:W-:Y:S02]  /*06b0*/  HADD2.F32 R98, -RZ, R52.reuse.H0_H0 ;  /* 0x20000034ff627230 */ /* 0x110fe40000004100 */
[----:B------:R-:W-:Y:S01]  /*06c0*/  HADD2.F32 R106, -RZ, R52.H1_H1 ;  /* 0x30000034ff6a7230 */ /* 0x000fe20000004100 */
[----:B------:R-:W-:Y:S01]  /*06d0*/  FSEL R107, R0, RZ, !P3 ;  /* 0x000000ff006b7208 */ /* 0x000fe20005800000 */
[----:B------:R-:W-:-:S04]  /*06e0*/  HADD2.F32 R100, -RZ, R53.H0_H0 ;  /* 0x20000035ff647230 */ /* 0x000fc80000004100 */
[C---:B------:R-:W-:Y:S01]  /*06f0*/  FADD.FTZ R0, -R107.reuse, R98 ;  /* 0x000000626b007221 */ /* 0x040fe20000010100 */
[C---:B------:R-:W-:Y:S01]  /*0700*/  FADD.FTZ R106, -R107.reuse, R106 ;  /* 0x0000006a6b6a7221 */ /* 0x040fe20000010100 */
[----:B------:R-:W-:Y:S02]  /*0710*/  HADD2.F32 R104, -RZ, R54.H0_H0 ;  /* 0x20000036ff687230 */ /* 0x000fe40000004100 */
[----:B------:R-:W-:Y:S02]  /*0720*/  HADD2.F32 R105, -RZ, R56.H0_H0 ;  /* 0x20000038ff697230 */ /* 0x000fe40000004100 */
[----:B------:R-:W-:Y:S01]  /*0730*/  FADD.FTZ R103, -R107, R100 ;  /* 0x000000646b677221 */ /* 0x000fe20000010100 */
[----:B------:R-:W-:Y:S02]  /*0740*/  HADD2.F32 R102, -RZ, R53.H1_H1 ;  /* 0x30000035ff667230 */ /* 0x000fe40000004100 */
[----:B---3--:R-:W-:Y:S02]  /*0750*/  HADD2.F32 R116, -RZ, R62.H0_H0 ;  /* 0x2000003eff747230 */ /* 0x008fe40000004100 */
[----:B------:R-:W-:Y:S01]  /*0760*/  FMUL.FTZ R0, R90, R0 ;  /* 0x000000005a007220 */ /* 0x000fe20000410000 */
[----:B------:R-:W-:-:S02]  /*0770*/  HADD2.F32 R56, -RZ, R56.H1_H1 ;  /* 0x30000038ff387230 */ /* 0x000fc40000004100 */
[----:B------:R-:W-:Y:S01]  /*0780*/  FADD.FTZ R80, R105, R80 ;  /* 0x0000005069507221 */ /* 0x000fe20000010000 */
[----:B------:R-:W-:Y:S02]  /*0790*/  HADD2.F32 R62, -RZ, R62.H1_H1 ;  /* 0x3000003eff3e7230 */ /* 0x000fe40000004100 */
[----:B------:R-:W-:Y:S01]  /*07a0*/  FMUL.FTZ R106, R90, R106 ;  /* 0x0000006a5a6a7220 */ /* 0x000fe20000410000 */
[-C--:B------:R-:W-:Y:S01]  /*07b0*/  FFMA.FTZ R87, R0, R105.reuse, R87 ;  /* 0x0000006900577223 */ /* 0x080fe20000010057 */
[----:B------:R-:W-:Y:S01]  /*07c0*/  FMUL.FTZ R105, R28, R105 ;  /* 0x000000691c697220 */ /* 0x000fe20000410000 */
[----:B------:R-:W-:Y:S02]  /*07d0*/  HADD2.F32 R108, -RZ, R54.H1_H1 ;  /* 0x30000036ff6c7230 */ /* 0x000fe40000004100 */
[----:B------:R-:W-:Y:S01]  /*07e0*/  FADD.FTZ R101, -R107, R104 ;  /* 0x000000686b657221 */ /* 0x000fe20000010100 */
[----:B------:R-:W-:Y:S01]  /*07f0*/  FMUL.FTZ R104, R90, R103 ;  /* 0x000000675a687220 */ /* 0x000fe20000410000 */
[----:B0-----:R-:W-:-:S02]  /*0800*/  HADD2.F32 R97, -RZ, R57.H0_H0 ;  /* 0x20000039ff617230 */ /* 0x001fc40000004100 */
[C---:B------:R-:W-:Y:S01]  /*0810*/  FADD.FTZ R102, -R107.reuse, R102 ;  /* 0x000000666b667221 */ /* 0x040fe20000010100 */
[----:B------:R-:W-:Y:S02]  /*0820*/  HADD2.F32 R99, -RZ, R57.H1_H1 ;  /* 0x30000039ff637230 */ /* 0x000fe40000004100 */
[----:B-1----:R-:W-:Y:S01]  /*0830*/  FADD.FTZ R93, -R107, R62 ;  /* 0x0000003e6b5d7221 */ /* 0x002fe20000010100 */
[----:B------:R-:W-:Y:S01]  /*0840*/  FADD.FTZ R78, R56, R78 ;  /* 0x0000004e384e7221 */ /* 0x000fe20000010000 */
[-C--:B------:R-:W-:Y:S01]  /*0850*/  FFMA.FTZ R79, R106, R56.reuse, R79 ;  /* 0x000000386a4f7223 */ /* 0x080fe2000001004f */
[----:B------:R-:W-:Y:S01]  /*0860*/  FMUL.FTZ R103, R29, R56 ;  /* 0x000000381d677220 */ /* 0x000fe20000410000 */
[--C-:B------:R-:W-:Y:S02]  /*0870*/  HADD2.F32 R57, -RZ, R65.reuse.H0_H0 ;  /* 0x20000041ff397230 */ /* 0x100fe40000004100 */
[----:B------:R-:W-:Y:S01]  /*0880*/  FADD.FTZ R56, RZ, R105 ;  /* 0x00000069ff387221 */ /* 0x000fe20000010000 */
[----:B------:R-:W-:-:S02]  /*0890*/  HADD2.F32 R62, -RZ, R65.H1_H1 ;  /* 0x30000041ff3e7230 */ /* 0x000fc40000004100 */
[----:B------:R-:W-:Y:S01]  /*08a0*/  FFMA.FTZ R65, R0, R105, RZ ;  /* 0x0000006900417223 */ /* 0x000fe200000100ff */
[----:B------:R-:W-:Y:S01]  /*08b0*/  FADD.FTZ R98, -R107, R108 ;  /* 0x0000006c6b627221 */ /* 0x000fe20000010100 */
[--C-:B------:R-:W-:Y:S02]  /*08c0*/  HADD2.F32 R109, -RZ, R67.reuse.H0_H0 ;  /* 0x20000043ff6d7230 */ /* 0x100fe40000004100 */
[----:B------:R-:W-:Y:S01]  /*08d0*/  FMUL.FTZ R102, R90, R102 ;  /* 0x000000665a667220 */ /* 0x000fe20000410000 */
[----:B------:R-:W-:Y:S02]  /*08e0*/  HADD2.F32 R108, -RZ, R67.H1_H1 ;  /* 0x30000043ff6c7230 */ /* 0x000fe40000004100 */
[----:B------:R-:W-:Y:S01]  /*08f0*/  FMUL.FTZ R100, R30, R97 ;  /* 0x000000611e647220 */ /* 0x000fe20000410000 */
[----:B------:R-:W-:Y:S01]  /*0900*/  FADD.FTZ R67, R56, R103 ;  /* 0x0000006738437221 */ /* 0x000fe20000010000 */
[----:B------:R-:W-:Y:S01]  /*0910*/  FFMA.FTZ R65, R106, R103, R65 ;  /* 0x000000676a417223 */ /* 0x000fe20000010041 */
[----:B------:R-:W-:-:S02]  /*0920*/  HADD2.F32 R92, -RZ, R55.H0_H0 ;  /* 0x20000037ff5c7230 */ /* 0x000fc40000004100 */
[----:B------:R-:W-:Y:S01]  /*0930*/  FADD.FTZ R74, R99, R74 ;  /* 0x0000004a634a7221 */ /* 0x000fe20000010000 */
[----:B------:R-:W-:Y:S02]  /*0940*/  HADD2.F32 R96, -RZ, R55.H1_H1 ;  /* 0x30000037ff607230 */ /* 0x000fe40000004100 */
[-C--:B------:R-:W-:Y:S01]  /*0950*/  FFMA.FTZ R75, R102, R99.reuse, R75 ;  /* 0x00000063664b7223 */ /* 0x080fe2000001004b */
[--C-:B------:R-:W-:Y:S02]  /*0960*/  HADD2.F32 R55, -RZ, R58.reuse.H0_H0 ;  /* 0x2000003aff377230 */ /* 0x100fe40000004100 */
[----:B------:R-:W-:Y:S01]  /*0970*/  FMUL.FTZ R99, R31, R99 ;  /* 0x000000631f637220 */ /* 0x000fe20000410000 */
[----:B------:R-:W-:Y:S01]  /*0980*/  FADD.FTZ R56, R67, R100 ;  /* 0x0000006443387221 */ /* 0x000fe20000010000 */
[----:B------:R-:W-:Y:S02]  /*0990*/  HADD2.F32 R54, -RZ, R58.H1_H1 ;  /* 0x3000003aff367230 */ /* 0x000fe40000004100 */
[----:B------:R-:W-:Y:S01]  /*09a0*/  FFMA.FTZ R65, R104, R100, R65 ;  /* 0x0000006468417223 */ /* 0x000fe20000010041 */
[----:B------:R-:W-:-:S02]  /*09b0*/  HADD2.F32 R58, -RZ, R60.H0_H0 ;  /* 0x2000003cff3a7230 */ /* 0x000fc40000004100 */
[C---:B------:R-:W-:Y:S01]  /*09c0*/  FADD.FTZ R125, -R107.reuse, R92 ;  /* 0x0000005c6b7d7221 */ /* 0x040fe20000010100 */
[----:B------:R-:W-:Y:S01]  /*09d0*/  FADD.FTZ R123, -R107, R96 ;  /* 0x000000606b7b7221 */ /* 0x000fe20000010100 */
[----:B------:R-:W-:Y:S01]  /*09e0*/  FMUL.FTZ R101, R90, R101 ;  /* 0x000000655a657220 */ /* 0x000fe20000410000 */
[----:B------:R-:W-:Y:S01]  /*09f0*/  FADD.FTZ R67, R56, R99 ;  /* 0x0000006338437221 */ /* 0x000fe20000010000 */
[----:B------:R-:W-:Y:S01]  /*0a00*/  FMUL.FTZ R96, R32, R55 ;  /* 0x0000003720607220 */ /* 0x000fe20000410000 */
[----:B------:R-:W-:Y:S01]  /*0a10*/  FFMA.FTZ R56, R102, R99, R65 ;  /* 0x0000006366387223 */ /* 0x000fe20000010041 */
[--C-:B------:R-:W-:Y:S02]  /*0a20*/  HADD2.F32 R118, -RZ, R63.reuse.H0_H0 ;  /* 0x2000003fff767230 */ /* 0x100fe40000004100 */
[----:B------:R-:W-:Y:S01]  /*0a30*/  FADD.FTZ R76, R97, R76 ;  /* 0x0000004c614c7221 */ /* 0x000fe20000010000 */
[----:B------:R-:W-:Y:S02]  /*0a40*/  HADD2.F32 R120, -RZ, R63.H1_H1 ;  /* 0x3000003fff787230 */ /* 0x000fe40000004100 */
[----:B------:R-:W-:Y:S01]  /*0a50*/  FADD.FTZ R63, -R107, R58 ;  /* 0x0000003a6b3f7221 */ /* 0x000fe20000010100 */
[----:B------:R-:W-:-:S02]  /*0a60*/  HADD2.F32 R53, -RZ, R59.H0_H0 ;  /* 0x2000003bff357230 */ /* 0x000fc40000004100 */
[----:B------:R-:W-:Y:S01]  /*0a70*/  FFMA.FTZ R77, R104, R97, R77 ;  /* 0x00000061684d7223 */ /* 0x000fe2000001004d */
[--C-:B--2---:R-:W-:Y:S02]  /*0a80*/  HADD2.F32 R94, -RZ, R61.reuse.H0_H0 ;  /* 0x2000003dff5e7230 */ /* 0x104fe40000004100 */
[----:B------:R-:W-:Y:S01]  /*0a90*/  FMUL.FTZ R98, R90, R98 ;  /* 0x000000625a627220 */ /* 0x000fe20000410000 */
[----:B------:R-:W-:Y:S02]  /*0aa0*/  HADD2.F32 R110, -RZ, R61.H1_H1 ;  /* 0x3000003dff6e7230 */ /* 0x000fe40000004100 */
[----:B------:R-:W-:Y:S01]  /*0ab0*/  FADD.FTZ R14, R55, R14 ;  /* 0x0000000e370e7221 */ /* 0x000fe20000010000 */
[--C-:B------:R-:W-:Y:S02]  /*0ac0*/  HADD2.F32 R61, -RZ, R64.reuse.H0_H0 ;  /* 0x20000040ff3d7230 */ /* 0x100fe40000004100 */
[----:B------:R-:W-:Y:S01]  /*0ad0*/  FFMA.FTZ R2, R101, R55, R2 ;  /* 0x0000003765027223 */ /* 0x000fe20000010002 */
[----:B------:R-:W-:-:S02]  /*0ae0*/  HADD2.F32 R58, -RZ, R64.H1_H1 ;  /* 0x30000040ff3a7230 */ /* 0x000fc40000004100 */
[----:B------:R-:W-:Y:S01]  /*0af0*/  FMUL.FTZ R97, R90, R125 ;  /* 0x0000007d5a617220 */ /* 0x000fe20000410000 */
[----:B------:R-:W-:Y:S01]  /*0b00*/  FMUL.FTZ R55, R33, R54 ;  /* 0x0000003621377220 */ /* 0x000fe20000410000 */
[----:B------:R-:W-:Y:S01]  /*0b10*/  FADD.FTZ R64, R67, R96 ;  /* 0x0000006043407221 */ /* 0x000fe20000010000 */
[----:B------:R-:W-:Y:S01]  /*0b20*/  FFMA.FTZ R65, R101, R96, R56 ;  /* 0x0000006065417223 */ /* 0x000fe20000010038 */
[----:B------:R-:W-:Y:S02]  /*0b30*/  HADD2.F32 R52, -RZ, R59.H1_H1 ;  /* 0x3000003bff347230 */ /* 0x000fe40000004100 */
[----:B------:R-:W-:Y:S01]  /*0b40*/  FADD.FTZ R15, R54, R15 ;  /* 0x0000000f360f7221 */ /* 0x000fe20000010000 */
[----:B------:R-:W-:Y:S02]  /*0b50*/  HADD2.F32 R60, -RZ, R60.H1_H1 ;  /* 0x3000003cff3c7230 */ /* 0x000fe40000004100 */
        /* <DEDUP_REMOVED lines=8> */
[----:B------:R-:W-:Y:S01]  /*0be0*/  FADD.FTZ R121, -R107, R60 ;  /* 0x0000003c6b797221 */ /* 0x000fe20000010100 */
[----:B------:R-:W-:Y:S01]  /*0bf0*/  FADD.FTZ R17, R52, R17 ;  /* 0x0000001134117221 */ /* 0x000fe20000010000 */
[-C--:B------:R-:W-:Y:S01]  /*0c00*/  FFMA.FTZ R5, R54, R52.reuse, R5 ;  /* 0x0000003436057223 */ /* 0x080fe20000010005 */
[C---:B------:R-:W-:Y:S01]  /*0c10*/  FMUL.FTZ R63, R90.reuse, R63 ;  /* 0x0000003f5a3f7220 */ /* 0x040fe20000410000 */
[----:B------:R-:W-:Y:S01]  /*0c20*/  FMUL.FTZ R56, R90, R119 ;  /* 0x000000775a387220 */ /* 0x000fe20000410000 */
[----:B------:R-:W-:Y:S01]  /*0c30*/  FMUL.FTZ R52, R35, R52 ;  /* 0x0000003423347220 */ /* 0x000fe20000410000 */
[----:B------:R-:W-:Y:S01]  /*0c40*/  FADD.FTZ R67, R64, R53 ;  /* 0x0000003540437221 */ /* 0x000fe20000010000 */
[----:B------:R-:W-:Y:S01]  /*0c50*/  FFMA.FTZ R119, R97, R53, R92 ;  /* 0x0000003561777223 */ /* 0x000fe2000001005c */
[C---:B------:R-:W-:Y:S01]  /*0c60*/  FADD.FTZ R59, -R107.reuse, R94 ;  /* 0x0000005e6b3b7221 */ /* 0x040fe20000010100 */
        /* <DEDUP_REMOVED lines=17> */
[----:B------:R-:W-:-:S02]  /*0d80*/  HADD2.F32 R111, -RZ, R66.H0_H0 ;  /* 0x20000042ff6f7230 */ /* 0x000fc40000004100 */
[----:B------:R-:W-:Y:S01]  /*0d90*/  FADD.FTZ R68, R57, R68 ;  /* 0x0000004439447221 */ /* 0x000fe20000010000 */
[-C--:B------:R-:W-:Y:S01]  /*0da0*/  FFMA.FTZ R8, R59, R57.reuse, R8 ;  /* 0x000000393b087223 */ /* 0x080fe20000010008 */
[----:B------:R-:W-:Y:S01]  /*0db0*/  FMUL.FTZ R57, R38, R57 ;  /* 0x0000003926397220 */ /* 0x000fe20000410000 */
[----:B------:R-:W-:Y:S01]  /*0dc0*/  FADD.FTZ R92, R117, R58 ;  /* 0x0000003a755c7221 */ /* 0x000fe20000010000 */
[----:B------:R-:W-:Y:S01]  /*0dd0*/  FFMA.FTZ R94, R60, R58, R119 ;  /* 0x0000003a3c5e7223 */ /* 0x000fe20000010077 */
[----:B------:R-:W-:Y:S02]  /*0de0*/  HADD2.F32 R66, -RZ, R66.H1_H1 ;  /* 0x30000042ff427230 */ /* 0x000fe40000004100 */
[----:B------:R-:W-:Y:S01]  /*0df0*/  FADD.FTZ R70, R111, R70 ;  /* 0x000000466f467221 */ /* 0x000fe20000010000 */
[-C--:B------:R-:W-:Y:S01]  /*0e00*/  FFMA.FTZ R10, R67, R111.reuse, R10 ;  /* 0x0000006f430a7223 */ /* 0x080fe2000001000a */
[----:B------:R-:W-:Y:S01]  /*0e10*/  FMUL.FTZ R62, R40, R111 ;  /* 0x0000006f283e7220 */ /* 0x000fe20000410000 */
        /* <DEDUP_REMOVED lines=24> */
[C---:B------:R-:W-:Y:S01]  /*0fa0*/  FFMA.FTZ R13, R94.reuse, R108, R13 ;  /* 0x0000006c5e0d7223 */ /* 0x040fe2000001000d */
        /* <DEDUP_REMOVED lines=21> */
.L_x_2138:
        /* <DEDUP_REMOVED lines=68> */
.L_x_2112:
        /* <DEDUP_REMOVED lines=58> */
.L_x_2111:
        /* <DEDUP_REMOVED lines=27> */
[----:B------:R-:W-:Y:S01]  /*1a90*/  FADD.FTZ R98, R55, -R98 ;  /* 0x8000006237627221 */ /* 0x000fe20000010000 */
[----:B------:R-:W-:Y:S01]  /*1aa0*/  FADD.FTZ R100, R100, -R97 ;  /* 0x8000006164647221 */ /* 0x000fe20000010000 */
[----:B------:R-:W-:Y:S01]  /*1ab0*/  HADD2.F32 R103, -RZ, R26.H1_H1 ;  /* 0x3000001aff677230 */ /* 0x000fe20000004100 */
[----:B------:R-:W-:Y:S01]  /*1ac0*/  ISETP.GE.U32.AND P1, PT, R114, RZ, PT ;  /* 0x000000ff7200720c */ /* 0x000fe20003f26070 */
[----:B------:R-:W-:-:S02]  /*1ad0*/  HADD2.F32 R99, -RZ, R25.H0_H0 ;  /* 0x20000019ff637230 */ /* 0x000fc40000004100 */
[----:B------:R-:W-:Y:S01]  /*1ae0*/  FADD.FTZ R0, R105, -R0 ;  /* 0x8000000069007221 */ /* 0x000fe20000010000 */
[----:B------:R-:W-:Y:S01]  /*1af0*/  HADD2.F32 R101, -RZ, R25.H1_H1 ;  /* 0x30000019ff657230 */ /* 0x000fe20000004100 */
[C---:B------:R-:W-:Y:S01]  /*1b00*/  LOP3.LUT P4, RZ, R115.reuse, 0xff, RZ, 0xc0, !PT ;  /* 0x000000ff73ff7812 */ /* 0x040fe2000788c0ff */
[--C-:B------:R-:W-:Y:S01]  /*1b10*/  HADD2.F32 R55, -RZ, R24.reuse.H0_H0 ;  /* 0x20000018ff377230 */ /* 0x100fe20000004100 */
[----:B------:R-:W-:Y:S01]  /*1b20*/  ISETP.GE.U32.AND.EX P1, PT, R115, 0x1000000, PT, P1 ;  /* 0x010000007300780c */ /* 0x000fe20003f26110 */
[----:B------:R-:W-:Y:S02]  /*1b30*/  HADD2.F32 R97, -RZ, R24.H1_H1 ;  /* 0x30000018ff617230 */ /* 0x000fe40000004100 */
[C---:B------:R-:W-:Y:S01]  /*1b40*/  FFMA.FTZ R103, R90.reuse, R98, R103 ;  /* 0x000000625a677223 */ /* 0x040fe20000010067 */
        /* <DEDUP_REMOVED lines=26> */
.L_x_2114:
        /* <DEDUP_REMOVED lines=8> */
[----:B------:R-:W-:Y:S02]  /*1d70*/  HADD2.F32 R48, -RZ, R27.H1_H1 ;  /* 0x3000001bff307230 */ /* 0x000fe40000004100 */
[----:B------:R-:W-:Y:S01]  /*1d80*/  FFMA.FTZ R106, R106, R107, R108 ;  /* 0x0000006b6a6a7223 */ /* 0x000fe2000001006c */
[----:B------:R-:W-:-:S02]  /*1d90*/  HADD2.F32 R50, -RZ, R26.H0_H0 ;  /* 0x2000001aff327230 */ /* 0x000fc40000004100 */
[----:B------:R-:W-:Y:S01]  /*1da0*/  FFMA.FTZ R51, R90, R51, R49 ;  /* 0x000000335a337223 */ /* 0x000fe20000010031 */
[-CC-:B------:R-:W-:Y:S01]  /*1db0*/  FFMA.FTZ R49, R104, R107.reuse, R108.reuse ;  /* 0x0000006b68317223 */ /* 0x180fe2000001006c */
[----:B------:R-:W-:Y:S01]  /*1dc0*/  FFMA.FTZ R102, R102, R107, R108 ;  /* 0x0000006b66667223 */ /* 0x000fe2000001006c */
[----:B------:R-:W-:Y:S01]  /*1dd0*/  FADD.FTZ R101, R96, -R101 ;  /* 0x8000006560657221 */ /* 0x000fe20000010000 */
[----:B------:R-:W-:Y:S01]  /*1de0*/  FADD.FTZ R55, R55, -R98 ;  /* 0x8000006237377221 */ /* 0x000fe20000010000 */
[----:B------:R-:W-:Y:S01]  /*1df0*/  FADD.FTZ R49, R100, -R49 ;  /* 0x8000003164317221 */ /* 0x000fe20000010000 */
[----:B------:R-:W-:Y:S01]  /*1e00*/  FADD.FTZ R105, R105, -R0 ;  /* 0x8000000069697221 */ /* 0x000fe20000010000 */
[----:B------:R-:W-:Y:S02]  /*1e10*/  HADD2.F32 R97, -RZ, R26.H1_H1 ;  /* 0x3000001aff617230 */ /* 0x000fe40000004100 */
[----:B------:R-:W-:Y:S01]  /*1e20*/  FADD.FTZ R103, R103, -R106 ;  /* 0x8000006a67677221 */ /* 0x000fe20000010000 */
[----:B------:R-:W-:-:S02]  /*1e30*/  HADD2.F32 R98, -RZ, R25.H0_H0 ;  /* 0x20000019ff627230 */ /* 0x000fc40000004100 */
[----:B------:R-:W-:Y:S01]  /*1e40*/  FADD.FTZ R99, R99, -R102 ;  /* 0x8000006663637221 */ /* 0x000fe20000010000 */
[----:B------:R-:W-:Y:S02]  /*1e50*/  HADD2.F32 R100, -RZ, R25.H1_H1 ;  /* 0x30000019ff647230 */ /* 0x000fe40000004100 */
[C---:B------:R-:W-:Y:S01]  /*1e60*/  FFMA.FTZ R48, R90.reuse, R53, R48 ;  /* 0x000000355a307223 */ /* 0x040fe20000010030 */
[--C-:B------:R-:W-:Y:S02]  /*1e70*/  HADD2.F32 R0, -RZ, R24.reuse.H0_H0 ;  /* 0x20000018ff007230 */ /* 0x100fe40000004100 */
[----:B------:R-:W-:Y:S01]  /*1e80*/  FFMA.FTZ R50, R90, R101, R50 ;  /* 0x000000655a327223 */ /* 0x000fe20000010032 */
        /* <DEDUP_REMOVED lines=40> */
.L_x_2110:
        /* <DEDUP_REMOVED lines=17> */
[----:B-----5:R-:W-:Y:S01]  /*2220*/  LOP3.LUT P2, RZ, R115, 0xff0000, RZ, 0xc0, !PT ;  /* 0x00ff000073ff7812 */ /* 0x020fe2000784c0ff */
[C---:B------:R-:W-:Y:S01]  /*2230*/  FMUL.FTZ R47, R90.reuse, R47 ;  /* 0x0000002f5a2f7220 */ /* 0x040fe20000410000 */
[----:B------:R-:W-:Y:S01]  /*2240*/  FMUL.FTZ R55, R90, R55 ;  /* 0x000000375a377220 */ /* 0x000fe20000410000 */
[----:B------:R-:W-:Y:S01]  /*2250*/  FMUL.FTZ R53, R53, UR6 ;  /* 0x0000000635357c20 */ /* 0x000fe20008410000 */
[-CC-:B------:R-:W-:Y:S01]  /*2260*/  FFMA.FTZ R45, R104, R107.reuse, R108.reuse ;  /* 0x0000006b682d7223 */ /* 0x180fe2000001006c */
[----:B------:R-:W-:Y:S01]  /*2270*/  ISETP.GE.U32.AND P1, PT, R114, RZ, PT ;  /* 0x000000ff7200720c */ /* 0x000fe20003f26070 */
[--C-:B------:R-:W-:Y:S01]  /*2280*/  FFMA.FTZ R102, R102, R107, R108.reuse ;  /* 0x0000006b66667223 */ /* 0x100fe2000001006c */
[----:B------:R-:W-:Y:S01]  /*2290*/  LOP3.LUT P6, RZ, R83, 0xff0000, RZ, 0xc0, !PT ;  /* 0x00ff000053ff7812 */ /* 0x000fe200078cc0ff */
[----:B------:R-:W-:Y:S01]  /*22a0*/  FMUL.FTZ R44, R47, UR6 ;  /* 0x000000062f2c7c20 */ /* 0x000fe20008410000 */
[----:B------:R-:W-:Y:S01]  /*22b0*/  FMUL.FTZ R101, R90, R101 ;  /* 0x000000655a657220 */ /* 0x000fe20000410000 */
[----:B------:R-:W-:Y:S01]  /*22c0*/  FSEL R52, R53, RZ, P2 ;  /* 0x000000ff35347208 */ /* 0x000fe20001000000 */
[----:B------:R-:W-:Y:S01]  /*22d0*/  FMUL.FTZ R55, R55, UR6 ;  /* 0x0000000637377c20 */ /* 0x000fe20008410000 */
[-C--:B------:R-:W-:Y:S01]  /*22e0*/  FFMA.FTZ R0, R0, R107.reuse, R108 ;  /* 0x0000006b00007223 */ /* 0x080fe2000001006c */
[C---:B------:R-:W-:Y:S01]  /*22f0*/  ISETP.GE.U32.AND.EX P5, PT, R115.reuse, 0x1000000, PT, P1 ;  /* 0x010000007300780c */ /* 0x040fe20003fa6110 */
[----:B------:R-:W-:Y:S01]  /*2300*/  FADD.FTZ R45, R100, -R45 ;  /* 0x8000002d642d7221 */ /* 0x000fe20000010000 */
[----:B------:R-:W-:Y:S01]  /*2310*/  LOP3.LUT P2, RZ, R115, 0xff00, RZ, 0xc0, !PT ;  /* 0x0000ff0073ff7812 */ /* 0x000fe2000784c0ff */
[----:B------:R-:W-:Y:S01]  /*2320*/  FADD.FTZ R99, R99, -R102 ;  /* 0x8000006663637221 */ /* 0x000fe20000010000 */
[----:B------:R-:W-:Y:S01]  /*2330*/  ISETP.GE.U32.AND P1, PT, R82, RZ, PT ;  /* 0x000000ff5200720c */ /* 0x000fe20003f26070 */
[----:B------:R-:W-:Y:S01]  /*2340*/  FFMA.FTZ R106, R106, R107, R108 ;  /* 0x0000006b6a6a7223 */ /* 0x000fe2000001006c */
[----:B------:R-:W-:Y:S01]  /*2350*/  FMUL.FTZ R101, R101, UR6 ;  /* 0x0000000665657c20 */ /* 0x000fe20008410000 */
[----:B------:R-:W-:Y:S01]  /*2360*/  FSEL R47, R53, RZ, P6 ;  /* 0x000000ff352f7208 */ /* 0x000fe20003000000 */
[----:B------:R-:W-:Y:S01]  /*2370*/  FADD.FTZ R105, R105, -R0 ;  /* 0x8000000069697221 */ /* 0x000fe20000010000 */
[----:B------:R-:W-:Y:S01]  /*2380*/  LOP3.LUT P4, RZ, R115, 0xff, RZ, 0xc0, !PT ;  /* 0x000000ff73ff7812 */ /* 0x000fe2000788c0ff */
[----:B------:R-:W-:Y:S01]  /*2390*/  FMUL.FTZ R0, R90, R45 ;  /* 0x0000002d5a007220 */ /* 0x000fe20000410000 */
[----:B------:R-:W-:Y:S01]  /*23a0*/  FSEL R97, R44, RZ, P5 ;  /* 0x000000ff2c617208 */ /* 0x000fe20002800000 */
[----:B------:R-:W-:Y:S01]  /*23b0*/  FMUL.FTZ R99, R90, R99 ;  /* 0x000000635a637220 */ /* 0x000fe20000410000 */
[----:B------:R-:W-:Y:S01]  /*23c0*/  FSEL R53, R55, RZ, P2 ;  /* 0x000000ff37357208 */ /* 0x000fe20001000000 */
[----:B------:R-:W-:Y:S01]  /*23d0*/  FADD.FTZ R103, R103, -R106 ;  /* 0x8000006a67677221 */ /* 0x000fe20000010000 */
[C---:B------:R-:W-:Y:S01]  /*23e0*/  LOP3.LUT P5, RZ, R83.reuse, 0xff, RZ, 0xc0, !PT ;  /* 0x000000ff53ff7812 */ /* 0x040fe200078ac0ff */
[----:B------:R-:W-:Y:S01]  /*23f0*/  FMUL.FTZ R0, R0, UR6 ;  /* 0x0000000600007c20 */ /* 0x000fe20008410000 */
[----:B------:R-:W-:Y:S01]  /*2400*/  ISETP.GE.U32.AND.EX P1, PT, R83, 0x1000000, PT, P1 ;  /* 0x010000005300780c */ /* 0x000fe20003f26110 */
[----:B------:R-:W-:Y:S01]  /*2410*/  FMUL.FTZ R99, R99, UR6 ;  /* 0x0000000663637c20 */ /* 0x000fe20008410000 */
[----:B------:R-:W-:Y:S01]  /*2420*/  LOP3.LUT P2, RZ, R83, 0xff00, RZ, 0xc0, !PT ;  /* 0x0000ff0053ff7812 */ /* 0x000fe2000784c0ff */
[C---:B------:R-:W-:Y:S01]  /*2430*/  FMUL.FTZ R103, R90.reuse, R103 ;  /* 0x000000675a677220 */ /* 0x040fe20000410000 */
[----:B------:R-:W-:Y:S01]  /*2440*/  FSEL R54, R101, RZ, P4 ;  /* 0x000000ff65367208 */ /* 0x000fe20002000000 */
[----:B------:R-:W-:Y:S01]  /*2450*/  FMUL.FTZ R105, R90, R105 ;  /* 0x000000695a697220 */ /* 0x000fe20000410000 */
        /* <DEDUP_REMOVED lines=10> */
[----:B------:R-:W-:-:S02]  /*2500*/  FSEL R53, R0, RZ, P6 ;  /* 0x000000ff00357208 */ /* 0x000fc40003000000 */
[----:B------:R-:W-:Y:S02]  /*2510*/  LOP3.LUT P6, RZ, R82, 0xff000000, RZ, 0xc0, !PT ;  /* 0xff00000052ff7812 */ /* 0x000fe400078cc0ff */
[----:B------:R-:W-:Y:S02]  /*2520*/  FSEL R45, R0, RZ, P2 ;  /* 0x000000ff002d7208 */ /* 0x000fe40001000000 */
[----:B------:R-:W-:Y:S02]  /*2530*/  FSEL R96, R99, RZ, P1 ;  /* 0x000000ff63607208 */ /* 0x000fe40000800000 */
[C---:B------:R-:W-:Y:S02]  /*2540*/  LOP3.LUT P4, RZ, R114.reuse, 0xff00, RZ, 0xc0, !PT ;  /* 0x0000ff0072ff7812 */ /* 0x040fe4000788c0ff */
[----:B------:R-:W-:Y:S02]  /*2550*/  LOP3.LUT P5, RZ, R114, 0xff, RZ, 0xc0, !PT ;  /* 0x000000ff72ff7812 */ /* 0x000fe400078ac0ff */
        /* <DEDUP_REMOVED lines=14> */
.L_x_2116:
        /* <DEDUP_REMOVED lines=79> */
.L_x_2115:
[----:B------:R-:W-:-:S04]  /*2b30*/  UISETP.NE.U32.AND UP0, UPT, UR4, URZ, UPT ;  /* 0x000000ff0400728c */ /* 0x000fc8000bf05070 */
[----:B------:R-:W-:-:S09]  /*2b40*/  UISETP.NE.AND.EX UP0, UPT, UR5, URZ, UPT, UP0 ;  /* 0x000000ff0500728c */ /* 0x000fd2000bf05300 */
[----:B------:R-:W-:Y:S05]  /*2b50*/  BRA.U UP0, `(.L_x_2117) ;  /* 0x00000005004c7547 */ /* 0x000fea000b800000 */
[-CC-:B------:R-:W-:Y:S01]  /*2b60*/  FFMA.FTZ R44, R97, R107.reuse, R108.reuse ;  /* 0x0000006b612c7223 */ /* 0x180fe2000001006c */
[----:B-----5:R-:W-:Y:S02]  /*2b70*/  HADD2.F32 R47, -RZ, R27.H0_H0 ;  /* 0x2000001bff2f7230 */ /* 0x020fe40000004100 */
[-CC-:B------:R-:W-:Y:S01]  /*2b80*/  FFMA.FTZ R45, R54, R107.reuse, R108.reuse ;  /* 0x0000006b362d7223 */ /* 0x180fe2000001006c */
[-C--:B------:R-:W-:Y:S01]  /*2b90*/  FFMA.FTZ R98, R98, R107.reuse, R108 ;  /* 0x0000006b62627223 */ /* 0x080fe2000001006c */
[----:B------:R-:W-:Y:S01]  /*2ba0*/  FADD.FTZ R53, R53, -R44 ;  /* 0x8000002c35357221 */ /* 0x000fe20000010000 */
[----:B------:R-:W-:Y:S01]  /*2bb0*/  FFMA.FTZ R101, R101, R107, R108 ;  /* 0x0000006b65657223 */ /* 0x000fe2000001006c */
[----:B------:R-:W-:Y:S01]  /*2bc0*/  FADD.FTZ R97, R52, -R45 ;  /* 0x8000002d34617221 */ /* 0x000fe20000010000 */
[----:B------:R-:W-:Y:S01]  /*2bd0*/  FADD.FTZ R45, R55, -R98 ;  /* 0x80000062372d7221 */ /* 0x000fe20000010000 */
[----:B------:R-:W-:Y:S01]  /*2be0*/  FFMA.FTZ R47, R90, R53, R47 ;  /* 0x000000355a2f7223 */ /* 0x000fe2000001002f */
[----:B------:R-:W-:-:S02]  /*2bf0*/  HADD2.F32 R53, -RZ, R26.H1_H1 ;  /* 0x3000001aff357230 */ /* 0x000fc40000004100 */
[----:B------:R-:W-:Y:S01]  /*2c00*/  FADD.FTZ R101, R96, -R101 ;  /* 0x8000006560657221 */ /* 0x000fe20000010000 */
[----:B------:R-:W-:Y:S02]  /*2c10*/  HADD2.F32 R46, -RZ, R27.H1_H1 ;  /* 0x3000001bff2e7230 */ /* 0x000fe40000004100 */
[----:B------:R-:W-:Y:S01]  /*2c20*/  FMUL.FTZ R47, R47, UR6 ;  /* 0x000000062f2f7c20 */ /* 0x000fe20008410000 */
[----:B------:R-:W-:Y:S02]  /*2c30*/  HADD2.F32 R44, -RZ, R26.H0_H0 ;  /* 0x2000001aff2c7230 */ /* 0x000fe40000004100 */
[----:B------:R-:W-:Y:S01]  /*2c40*/  FFMA.FTZ R96, R90, R45, R53 ;  /* 0x0000002d5a607223 */ /* 0x000fe20000010035 */
[----:B------:R-:W-:Y:S01]  /*2c50*/  FFMA.FTZ R45, R104, R107, R108 ;  /* 0x0000006b682d7223 */ /* 0x000fe2000001006c */
[----:B------:R-:W-:Y:S01]  /*2c60*/  LOP3.LUT P6, RZ, R115, 0xff0000, RZ, 0xc0, !PT ;  /* 0x00ff000073ff7812 */ /* 0x000fe200078cc0ff */
[--C-:B------:R-:W-:Y:S01]  /*2c70*/  HADD2.F32 R53, -RZ, R25.reuse.H0_H0 ;  /* 0x20000019ff357230 */ /* 0x100fe20000004100 */
[----:B------:R-:W-:Y:S01]  /*2c80*/  LOP3.LUT P4, RZ, R83, 0xff0000, RZ, 0xc0, !PT ;  /* 0x00ff000053ff7812 */ /* 0x000fe2000788c0ff */
[----:B------:R-:W-:Y:S01]  /*2c90*/  FADD.FTZ R45, R100, -R45 ;  /* 0x8000002d642d7221 */ /* 0x000fe20000010000 */
[----:B------:R-:W-:Y:S01]  /*2ca0*/  FFMA.FTZ R46, R90, R97, R46 ;  /* 0x000000615a2e7223 */ /* 0x000fe2000001002e */
[C---:B------:R-:W-:Y:S01]  /*2cb0*/  FSEL R55, R47.reuse, RZ, P6 ;  /* 0x000000ff2f377208 */ /* 0x040fe20003000000 */
[----:B------:R-:W-:Y:S01]  /*2cc0*/  FFMA.FTZ R102, R102, R107, R108 ;  /* 0x0000006b66667223 */ /* 0x000fe2000001006c */
[----:B------:R-:W-:Y:S01]  /*2cd0*/  FFMA.FTZ R44, R90, R101, R44 ;  /* 0x000000655a2c7223 */ /* 0x000fe2000001002c */
[----:B------:R-:W-:Y:S01]  /*2ce0*/  FSEL R47, R47, RZ, P4 ;  /* 0x000000ff2f2f7208 */ /* 0x000fe20002000000 */
[----:B------:R-:W-:Y:S01]  /*2cf0*/  FMUL.FTZ R97, R96, UR6 ;  /* 0x0000000660617c20 */ /* 0x000fe20008410000 */
[----:B------:R-:W-:Y:S01]  /*2d00*/  LOP3.LUT P4, RZ, R115, 0xff00, RZ, 0xc0, !PT ;  /* 0x0000ff0073ff7812 */ /* 0x000fe2000788c0ff */
[----:B------:R-:W-:Y:S01]  /*2d10*/  FFMA.FTZ R53, R90, R45, R53 ;  /* 0x0000002d5a357223 */ /* 0x000fe20000010035 */
[----:B------:R-:W-:Y:S01]  /*2d20*/  ISETP.GE.U32.AND P1, PT, R114, RZ, PT ;  /* 0x000000ff7200720c */ /* 0x000fe20003f26070 */
[-C--:B------:R-:W-:Y:S01]  /*2d30*/  FFMA.FTZ R0, R0, R107.reuse, R108 ;  /* 0x0000006b00007223 */ /* 0x080fe2000001006c */
[----:B------:R-:W-:Y:S01]  /*2d40*/  HADD2.F32 R45, -RZ, R25.H1_H1 ;  /* 0x30000019ff2d7230 */ /* 0x000fe20000004100 */
[----:B------:R-:W-:Y:S01]  /*2d50*/  ISETP.GE.U32.AND P2, PT, R82, RZ, PT ;  /* 0x000000ff5200720c */ /* 0x000fe20003f46070 */
[----:B------:R-:W-:Y:S01]  /*2d60*/  FMUL.FTZ R52, R46, UR6 ;  /* 0x000000062e347c20 */ /* 0x000fe20008410000 */
[----:B------:R-:W-:Y:S01]  /*2d70*/  FADD.FTZ R99, R99, -R102 ;  /* 0x8000006663637221 */ /* 0x000fe20000010000 */
[----:B------:R-:W-:Y:S01]  /*2d80*/  FMUL.FTZ R46, R44, UR6 ;  /* 0x000000062c2e7c20 */ /* 0x000fe20008410000 */
[----:B------:R-:W-:Y:S01]  /*2d90*/  FFMA.FTZ R106, R106, R107, R108 ;  /* 0x0000006b6a6a7223 */ /* 0x000fe2000001006c */
[----:B------:R-:W-:Y:S01]  /*2da0*/  LOP3.LUT P5, RZ, R115, 0xff, RZ, 0xc0, !PT ;  /* 0x000000ff73ff7812 */ /* 0x000fe200078ac0ff */
[----:B------:R-:W-:Y:S01]  /*2db0*/  FADD.FTZ R105, R105, -R0 ;  /* 0x8000000069697221 */ /* 0x000fe20000010000 */
[----:B------:R-:W-:Y:S01]  /*2dc0*/  FSEL R101, R97, RZ, P4 ;  /* 0x000000ff61657208 */ /* 0x000fe20002000000 */
[--C-:B------:R-:W-:Y:S01]  /*2dd0*/  HADD2.F32 R0, -RZ, R24.reuse.H0_H0 ;  /* 0x20000018ff007230 */ /* 0x100fe20000004100 */
[----:B------:R-:W-:Y:S01]  /*2de0*/  LOP3.LUT P6, RZ, R83, 0xff, RZ, 0xc0, !PT ;  /* 0x000000ff53ff7812 */ /* 0x000fe200078cc0ff */
[----:B------:R-:W-:Y:S01]  /*2df0*/  FFMA.FTZ R99, R90, R99, R45 ;  /* 0x000000635a637223 */ /* 0x000fe2000001002d */
[----:B------:R-:W-:Y:S01]  /*2e00*/  ISETP.GE.U32.AND.EX P1, PT, R115, 0x1000000, PT, P1 ;  /* 0x010000007300780c */ /* 0x000fe20003f26110 */
[----:B------:R-:W-:Y:S01]  /*2e10*/  HADD2.F32 R96, -RZ, R24.H1_H1 ;  /* 0x30000018ff607230 */ /* 0x000fe20000004100 */
[----:B------:R-:W-:Y:S01]  /*2e20*/  LOP3.LUT P4, RZ, R83, 0xff00, RZ, 0xc0, !PT ;  /* 0x0000ff0053ff7812 */ /* 0x000fe2000788c0ff */
[----:B------:R-:W-:Y:S01]  /*2e30*/  FADD.FTZ R103, R103, -R106 ;  /* 0x8000006a67677221 */ /* 0x000fe20000010000 */
[----:B------:R-:W-:Y:S01]  /*2e40*/  ISETP.GE.U32.AND.EX P2, PT, R83, 0x1000000, PT, P2 ;  /* 0x010000005300780c */ /* 0x000fe20003f46120 */
[----:B------:R-:W-:Y:S01]  /*2e50*/  FMUL.FTZ R53, R53, UR6 ;  /* 0x0000000635357c20 */ /* 0x000fe20008410000 */
[----:B------:R-:W-:Y:S01]  /*2e60*/  FSEL R54, R46, RZ, P5 ;  /* 0x000000ff2e367208 */ /* 0x000fe20002800000 */
[----:B------:R-:W-:Y:S01]  /*2e70*/  FMUL.FTZ R99, R99, UR6 ;  /* 0x0000000663637c20 */ /* 0x000fe20008410000 */
[----:B------:R-:W-:Y:S01]  /*2e80*/  FSEL R44, R52, RZ, P1 ;  /* 0x000000ff342c7208 */ /* 0x000fe20000800000 */
[----:B------:R-:W-:Y:S01]  /*2e90*/  FFMA.FTZ R0, R90, R105, R0 ;  /* 0x000000695a007223 */ /* 0x000fe20000010000 */
[----:B------:R-:W-:Y:S01]  /*2ea0*/  FSEL R46, R46, RZ, P6 ;  /* 0x000000ff2e2e7208 */ /* 0x000fe20003000000 */
[----:B------:R-:W-:Y:S01]  /*2eb0*/  FFMA.FTZ R96, R90, R103, R96 ;  /* 0x000000675a607223 */ /* 0x000fe20000010060 */
[----:B------:R-:W-:-:S02]  /*2ec0*/  FSEL R45, R97, RZ, P4 ;  /* 0x000000ff612d7208 */ /* 0x000fc40002000000 */
[----:B------:R-:W-:Y:S01]  /*2ed0*/  LOP3.LUT P1, RZ, R114, 0xff0000, RZ, 0xc0, !PT ;  /* 0x00ff000072ff7812 */ /* 0x000fe2000782c0ff */
[----:B------:R-:W-:Y:S01]  /*2ee0*/  FMUL.FTZ R96, R96, UR6 ;  /* 0x0000000660607c20 */ /* 0x000fe20008410000 */
[----:B------:R-:W-:Y:S02]  /*2ef0*/  FSEL R52, R52, RZ, P2 ;  /* 0x000000ff34347208 */ /* 0x000fe40001000000 */
[----:B------:R-:W-:Y:S02]  /*2f00*/  LOP3.LUT P4, RZ, R82, 0xff0000, RZ, 0xc0, !PT ;  /* 0x00ff000052ff7812 */ /* 0x000fe4000788c0ff */
[----:B------:R-:W-:Y:S02]  /*2f10*/  LOP3.LUT P2, RZ, R114, 0xff000000, RZ, 0xc0, !PT ;  /* 0xff00000072ff7812 */ /* 0x000fe4000784c0ff */
[----:B------:R-:W-:Y:S02]  /*2f20*/  F2FP.F16.F32.PACK_AB R46, R45, R46 ;  /* 0x0000002e2d2e723e */ /* 0x000fe400000000ff */
[----:B------:R-:W-:Y:S01]  /*2f30*/  F2FP.F16.F32.PACK_AB R47, R52, R47 ;  /* 0x0000002f342f723e */ /* 0x000fe200000000ff */
[----:B------:R-:W-:Y:S01]  /*2f40*/  FMUL.FTZ R52, R0, UR6 ;  /* 0x0000000600347c20 */ /* 0x000fe20008410000 */
        /* <DEDUP_REMOVED lines=20> */
.L_x_2117:
        /* <DEDUP_REMOVED lines=15> */
[--C-:B------:R-:W-:Y:S01]  /*3180*/  FFMA.FTZ R49, R104, R107, R108.reuse ;  /* 0x0000006b68317223 */ /* 0x100fe2000001006c */
        /* <DEDUP_REMOVED lines=70> */
.L_x_2113:
        /* <DEDUP_REMOVED lines=25> */
[----:B------:R-:W-:Y:S01]  /*3780*/  FADD.FTZ R57, R57, -R0 ;  /* 0x8000000039397221 */ /* 0x000fe20000010000 */
[----:B------:R-:W-:-:S02]  /*3790*/  HADD2.F32 R45, -RZ, R23.H1_H1 ;  /* 0x30000017ff2d7230 */ /* 0x000fc40000004100 */
[----:B------:R-:W-:Y:S01]  /*37a0*/  FADD.FTZ R49, R92, -R49 ;  /* 0x800000315c317221 */ /* 0x000fe20000010000 */
[--C-:B------:R-:W-:Y:S02]  /*37b0*/  HADD2.F32 R44, -RZ, R22.reuse.H0_H0 ;  /* 0x20000016ff2c7230 */ /* 0x100fe40000004100 */
[----:B------:R-:W-:Y:S01]  /*37c0*/  FADD.FTZ R67, R62, -R67 ;  /* 0x800000433e437221 */ /* 0x000fe20000010000 */
[----:B------:R-:W-:Y:S02]  /*37d0*/  HADD2.F32 R0, -RZ, R21.H0_H0 ;  /* 0x20000015ff007230 */ /* 0x000fe40000004100 */
[----:B------:R-:W-:Y:S01]  /*37e0*/  FFMA.FTZ R64, R64, R107, R108 ;  /* 0x0000006b40407223 */ /* 0x000fe2000001006c */
[----:B------:R-:W-:Y:S01]  /*37f0*/  FFMA.FTZ R51, R90, R95, R48 ;  /* 0x0000005f5a337223 */ /* 0x000fe20000010030 */
[----:B------:R-:W-:Y:S01]  /*3800*/  FFMA.FTZ R56, R56, R107, R108 ;  /* 0x0000006b38387223 */ /* 0x000fe2000001006c */
[----:B------:R-:W-:Y:S01]  /*3810*/  FFMA.FTZ R58, R90, R49, R45 ;  /* 0x000000315a3a7223 */ /* 0x000fe2000001002d */
[----:B------:R-:W-:-:S02]  /*3820*/  HADD2.F32 R46, -RZ, R22.H1_H1 ;  /* 0x30000016ff2e7230 */ /* 0x000fc40000004100 */
[C---:B------:R-:W-:Y:S01]  /*3830*/  FFMA.FTZ R50, R90.reuse, R67, R44 ;  /* 0x000000435a327223 */ /* 0x040fe2000001002c */
[C---:B------:R-:W-:Y:S01]  /*3840*/  FFMA.FTZ R49, R90.reuse, R57, R0 ;  /* 0x000000395a317223 */ /* 0x040fe20000010000 */
[----:B------:R-:W-:Y:S01]  /*3850*/  FADD.FTZ R93, R93, -R64 ;  /* 0x800000405d5d7221 */ /* 0x000fe20000010000 */
[----:B------:R-:W-:Y:S02]  /*3860*/  HADD2.F32 R44, -RZ, R21.H1_H1 ;  /* 0x30000015ff2c7230 */ /* 0x000fe40000004100 */
        /* <DEDUP_REMOVED lines=61> */
[----:B------:R-:W-:Y:S02]  /*3c40*/  F2FP.F16.F32.PACK_AB R44, R59, R44 ;  /* 0x0000002c3b2c723e */ /* 0x000fe400000000ff */
[----:B------:R-:W-:Y:S01]  /*3c50*/  F2FP.F16.F32.PACK_AB R52, R57, R52 ;  /* 0x000000343934723e */ /* 0x000fe200000000ff */
[----:B------:R-:W-:Y:S06]  /*3c60*/  BRA `(.L_x_2121) ;  /* 0x0000001c008c7947 */ /* 0x000fec0003800000 */
.L_x_2120:
[-CC-:B------:R-:W-:Y:S01]  /*3c70*/  FFMA.FTZ R0, R59, R107.reuse, R108.reuse ;  /* 0x0000006b3b007223 */ /* 0x180fe2000001006c */
[-CC-:B------:R-:W-:Y:S01]  /*3c80*/  FFMA.FTZ R95, R95, R107.reuse, R108.reuse ;  /* 0x0000006b5f5f7223 */ /* 0x180fe2000001006c */
[-C--:B0-----:R-:W-:Y:S01]  /*3c90*/  FFMA.FTZ R47, R94, R107.reuse, R108 ;  /* 0x0000006b5e2f7223 */ /* 0x081fe2000001006c */
[--C-:B------:R-:W-:Y:S02]  /*3ca0*/  HADD2.F32 R53, -RZ, R23.reuse.H1_H1 ;  /* 0x30000017ff357230 */ /* 0x100fe40000004100 */
[----:B------:R-:W-:Y:S01]  /*3cb0*/  FADD.FTZ R57, R57, -R0 ;  /* 0x8000000039397221 */ /* 0x000fe20000010000 */
[----:B------:R-:W-:Y:S02]  /*3cc0*/  HADD2.F32 R0, -RZ, R23.H0_H0 ;  /* 0x20000017ff007230 */ /* 0x000fe40000004100 */
[----:B------:R-:W-:Y:S01]  /*3cd0*/  FADD.FTZ R47, R92, -R47 ;  /* 0x8000002f5c2f7221 */ /* 0x000fe20000010000 */
[----:B------:R-:W-:Y:S01]  /*3ce0*/  FADD.FTZ R95, R66, -R95 ;  /* 0x8000005f425f7221 */ /* 0x000fe20000010000 */
[----:B------:R-:W-:Y:S01]  /*3cf0*/  FFMA.FTZ R67, R67, R107, R108 ;  /* 0x0000006b43437223 */ /* 0x000fe2000001006c */
[----:B------:R-:W-:-:S02]  /*3d00*/  HADD2.F32 R46, -RZ, R22.H0_H0 ;  /* 0x20000016ff2e7230 */ /* 0x000fc40000004100 */
[C---:B------:R-:W-:Y:S01]  /*3d10*/  FFMA.FTZ R47, R90.reuse, R47, R53 ;  /* 0x0000002f5a2f7223 */ /* 0x040fe20000010035 */
[----:B------:R-:W-:Y:S01]  /*3d20*/  FFMA.FTZ R95, R90, R95, R0 ;  /* 0x0000005f5a5f7223 */ /* 0x000fe20000010000 */
[----:B------:R-:W-:Y:S01]  /*3d30*/  FADD.FTZ R67, R62, -R67 ;  /* 0x800000433e437221 */ /* 0x000fe20000010000 */
[----:B------:R-:W-:Y:S01]  /*3d40*/  ISETP.GE.U32.AND P2, PT, R112, RZ, PT ;  /* 0x000000ff7000720c */ /* 0x000fe20003f46070 */
[-CC-:B------:R-:W-:Y:S01]  /*3d50*/  FFMA.FTZ R64, R64, R107.reuse, R108.reuse ;  /* 0x0000006b40407223 */ /* 0x180fe2000001006c */
[----:B------:R-:W-:Y:S01]  /*3d60*/  FMUL.FTZ R47, R47, UR6 ;  /* 0x000000062f2f7c20 */ /* 0x000fe20008410000 */
[----:B------:R-:W-:Y:S01]  /*3d70*/  FMUL.FTZ R95, R95, UR6 ;  /* 0x000000065f5f7c20 */ /* 0x000fe20008410000 */
[----:B------:R-:W-:Y:S01]  /*3d80*/  FFMA.FTZ R56, R56, R107, R108 ;  /* 0x0000006b38387223 */ /* 0x000fe2000001006c */
[----:B------:R-:W-:Y:S02]  /*3d90*/  HADD2.F32 R52, -RZ, R22.H1_H1 ;  /* 0x30000016ff347230 */ /* 0x000fe40000004100 */
[----:B------:R-:W-:Y:S01]  /*3da0*/  FFMA.FTZ R46, R90, R67, R46 ;  /* 0x000000435a2e7223 */ /* 0x000fe2000001002e */
[--C-:B------:R-:W-:Y:S01]  /*3db0*/  HADD2.F32 R0, -RZ, R21.reuse.H0_H0 ;  /* 0x20000015ff007230 */ /* 0x100fe20000004100 */
[----:B------:R-:W-:Y:S01]  /*3dc0*/  ISETP.GE.U32.AND.EX P6, PT, R113, 0x1000000, PT, P2 ;  /* 0x010000007100780c */ /* 0x000fe20003fc6120 */
[----:B------:R-:W-:Y:S01]  /*3dd0*/  FADD.FTZ R93, R93, -R64 ;  /* 0x800000405d5d7221 */ /* 0x000fe20000010000 */
[----:B------:R-:W-:Y:S01]  /*3de0*/  LOP3.LUT P4, RZ, R113, 0xff0000, RZ, 0xc0, !PT ;  /* 0x00ff000071ff7812 */ /* 0x000fe2000788c0ff */
[----:B------:R-:W-:Y:S01]  /*3df0*/  FFMA.FTZ R45, R60, R107, R108 ;  /* 0x0000006b3c2d7223 */ /* 0x000fe2000001006c */
[----:B------:R-:W-:-:S02]  /*3e00*/  HADD2.F32 R44, -RZ, R21.H1_H1 ;  /* 0x30000015ff2c7230 */ /* 0x000fc40000004100 */
[----:B------:R-:W-:Y:S01]  /*3e10*/  FADD.FTZ R65, R65, -R56 ;  /* 0x8000003841417221 */ /* 0x000fe20000010000 */
[----:B------:R-:W-:Y:S01]  /*3e20*/  FSEL R60, R47, RZ, P6 ;  /* 0x000000ff2f3c7208 */ /* 0x000fe20003000000 */
[----:B------:R-:W-:Y:S01]  /*3e30*/  FMUL.FTZ R46, R46, UR6 ;  /* 0x000000062e2e7c20 */ /* 0x000fe20008410000 */
[----:B------:R-:W-:Y:S01]  /*3e40*/  FSEL R55, R95, RZ, P4 ;  /* 0x000000ff5f377208 */ /* 0x000fe20002000000 */
[C---:B------:R-:W-:Y:S01]  /*3e50*/  FFMA.FTZ R52, R90.reuse, R93, R52 ;  /* 0x0000005d5a347223 */ /* 0x040fe20000010034 */
[C---:B------:R-:W-:Y:S01]  /*3e60*/  FFMA.FTZ R0, R90.reuse, R57, R0 ;  /* 0x000000395a007223 */ /* 0x040fe20000010000 */
[----:B------:R-:W-:Y:S01]  /*3e70*/  LOP3.LUT P6, RZ, R85, 0xff0000, RZ, 0xc0, !PT ;  /* 0x00ff000055ff7812 */ /* 0x000fe200078cc0ff */
[----:B------:R-:W-:Y:S01]  /*3e80*/  FFMA.FTZ R65, R90, R65, R44 ;  /* 0x000000415a417223 */ /* 0x000fe2000001002c */
[----:B------:R-:W-:Y:S01]  /*3e90*/  LOP3.LUT P4, RZ, R113, 0xff, RZ, 0xc0, !PT ;  /* 0x000000ff71ff7812 */ /* 0x000fe2000788c0ff */
[----:B------:R-:W-:Y:S01]  /*3ea0*/  FMUL.FTZ R52, R52, UR6 ;  /* 0x0000000634347c20 */ /* 0x000fe20008410000 */
[----:B------:R-:W-:Y:S01]  /*3eb0*/  ISETP.GE.U32.AND P2, PT, R84, RZ, PT ;  /* 0x000000ff5400720c */ /* 0x000fe20003f46070 */
[----:B------:R-:W-:Y:S01]  /*3ec0*/  FMUL.FTZ R44, R0, UR6 ;  /* 0x00000006002c7c20 */ /* 0x000fe20008410000 */
[----:B------:R-:W-:Y:S01]  /*3ed0*/  FSEL R95, R95, RZ, P6 ;  /* 0x000000ff5f5f7208 */ /* 0x000fe20003000000 */
[--C-:B------:R-:W-:Y:S01]  /*3ee0*/  HADD2.F32 R0, -RZ, R20.reuse.H1_H1 ;  /* 0x30000014ff007230 */ /* 0x100fe20000004100 */
[----:B------:R-:W-:Y:S01]  /*3ef0*/  FSEL R54, R46, RZ, P4 ;  /* 0x000000ff2e367208 */ /* 0x000fe20002000000 */
[----:B------:R-:W-:Y:S01]  /*3f00*/  FADD.FTZ R45, R58, -R45 ;  /* 0x8000002d3a2d7221 */ /* 0x000fe20000010000 */
[----:B------:R-:W-:Y:S01]  /*3f10*/  ISETP.GE.U32.AND.EX P2, PT, R85, 0x1000000, PT, P2 ;  /* 0x010000005500780c */ /* 0x000fe20003f46120 */
[----:B------:R-:W-:Y:S01]  /*3f20*/  FFMA.FTZ R108, R63, R107, R108 ;  /* 0x0000006b3f6c7223 */ /* 0x000fe2000001006c */
[----:B------:R-:W-:Y:S01]  /*3f30*/  LOP3.LUT P6, RZ, R85, 0xff, RZ, 0xc0, !PT ;  /* 0x000000ff55ff7812 */ /* 0x000fe200078cc0ff */
[----:B------:R-:W-:Y:S01]  /*3f40*/  FMUL.FTZ R65, R65, UR6 ;  /* 0x0000000641417c20 */ /* 0x000fe20008410000 */
[----:B------:R-:W-:Y:S01]  /*3f50*/  LOP3.LUT P4, RZ, R85, 0xff00, RZ, 0xc0, !PT ;  /* 0x0000ff0055ff7812 */ /* 0x000fe2000788c0ff */
[----:B------:R-:W-:Y:S01]  /*3f60*/  FFMA.FTZ R0, R90, R45, R0 ;  /* 0x0000002d5a007223 */ /* 0x000fe20000010000 */
[----:B------:R-:W-:Y:S01]  /*3f70*/  FSEL R62, R47, RZ, P2 ;  /* 0x000000ff2f3e7208 */ /* 0x000fe20001000000 */
[----:B------:R-:W-:Y:S01]  /*3f80*/  HADD2.F32 R47, -RZ, R20.H0_H0 ;  /* 0x20000014ff2f7230 */ /* 0x000fe20000004100 */
[----:B------:R-:W-:Y:S01]  /*3f90*/  FSEL R46, R46, RZ, P6 ;  /* 0x000000ff2e2e7208 */ /* 0x000fe20003000000 */
[----:B------:R-:W-:Y:S01]  /*3fa0*/  FADD.FTZ R61, R61, -R108 ;  /* 0x8000006c3d3d7221 */ /* 0x000fe20000010000 */
[----:B------:R-:W-:Y:S01]  /*3fb0*/  FSEL R63, R52, RZ, P4 ;  /* 0x000000ff343f7208 */ /* 0x000fe20002000000 */
[----:B------:R-:W-:Y:S01]  /*3fc0*/  FMUL.FTZ R0, R0, UR6 ;  /* 0x0000000600007c20 */ /* 0x000fe20008410000 */
[----:B------:R-:W-:Y:S01]  /*3fd0*/  LOP3.LUT P2, RZ, R113, 0xff00, RZ, 0xc0, !PT ;  /* 0x0000ff0071ff7812 */ /* 0x000fe2000784c0ff */
[----:B------:R-:W-:Y:S01]  /*3fe0*/  FFMA.FTZ R61, R90, R61, R47 ;  /* 0x0000003d5a3d7223 */ /* 0x000fe2000001002f */
[----:B------:R-:W-:-:S02]  /*3ff0*/  LOP3.LUT P6, RZ, R112, 0xff0000, RZ, 0xc0, !PT ;  /* 0x00ff000070ff7812 */ /* 0x000fc400078cc0ff */
[----:B------:R-:W-:Y:S01]  /*4000*/  LOP3.LUT P4, RZ, R112, 0xff000000, RZ, 0xc0, !PT ;  /* 0xff00000070ff7812 */ /* 0x000fe2000788c0ff */
[----:B------:R-:W-:Y:S01]  /*4010*/  FMUL.FTZ R61, R61, UR6 ;  /* 0x000000063d3d7c20 */ /* 0x000fe20008410000 */
[----:B------:R-:W-:Y:S02]  /*4020*/  FSEL R59, R52, RZ, P2 ;  /* 0x000000ff343b7208 */ /* 0x000fe40001000000 */
[----:B------:R-:W-:Y:S02]  /*4030*/  FSEL R53, R44, RZ, P6 ;  /* 0x000000ff2c357208 */ /* 0x000fe40003000000 */
[----:B------:R-:W-:Y:S02]  /*4040*/  FSEL R58, R65, RZ, P4 ;  /* 0x000000ff413a7208 */ /* 0x000fe40002000000 */
[----:B------:R-:W-:Y:S02]  /*4050*/  LOP3.LUT P2, RZ, R84, 0xff0000, RZ, 0xc0, !PT ;  /* 0x00ff000054ff7812 */ /* 0x000fe4000784c0ff */
[----:B------:R-:W-:-:S02]  /*4060*/  LOP3.LUT P6, RZ, R112, 0xff00, RZ, 0xc0, !PT ;  /* 0x0000ff0070ff7812 */ /* 0x000fc400078cc0ff */
[----:B------:R-:W-:Y:S02]  /*4070*/  LOP3.LUT P4, RZ, R84, 0xff000000, RZ, 0xc0, !PT ;  /* 0xff00000054ff7812 */ /* 0x000fe4000788c0ff */
[----:B------:R-:W-:Y:S02]  /*4080*/  FSEL R56, R44, RZ, P2 ;  /* 0x000000ff2c387208 */ /* 0x000fe40001000000 */
[----:B------:R-:W-:Y:S02]  /*4090*/  FSEL R45, R65, RZ, P4 ;  /* 0x000000ff412d7208 */ /* 0x000fe40002000000 */
[----:B------:R-:W-:Y:S02]  /*40a0*/  FSEL R57, R0, RZ, P6 ;  /* 0x000000ff00397208 */ /* 0x000fe40003000000 */
[----:B------:R-:W-:Y:S02]  /*40b0*/  LOP3.LUT P2, RZ, R112, 0xff, RZ, 0xc0, !PT ;  /* 0x000000ff70ff7812 */ /* 0x000fe4000784c0ff */
        /* <DEDUP_REMOVED lines=14> */
.L_x_2119:
[----:B------:R-:W-:Y:S05]  /*41a0*/  @!P1 BRA `(.L_x_2122) ;  /* 0x00000004003c9947 */ /* 0x000fea0003800000 */
[-CC-:B------:R-:W-:Y:S01]  /*41b0*/  FFMA.FTZ R95, R95, R107.reuse, R108.reuse ;  /* 0x0000006b5f5f7223 */ /* 0x180fe2000001006c */
[-CC-:B------:R-:W-:Y:S01]  /*41c0*/  FFMA.FTZ R0, R59, R107.reuse, R108.reuse ;  /* 0x0000006b3b007223 */ /* 0x180fe2000001006c */
[-CC-:B0-----:R-:W-:Y:S01]  /*41d0*/  FFMA.FTZ R53, R94, R107.reuse, R108.reuse ;  /* 0x0000006b5e357223 */ /* 0x181fe2000001006c */
[-C--:B------:R-:W-:Y:S01]  /*41e0*/  FFMA.FTZ R67, R67, R107.reuse, R108 ;  /* 0x0000006b43437223 */ /* 0x080fe2000001006c */
[----:B------:R-:W-:Y:S01]  /*41f0*/  FADD.FTZ R51, R66, -R95 ;  /* 0x8000005f42337221 */ /* 0x000fe20000010000 */
[----:B------:R-:W-:Y:S01]  /*4200*/  FADD.FTZ R49, R57, -R0 ;  /* 0x8000000039317221 */ /* 0x000fe20000010000 */
[--C-:B------:R-:W-:Y:S01]  /*4210*/  FFMA.FTZ R45, R60, R107, R108.reuse ;  /* 0x0000006b3c2d7223 */ /* 0x100fe2000001006c */
[----:B------:R-:W-:Y:S01]  /*4220*/  FADD.FTZ R53, R92, -R53 ;  /* 0x800000355c357221 */ /* 0x000fe20000010000 */
[----:B------:R-:W-:Y:S01]  /*4230*/  FMUL.FTZ R51, R90, R51 ;  /* 0x000000335a337220 */ /* 0x000fe20000410000 */
[----:B------:R-:W-:Y:S01]  /*4240*/  LOP3.LUT P4, RZ, R113, 0xff0000, RZ, 0xc0, !PT ;  /* 0x00ff000071ff7812 */ /* 0x000fe2000788c0ff */
[----:B------:R-:W-:Y:S01]  /*4250*/  FADD.FTZ R67, R62, -R67 ;  /* 0x800000433e437221 */ /* 0x000fe20000010000 */
[----:B------:R-:W-:Y:S01]  /*4260*/  FFMA.FTZ R64, R64, R107, R108 ;  /* 0x0000006b40407223 */ /* 0x000fe2000001006c */
[----:B------:R-:W-:Y:S01]  /*4270*/  FMUL.FTZ R0, R51, UR6 ;  /* 0x0000000633007c20 */ /* 0x000fe20008410000 */
[----:B------:R-:W-:Y:S01]  /*4280*/  FADD.FTZ R45, R58, -R45 ;  /* 0x8000002d3a2d7221 */ /* 0x000fe20000010000 */
[----:B------:R-:W-:Y:S01]  /*4290*/  LOP3.LUT P6, RZ, R85, 0xff0000, RZ, 0xc0, !PT ;  /* 0x00ff000055ff7812 */ /* 0x000fe200078cc0ff */
[----:B------:R-:W-:Y:S01]  /*42a0*/  FMUL.FTZ R58, R90, R53 ;  /* 0x000000355a3a7220 */ /* 0x000fe20000410000 */
[----:B------:R-:W-:Y:S01]  /*42b0*/  ISETP.GE.U32.AND P2, PT, R112, RZ, PT ;  /* 0x000000ff7000720c */ /* 0x000fe20003f46070 */
[----:B------:R-:W-:Y:S01]  /*42c0*/  FMUL.FTZ R50, R90, R67 ;  /* 0x000000435a327220 */ /* 0x000fe20000410000 */
[----:B------:R-:W-:Y:S01]  /*42d0*/  FSEL R55, R0, RZ, P4 ;  /* 0x000000ff00377208 */ /* 0x000fe20002000000 */
[----:B------:R-:W-:Y:S01]  /*42e0*/  FADD.FTZ R47, R93, -R64 ;  /* 0x800000405d2f7221 */ /* 0x000fe20000010000 */
[----:B------:R-:W-:Y:S01]  /*42f0*/  ISETP.GE.U32.AND P4, PT, R84, RZ, PT ;  /* 0x000000ff5400720c */ /* 0x000fe20003f86070 */
[----:B------:R-:W-:Y:S01]  /*4300*/  FMUL.FTZ R44, R58, UR6 ;  /* 0x000000063a2c7c20 */ /* 0x000fe20008410000 */
[----:B------:R-:W-:Y:S01]  /*4310*/  FSEL R48, R0, RZ, P6 ;  /* 0x000000ff00307208 */ /* 0x000fe20003000000 */
[----:B------:R-:W-:Y:S01]  /*4320*/  FMUL.FTZ R0, R50, UR6 ;  /* 0x0000000632007c20 */ /* 0x000fe20008410000 */
[----:B------:R-:W-:Y:S01]  /*4330*/  ISETP.GE.U32.AND.EX P2, PT, R113, 0x1000000, PT, P2 ;  /* 0x010000007100780c */ /* 0x000fe20003f46120 */
[----:B------:R-:W-:Y:S01]  /*4340*/  FMUL.FTZ R47, R90, R47 ;  /* 0x0000002f5a2f7220 */ /* 0x000fe20000410000 */
[----:B------:R-:W-:Y:S01]  /*4350*/  ISETP.GE.U32.AND.EX P4, PT, R85, 0x1000000, PT, P4 ;  /* 0x010000005500780c */ /* 0x000fe20003f86140 */
[-CC-:B------:R-:W-:Y:S01]  /*4360*/  FFMA.FTZ R56, R56, R107.reuse, R108.reuse ;  /* 0x0000006b38387223 */ /* 0x180fe2000001006c */
[----:B------:R-:W-:Y:S01]  /*4370*/  LOP3.LUT P6, RZ, R113, 0xff, RZ, 0xc0, !PT ;  /* 0x000000ff71ff7812 */ /* 0x000fe200078cc0ff */
[----:B------:R-:W-:Y:S01]  /*4380*/  FFMA.FTZ R108, R63, R107, R108 ;  /* 0x0000006b3f6c7223 */ /* 0x000fe2000001006c */
[C---:B------:R-:W-:Y:S01]  /*4390*/  FSEL R60, R44.reuse, RZ, P2 ;  /* 0x000000ff2c3c7208 */ /* 0x040fe20001000000 */
[----:B------:R-:W-:Y:S01]  /*43a0*/  FADD.FTZ R65, R65, -R56 ;  /* 0x8000003841417221 */ /* 0x000fe20000010000 */
[----:B------:R-:W-:Y:S01]  /*43b0*/  FSEL R57, R44, RZ, P4 ;  /* 0x000000ff2c397208 */ /* 0x000fe20002000000 */
[----:B------:R-:W-:Y:S01]  /*43c0*/  FMUL.FTZ R44, R47, UR6 ;  /* 0x000000062f2c7c20 */ /* 0x000fe20008410000 */
[----:B------:R-:W-:Y:S01]  /*43d0*/  FSEL R54, R0, RZ, P6 ;  /* 0x000000ff00367208 */ /* 0x000fe20003000000 */
[C---:B------:R-:W-:Y:S01]  /*43e0*/  FMUL.FTZ R49, R90.reuse, R49 ;  /* 0x000000315a317220 */ /* 0x040fe20000410000 */
[----:B------:R-:W-:Y:S01]  /*43f0*/  LOP3.LUT P4, RZ, R113, 0xff00, RZ, 0xc0, !PT ;  /* 0x0000ff0071ff7812 */ /* 0x000fe2000788c0ff */
[----:B------:R-:W-:Y:S01]  /*4400*/  FADD.FTZ R61, R61, -R108 ;  /* 0x8000006c3d3d7221 */ /* 0x000fe20000010000 */
[C---:B------:R-:W-:Y:S01]  /*4410*/  LOP3.LUT P6, RZ, R85.reuse, 0xff00, RZ, 0xc0, !PT ;  /* 0x0000ff0055ff7812 */ /* 0x040fe200078cc0ff */
[----:B------:R-:W-:Y:S01]  /*4420*/  FMUL.FTZ R45, R90, R45 ;  /* 0x0000002d5a2d7220 */ /* 0x000fe20000410000 */
[----:B------:R-:W-:-:S02]  /*4430*/  LOP3.LUT P2, RZ, R85, 0xff, RZ, 0xc0, !PT ;  /* 0x000000ff55ff7812 */ /* 0x000fc4000784c0ff */
[C---:B------:R-:W-:Y:S02]  /*4440*/  FSEL R59, R44.reuse, RZ, P4 ;  /* 0x000000ff2c3b7208 */ /* 0x040fe40002000000 */
        /* <DEDUP_REMOVED lines=37> */
.L_x_2122:
[-CC-:B------:R-:W-:Y:S01]  /*46a0*/  FFMA.FTZ R95, R95, R107.reuse, R108.reuse ;  /* 0x0000006b5f5f7223 */ /* 0x180fe2000001006c */
[-CC-:B0-----:R-:W-:Y:S01]  /*46b0*/  FFMA.FTZ R47, R94, R107.reuse, R108.reuse ;  /* 0x0000006b5e2f7223 */ /* 0x181fe2000001006c */
[-CC-:B------:R-:W-:Y:S01]  /*46c0*/  FFMA.FTZ R67, R67, R107.reuse, R108.reuse ;  /* 0x0000006b43437223 */ /* 0x180fe2000001006c */
[-CC-:B------:R-:W-:Y:S01]  /*46d0*/  FFMA.FTZ R0, R59, R107.reuse, R108.reuse ;  /* 0x0000006b3b007223 */ /* 0x180fe2000001006c */
[----:B------:R-:W-:Y:S01]  /*46e0*/  FADD.FTZ R95, R66, -R95 ;  /* 0x8000005f425f7221 */ /* 0x000fe20000010000 */
[----:B------:R-:W-:Y:S01]  /*46f0*/  FADD.FTZ R47, R92, -R47 ;  /* 0x8000002f5c2f7221 */ /* 0x000fe20000010000 */
[----:B------:R-:W-:Y:S01]  /*4700*/  ISETP.GE.U32.AND P2, PT, R112, RZ, PT ;  /* 0x000000ff7000720c */ /* 0x000fe20003f46070 */
[----:B------:R-:W-:Y:S01]  /*4710*/  FFMA.FTZ R64, R64, R107, R108 ;  /* 0x0000006b40407223 */ /* 0x000fe2000001006c */
[C---:B------:R-:W-:Y:S01]  /*4720*/  FMUL.FTZ R95, R90.reuse, R95 ;  /* 0x0000005f5a5f7220 */ /* 0x040fe20000410000 */
[----:B------:R-:W-:Y:S01]  /*4730*/  FMUL.FTZ R47, R90, R47 ;  /* 0x0000002f5a2f7220 */ /* 0x000fe20000410000 */
[----:B------:R-:W-:Y:S01]  /*4740*/  FADD.FTZ R67, R62, -R67 ;  /* 0x800000433e437221 */ /* 0x000fe20000010000 */
[----:B------:R-:W-:Y:S01]  /*4750*/  FADD.FTZ R57, R57, -R0 ;  /* 0x8000000039397221 */ /* 0x000fe20000010000 */
[----:B------:R-:W-:Y:S01]  /*4760*/  ISETP.GE.U32.AND.EX P6, PT, R113, 0x1000000, PT, P2 ;  /* 0x010000007100780c */ /* 0x000fe20003fc6120 */
[----:B------:R-:W-:Y:S01]  /*4770*/  FMUL.FTZ R0, R47, UR6 ;  /* 0x000000062f007c20 */ /* 0x000fe20008410000 */
[----:B------:R-:W-:Y:S01]  /*4780*/  FMUL.FTZ R95, R95, UR6 ;  /* 0x000000065f5f7c20 */ /* 0x000fe20008410000 */
[----:B------:R-:W-:Y:S01]  /*4790*/  FADD.FTZ R93, R93, -R64 ;  /* 0x800000405d5d7221 */ /* 0x000fe20000010000 */
[----:B------:R-:W-:Y:S01]  /*47a0*/  LOP3.LUT P4, RZ, R113, 0xff0000, RZ, 0xc0, !PT ;  /* 0x00ff000071ff7812 */ /* 0x000fe2000788c0ff */
[----:B------:R-:W-:Y:S01]  /*47b0*/  FMUL.FTZ R67, R90, R67 ;  /* 0x000000435a437220 */ /* 0x000fe20000410000 */
[----:B------:R-:W-:Y:S01]  /*47c0*/  ISETP.GE.U32.AND P2, PT, R84, RZ, PT ;  /* 0x000000ff5400720c */ /* 0x000fe20003f46070 */
[----:B------:R-:W-:Y:S01]  /*47d0*/  FFMA.FTZ R56, R56, R107, R108 ;  /* 0x0000006b38387223 */ /* 0x000fe2000001006c */
[----:B------:R-:W-:Y:S01]  /*47e0*/  FSEL R44, R0, RZ, P6 ;  /* 0x000000ff002c7208 */ /* 0x000fe20003000000 */
[----:B------:R-:W-:Y:S01]  /*47f0*/  FMUL.FTZ R93, R90, R93 ;  /* 0x0000005d5a5d7220 */ /* 0x000fe20000410000 */
[----:B------:R-:W-:Y:S01]  /*4800*/  FSEL R55, R95, RZ, P4 ;  /* 0x000000ff5f377208 */ /* 0x000fe20002000000 */
[----:B------:R-:W-:Y:S01]  /*4810*/  FMUL.FTZ R67, R67, UR6 ;  /* 0x0000000643437c20 */ /* 0x000fe20008410000 */
[----:B------:R-:W-:Y:S01]  /*4820*/  ISETP.GE.U32.AND.EX P2, PT, R85, 0x1000000, PT, P2 ;  /* 0x010000005500780c */ /* 0x000fe20003f46120 */
[----:B------:R-:W-:Y:S01]  /*4830*/  FADD.FTZ R65, R65, -R56 ;  /* 0x8000003841417221 */ /* 0x000fe20000010000 */
[----:B------:R-:W-:Y:S01]  /*4840*/  LOP3.LUT P6, RZ, R85, 0xff0000, RZ, 0xc0, !PT ;  /* 0x00ff000055ff7812 */ /* 0x000fe200078cc0ff */
[--C-:B------:R-:W-:Y:S01]  /*4850*/  FFMA.FTZ R45, R60, R107, R108.reuse ;  /* 0x0000006b3c2d7223 */ /* 0x100fe2000001006c */
[----:B------:R-:W-:Y:S01]  /*4860*/  LOP3.LUT P4, RZ, R113, 0xff, RZ, 0xc0, !PT ;  /* 0x000000ff71ff7812 */ /* 0x000fe2000788c0ff */
[----:B------:R-:W-:Y:S01]  /*4870*/  FMUL.FTZ R93, R93, UR6 ;  /* 0x000000065d5d7c20 */ /* 0x000fe20008410000 */
[----:B------:R-:W-:Y:S01]  /*4880*/  FSEL R52, R0, RZ, P2 ;  /* 0x000000ff00347208 */ /* 0x000fe20001000000 */
[C---:B------:R-:W-:Y:S01]  /*4890*/  FMUL.FTZ R57, R90.reuse, R57 ;  /* 0x000000395a397220 */ /* 0x040fe20000410000 */
[----:B------:R-:W-:Y:S01]  /*48a0*/  FSEL R47, R95, RZ, P6 ;  /* 0x000000ff5f2f7208 */ /* 0x000fe20003000000 */
[----:B------:R-:W-:Y:S01]  /*48b0*/  FMUL.FTZ R65, R90, R65 ;  /* 0x000000415a417220 */ /* 0x000fe20000410000 */
[----:B------:R-:W-:Y:S01]  /*48c0*/  LOP3.LUT P2, RZ, R113, 0xff00, RZ, 0xc0, !PT ;  /* 0x0000ff0071ff7812 */ /* 0x000fe2000784c0ff */
[----:B------:R-:W-:Y:S01]  /*48d0*/  FADD.FTZ R45, R58, -R45 ;  /* 0x8000002d3a2d7221 */ /* 0x000fe20000010000 */
[----:B------:R-:W-:Y:S01]  /*48e0*/  FSEL R54, R67, RZ, P4 ;  /* 0x000000ff43367208 */ /* 0x000fe20002000000 */
[----:B------:R-:W-:Y:S01]  /*48f0*/  FFMA.FTZ R108, R63, R107, R108 ;  /* 0x0000006b3f6c7223 */ /* 0x000fe2000001006c */
[----:B------:R-:W-:Y:S01]  /*4900*/  LOP3.LUT P6, RZ, R85, 0xff, RZ, 0xc0, !PT ;  /* 0x000000ff55ff7812 */ /* 0x000fe200078cc0ff */
[----:B------:R-:W-:Y:S01]  /*4910*/  FMUL.FTZ R57, R57, UR6 ;  /* 0x0000000639397c20 */ /* 0x000fe20008410000 */
[----:B------:R-:W-:Y:S01]  /*4920*/  LOP3.LUT P4, RZ, R85, 0xff00, RZ, 0xc0, !PT ;  /* 0x0000ff0055ff7812 */ /* 0x000fe2000788c0ff */
[----:B------:R-:W-:Y:S01]  /*4930*/  FMUL.FTZ R65, R65, UR6 ;  /* 0x0000000641417c20 */ /* 0x000fe20008410000 */
[----:B------:R-:W-:Y:S01]  /*4940*/  FSEL R59, R93, RZ, P2 ;  /* 0x000000ff5d3b7208 */ /* 0x000fe20001000000 */
[----:B------:R-:W-:Y:S01]  /*4950*/  FMUL.FTZ R45, R90, R45 ;  /* 0x0000002d5a2d7220 */ /* 0x000fe20000410000 */
[----:B------:R-:W-:Y:S01]  /*4960*/  FSEL R46, R67, RZ, P6 ;  /* 0x000000ff432e7208 */ /* 0x000fe20003000000 */
[----:B------:R-:W-:Y:S01]  /*4970*/  FADD.FTZ R61, R61, -R108 ;  /* 0x8000006c3d3d7221 */ /* 0x000fe20000010000 */
[----:B------:R-:W-:Y:S01]  /*4980*/  FSEL R93, R93, RZ, P4 ;  /* 0x000000ff5d5d7208 */ /* 0x000fe20002000000 */
[----:B------:R-:W-:Y:S01]  /*4990*/  FMUL.FTZ R45, R45, UR6 ;  /* 0x000000062d2d7c20 */ /* 0x000fe20008410000 */
[----:B------:R-:W-:Y:S01]  /*49a0*/  LOP3.LUT P6, RZ, R112, 0xff0000, RZ, 0xc0, !PT ;  /* 0x00ff000070ff7812 */ /* 0x000fe200078cc0ff */
[----:B------:R-:W-:Y:S01]  /*49b0*/  FMUL.FTZ R61, R90, R61 ;  /* 0x0000003d5a3d7220 */ /* 0x000fe20000410000 */
[----:B------:R-:W-:-:S02]  /*49c0*/  LOP3.LUT P4, RZ, R112, 0xff000000, RZ, 0xc0, !PT ;  /* 0xff00000070ff7812 */ /* 0x000fc4000788c0ff */
[----:B------:R-:W-:Y:S01]  /*49d0*/  LOP3.LUT P2, RZ, R84, 0xff0000, RZ, 0xc0, !PT ;  /* 0x00ff000054ff7812 */ /* 0x000fe2000784c0ff */
[----:B------:R-:W-:Y:S01]  /*49e0*/  FMUL.FTZ R61, R61, UR6 ;  /* 0x000000063d3d7c20 */ /* 0x000fe20008410000 */
[----:B------:R-:W-:Y:S02]  /*49f0*/  FSEL R53, R57, RZ, P6 ;  /* 0x000000ff39357208 */ /* 0x000fe40003000000 */
[----:B------:R-:W-:Y:S02]  /*4a00*/  FSEL R56, R65, RZ, P4 ;  /* 0x000000ff41387208 */ /* 0x000fe40002000000 */
        /* <DEDUP_REMOVED lines=8> */
[----:B------:R-:W-:-:S02]  /*4a90*/  F2FP.F16.F32.PACK_AB R47, R52, R47 ;  /* 0x0000002f342f723e */ /* 0x000fc400000000ff */
        /* <DEDUP_REMOVED lines=9> */
[----:B------:R-:W-:Y:S01]  /*4b30*/  F2FP.F16.F32.PACK_AB R52, R57, R52 ;  /* 0x000000343934723e */ /* 0x000fe200000000ff */
[----:B------:R-:W-:Y:S06]  /*4b40*/  BRA `(.L_x_2121) ;  /* 0x0000000c00d47947 */ /* 0x000fec0003800000 */
.L_x_2118:
        /* <DEDUP_REMOVED lines=10> */
[-CC-:B------:R-:W-:Y:S01]  /*4bf0*/  FFMA.FTZ R64, R64, R107.reuse, R108.reuse ;  /* 0x0000006b40407223 */ /* 0x180fe2000001006c */
[----:B------:R-:W-:Y:S02]  /*4c00*/  HADD2.F32 R48, -RZ, R22.H0_H0 ;  /* 0x20000016ff307230 */ /* 0x000fe40000004100 */
[----:B------:R-:W-:Y:S01]  /*4c10*/  FFMA.FTZ R0, R59, R107, R108 ;  /* 0x0000006b3b007223 */ /* 0x000fe2000001006c */
[----:B------:R-:W-:Y:S01]  /*4c20*/  FADD.FTZ R67, R62, -R67 ;  /* 0x800000433e437221 */ /* 0x000fe20000010000 */
[----:B------:R-:W-:-:S02]  /*4c30*/  HADD2.F32 R52, -RZ, R23.H0_H0 ;  /* 0x20000017ff347230 */ /* 0x000fc40000004100 */
[----:B------:R-:W-:Y:S01]  /*4c40*/  FFMA.FTZ R54, R90, R51, R53 ;  /* 0x000000335a367223 */ /* 0x000fe20000010035 */
[----:B------:R-:W-:Y:S01]  /*4c50*/  FADD.FTZ R95, R66, -R95 ;  /* 0x8000005f425f7221 */ /* 0x000fe20000010000 */
[----:B------:R-:W-:Y:S01]  /*4c60*/  HADD2.F32 R50, -RZ, R22.H1_H1 ;  /* 0x30000016ff327230 */ /* 0x000fe20000004100 */
[----:B------:R-:W-:Y:S01]  /*4c70*/  ISETP.GE.U32.AND P2, PT, R112, RZ, PT ;  /* 0x000000ff7000720c */ /* 0x000fe20003f46070 */
[----:B------:R-:W-:Y:S01]  /*4c80*/  FADD.FTZ R93, R93, -R64 ;  /* 0x800000405d5d7221 */ /* 0x000fe20000010000 */
[----:B------:R-:W-:Y:S01]  /*4c90*/  FADD.FTZ R57, R57, -R0 ;  /* 0x8000000039397221 */ /* 0x000fe20000010000 */
[----:B------:R-:W-:Y:S01]  /*4ca0*/  FFMA.FTZ R67, R90, R67, R48 ;  /* 0x000000435a437223 */ /* 0x000fe20000010030 */
[--C-:B------:R-:W-:Y:S02]  /*4cb0*/  HADD2.F32 R0, -RZ, R21.reuse.H0_H0 ;  /* 0x20000015ff007230 */ /* 0x100fe40000004100 */
[----:B------:R-:W-:Y:S01]  /*4cc0*/  FMUL.FTZ R48, R54, UR6 ;  /* 0x0000000636307c20 */ /* 0x000fe20008410000 */
[C---:B------:R-:W-:Y:S01]  /*4cd0*/  FFMA.FTZ R95, R90.reuse, R95, R52 ;  /* 0x0000005f5a5f7223 */ /* 0x040fe20000010034 */
[----:B------:R-:W-:Y:S01]  /*4ce0*/  ISETP.GE.U32.AND.EX P2, PT, R113, 0x1000000, PT, P2 ;  /* 0x010000007100780c */ /* 0x000fe20003f46120 */
[----:B------:R-:W-:Y:S01]  /*4cf0*/  FFMA.FTZ R52, R90, R93, R50 ;  /* 0x0000005d5a347223 */ /* 0x000fe20000010032 */
[-CC-:B------:R-:W-:Y:S01]  /*4d00*/  FFMA.FTZ R49, R60, R107.reuse, R108.reuse ;  /* 0x0000006b3c317223 */ /* 0x180fe2000001006c */
[-CC-:B------:R-:W-:Y:S01]  /*4d10*/  FFMA.FTZ R56, R56, R107.reuse, R108.reuse ;  /* 0x0000006b38387223 */ /* 0x180fe2000001006c */
[----:B------:R-:W-:Y:S01]  /*4d20*/  FFMA.FTZ R108, R63, R107, R108 ;  /* 0x0000006b3f6c7223 */ /* 0x000fe2000001006c */
[----:B------:R-:W-:Y:S01]  /*4d30*/  FFMA.FTZ R57, R90, R57, R0 ;  /* 0x000000395a397223 */ /* 0x000fe20000010000 */
[----:B------:R-:W-:Y:S01]  /*4d40*/  FSEL R63, R48, RZ, P2 ;  /* 0x000000ff303f7208 */ /* 0x000fe20001000000 */
[----:B------:R-:W-:Y:S01]  /*4d50*/  FMUL.FTZ R0, R67, UR6 ;  /* 0x0000000643007c20 */ /* 0x000fe20008410000 */
[----:B------:R-:W-:Y:S01]  /*4d60*/  FMUL.FTZ R48, R52, UR6 ;  /* 0x0000000634307c20 */ /* 0x000fe20008410000 */
[----:B------:R-:W-:Y:S01]  /*4d70*/  LOP3.LUT P6, RZ, R113, 0xff, RZ, 0xc0, !PT ;  /* 0x000000ff71ff7812 */ /* 0x000fe200078cc0ff */
[----:B------:R-:W-:Y:S01]  /*4d80*/  FMUL.FTZ R50, R95, UR6 ;  /* 0x000000065f327c20 */ /* 0x000fe20008410000 */
[C---:B------:R-:W-:Y:S01]  /*4d90*/  LOP3.LUT P2, RZ, R113.reuse, 0xff00, RZ, 0xc0, !PT ;  /* 0x0000ff0071ff7812 */ /* 0x040fe2000784c0ff */
[----:B------:R-:W-:Y:S01]  /*4da0*/  HADD2.F32 R51, -RZ, R21.H1_H1 ;  /* 0x30000015ff337230 */ /* 0x000fe20000004100 */
[----:B------:R-:W-:Y:S01]  /*4db0*/  LOP3.LUT P4, RZ, R113, 0xff0000, RZ, 0xc0, !PT ;  /* 0x00ff000071ff7812 */ /* 0x000fe2000788c0ff */
[----:B------:R-:W-:Y:S01]  /*4dc0*/  FADD.FTZ R49, R58, -R49 ;  /* 0x800000313a317221 */ /* 0x000fe20000010000 */
[----:B------:R-:W-:Y:S01]  /*4dd0*/  FSEL R59, R0, RZ, P6 ;  /* 0x000000ff003b7208 */ /* 0x000fe20003000000 */
[--C-:B------:R-:W-:Y:S01]  /*4de0*/  HADD2.F32 R0, -RZ, R20.reuse.H0_H0 ;  /* 0x20000014ff007230 */ /* 0x100fe20000004100 */
[----:B------:R-:W-:Y:S01]  /*4df0*/  FSEL R60, R48, RZ, P2 ;  /* 0x000000ff303c7208 */ /* 0x000fe20001000000 */
[----:B------:R-:W-:-:S02]  /*4e00*/  HADD2.F32 R48, -RZ, R20.H1_H1 ;  /* 0x30000014ff307230 */ /* 0x000fc40000004100 */
[----:B------:R-:W-:Y:S01]  /*4e10*/  FADD.FTZ R65, R65, -R56 ;  /* 0x8000003841417221 */ /* 0x000fe20000010000 */
        /* <DEDUP_REMOVED lines=26> */
.L_x_2124:
[-CC-:B0-----:R-:W-:Y:S01]  /*4fc0*/  FFMA.FTZ R55, R94, R107.reuse, R108.reuse ;  /* 0x0000006b5e377223 */ /* 0x181fe2000001006c */
[-CC-:B------:R-:W-:Y:S01]  /*4fd0*/  FFMA.FTZ R95, R95, R107.reuse, R108.reuse ;  /* 0x0000006b5f5f7223 */ /* 0x180fe2000001006c */
[-CC-:B------:R-:W-:Y:S01]  /*4fe0*/  FFMA.FTZ R0, R59, R107.reuse, R108.reuse ;  /* 0x0000006b3b007223 */ /* 0x180fe2000001006c */
[--C-:B------:R-:W-:Y:S02]  /*4ff0*/  HADD2.F32 R59, -RZ, R23.reuse.H1_H1 ;  /* 0x30000017ff3b7230 */ /* 0x100fe40000004100 */
[----:B------:R-:W-:Y:S01]  /*5000*/  FADD.FTZ R55, R92, -R55 ;  /* 0x800000375c377221 */ /* 0x000fe20000010000 */
[----:B------:R-:W-:Y:S02]  /*5010*/  HADD2.F32 R52, -RZ, R23.H0_H0 ;  /* 0x20000017ff347230 */ /* 0x000fe40000004100 */
[-CC-:B------:R-:W-:Y:S01]  /*5020*/  FFMA.FTZ R67, R67, R107.reuse, R108.reuse ;  /* 0x0000006b43437223 */ /* 0x180fe2000001006c */
[----:B------:R-:W-:Y:S01]  /*5030*/  FADD.FTZ R95, R66, -R95 ;  /* 0x8000005f425f7221 */ /* 0x000fe20000010000 */
[----:B------:R-:W-:Y:S01]  /*5040*/  FFMA.FTZ R64, R64, R107, R108 ;  /* 0x0000006b40407223 */ /* 0x000fe2000001006c */
[----:B------:R-:W-:Y:S01]  /*5050*/  FADD.FTZ R57, R57, -R0 ;  /* 0x8000000039397221 */ /* 0x000fe20000010000 */
[----:B------:R-:W-:-:S02]  /*5060*/  HADD2.F32 R0, -RZ, R22.H0_H0 ;  /* 0x20000016ff007230 */ /* 0x000fc40000004100 */
[----:B------:R-:W-:Y:S01]  /*5070*/  FFMA.FTZ R59, R90, R55, R59 ;  /* 0x000000375a3b7223 */ /* 0x000fe2000001003b */
[----:B------:R-:W-:Y:S01]  /*5080*/  FFMA.FTZ R56, R56, R107, R108 ;  /* 0x0000006b38387223 */ /* 0x000fe2000001006c */
[----:B------:R-:W-:Y:S01]  /*5090*/  FADD.FTZ R67, R62, -R67 ;  /* 0x800000433e437221 */ /* 0x000fe20000010000 */
[----:B------:R-:W-:Y:S01]  /*50a0*/  FFMA.FTZ R95, R90, R95, R52 ;  /* 0x0000005f5a5f7223 */ /* 0x000fe20000010034 */
[----:B------:R-:W-:Y:S02]  /*50b0*/  HADD2.F32 R55, -RZ, R22.H1_H1 ;  /* 0x30000016ff377230 */ /* 0x000fe40000004100 */
[-C--:B------:R-:W-:Y:S01]  /*50c0*/  FFMA.FTZ R53, R60, R107.reuse, R108 ;  /* 0x0000006b3c357223 */ /* 0x080fe2000001006c */
[--C-:B------:R-:W-:Y:S02]  /*50d0*/  HADD2.F32 R54, -RZ, R21.reuse.H0_H0 ;  /* 0x20000015ff367230 */ /* 0x100fe40000004100 */
[----:B------:R-:W-:Y:S01]  /*50e0*/  FADD.FTZ R93, R93, -R64 ;  /* 0x800000405d5d7221 */ /* 0x000fe20000010000 */
[----:B------:R-:W-:Y:S01]  /*50f0*/  ISETP.GE.U32.AND P2, PT, R112, RZ, PT ;  /* 0x000000ff7000720c */ /* 0x000fe20003f46070 */
[----:B------:R-:W-:Y:S01]  /*5100*/  FFMA.FTZ R108, R63, R107, R108 ;  /* 0x0000006b3f6c7223 */ /* 0x000fe2000001006c */
        /* <DEDUP_REMOVED lines=9> */
[C---:B------:R-:W-:Y:S01]  /*51a0*/  LOP3.LUT P4, RZ, R113.reuse, 0xff0000, RZ, 0xc0, !PT ;  /* 0x00ff000071ff7812 */ /* 0x040fe2000788c0ff */
        /* <DEDUP_REMOVED lines=31> */
.L_x_2123:
        /* <DEDUP_REMOVED lines=59> */
.L_x_2125:
        /* <DEDUP_REMOVED lines=53> */
.L_x_2121:
        /* <DEDUP_REMOVED lines=13> */
.L_x_2108:
        /* <DEDUP_REMOVED lines=32> */
.L_x_2107:
[----:B------:R-:W-:Y:S05]  /*5d70*/  BSYNC B0 ;  /* 0x0000000000007941 */ /* 0x000fea0003800000 */
.L_x_2106:
        /* <DEDUP_REMOVED lines=106> */
.L_x_2109:
        /* <DEDUP_REMOVED lines=8> */
.L_x_2128:
[----:B------:R-:W-:Y:S05]  /*64a0*/  BSYNC B2 ;  /* 0x0000000000027941 */ /* 0x000fea0003800000 */
.L_x_2127:
        /* <DEDUP_REMOVED lines=8> */
.L_x_2129:
[----:B------:R-:W-:Y:S01]  /*6530*/  FADD.FTZ R108, R109, R108 ;  /* 0x0000006c6d6c7221 */ /* 0x000fe20000010000 */
[----:B------:R-:W-:-:S04]  /*6540*/  HFMA2 R121, -RZ, RZ, 0, 1.1920928955078125e-07 ;  /* 0x00000002ff797431 */ /* 0x000fc800000001ff */
[----:B------:R-:W-:Y:S02]  /*6550*/  MOV R122, R108 ;  /* 0x0000006c007a7202 */ /* 0x000fe40000000f00 */
[----:B------:R-:W-:-:S07]  /*6560*/  MOV R110, R120 ;  /* 0x00000078006e7202 */ /* 0x000fce0000000f00 */
[----:B------:R-:W-:Y:S05]  /*6570*/  WARPSYNC.COLLECTIVE R119, `(.L_x_2130) ;  /* 0x0000000077087348 */ /* 0x000fea0003c00000 */
[----:B------:R0:W1:Y:S02]  /*6580*/  SHFL.BFLY P2, R120, R122, R121, R124 ;  /* 0x0c0000797a787389 */ /* 0x000064000004007c */
[----:B01----:R-:W-:Y:S05]  /*6590*/  ENDCOLLECTIVE ;  /* 0x000000000000791b */ /* 0x003fea0003800000 */
.L_x_2130:
[----:B------:R-:W-:-:S05]  /*65a0*/  FADD.FTZ R110, R107, R110 ;  /* 0x0000006e6b6e7221 */ /* 0x000fca0000010000 */
[----:B------:R-:W-:Y:S02]  /*65b0*/  MOV R122, R110 ;  /* 0x0000006e007a7202 */ /* 0x000fe40000000f00 */
[----:B------:R-:W-:-:S07]  /*65c0*/  MOV R111, R120 ;  /* 0x00000078006f7202 */ /* 0x000fce0000000f00 */
[----:B------:R-:W-:Y:S05]  /*65d0*/  WARPSYNC.COLLECTIVE R119, `(.L_x_2131) ;  /* 0x0000000077087348 */ /* 0x000fea0003c00000 */
[----:B------:R0:W1:Y:S02]  /*65e0*/  SHFL.BFLY P2, R120, R122, R121, R124 ;  /* 0x0c0000797a787389 */ /* 0x000064000004007c */
[----:B01----:R-:W-:Y:S05]  /*65f0*/  ENDCOLLECTIVE ;  /* 0x000000000000791b */ /* 0x003fea0003800000 */
.L_x_2131:
[----:B------:R-:W-:Y:S01]  /*6600*/  FADD.FTZ R111, R108, R111 ;  /* 0x0000006f6c6f7221 */ /* 0x000fe20000010000 */
[----:B------:R-:W-:-:S04]  /*6610*/  HFMA2 R121, -RZ, RZ, 0, 2.384185791015625e-07 ;  /* 0x00000004ff797431 */ /* 0x000fc800000001ff */
[----:B------:R-:W-:Y:S02]  /*6620*/  MOV R122, R111 ;  /* 0x0000006f007a7202 */ /* 0x000fe40000000f00 */
[----:B------:R-:W-:-:S07]  /*6630*/  MOV R117, R120 ;  /* 0x0000007800757202 */ /* 0x000fce0000000f00 */
[----:B------:R-:W-:Y:S05]  /*6640*/  WARPSYNC.COLLECTIVE R119, `(.L_x_2132) ;  /* 0x0000000077087348 */ /* 0x000fea0003c00000 */
[----:B------:R0:W1:Y:S02]  /*6650*/  SHFL.BFLY P2, R120, R122, R121, R124 ;  /* 0x0c0000797a787389 */ /* 0x000064000004007c */
[----:B01----:R-:W-:Y:S05]  /*6660*/  ENDCOLLECTIVE ;  /* 0x000000000000791b */ /* 0x003fea0003800000 */
.L_x_2132:
[----:B------:R-:W-:-:S05]  /*6670*/  FADD.FTZ R117, R110, R117 ;  /* 0x000000756e757221 */ /* 0x000fca0000010000 */
[----:B------:R-:W-:Y:S02]  /*6680*/  MOV R122, R117 ;  /* 0x00000075007a7202 */ /* 0x000fe40000000f00 */
[----:B------:R-:W-:-:S07]  /*6690*/  MOV R116, R120 ;  /* 0x0000007800747202 */ /* 0x000fce0000000f00 */
[----:B------:R-:W-:Y:S05]  /*66a0*/  WARPSYNC.COLLECTIVE R119, `(.L_x_2133) ;  /* 0x0000000077087348 */ /* 0x000fea0003c00000 */
[----:B------:R0:W1:Y:S02]  /*66b0*/  SHFL.BFLY P2, R120, R122, R121, R124 ;  /* 0x0c0000797a787389 */ /* 0x000064000004007c */
[----:B01----:R-:W-:Y:S05]  /*66c0*/  ENDCOLLECTIVE ;  /* 0x000000000000791b */ /* 0x003fea0003800000 */
.L_x_2133:
[----:B------:R-:W-:Y:S01]  /*66d0*/  FADD.FTZ R116, R111, R116 ;  /* 0x000000746f747221 */ /* 0x000fe20000010000 */
[----:B------:R-:W-:-:S04]  /*66e0*/  HFMA2 R121, -RZ, RZ, 0, 4.76837158203125e-07 ;  /* 0x00000008ff797431 */ /* 0x000fc800000001ff */
[----:B------:R-:W-:Y:S02]  /*66f0*/  MOV R122, R116 ;  /* 0x00000074007a7202 */ /* 0x000fe40000000f00 */
[----:B------:R-:W-:-:S07]  /*6700*/  MOV R118, R120 ;  /* 0x0000007800767202 */ /* 0x000fce0000000f00 */
[----:B------:R-:W-:Y:S05]  /*6710*/  WARPSYNC.COLLECTIVE R119, `(.L_x_2134) ;  /* 0x0000000077087348 */ /* 0x000fea0003c00000 */
[----:B------:R0:W1:Y:S02]  /*6720*/  SHFL.BFLY P2, R120, R122, R121, R124 ;  /* 0x0c0000797a787389 */ /* 0x000064000004007c */
[----:B01----:R-:W-:Y:S05]  /*6730*/  ENDCOLLECTIVE ;  /* 0x000000000000791b */ /* 0x003fea0003800000 */
.L_x_2134:
[----:B------:R-:W-:-:S05]  /*6740*/  FADD.FTZ R118, R117, R118 ;  /* 0x0000007675767221 */ /* 0x000fca0000010000 */
[----:B------:R-:W-:Y:S02]  /*6750*/  MOV R122, R118 ;  /* 0x00000076007a7202 */ /* 0x000fe40000000f00 */
[----:B------:R-:W-:-:S07]  /*6760*/  MOV R107, R120 ;  /* 0x00000078006b7202 */ /* 0x000fce0000000f00 */
[----:B------:R-:W-:Y:S05]  /*6770*/  WARPSYNC.COLLECTIVE R119, `(.L_x_2135) ;  /* 0x0000000077087348 */ /* 0x000fea0003c00000 */
[----:B------:R0:W1:Y:S02]  /*6780*/  SHFL.BFLY P2, R120, R122, R121, R124 ;  /* 0x0c0000797a787389 */ /* 0x000064000004007c */
[----:B01----:R-:W-:Y:S05]  /*6790*/  ENDCOLLECTIVE ;  /* 0x000000000000791b */ /* 0x003fea0003800000 */
.L_x_2135:
[----:B------:R-:W-:Y:S01]  /*67a0*/  FADD.FTZ R107, R116, R107 ;  /* 0x0000006b746b7221 */ /* 0x000fe20000010000 */
[----:B------:R-:W-:-:S04]  /*67b0*/  HFMA2 R121, -RZ, RZ, 0, 9.5367431640625e-07 ;  /* 0x00000010ff797431 */ /* 0x000fc800000001ff */
[----:B------:R-:W-:Y:S02]  /*67c0*/  MOV R122, R107 ;  /* 0x0000006b007a7202 */ /* 0x000fe40000000f00 */
[----:B------:R-:W-:-:S07]  /*67d0*/  MOV R109, R120 ;  /* 0x00000078006d7202 */ /* 0x000fce0000000f00 */
[----:B------:R-:W-:Y:S05]  /*67e0*/  WARPSYNC.COLLECTIVE R119, `(.L_x_2136) ;  /* 0x0000000077087348 */ /* 0x000fea0003c00000 */
[----:B------:R0:W1:Y:S02]  /*67f0*/  SHFL.BFLY P2, R120, R122, R121, R124 ;  /* 0x0c0000797a787389 */ /* 0x000064000004007c */
[----:B01----:R-:W-:Y:S05]  /*6800*/  ENDCOLLECTIVE ;  /* 0x000000000000791b */ /* 0x003fea0003800000 */
.L_x_2136:
[----:B------:R-:W-:-:S05]  /*6810*/  FADD.FTZ R108, R118, R109 ;  /* 0x0000006d766c7221 */ /* 0x000fca0000010000 */
[----:B------:R-:W-:Y:S02]  /*6820*/  MOV R122, R108 ;  /* 0x0000006c007a7202 */ /* 0x000fe40000000f00 */
[----:B------:R-:W-:-:S07]  /*6830*/  MOV R110, R120 ;  /* 0x00000078006e7202 */ /* 0x000fce0000000f00 */
[----:B------:R-:W-:Y:S05]  /*6840*/  WARPSYNC.COLLECTIVE R119, `(.L_x_2137) ;  /* 0x0000000077087348 */ /* 0x000fea0003c00000 */
[----:B------:R0:W1:Y:S02]  /*6850*/  SHFL.BFLY P2, R120, R122, R121, R124 ;  /* 0x0c0000797a787389 */ /* 0x000064000004007c */
[----:B01----:R-:W-:Y:S05]  /*6860*/  ENDCOLLECTIVE ;  /* 0x000000000000791b */ /* 0x003fea0003800000 */
.L_x_2137:
[----:B------:R-:W-:Y:S01]  /*6870*/  MOV R109, R120 ;  /* 0x00000078006d7202 */ /* 0x000fe20000000f00 */
[----:B------:R-:W-:Y:S06]  /*6880*/  BRA `(.L_x_2138) ;  /* 0xffffffa8001c7947 */ /* 0x000fec000383ffff */
.L_x_2139:
        /* <DEDUP_REMOVED lines=15> */
.L_x_3957:


//--------------------- .text._ZN10layer_norm31ln_parallel_residual_bwd_kernelINS_13Kernel_traitsI6__halfS2_fS2_fjLj512ELj1ELj4ELj1ELj16ENS_18Kernel_traits_baseILj512ES2_S2_fS2_fjLj128EEEEELb0ELb0ELb0EEEvNS_9BwdParamsE --------------------------
	.section	.text._ZN10layer_norm31ln_parallel_residual_bwd_kernelINS_13Kernel_traitsI6__halfS2_fS2_fjLj512ELj1ELj4ELj1ELj16ENS_18Kernel_traits_baseILj512ES2_S2_fS2_fjLj128EEEEELb0ELb0ELb0EEEvNS_9BwdParamsE,"ax",@progbits
	.align	128
        .global         _ZN10layer_norm31ln_parallel_residual_bwd_kernelINS_13Kernel_traitsI6__halfS2_fS2_fjLj512ELj1ELj4ELj1ELj16ENS_18Kernel_traits_baseILj512ES2_S2_fS2_fjLj128EEEEELb0ELb0ELb0EEEvNS_9BwdParamsE
        .type           _ZN10layer_norm31ln_parallel_residual_bwd_kernelINS_13Kernel_traitsI6__halfS2_fS2_fjLj512ELj1ELj4ELj1ELj16ENS_18Kernel_traits_baseILj512ES2_S2_fS2_fjLj128EEEEELb0ELb0ELb0EEEvNS_9BwdParamsE,@function
        .size           _ZN10layer_norm31ln_parallel_residual_bwd_kernelINS_13Kernel_traitsI6__halfS2_fS2_fjLj512ELj1ELj4ELj1ELj16ENS_18Kernel_traits_baseILj512ES2_S2_fS2_fjLj128EEEEELb0ELb0ELb0EEEvNS_9BwdParamsE,(.L_x_3958 - _ZN10layer_norm31ln_parallel_residual_bwd_kernelINS_13Kernel_traitsI6__halfS2_fS2_fjLj512ELj1ELj4ELj1ELj16ENS_18Kernel_traits_baseILj512ES2_S2_fS2_fjLj128EEEEELb0ELb0ELb0EEEvNS_9BwdParamsE)
        .other          _ZN10layer_norm31ln_parallel_residual_bwd_kernelINS_13Kernel_traitsI6__halfS2_fS2_fjLj512ELj1ELj4ELj1ELj16ENS_18Kernel_traits_baseILj512ES2_S2_fS2_fjLj128EEEEELb0ELb0ELb0EEEvNS_9BwdParamsE,@"STO_CUDA_ENTRY STV_DEFAULT"
_ZN10layer_norm31ln_parallel_residual_bwd_kernelINS_13Kernel_traitsI6__halfS2_fS2_fjLj512ELj1ELj4ELj1ELj16ENS_18Kernel_traits_baseILj512ES2_S2_fS2_fjLj128EEEEELb0ELb0ELb0EEEvNS_9BwdParamsE:
.text._ZN10layer_norm31ln_parallel_residual_bwd_kernelINS_13Kernel_traitsI6__halfS2_fS2_fjLj512ELj1ELj4ELj1ELj16ENS_18Kernel_traits_baseILj512ES2_S2_fS2_fjLj128EEEEELb0ELb0ELb0EEEvNS_9BwdParamsE:
        /* <DEDUP_REMOVED lines=27> */
[----:B------:R-:W5:Y:S01]  /*01b0*/  @P4 LDG.E.128 R24, desc[UR10][R8.64] ;  /* 0x0000000a08184981 */ /* 0x000f62000c1e1d00 */
[----:B------:R-:W-:-:S03]  /*01c0*/  @P4 LOP3.LUT R7, R7, 0x20, RZ, 0xfc, !PT ;  /* 0x0000002007074812 */ /* 0x000fc600078efcff */
[----:B------:R2:W5:Y:S02]  /*01d0*/  @P4 LDG.E.128 R20, desc[UR10][R2.64] ;  /* 0x0000000a02144981 */ /* 0x000564000c1e1d00 */
[----:B----4-:R-:W-:Y:S01]  /*01e0*/  @P0 IMAD.WIDE.U32 R10, R7, 0x10, R10 ;  /* 0x00000010070a0825 */ /* 0x010fe200078e000a */
[----:B0-----:R-:W-:-:S03]  /*01f0*/  USHF.L.U32 UR4, UR4, 0x2, URZ ;  /* 0x0000000204047899 */ /* 0x001fc600080006ff */
[----:B-1----:R-:W-:Y:S01]  /*0200*/  @P0 IMAD.WIDE.U32 R12, R7, 0x10, R12 ;  /* 0x00000010070c0825 */ /* 0x002fe200078e000c */
[----:B------:R0:W5:Y:S01]  /*0210*/  @P0 LDG.E.128 R28, desc[UR10][R10.64] ;  /* 0x0000000a0a1c0981 */ /* 0x000162000c1e1d00 */
[----:B--2---:R-:W-:-:S03]  /*0220*/  SHF.R.U32.HI R3, RZ, 0x5, R14 ;  /* 0x00000005ff037819 */ /* 0x004fc6000001160e */
[----:B------:R0:W5:Y:S01]  /*0230*/  @P0 LDG.E.128 R32, desc[UR10][R12.64] ;  /* 0x0000000a0c200981 */ /* 0x000162000c1e1d00 */
        /* <DEDUP_REMOVED lines=70> */
.L_x_2166:
[----:B0-----:R-:W0:Y:S02]  /*06a0*/  LDC.64 R120, c[0x0][0x3c0] ;  /* 0x0000f000ff787b82 */ /* 0x001e240000000a00 */
        /* <DEDUP_REMOVED lines=26> */
[----:B------:R-:W2:Y:S01]  /*0850*/  LDG.E.128 R132, desc[UR10][R132.64+0x10] ;  /* 0x0000100a84847981 */ /* 0x000ea2000c1e1d00 */
[----:B------:R-:W-:-:S04]  /*0860*/  ISETP.NE.U32.AND P0, PT, RZ, UR12, PT ;  /* 0x0000000cff007c0c */ /* 0x000fc8000bf05070 */
[----:B------:R-:W-:-:S13]  /*0870*/  ISETP.NE.AND.EX P0, PT, RZ, UR13, PT, P0 ;  /* 0x0000000dff007c0c */ /* 0x000fda000bf05300 */
[----:B------:R-:W0:Y:S01]  /*0880*/  @P0 LDC.64 R10, c[0x0][0x438] ;  /* 0x00010e00ff0a0b82 */ /* 0x000e220000000a00 */
[----:B------:R-:W-:Y:S02]  /*0890*/  HADD2.F32 R7, -RZ, R24.H0_H0 ;  /* 0x20000018ff077230 */ /* 0x000fe40000004100 */
[----:B0-----:R-:W-:-:S05]  /*08a0*/  @P0 IMAD.WIDE.U32 R10, R2, 0x20, R10 ;  /* 0x00000020020a0825 */ /* 0x001fca00078e000a */
[----:B------:R-:W5:Y:S04]  /*08b0*/  @P0 LDG.E.128 R92, desc[UR10][R10.64] ;  /* 0x0000000a0a5c0981 */ /* 0x000f68000c1e1d00 */
[----:B------:R0:W5:Y:S02]  /*08c0*/  @P0 LDG.E.128 R96, desc[UR10][R10.64+0x10] ;  /* 0x0000100a0a600981 */ /* 0x000164000c1e1d00 */
[----:B0-----:R-:W-:Y:S02]  /*08d0*/  HADD2.F32 R11, -RZ, R24.H1_H1 ;  /* 0x30000018ff0b7230 */ /* 0x001fe40000004100 */
[----:B------:R-:W-:Y:S02]  /*08e0*/  HADD2.F32 R147, -RZ, R22.H1_H1 ;  /* 0x30000016ff937230 */ /* 0x000fe40000004100 */
[----:B------:R-:W-:-:S02]  /*08f0*/  HADD2.F32 R153, -RZ, R23.H0_H0 ;  /* 0x20000017ff997230 */ /* 0x000fc40000004100 */
[----:B------:R-:W-:Y:S01]  /*0900*/  HADD2.F32 R161, -RZ, R23.H1_H1 ;  /* 0x30000017ffa17230 */ /* 0x000fe20000004100 */
[----:B------:R-:W-:Y:S01]  /*0910*/  IADD3 R165, PT, PT, R2, 0x20, RZ ;  /* 0x0000002002a57810 */ /* 0x000fe20007ffe0ff */
[--C-:B---3--:R-:W-:Y:S02]  /*0920*/  HADD2.F32 R141, -RZ, R120.reuse.H0_H0 ;  /* 0x20000078ff8d7230 */ /* 0x108fe40000004100 */
[----:B------:R-:W-:-:S03]  /*0930*/  HADD2.F32 R120, -RZ, R120.H1_H1 ;  /* 0x30000078ff787230 */ /* 0x000fc60000004100 */
[----:B------:R-:W-:Y:S01]  /*0940*/  FMUL.FTZ R8, R7, R141 ;  /* 0x0000008d07087220 */ /* 0x000fe20000410000 */
[----:B------:R-:W-:Y:S02]  /*0950*/  HADD2.F32 R7, -RZ, R20.H0_H0 ;  /* 0x20000014ff077230 */ /* 0x000fe40000004100 */
[--C-:B----4-:R-:W-:Y:S02]  /*0960*/  HADD2.F32 R139, -RZ, R128.reuse.H0_H0 ;  /* 0x20000080ff8b7230 */ /* 0x110fe40000004100 */
[----:B------:R-:W-:Y:S01]  /*0970*/  FMUL.FTZ R11, R11, R120 ;  /* 0x000000780b0b7220 */ /* 0x000fe20000410000 */
[----:B------:R-:W-:Y:S02]  /*0980*/  HADD2.F32 R128, -RZ, R128.H1_H1 ;  /* 0x30000080ff807230 */ /* 0x000fe40000004100 */
[----:B------:R-:W-:Y:S01]  /*0990*/  FFMA.FTZ R7, R7, R139, R8 ;  /* 0x0000008b07077223 */ /* 0x000fe20000010008 */
[----:B--2---:R-:W-:Y:S01]  /*09a0*/  FADD.FTZ R0, -R163, R124 ;  /* 0x0000007ca3007221 */ /* 0x004fe20000010100 */
[----:B------:R-:W-:-:S02]  /*09b0*/  HADD2.F32 R8, -RZ, R20.H1_H1 ;  /* 0x30000014ff087230 */ /* 0x000fc40000004100 */
[----:B------:R-:W-:Y:S01]  /*09c0*/  FADD.FTZ R10, -R163, R125 ;  /* 0x0000007da30a7221 */ /* 0x000fe20000010100 */
[C---:B-----5:R-:W-:Y:S01]  /*09d0*/  FMUL.FTZ R0, R9.reuse, R0 ;  /* 0x0000000009007220 */ /* 0x060fe20000410000 */
[----:B------:R-:W-:Y:S01]  /*09e0*/  FADD.FTZ R52, R52, R139 ;  /* 0x0000008b34347221 */ /* 0x000fe20000010000 */
[----:B------:R-:W-:Y:S01]  /*09f0*/  FFMA.FTZ R8, R8, R128, R11 ;  /* 0x0000008008087223 */ /* 0x000fe2000001000b */
[----:B------:R-:W-:Y:S01]  /*0a00*/  FMUL.FTZ R10, R9, R10 ;  /* 0x0000000a090a7220 */ /* 0x000fe20000410000 */
[----:B------:R-:W-:Y:S01]  /*0a10*/  FFMA.FTZ R36, R0, R139, R36 ;  /* 0x0000008b00247223 */ /* 0x000fe20000010024 */
[----:B------:R-:W-:Y:S02]  /*0a20*/  HADD2.F32 R11, -RZ, R25.H0_H0 ;  /* 0x20000019ff0b7230 */ /* 0x000fe40000004100 */
[----:B------:R-:W-:Y:S02]  /*0a30*/  HADD2.F32 R139, -RZ, R121.H0_H0 ;  /* 0x20000079ff8b7230 */ /* 0x000fe40000004100 */
[----:B------:R-:W-:Y:S01]  /*0a40*/  FADD.FTZ R126, -R163, R126 ;  /* 0x0000007ea37e7221 */ /* 0x000fe20000010100 */
[----:B------:R-:W-:Y:S01]  /*0a50*/  FADD.FTZ R77, R77, R120 ;  /* 0x000000784d4d7221 */ /* 0x000fe20000010000 */
[----:B------:R-:W-:Y:S01]  /*0a60*/  FFMA.FTZ R69, R10, R120, R69 ;  /* 0x000000780a457223 */ /* 0x000fe20000010045 */
[----:B------:R-:W-:-:S02]  /*0a70*/  HADD2.F32 R125, -RZ, R129.H0_H0 ;  /* 0x20000081ff7d7230 */ /* 0x000fc40000004100 */
[----:B------:R-:W-:Y:S01]  /*0a80*/  FMUL.FTZ R120, R11, R139 ;  /* 0x0000008b0b787220 */ /* 0x000fe20000410000 */
[----:B------:R-:W-:Y:S02]  /*0a90*/  HADD2.F32 R11, -RZ, R21.H0_H0 ;  /* 0x20000015ff0b7230 */ /* 0x000fe40000004100 */
[----:B------:R-:W-:Y:S01]  /*0aa0*/  FMUL.FTZ R136, R9, R126 ;  /* 0x0000007e09887220 */ /* 0x000fe20000410000 */
[----:B------:R-:W-:Y:S02]  /*0ab0*/  HADD2.F32 R124, -RZ, R25.H1_H1 ;  /* 0x30000019ff7c7230 */ /* 0x000fe40000004100 */
[----:B------:R-:W-:Y:S01]  /*0ac0*/  FADD.FTZ R140, -R163, R127 ;  /* 0x0000007fa38c7221 */ /* 0x000fe20000010100 */
[----:B------:R-:W-:Y:S02]  /*0ad0*/  HADD2.F32 R121, -RZ, R121.H1_H1 ;  /* 0x30000079ff797230 */ /* 0x000fe40000004100 */
[----:B------:R-:W-:Y:S01]  /*0ae0*/  FFMA.FTZ R11, R11, R125, R120 ;  /* 0x0000007d0b0b7223 */ /* 0x000fe20000010078 */
[----:B------:R-:W-:Y:S01]  /*0af0*/  FADD.FTZ R78, R78, R139 ;  /* 0x0000008b4e4e7221 */ /* 0x000fe20000010000 */
[----:B------:R-:W-:Y:S01]  /*0b00*/  FFMA.FTZ R70, R136, R139, R70 ;  /* 0x0000008b88467223 */ /* 0x000fe20000010046 */
[----:B------:R-:W-:-:S02]  /*0b10*/  HADD2.F32 R120, -RZ, R129.H1_H1 ;  /* 0x30000081ff787230 */ /* 0x000fc40000004100 */
[----:B------:R-:W-:Y:S01]  /*0b20*/  FMUL.FTZ R124, R124, R121 ;  /* 0x000000797c7c7220 */ /* 0x000fe20000410000 */
[----:B------:R-:W-:Y:S02]  /*0b30*/  HADD2.F32 R139, -RZ, R21.H1_H1 ;  /* 0x30000015ff8b7230 */ /* 0x000fe40000004100 */
[----:B------:R-:W-:Y:S01]  /*0b40*/  FMUL.FTZ R140, R9, R140 ;  /* 0x0000008c098c7220 */ /* 0x000fe20000410000 */
[----:B------:R-:W-:Y:S01]  /*0b50*/  FADD.FTZ R54, R54, R125 ;  /* 0x0000007d36367221 */ /* 0x000fe20000010000 */
[----:B------:R-:W-:Y:S01]  /*0b60*/  FFMA.FTZ R38, R136, R125, R38 ;  /* 0x0000007d88267223 */ /* 0x000fe20000010026 */
[----:B------:R-:W-:Y:S01]  /*0b70*/  FADD.FTZ R55, R55, R120 ;  /* 0x0000007837377221 */ /* 0x000fe20000010000 */
[-C--:B------:R-:W-:Y:S01]  /*0b80*/  FFMA.FTZ R139, R139, R120.reuse, R124 ;  /* 0x000000788b8b7223 */ /* 0x080fe2000001007c */
[----:B------:R-:W-:Y:S01]  /*0b90*/  FFMA.FTZ R39, R140, R120, R39 ;  /* 0x000000788c277223 */ /* 0x000fe20000010027 */
[----:B------:R-:W-:Y:S02]  /*0ba0*/  HADD2.F32 R120, -RZ, R26.H0_H0 ;  /* 0x2000001aff787230 */ /* 0x000fe40000004100 */
[----:B------:R-:W-:-:S02]  /*0bb0*/  HADD2.F32 R125, -RZ, R122.H0_H0 ;  /* 0x2000007aff7d7230 */ /* 0x000fc40000004100 */
[----:B------:R-:W-:Y:S01]  /*0bc0*/  FADD.FTZ R76, R76, R141 ;  /* 0x0000008d4c4c7221 */ /* 0x000fe20000010000 */
[----:B------:R-:W-:Y:S01]  /*0bd0*/  FFMA.FTZ R68, R0, R141, R68 ;  /* 0x0000008d00447223 */ /* 0x000fe20000010044 */
[----:B------:R-:W-:Y:S01]  /*0be0*/  FADD.FTZ R79, R79, R121 ;  /* 0x000000794f4f7221 */ /* 0x000fe20000010000 */
[----:B------:R-:W-:Y:S01]  /*0bf0*/  FFMA.FTZ R71, R140, R121, R71 ;  /* 0x000000798c477223 */ /* 0x000fe20000010047 */
[----:B------:R-:W-:Y:S02]  /*0c00*/  HADD2.F32 R141, -RZ, R22.H0_H0 ;  /* 0x20000016ff8d7230 */ /* 0x000fe40000004100 */
[----:B------:R-:W-:Y:S01]  /*0c10*/  FMUL.FTZ R120, R120, R125 ;  /* 0x0000007d78787220 */ /* 0x000fe20000410000 */
[----:B------:R-:W-:Y:S02]  /*0c20*/  HADD2.F32 R121, -RZ, R130.H0_H0 ;  /* 0x20000082ff797230 */ /* 0x000fe40000004100 */
[----:B------:R-:W-:Y:S01]  /*0c30*/  FADD.FTZ R132, -R163, R132 ;  /* 0x00000084a3847221 */ /* 0x000fe20000010100 */
[----:B------:R-:W-:-:S02]  /*0c40*/  HADD2.F32 R122, -RZ, R122.H1_H1 ;  /* 0x3000007aff7a7230 */ /* 0x000fc40000004100 */
[----:B------:R-:W-:Y:S01]  /*0c50*/  FFMA.FTZ R141, R141, R121, R120 ;  /* 0x000000798d8d7223 */ /* 0x000fe20000010078 */
[----:B------:R-:W-:Y:S02]  /*0c60*/  HADD2.F32 R120, -RZ, R26.H1_H1 ;  /* 0x3000001aff787230 */ /* 0x000fe40000004100 */
[----:B------:R-:W-:Y:S01]  /*0c70*/  FMUL.FTZ R142, R9, R132 ;  /* 0x00000084098e7220 */ /* 0x000fe20000410000 */
[----:B------:R-:W-:Y:S02]  /*0c80*/  HADD2.F32 R130, -RZ, R130.H1_H1 ;  /* 0x30000082ff827230 */ /* 0x000fe40000004100 */
[----:B------:R-:W-:Y:S01]  /*0c90*/  FMUL.FTZ R120, R120, R122 ;  /* 0x0000007a78787220 */ /* 0x000fe20000410000 */
[----:B------:R-:W-:Y:S01]  /*0ca0*/  FADD.FTZ R80, R80, R125 ;  /* 0x0000007d50507221 */ /* 0x000fe20000010000 */
[----:B------:R-:W-:Y:S01]  /*0cb0*/  FFMA.FTZ R72, R142, R125, R72 ;  /* 0x0000007d8e487223 */ /* 0x000fe20000010048 */
[----:B------:R-:W-:Y:S02]  /*0cc0*/  HADD2.F32 R125, -RZ, R123.H0_H0 ;  /* 0x2000007bff7d7230 */ /* 0x000fe40000004100 */
[----:B------:R-:W-:Y:S01]  /*0cd0*/  FFMA.FTZ R147, R147, R130, R120 ;  /* 0x0000008293937223 */ /* 0x000fe20000010078 */
[----:B------:R-:W-:-:S02]  /*0ce0*/  HADD2.F32 R120, -RZ, R27.H0_H0 ;  /* 0x2000001bff787230 */ /* 0x000fc40000004100 */
[C---:B------:R-:W-:Y:S01]  /*0cf0*/  FADD.FTZ R134, -R163.reuse, R134 ;  /* 0x00000086a3867221 */ /* 0x040fe20000010100 */
[----:B------:R-:W-:Y:S01]  /*0d00*/  FADD.FTZ R56, R56, R121 ;  /* 0x0000007938387221 */ /* 0x000fe20000010000 */
[----:B------:R-:W-:Y:S01]  /*0d10*/  FFMA.FTZ R40, R142, R121, R40 ;  /* 0x000000798e287223 */ /* 0x000fe20000010028 */
[----:B------:R-:W-:Y:S02]  /*0d20*/  HADD2.F32 R121, -RZ, R131.H0_H0 ;  /* 0x20000083ff797230 */ /* 0x000fe40000004100 */
[----:B------:R-:W-:Y:S01]  /*0d30*/  FADD.FTZ R152, -R163, R133 ;  /* 0x00000085a3987221 */ /* 0x000fe20000010100 */
[----:B------:R-:W-:Y:S01]  /*0d40*/  FMUL.FTZ R120, R120, R125 ;  /* 0x0000007d78787220 */ /* 0x000fe20000410000 */
[C---:B------:R-:W-:Y:S02]  /*0d50*/  FMUL.FTZ R154, R9.reuse, R134 ;  /* 0x00000086099a7220 */ /* 0x040fe40000410000 */
[----:B------:R-:W-:Y:S01]  /*0d60*/  FMUL.FTZ R152, R9, R152 ;  /* 0x0000009809987220 */ /* 0x000fe20000410000 */
[-C--:B------:R-:W-:Y:S01]  /*0d70*/  FFMA.FTZ R153, R153, R121.reuse, R120 ;  /* 0x0000007999997223 */ /* 0x080fe20000010078 */
[----:B------:R-:W-:Y:S01]  /*0d80*/  FADD.FTZ R58, R58, R121 ;  /* 0x000000793a3a7221 */ /* 0x000fe20000010000 */
[----:B------:R-:W-:Y:S01]  /*0d90*/  FFMA.FTZ R42, R154, R121, R42 ;  /* 0x000000799a2a7223 */ /* 0x000fe2000001002a */
[----:B------:R-:W-:-:S02]  /*0da0*/  HADD2.F32 R120, -RZ, R123.H1_H1 ;  /* 0x3000007bff787230 */ /* 0x000fc40000004100 */
[----:B------:R-:W-:Y:S01]  /*0db0*/  FADD.FTZ R162, -R163, R135 ;  /* 0x00000087a3a27221 */ /* 0x000fe20000010100 */
[----:B------:R-:W-:Y:S02]  /*0dc0*/  HADD2.F32 R121, -RZ, R27.H1_H1 ;  /* 0x3000001bff797230 */ /* 0x000fe40000004100 */
[----:B------:R-:W-:Y:S01]  /*0dd0*/  FADD.FTZ R81, R81, R122 ;  /* 0x0000007a51517221 */ /* 0x000fe20000010000 */
[----:B------:R-:W-:Y:S01]  /*0de0*/  FFMA.FTZ R73, R152, R122, R73 ;  /* 0x0000007a98497223 */ /* 0x000fe20000010049 */
[----:B------:R-:W-:Y:S02]  /*0df0*/  HADD2.F32 R122, -RZ, R131.H1_H1 ;  /* 0x30000083ff7a7230 */ /* 0x000fe40000004100 */
[----:B------:R-:W-:Y:S01]  /*0e00*/  FMUL.FTZ R162, R9, R162 ;  /* 0x000000a209a27220 */ /* 0x000fe20000410000 */
[----:B------:R-:W-:Y:S01]  /*0e10*/  FMUL.FTZ R124, R121, R120 ;  /* 0x00000078797c7220 */ /* 0x000fe20000410000 */
        /* <DEDUP_REMOVED lines=27> */
.L_x_2142:
[----:B------:R-:W-:Y:S05]  /*0fd0*/  BSYNC.RECONVERGENT B0 ;  /* 0x0000000000007941 */ /* 0x000fea0003800200 */
.L_x_2141:
[----:B------:R-:W-:Y:S04]  /*0fe0*/  BSSY.RECONVERGENT B0, `(.L_x_2143) ;  /* 0x0000082000007945 */ /* 0x000fe80003800200 */
[----:B------:R-:W-:Y:S05]  /*0ff0*/  @!P2 BRA `(.L_x_2144) ;  /* 0x000000080000a947 */ /* 0x000fea0003800000 */
[----:B------:R-:W0:Y:S08]  /*1000*/  LDC.64 R124, c[0x0][0x3a8] ;  /* 0x0000ea00ff7c7b82 */ /* 0x000e300000000a00 */
[----:B------:R-:W1:Y:S08]  /*1010*/  LDC.64 R128, c[0x0][0x430] ;  /* 0x00010c00ff807b82 */ /* 0x000e700000000a00 */
[----:B------:R-:W2:Y:S01]  /*1020*/  LDC.64 R132, c[0x0][0x428] ;  /* 0x00010a00ff847b82 */ /* 0x000ea20000000a00 */
[----:B0-----:R-:W-:-:S05]  /*1030*/  IMAD.WIDE.U32 R124, R165, 0x20, R124 ;  /* 0x00000020a57c7825 */ /* 0x001fca00078e007c */
[----:B------:R-:W3:Y:S01]  /*1040*/  LDG.E.128 R120, desc[UR10][R124.64] ;  /* 0x0000000a7c787981 */ /* 0x000ee2000c1e1d00 */
[----:B-1----:R-:W-:-:S06]  /*1050*/  IMAD.WIDE.U32 R128, R165, 0x10, R128 ;  /* 0x00000010a5807825 */ /* 0x002fcc00078e0080 */
[----:B------:R-:W4:Y:S01]  /*1060*/  LDG.E.128 R128, desc[UR10][R128.64] ;  /* 0x0000000a80807981 */ /* 0x000f22000c1e1d00 */
[----:B--2---:R-:W-:-:S03]  /*1070*/  IMAD.WIDE.U32 R132, R165, 0x10, R132 ;  /* 0x00000010a5847825 */ /* 0x004fc600078e0084 */
        /* <DEDUP_REMOVED lines=8> */
[----:B------:R0:W5:Y:S01]  /*1100*/  @P0 LDG.E.128 R12, desc[UR10][R144.64+0x10] ;  /* 0x0000100a900c0981 */ /* 0x000162000c1e1d00 */
[--C-:B------:R-:W-:Y:S02]  /*1110*/  HADD2.F32 R146, -RZ, R29.reuse.H0_H0 ;  /* 0x2000001dff927230 */ /* 0x100fe40000004100 */
[----:B------:R-:W-:Y:S02]  /*1120*/  HADD2.F32 R149, -RZ, R29.H1_H1 ;  /* 0x3000001dff957230 */ /* 0x000fe40000004100 */
[--C-:B------:R-:W-:Y:S02]  /*1130*/  HADD2.F32 R151, -RZ, R30.reuse.H0_H0 ;  /* 0x2000001eff977230 */ /* 0x100fe40000004100 */
[----:B------:R-:W-:-:S02]  /*1140*/  HADD2.F32 R157, -RZ, R30.H1_H1 ;  /* 0x3000001eff9d7230 */ /* 0x000fc40000004100 */
[--C-:B------:R-:W-:Y:S02]  /*1150*/  HADD2.F32 R155, -RZ, R31.reuse.H0_H0 ;  /* 0x2000001fff9b7230 */ /* 0x100fe40000004100 */
[----:B------:R-:W-:Y:S02]  /*1160*/  HADD2.F32 R159, -RZ, R31.H1_H1 ;  /* 0x3000001fff9f7230 */ /* 0x000fe40000004100 */
[C---:B---3--:R-:W-:Y:S01]  /*1170*/  FADD.FTZ R138, -R163.reuse, R120 ;  /* 0x00000078a38a7221 */ /* 0x048fe20000010100 */
[C---:B------:R-:W-:Y:S01]  /*1180*/  FADD.FTZ R120, -R163.reuse, R121 ;  /* 0x00000079a3787221 */ /* 0x040fe20000010100 */
[----:B------:R-:W-:Y:S01]  /*1190*/  FADD.FTZ R148, -R163, R123 ;  /* 0x0000007ba3947221 */ /* 0x000fe20000010100 */
[----:B------:R-:W-:Y:S02]  /*11a0*/  HADD2.F32 R121, -RZ, R32.H0_H0 ;  /* 0x20000020ff797230 */ /* 0x000fe40000004100 */
[----:B----4-:R-:W-:Y:S02]  /*11b0*/  HADD2.F32 R123, -RZ, R128.H0_H0 ;  /* 0x20000080ff7b7230 */ /* 0x010fe40000004100 */
[----:B-----5:R-:W-:-:S03]  /*11c0*/  FMUL.FTZ R138, R9, R138 ;  /* 0x0000008a098a7220 */ /* 0x020fc60000410000 */
[----:B0-----:R-:W-:Y:S01]  /*11d0*/  FMUL.FTZ R144, R121, R123 ;  /* 0x0000007b79907220 */ /* 0x001fe20000410000 */
[----:B--2---:R-:W-:Y:S02]  /*11e0*/  HADD2.F32 R121, -RZ, R132.H0_H0 ;  /* 0x20000084ff797230 */ /* 0x004fe40000004100 */
[----:B------:R-:W-:-:S03]  /*11f0*/  HADD2.F32 R128, -RZ, R128.H1_H1 ;  /* 0x30000080ff807230 */ /* 0x000fc60000004100 */
[-C--:B------:R-:W-:Y:S01]  /*1200*/  FFMA.FTZ R137, R137, R121.reuse, R144 ;  /* 0x0000007989897223 */ /* 0x080fe20000010090 */
[----:B------:R-:W-:Y:S01]  /*1210*/  FADD.FTZ R100, R100, R121 ;  /* 0x0000007964647221 */ /* 0x000fe20000010000 */
[----:B------:R-:W-:Y:S01]  /*1220*/  FFMA.FTZ R60, R138, R121, R60 ;  /* 0x000000798a3c7223 */ /* 0x000fe2000001003c */
[----:B------:R-:W-:Y:S02]  /*1230*/  HADD2.F32 R121, -RZ, R32.H1_H1 ;  /* 0x30000020ff797230 */ /* 0x000fe40000004100 */
[----:B------:R-:W-:Y:S01]  /*1240*/  FADD.FTZ R44, R44, R123 ;  /* 0x0000007b2c2c7221 */ /* 0x000fe20000010000 */
[----:B------:R-:W-:Y:S02]  /*1250*/  HADD2.F32 R132, -RZ, R132.H1_H1 ;  /* 0x30000084ff847230 */ /* 0x000fe40000004100 */
[----:B------:R-:W-:Y:S01]  /*1260*/  FFMA.FTZ R84, R138, R123, R84 ;  /* 0x0000007b8a547223 */ /* 0x000fe20000010054 */
[----:B------:R-:W-:Y:S02]  /*1270*/  HADD2.F32 R144, -RZ, R28.H1_H1 ;  /* 0x3000001cff907230 */ /* 0x000fe40000004100 */
[----:B------:R-:W-:Y:S01]  /*1280*/  FMUL.FTZ R121, R121, R128 ;  /* 0x0000008079797220 */ /* 0x000fe20000410000 */
[----:B------:R-:W-:Y:S01]  /*1290*/  FMUL.FTZ R143, R9, R120 ;  /* 0x00000078098f7220 */ /* 0x000fe20000410000 */
[----:B------:R-:W-:-:S02]  /*12a0*/  HADD2.F32 R120, -RZ, R33.H0_H0 ;  /* 0x20000021ff787230 */ /* 0x000fc40000004100 */
[C---:B------:R-:W-:Y:S01]  /*12b0*/  FADD.FTZ R122, -R163.reuse, R122 ;  /* 0x0000007aa37a7221 */ /* 0x040fe20000010100 */
[----:B------:R-:W-:Y:S02]  /*12c0*/  HADD2.F32 R123, -RZ, R129.H0_H0 ;  /* 0x20000081ff7b7230 */ /* 0x000fe40000004100 */
[----:B------:R-:W-:Y:S01]  /*12d0*/  FFMA.FTZ R144, R144, R132, R121 ;  /* 0x0000008490907223 */ /* 0x000fe20000010079 */
[----:B------:R-:W-:Y:S01]  /*12e0*/  FADD.FTZ R158, -R163, R125 ;  /* 0x0000007da39e7221 */ /* 0x000fe20000010100 */
[----:B------:R-:W-:Y:S02]  /*12f0*/  HADD2.F32 R121, -RZ, R133.H0_H0 ;  /* 0x20000085ff797230 */ /* 0x000fe40000004100 */
[----:B------:R-:W-:Y:S01]  /*1300*/  FMUL.FTZ R145, R9, R122 ;  /* 0x0000007a09917220 */ /* 0x000fe20000410000 */
[----:B------:R-:W-:Y:S01]  /*1310*/  FMUL.FTZ R125, R120, R123 ;  /* 0x0000007b787d7220 */ /* 0x000fe20000410000 */
[----:B------:R-:W-:Y:S02]  /*1320*/  HADD2.F32 R122, -RZ, R129.H1_H1 ;  /* 0x30000081ff7a7230 */ /* 0x000fe40000004100 */
[----:B------:R-:W-:Y:S01]  /*1330*/  FADD.FTZ R102, R102, R121 ;  /* 0x0000007966667221 */ /* 0x000fe20000010000 */
[-C--:B------:R-:W-:Y:S01]  /*1340*/  FFMA.FTZ R146, R146, R121.reuse, R125 ;  /* 0x0000007992927223 */ /* 0x080fe2000001007d */
[----:B------:R-:W-:Y:S01]  /*1350*/  FFMA.FTZ R62, R145, R121, R62 ;  /* 0x00000079913e7223 */ /* 0x000fe2000001003e */
[----:B------:R-:W-:-:S02]  /*1360*/  HADD2.F32 R121, -RZ, R33.H1_H1 ;  /* 0x30000021ff797230 */ /* 0x000fc40000004100 */
[----:B------:R-:W-:Y:S01]  /*1370*/  FADD.FTZ R45, R45, R128 ;  /* 0x000000802d2d7221 */ /* 0x000fe20000010000 */
[----:B------:R-:W-:Y:S01]  /*1380*/  FFMA.FTZ R85, R143, R128, R85 ;  /* 0x000000808f557223 */ /* 0x000fe20000010055 */
[----:B------:R-:W-:Y:S02]  /*1390*/  HADD2.F32 R120, -RZ, R133.H1_H1 ;  /* 0x30000085ff787230 */ /* 0x000fe40000004100 */
[----:B------:R-:W-:Y:S01]  /*13a0*/  FMUL.FTZ R148, R9, R148 ;  /* 0x0000009409947220 */ /* 0x000fe20000410000 */
[----:B------:R-:W-:Y:S01]  /*13b0*/  FMUL.FTZ R128, R121, R122 ;  /* 0x0000007a79807220 */ /* 0x000fe20000410000 */
[----:B------:R-:W-:Y:S01]  /*13c0*/  FADD.FTZ R46, R46, R123 ;  /* 0x0000007b2e2e7221 */ /* 0x000fe20000010000 */
[----:B------:R-:W-:Y:S01]  /*13d0*/  FFMA.FTZ R86, R145, R123, R86 ;  /* 0x0000007b91567223 */ /* 0x000fe20000010056 */
[----:B------:R-:W-:Y:S01]  /*13e0*/  FADD.FTZ R103, R103, R120 ;  /* 0x0000007867677221 */ /* 0x000fe20000010000 */
[-C--:B------:R-:W-:Y:S01]  /*13f0*/  FFMA.FTZ R149, R149, R120.reuse, R128 ;  /* 0x0000007895957223 */ /* 0x080fe20000010080 */
[----:B------:R-:W-:Y:S01]  /*1400*/  FFMA.FTZ R63, R148, R120, R63 ;  /* 0x00000078943f7223 */ /* 0x000fe2000001003f */
[----:B------:R-:W-:-:S02]  /*1410*/  HADD2.F32 R120, -RZ, R34.H0_H0 ;  /* 0x20000022ff787230 */ /* 0x000fc40000004100 */
[----:B------:R-:W-:Y:S02]  /*1420*/  HADD2.F32 R123, -RZ, R130.H0_H0 ;  /* 0x20000082ff7b7230 */ /* 0x000fe40000004100 */
[----:B------:R-:W-:-:S03]  /*1430*/  HADD2.F32 R121, -RZ, R134.H0_H0 ;  /* 0x20000086ff797230 */ /* 0x000fc60000004100 */
[----:B------:R-:W-:Y:S01]  /*1440*/  FMUL.FTZ R120, R120, R123 ;  /* 0x0000007b78787220 */ /* 0x000fe20000410000 */
[----:B------:R-:W-:Y:S02]  /*1450*/  HADD2.F32 R130, -RZ, R130.H1_H1 ;  /* 0x30000082ff827230 */ /* 0x000fe40000004100 */
[----:B------:R-:W-:Y:S01]  /*1460*/  FADD.FTZ R124, -R163, R124 ;  /* 0x0000007ca37c7221 */ /* 0x000fe20000010100 */
        /* <DEDUP_REMOVED lines=8> */
[----:B------:R-:W-:Y:S01]  /*14f0*/  FFMA.FTZ R157, R157, R134, R120 ;  /* 0x000000869d9d7223 */ /* 0x000fe20000010078 */
[----:B------:R-:W-:Y:S02]  /*1500*/  HADD2.F32 R120, -RZ, R35.H0_H0 ;  /* 0x20000023ff787230 */ /* 0x000fe40000004100 */
[----:B------:R-:W-:Y:S01]  /*1510*/  FADD.FTZ R126, -R163, R126 ;  /* 0x0000007ea37e7221 */ /* 0x000fe20000010100 */
[----:B------:R-:W-:Y:S01]  /*1520*/  FADD.FTZ R108, R108, R121 ;  /* 0x000000796c6c7221 */ /* 0x000fe20000010000 */
[----:B------:R-:W-:Y:S01]  /*1530*/  FFMA.FTZ R64, R150, R121, R64 ;  /* 0x0000007996407223 */ /* 0x000fe20000010040 */
[----:B------:R-:W-:Y:S02]  /*1540*/  HADD2.F32 R121, -RZ, R135.H0_H0 ;  /* 0x20000087ff797230 */ /* 0x000fe40000004100 */
[----:B------:R-:W-:Y:S01]  /*1550*/  FMUL.FTZ R120, R120, R123 ;  /* 0x0000007b78787220 */ /* 0x000fe20000410000 */
[----:B------:R-:W-:Y:S01]  /*1560*/  FMUL.FTZ R156, R9, R126 ;  /* 0x0000007e099c7220 */ /* 0x000fe20000410000 */
[----:B------:R-:W-:-:S02]  /*1570*/  FFMA.FTZ R164, R138, R137, R164 ;  /* 0x000000898aa47223 */ /* 0x000fc400000100a4 */
[-C--:B------:R-:W-:Y:S01]  /*1580*/  FFMA.FTZ R155, R155, R121.reuse, R120 ;  /* 0x000000799b9b7223 */ /* 0x080fe20000010078 */
[----:B------:R-:W-:Y:S01]  /*1590*/  FADD.FTZ R110, R110, R121 ;  /* 0x000000796e6e7221 */ /* 0x000fe20000010000 */
[----:B------:R-:W-:Y:S01]  /*15a0*/  FFMA.FTZ R66, R156, R121, R66 ;  /* 0x000000799c427223 */ /* 0x000fe20000010042 */
[----:B------:R-:W-:Y:S01]  /*15b0*/  FADD.FTZ R121, R166, R137 ;  /* 0x00000089a6797221 */ /* 0x000fe20000010000 */
[----:B------:R-:W-:-:S03]  /*15c0*/  FFMA.FTZ R164, R143, R144, R164 ;  /* 0x000000908fa47223 */ /* 0x000fc600000100a4 */
[----:B------:R-:W-:Y:S01]  /*15d0*/  FADD.FTZ R121, R121, R144 ;  /* 0x0000009079797221 */ /* 0x000fe20000010000 */
[----:B------:R-:W-:Y:S01]  /*15e0*/  FADD.FTZ R47, R47, R122 ;  /* 0x0000007a2f2f7221 */ /* 0x000fe20000010000 */
[----:B------:R-:W-:Y:S02]  /*15f0*/  FFMA.FTZ R87, R148, R122, R87 ;  /* 0x0000007a94577223 */ /* 0x000fe40000010057 */
[----:B------:R-:W-:Y:S01]  /*1600*/  FADD.FTZ R122, R121, R146 ;  /* 0x00000092797a7221 */ /* 0x000fe20000010000 */
[----:B------:R-:W-:Y:S01]  /*1610*/  FFMA.FTZ R121, R145, R146, R164 ;  /* 0x0000009291797223 */ /* 0x000fe200000100a4 */
[----:B------:R-:W-:Y:S02]  /*1620*/  FADD.FTZ R50, R50, R123 ;  /* 0x0000007b32327221 */ /* 0x000fe40000010000 */
[----:B------:R-:W-:Y:S01]  /*1630*/  FADD.FTZ R122, R122, R149 ;  /* 0x000000957a7a7221 */ /* 0x000fe20000010000 */
[----:B------:R-:W-:Y:S01]  /*1640*/  FFMA.FTZ R121, R148, R149, R121 ;  /* 0x0000009594797223 */ /* 0x000fe20000010079 */
[----:B------:R-:W-:Y:S01]  /*1650*/  FFMA.FTZ R90, R156, R123, R90 ;  /* 0x0000007b9c5a7223 */ /* 0x000fe2000001005a */
[----:B------:R-:W-:-:S02]  /*1660*/  HADD2.F32 R120, -RZ, R131.H1_H1 ;  /* 0x30000083ff787230 */ /* 0x000fc40000004100 */
[----:B------:R-:W-:Y:S01]  /*1670*/  FMUL.FTZ R158, R9, R158 ;  /* 0x0000009e099e7220 */ /* 0x000fe20000410000 */
[----:B------:R-:W-:Y:S02]  /*1680*/  HADD2.F32 R123, -RZ, R35.H1_H1 ;  /* 0x30000023ff7b7230 */ /* 0x000fe40000004100 */
[----:B------:R-:W-:Y:S01]  /*1690*/  FADD.FTZ R122, R122, R151 ;  /* 0x000000977a7a7221 */ /* 0x000fe20000010000 */
[----:B------:R-:W-:Y:S01]  /*16a0*/  FFMA.FTZ R121, R150, R151, R121 ;  /* 0x0000009796797223 */ /* 0x000fe20000010079 */
[----:B------:R-:W-:Y:S02]  /*16b0*/  HADD2.F32 R124, -RZ, R135.H1_H1 ;  /* 0x30000087ff7c7230 */ /* 0x000fe40000004100 */
[----:B------:R-:W-:Y:S01]  /*16c0*/  FADD.FTZ R160, -R163, R127 ;  /* 0x0000007fa3a07221 */ /* 0x000fe20000010100 */
        /* <DEDUP_REMOVED lines=19> */
.L_x_2144:
[----:B------:R-:W-:Y:S05]  /*1800*/  BSYNC.RECONVERGENT B0 ;  /* 0x0000000000007941 */ /* 0x000fea0003800200 */
.L_x_2143:
        /* <DEDUP_REMOVED lines=23> */
.L_x_2184:
        /* <DEDUP_REMOVED lines=21> */
[-C--:B------:R-:W-:Y:S01]  /*1ad0*/  FFMA.FTZ R128, R152, R129.reuse, R131 ;  /* 0x0000008198807223 */ /* 0x080fe20000010083 */
[----:B------:R-:W-:Y:S01]  /*1ae0*/  FADD.FTZ R122, R8, -R121 ;  /* 0x80000079087a7221 */ /* 0x000fe20000010000 */
[----:B------:R-:W-:Y:S01]  /*1af0*/  FADD.FTZ R120, R7, -R120 ;  /* 0x8000007807787221 */ /* 0x000fe20000010000 */
[-CC-:B------:R-:W-:Y:S01]  /*1b00*/  FFMA.FTZ R124, R140, R129.reuse, R131.reuse ;  /* 0x000000818c7c7223 */ /* 0x180fe20000010083 */
[-CC-:B------:R-:W-:Y:S01]  /*1b10*/  FFMA.FTZ R130, R154, R129.reuse, R131.reuse ;  /* 0x000000819a827223 */ /* 0x180fe20000010083 */
[C---:B-----5:R-:W-:Y:S01]  /*1b20*/  FMUL.FTZ R121, R9.reuse, R122 ;  /* 0x0000007a09797220 */ /* 0x060fe20000410000 */
[-CC-:B------:R-:W-:Y:S01]  /*1b30*/  FFMA.FTZ R122, R136, R129.reuse, R131.reuse ;  /* 0x00000081887a7223 */ /* 0x180fe20000010083 */
[----:B------:R-:W-:Y:S01]  /*1b40*/  FMUL.FTZ R120, R9, R120 ;  /* 0x0000007809787220 */ /* 0x000fe20000410000 */
[----:B------:R-:W-:Y:S01]  /*1b50*/  FFMA.FTZ R132, R162, R129, R131 ;  /* 0x00000081a2847223 */ /* 0x000fe20000010083 */
[----:B------:R-:W-:Y:S01]  /*1b60*/  FADD.FTZ R126, R141, -R126 ;  /* 0x8000007e8d7e7221 */ /* 0x000fe20000010000 */
[----:B------:R-:W-:Y:S01]  /*1b70*/  FADD.FTZ R122, R11, -R122 ;  /* 0x8000007a0b7a7221 */ /* 0x000fe20000010000 */
[----:B------:R-:W-:Y:S01]  /*1b80*/  FADD.FTZ R128, R147, -R128 ;  /* 0x8000008093807221 */ /* 0x000fe20000010000 */
[----:B------:R-:W-:Y:S01]  /*1b90*/  FADD.FTZ R124, R139, -R124 ;  /* 0x8000007c8b7c7221 */ /* 0x000fe20000010000 */
[----:B------:R-:W-:Y:S01]  /*1ba0*/  FADD.FTZ R130, R153, -R130 ;  /* 0x8000008299827221 */ /* 0x000fe20000010000 */
[----:B------:R-:W-:Y:S01]  /*1bb0*/  FADD.FTZ R132, R161, -R132 ;  /* 0x80000084a1847221 */ /* 0x000fe20000010000 */
[----:B------:R-:W-:Y:S01]  /*1bc0*/  F2FP.F16.F32.PACK_AB R120, R121, R120 ;  /* 0x000000787978723e */ /* 0x000fe200000000ff */
        /* <DEDUP_REMOVED lines=8> */
[----:B------:R-:W-:Y:S01]  /*1c50*/  F2FP.F16.F32.PACK_AB R123, R125, R130 ;  /* 0x000000827d7b723e */ /* 0x000fe200000000ff */
[----:B------:R-:W-:Y:S06]  /*1c60*/  BRA `(.L_x_2151) ;  /* 0x0000000c00a07947 */ /* 0x000fec0003800000 */
.L_x_2150:
[-CC-:B------:R-:W-:Y:S01]  /*1c70*/  FFMA.FTZ R116, R154, R129.reuse, R131.reuse ;  /* 0x000000819a747223 */ /* 0x180fe20000010083 */
[-CC-:B------:R-:W-:Y:S01]  /*1c80*/  FFMA.FTZ R118, R162, R129.reuse, R131.reuse ;  /* 0x00000081a2767223 */ /* 0x180fe20000010083 */
[-CC-:B------:R-:W-:Y:S01]  /*1c90*/  FFMA.FTZ R120, R136, R129.reuse, R131.reuse ;  /* 0x0000008188787223 */ /* 0x180fe20000010083 */
[-CC-:B------:R-:W-:Y:S01]  /*1ca0*/  FFMA.FTZ R122, R140, R129.reuse, R131.reuse ;  /* 0x000000818c7a7223 */ /* 0x180fe20000010083 */
[----:B------:R-:W-:Y:S01]  /*1cb0*/  FADD.FTZ R116, R153, -R116 ;  /* 0x8000007499747221 */ /* 0x000fe20000010000 */
[----:B------:R-:W-:Y:S01]  /*1cc0*/  FADD.FTZ R118, R161, -R118 ;  /* 0x80000076a1767221 */ /* 0x000fe20000010000 */
[-CC-:B------:R-:W-:Y:S01]  /*1cd0*/  FFMA.FTZ R117, R10, R129.reuse, R131.reuse ;  /* 0x000000810a757223 */ /* 0x180fe20000010083 */
[-CC-:B0-----:R-:W-:Y:S01]  /*1ce0*/  FFMA.FTZ R124, R142, R129.reuse, R131.reuse ;  /* 0x000000818e7c7223 */ /* 0x181fe20000010083 */
[C---:B-----5:R-:W-:Y:S01]  /*1cf0*/  FMUL.FTZ R123, R9.reuse, R116 ;  /* 0x00000074097b7220 */ /* 0x060fe20000410000 */
[----:B------:R-:W-:Y:S01]  /*1d00*/  FMUL.FTZ R118, R9, R118 ;  /* 0x0000007609767220 */ /* 0x000fe20000410000 */
[-CC-:B------:R-:W-:Y:S01]  /*1d10*/  FFMA.FTZ R116, R0, R129.reuse, R131.reuse ;  /* 0x0000008100747223 */ /* 0x180fe20000010083 */
[----:B------:R-:W-:Y:S01]  /*1d20*/  FFMA.FTZ R126, R152, R129, R131 ;  /* 0x00000081987e7223 */ /* 0x000fe20000010083 */
[----:B------:R-:W-:Y:S01]  /*1d30*/  FADD.FTZ R120, R11, -R120 ;  /* 0x800000780b787221 */ /* 0x000fe20000010000 */
[----:B------:R-:W-:Y:S01]  /*1d40*/  FADD.FTZ R122, R139, -R122 ;  /* 0x8000007a8b7a7221 */ /* 0x000fe20000010000 */
[----:B------:R-:W-:Y:S01]  /*1d50*/  F2FP.F16.F32.PACK_AB R123, R118, R123 ;  /* 0x0000007b767b723e */ /* 0x000fe200000000ff */
        /* <DEDUP_REMOVED lines=18> */
.L_x_2149:
        /* <DEDUP_REMOVED lines=32> */
.L_x_2152:
        /* <DEDUP_REMOVED lines=33> */
.L_x_2148:
        /* <DEDUP_REMOVED lines=14> */
[-C--:B------:R-:W-:Y:S01]  /*2370*/  FFMA.FTZ R128, R162, R129.reuse, R131 ;  /* 0x00000081a2807223 */ /* 0x080fe20000010083 */
[----:B------:R-:W-:Y:S01]  /*2380*/  FADD.FTZ R123, R141, -R126 ;  /* 0x8000007e8d7b7221 */ /* 0x000fe20000010000 */
[C---:B-----5:R-:W-:Y:S01]  /*2390*/  FFMA.FTZ R120, R9.reuse, R120, R92 ;  /* 0x0000007809787223 */ /* 0x060fe2000001005c */
[C---:B------:R-:W-:Y:S01]  /*23a0*/  FFMA.FTZ R121, R9.reuse, R122, R93 ;  /* 0x0000007a09797223 */ /* 0x040fe2000001005d */
[-CC-:B------:R-:W-:Y:S01]  /*23b0*/  FFMA.FTZ R122, R136, R129.reuse, R131.reuse ;  /* 0x00000081887a7223 */ /* 0x180fe20000010083 */
[----:B------:R-:W-:Y:S01]  /*23c0*/  FFMA.FTZ R126, R154, R129, R131 ;  /* 0x000000819a7e7223 */ /* 0x000fe20000010083 */
[----:B------:R-:W-:-:S02]  /*23d0*/  FFMA.FTZ R123, R9, R123, R96 ;  /* 0x0000007b097b7223 */ /* 0x000fc40000010060 */
[----:B------:R-:W-:Y:S01]  /*23e0*/  F2FP.F16.F32.PACK_AB R120, R121, R120 ;  /* 0x000000787978723e */ /* 0x000fe200000000ff */
[----:B------:R-:W-:Y:S01]  /*23f0*/  FADD.FTZ R121, R11, -R122 ;  /* 0x8000007a0b797221 */ /* 0x000fe20000010000 */
[----:B------:R-:W-:Y:S01]  /*2400*/  FADD.FTZ R122, R139, -R124 ;  /* 0x8000007c8b7a7221 */ /* 0x000fe20000010000 */
[----:B------:R-:W-:Y:S01]  /*2410*/  FFMA.FTZ R124, R152, R129, R131 ;  /* 0x00000081987c7223 */ /* 0x000fe20000010083 */
[----:B------:R-:W-:Y:S01]  /*2420*/  FADD.FTZ R125, R153, -R126 ;  /* 0x8000007e997d7221 */ /* 0x000fe20000010000 */
[----:B------:R-:W-:Y:S01]  /*2430*/  FADD.FTZ R126, R161, -R128 ;  /* 0x80000080a17e7221 */ /* 0x000fe20000010000 */
[----:B------:R-:W-:Y:S01]  /*2440*/  FFMA.FTZ R121, R9, R121, R94 ;  /* 0x0000007909797223 */ /* 0x000fe2000001005e */
[----:B------:R-:W-:Y:S01]  /*2450*/  FADD.FTZ R124, R147, -R124 ;  /* 0x8000007c937c7221 */ /* 0x000fe20000010000 */
[C---:B------:R-:W-:Y:S01]  /*2460*/  FFMA.FTZ R122, R9.reuse, R122, R95 ;  /* 0x0000007a097a7223 */ /* 0x040fe2000001005f */
[C---:B------:R-:W-:Y:S01]  /*2470*/  FFMA.FTZ R125, R9.reuse, R125, R98 ;  /* 0x0000007d097d7223 */ /* 0x040fe20000010062 */
[C---:B------:R-:W-:Y:S01]  /*2480*/  FFMA.FTZ R126, R9.reuse, R126, R99 ;  /* 0x0000007e097e7223 */ /* 0x040fe20000010063 */
[----:B------:R-:W-:-:S02]  /*2490*/  FFMA.FTZ R124, R9, R124, R97 ;  /* 0x0000007c097c7223 */ /* 0x000fc40000010061 */
[----:B------:R-:W-:-:S03]  /*24a0*/  F2FP.F16.F32.PACK_AB R121, R122, R121 ;  /* 0x000000797a79723e */ /* 0x000fc600000000ff */
[----:B------:R-:W-:Y:S02]  /*24b0*/  F2FP.F16.F32.PACK_AB R122, R124, R123 ;  /* 0x0000007b7c7a723e */ /* 0x000fe400000000ff */
[----:B------:R-:W-:Y:S01]  /*24c0*/  F2FP.F16.F32.PACK_AB R123, R126, R125 ;  /* 0x0000007d7e7b723e */ /* 0x000fe200000000ff */
[----:B------:R-:W-:Y:S06]  /*24d0*/  BRA `(.L_x_2151) ;  /* 0x0000000400847947 */ /* 0x000fec0003800000 */
.L_x_2154:
[-CC-:B------:R-:W-:Y:S01]  /*24e0*/  FFMA.FTZ R116, R154, R129.reuse, R131.reuse ;  /* 0x000000819a747223 */ /* 0x180fe20000010083 */
[-CC-:B------:R-:W-:Y:S01]  /*24f0*/  FFMA.FTZ R118, R162, R129.reuse, R131.reuse ;  /* 0x00000081a2767223 */ /* 0x180fe20000010083 */
[-CC-:B------:R-:W-:Y:S01]  /*2500*/  FFMA.FTZ R117, R10, R129.reuse, R131.reuse ;  /* 0x000000810a757223 */ /* 0x180fe20000010083 */
[-CC-:B------:R-:W-:Y:S01]  /*2510*/  FFMA.FTZ R120, R136, R129.reuse, R131.reuse ;  /* 0x0000008188787223 */ /* 0x180fe20000010083 */
[----:B------:R-:W-:Y:S01]  /*2520*/  FADD.FTZ R116, R153, -R116 ;  /* 0x8000007499747221 */ /* 0x000fe20000010000 */
[----:B------:R-:W-:Y:S01]  /*2530*/  FADD.FTZ R118, R161, -R118 ;  /* 0x80000076a1767221 */ /* 0x000fe20000010000 */
[-CC-:B------:R-:W-:Y:S01]  /*2540*/  FFMA.FTZ R122, R140, R129.reuse, R131.reuse ;  /* 0x000000818c7a7223 */ /* 0x180fe20000010083 */
[-C--:B0-----:R-:W-:Y:S01]  /*2550*/  FFMA.FTZ R124, R152, R129.reuse, R131 ;  /* 0x00000081987c7223 */ /* 0x081fe20000010083 */
[C---:B-----5:R-:W-:Y:S01]  /*2560*/  FFMA.FTZ R123, R9.reuse, R116, R98 ;  /* 0x00000074097b7223 */ /* 0x060fe20000010062 */
[----:B------:R-:W-:Y:S01]  /*2570*/  FFMA.FTZ R118, R9, R118, R99 ;  /* 0x0000007609767223 */ /* 0x000fe20000010063 */
[----:B------:R-:W-:Y:S01]  /*2580*/  FFMA.FTZ R116, R0, R129, R131 ;  /* 0x0000008100747223 */ /* 0x000fe20000010083 */
[----:B------:R-:W-:Y:S01]  /*2590*/  FADD.FTZ R122, R139, -R122 ;  /* 0x8000007a8b7a7221 */ /* 0x000fe20000010000 */
[----:B------:R-:W-:-:S02]  /*25a0*/  FADD.FTZ R124, R147, -R124 ;  /* 0x8000007c937c7221 */ /* 0x000fc40000010000 */
[----:B------:R-:W-:Y:S01]  /*25b0*/  F2FP.F16.F32.PACK_AB R123, R118, R123 ;  /* 0x0000007b767b723e */ /* 0x000fe200000000ff */
[----:B------:R-:W-:Y:S01]  /*25c0*/  FADD.FTZ R118, R8, -R117 ;  /* 0x8000007508767221 */ /* 0x000fe20000010000 */
[----:B------:R-:W-:Y:S01]  /*25d0*/  FADD.FTZ R117, R11, -R120 ;  /* 0x800000780b757221 */ /* 0x000fe20000010000 */
[----:B------:R-:W-:Y:S01]  /*25e0*/  FFMA.FTZ R120, R142, R129, R131 ;  /* 0x000000818e787223 */ /* 0x000fe20000010083 */
[----:B------:R-:W-:Y:S01]  /*25f0*/  FADD.FTZ R116, R7, -R116 ;  /* 0x8000007407747221 */ /* 0x000fe20000010000 */
[C---:B------:R-:W-:Y:S01]  /*2600*/  FFMA.FTZ R124, R9.reuse, R124, R97 ;  /* 0x0000007c097c7223 */ /* 0x040fe20000010061 */
[----:B------:R-:W-:Y:S01]  /*2610*/  FFMA.FTZ R121, R9, R117, R94 ;  /* 0x0000007509797223 */ /* 0x000fe2000001005e */
        /* <DEDUP_REMOVED lines=13> */
.L_x_2153:
        /* <DEDUP_REMOVED lines=30> */
[----:B------:R-:W-:Y:S01]  /*28d0*/  F2FP.F16.F32.PACK_AB R120, R113, R112 ;  /* 0x000000707178723e */ /* 0x000fe200000000ff */
[----:B------:R-:W-:Y:S06]  /*28e0*/  BRA `(.L_x_2151) ;  /* 0x0000000000807947 */ /* 0x000fec0003800000 */
.L_x_2155:
        /* <DEDUP_REMOVED lines=31> */
[----:B------:R-:W-:-:S07]  /*2ae0*/  MOV R116, R120 ;  /* 0x0000007800747202 */ /* 0x000fce0000000f00 */
.L_x_2151:
        /* <DEDUP_REMOVED lines=15> */
.L_x_2147:
[----:B------:R-:W-:Y:S05]  /*2be0*/  BSYNC.RECONVERGENT B0 ;  /* 0x0000000000007941 */ /* 0x000fea0003800200 */
.L_x_2146:
        /* <DEDUP_REMOVED lines=46> */
.L_x_2160:
[-CC-:B-1----:R-:W-:Y:S01]  /*2ed0*/  FFMA.FTZ R120, R160, R129.reuse, R131.reuse ;  /* 0x00000081a0787223 */ /* 0x182fe20000010083 */
        /* <DEDUP_REMOVED lines=28> */
.L_x_2159:
[----:B-1----:R-:W1:Y:S02]  /*30a0*/  LDC.64 R120, c[0x0][0x470] ;  /* 0x00011c00ff787b82 */ /* 0x002e640000000a00 */
[----:B-1----:R-:W-:-:S04]  /*30b0*/  ISETP.NE.U32.AND P1, PT, R120, RZ, PT ;  /* 0x000000ff7800720c */ /* 0x002fc80003f25070 */
[----:B------:R-:W-:-:S13]  /*30c0*/  ISETP.NE.AND.EX P1, PT, R121, RZ, PT, P1 ;  /* 0x000000ff7900720c */ /* 0x000fda0003f25310 */
[----:B------:R-:W-:Y:S05]  /*30d0*/  @!P1 BRA `(.L_x_2162) ;  /* 0x0000000000849947 */ /* 0x000fea0003800000 */
        /* <DEDUP_REMOVED lines=33> */
.L_x_2162:
        /* <DEDUP_REMOVED lines=29> */
.L_x_2158:
        /* <DEDUP_REMOVED lines=41> */
.L_x_2164:
        /* <DEDUP_REMOVED lines=29> */
.L_x_2163:
        /* <DEDUP_REMOVED lines=37> */
.L_x_2165:
        /* <DEDUP_REMOVED lines=28> */
.L_x_2161:
        /* <DEDUP_REMOVED lines=10> */
.L_x_2157:
[----:B------:R-:W-:Y:S05]  /*3dd0*/  BSYNC.RECONVERGENT B0 ;  /* 0x0000000000007941 */ /* 0x000fea0003800200 */
.L_x_2156:
[----:B-1-3--:R-:W1:Y:S02]  /*3de0*/  LDC.64 R120, c[0x0][0x380] ;  /* 0x0000e000ff787b82 */ /* 0x00ae640000000a00 */
[----:B-1----:R-:W-:-:S04]  /*3df0*/  LEA R3, R120, R3, 0x2 ;  /* 0x0000000378037211 */ /* 0x002fc800078e10ff */
[----:B------:R-:W-:-:S13]  /*3e00*/  ISETP.GE.AND P0, PT, R3, R121, PT ;  /* 0x000000790300720c */ /* 0x000fda0003f06270 */
[----:B------:R-:W-:Y:S05]  /*3e10*/  @!P0 BRA `(.L_x_2166) ;  /* 0xffffffc800208947 */ /* 0x000fea000383ffff */
.L_x_2140:
[----:B-----5:R-:W1:Y:S01]  /*3e20*/  S2R R9, SR_TID.X ;  /* 0x0000000000097919 */ /* 0x020e620000002100 */
[----:B------:R-:W-:Y:S05]  /*3e30*/  WARPSYNC.ALL ;  /* 0x0000000000007948 */ /* 0x000fea0003800000 */
[----:B------:R-:W2:Y:S01]  /*3e40*/  S2R R7, SR_CgaCtaId ;  /* 0x0000000000077919 */ /* 0x000ea20000008800 */
[----:B------:R-:W3:Y:S01]  /*3e50*/  S2UR UR4, SR_CTAID.X ;  /* 0x00000000000479c3 */ /* 0x000ee20000002500 */
[----:B------:R-:W-:Y:S01]  /*3e60*/  MOV R4, 0x400 ;  /* 0x0000040000047802 */ /* 0x000fe20000000f00 */
[----:B------:R-:W4:Y:S01]  /*3e70*/  LDCU.128 UR16, c[0x0][0x440] ;  /* 0x00008800ff1077ac */ /* 0x000f220008000c00 */
[----:B------:R-:W-:Y:S01]  /*3e80*/  BSSY.RECONVERGENT B0, `(.L_x_2167) ;  /* 0x00000c5000007945 */ /* 0x000fe20003800200 */
[----:B------:R-:W0:Y:S01]  /*3e90*/  LDCU.128 UR20, c[0x0][0x450] ;  /* 0x00008a00ff1477ac */ /* 0x000e220008000c00 */
[----:B-1----:R-:W-:-:S02]  /*3ea0*/  SHF.L.U32 R2, R9, 0x6, RZ ;  /* 0x0000000609027819 */ /* 0x002fc400000006ff */
[----:B------:R-:W-:Y:S02]  /*3eb0*/  SHF.L.U32 R0, R9, 0x5, RZ ;  /* 0x0000000509007819 */ /* 0x000fe400000006ff */
[----:B------:R-:W-:Y:S01]  /*3ec0*/  LOP3.LUT R3, R2, 0x1800, RZ, 0xc0, !PT ;  /* 0x0000180002037812 */ /* 0x000fe200078ec0ff */
[----:B---3--:R-:W-:Y:S01]  /*3ed0*/  IMAD R2, R6, UR4, RZ ;  /* 0x0000000406027c24 */ /* 0x008fe2000f8e02ff */
[----:B--2---:R-:W-:Y:S02]  /*3ee0*/  LEA R4, R7, R4, 0x18 ;  /* 0x0000000407047211 */ /* 0x004fe400078ec0ff */
        /* <DEDUP_REMOVED lines=10> */
[----:B------:R1:W-:Y:S01]  /*3f90*/  STS.128 [R9+0x10], R56 ;  /* 0x0000103809007388 */ /* 0x0003e20000000c00 */
[----:B------:R-:W-:-:S02]  /*3fa0*/  ISETP.GE.U32.AND P3, PT, R5, 0x80, PT ;  /* 0x000000800500780c */ /* 0x000fc40003f66070 */
[C---:B----4-:R-:W-:Y:S01]  /*3fb0*/  IADD3 R6, P6, PT, R2.reuse, UR18, RZ ;  /* 0x0000001202067c10 */ /* 0x050fe2000ffde0ff */
[----:B------:R-:W-:Y:S01]  /*3fc0*/  STS.128 [R9+0x400], R100 ;  /* 0x0004006409007388 */ /* 0x000fe20000000c00 */
[C---:B------:R-:W-:Y:S02]  /*3fd0*/  IADD3 R8, P5, PT, R2.reuse, UR16, RZ ;  /* 0x0000001002087c10 */ /* 0x040fe4000ffbe0ff */
[C---:B0-----:R-:W-:Y:S01]  /*3fe0*/  IADD3 R4, P4, PT, R2.reuse, UR22, RZ ;  /* 0x0000001602047c10 */ /* 0x041fe2000ff9e0ff */
[----:B------:R-:W-:Y:S01]  /*3ff0*/  STS.128 [R9+0x410], R108 ;  /* 0x0004106c09007388 */ /* 0x000fe20000000c00 */
[----:B------:R-:W-:Y:S01]  /*4000*/  IADD3.X R7, PT, PT, R3, UR19, RZ, P6, !PT ;  /* 0x0000001303077c10 */ /* 0x000fe2000b7fe4ff */
[----:B------:R-:W-:Y:S01]  /*4010*/  BAR.SYNC.DEFER_BLOCKING 0x0 ;  /* 0x0000000000007b1d */ /* 0x000fe20000010000 */
[----:B------:R-:W-:Y:S02]  /*4020*/  IADD3 R2, P6, PT, R2, UR20, RZ ;  /* 0x0000001402027c10 */ /* 0x000fe4000ffde0ff */
[----:B------:R-:W-:-:S02]  /*4030*/  ISETP.GE.U32.AND P0, PT, R5, 0x100, PT ;  /* 0x000001000500780c */ /* 0x000fc40003f06070 */
[C---:B------:R-:W-:Y:S02]  /*4040*/  ISETP.GE.U32.AND P1, PT, R5.reuse, 0x180, PT ;  /* 0x000001800500780c */ /* 0x040fe40003f26070 */
[----:B------:R-:W-:Y:S02]  /*4050*/  ISETP.GE.U32.AND P2, PT, R5, 0x200, PT ;  /* 0x000002000500780c */ /* 0x000fe40003f46070 */
[C---:B-1----:R-:W-:Y:S02]  /*4060*/  IADD3.X R59, PT, PT, R3.reuse, UR17, RZ, P5, !PT ;  /* 0x00000011033b7c10 */ /* 0x042fe4000affe4ff */
        /* <DEDUP_REMOVED lines=166> */
.L_x_2168:
[----:B------:R-:W-:Y:S05]  /*4ad0*/  BSYNC.RECONVERGENT B0 ;  /* 0x0000000000007941 */ /* 0x000fea0003800200 */
.L_x_2167:
        /* <DEDUP_REMOVED lines=23> */
.L_x_2170:
[----:B------:R-:W-:Y:S05]  /*4c50*/  BSYNC.RECONVERGENT B0 ;  /* 0x0000000000007941 */ /* 0x000fea0003800200 */
.L_x_2169:
        /* <DEDUP_REMOVED lines=23> */
.L_x_2172:
[----:B------:R-:W-:Y:S05]  /*4dd0*/  BSYNC.RECONVERGENT B0 ;  /* 0x0000000000007941 */ /* 0x000fea0003800200 */
.L_x_2171:
        /* <DEDUP_REMOVED lines=8> */
.L_x_2145:
        /* <DEDUP_REMOVED lines=8> */
.L_x_2174:
[----:B------:R-:W-:Y:S05]  /*4ee0*/  BSYNC B0 ;  /* 0x0000000000007941 */ /* 0x000fea0003800000 */
.L_x_2173:
        /* <DEDUP_REMOVED lines=8> */
.L_x_2175:
[----:B------:R-:W-:Y:S01]  /*4f70*/  FADD.FTZ R121, R121, R166 ;  /* 0x000000a679797221 */ /* 0x000fe20000010000 */
[----:B------:R-:W-:-:S04]  /*4f80*/  HFMA2 R130, -RZ, RZ, 0, 1.1920928955078125e-07 ;  /* 0x00000002ff827431 */ /* 0x000fc800000001ff */
[----:B------:R-:W-:Y:S02]  /*4f90*/  MOV R131, R121 ;  /* 0x0000007900837202 */ /* 0x000fe40000000f00 */
[----:B------:R-:W-:-:S07]  /*4fa0*/  MOV R123, R129 ;  /* 0x00000081007b7202 */ /* 0x000fce0000000f00 */
[----:B------:R-:W-:Y:S05]  /*4fb0*/  WARPSYNC.COLLECTIVE R128, `(.L_x_2176) ;  /* 0x0000000080087348 */ /* 0x000fea0003c00000 */
[----:B------:R0:W1:Y:S02]  /*4fc0*/  SHFL.BFLY P0, R129, R131, R130, R133 ;  /* 0x0c00008283817389 */ /* 0x0000640000000085 */
[----:B01----:R-:W-:Y:S05]  /*4fd0*/  ENDCOLLECTIVE ;  /* 0x000000000000791b */ /* 0x003fea0003800000 */
.L_x_2176:
[----:B------:R-:W-:-:S05]  /*4fe0*/  FADD.FTZ R123, R123, R164 ;  /* 0x000000a47b7b7221 */ /* 0x000fca0000010000 */
[----:B------:R-:W-:Y:S02]  /*4ff0*/  MOV R131, R123 ;  /* 0x0000007b00837202 */ /* 0x000fe40000000f00 */
[----:B------:R-:W-:-:S07]  /*5000*/  MOV R120, R129 ;  /* 0x0000008100787202 */ /* 0x000fce0000000f00 */
[----:B------:R-:W-:Y:S05]  /*5010*/  WARPSYNC.COLLECTIVE R128, `(.L_x_2177) ;  /* 0x0000000080087348 */ /* 0x000fea0003c00000 */
[----:B------:R0:W1:Y:S02]  /*5020*/  SHFL.BFLY P0, R129, R131, R130, R133 ;  /* 0x0c00008283817389 */ /* 0x0000640000000085 */
[----:B01----:R-:W-:Y:S05]  /*5030*/  ENDCOLLECTIVE ;  /* 0x000000000000791b */ /* 0x003fea0003800000 */
.L_x_2177:
[----:B------:R-:W-:Y:S01]  /*5040*/  FADD.FTZ R120, R121, R120 ;  /* 0x0000007879787221 */ /* 0x000fe20000010000 */
[----:B------:R-:W-:-:S04]  /*5050*/  HFMA2 R130, -RZ, RZ, 0, 2.384185791015625e-07 ;  /* 0x00000004ff827431 */ /* 0x000fc800000001ff */
[----:B------:R-:W-:Y:S02]  /*5060*/  MOV R131, R120 ;  /* 0x0000007800837202 */ /* 0x000fe40000000f00 */
[----:B------:R-:W-:-:S07]  /*5070*/  MOV R122, R129 ;  /* 0x00000081007a7202 */ /* 0x000fce0000000f00 */
[----:B------:R-:W-:Y:S05]  /*5080*/  WARPSYNC.COLLECTIVE R128, `(.L_x_2178) ;  /* 0x0000000080087348 */ /* 0x000fea0003c00000 */
[----:B------:R0:W1:Y:S02]  /*5090*/  SHFL.BFLY P0, R129, R131, R130, R133 ;  /* 0x0c00008283817389 */ /* 0x0000640000000085 */
[----:B01----:R-:W-:Y:S05]  /*50a0*/  ENDCOLLECTIVE ;  /* 0x000000000000791b */ /* 0x003fea0003800000 */
.L_x_2178:
[----:B------:R-:W-:-:S05]  /*50b0*/  FADD.FTZ R122, R123, R122 ;  /* 0x0000007a7b7a7221 */ /* 0x000fca0000010000 */
[----:B------:R-:W-:Y:S02]  /*50c0*/  MOV R131, R122 ;  /* 0x0000007a00837202 */ /* 0x000fe40000000f00 */
[----:B------:R-:W-:-:S07]  /*50d0*/  MOV R125, R129 ;  /* 0x00000081007d7202 */ /* 0x000fce0000000f00 */
[----:B------:R-:W-:Y:S05]  /*50e0*/  WARPSYNC.COLLECTIVE R128, `(.L_x_2179) ;  /* 0x0000000080087348 */ /* 0x000fea0003c00000 */
[----:B------:R0:W1:Y:S02]  /*50f0*/  SHFL.BFLY P0, R129, R131, R130, R133 ;  /* 0x0c00008283817389 */ /* 0x0000640000000085 */
[----:B01----:R-:W-:Y:S05]  /*5100*/  ENDCOLLECTIVE ;  /* 0x000000000000791b */ /* 0x003fea0003800000 */
.L_x_2179:
[----:B------:R-:W-:Y:S01]  /*5110*/  FADD.FTZ R125, R120, R125 ;  /* 0x0000007d787d7221 */ /* 0x000fe20000010000 */
[----:B------:R-:W-:-:S04]  /*5120*/  HFMA2 R130, -RZ, RZ, 0, 4.76837158203125e-07 ;  /* 0x00000008ff827431 */ /* 0x000fc800000001ff */
[----:B------:R-:W-:Y:S02]  /*5130*/  MOV R131, R125 ;  /* 0x0000007d00837202 */ /* 0x000fe40000000f00 */
[----:B------:R-:W-:-:S07]  /*5140*/  MOV R127, R129 ;  /* 0x00000081007f7202 */ /* 0x000fce0000000f00 */
[----:B------:R-:W-:Y:S05]  /*5150*/  WARPSYNC.COLLECTIVE R128, `(.L_x_2180) ;  /* 0x0000000080087348 */ /* 0x000fea0003c00000 */
[----:B------:R0:W1:Y:S02]  /*5160*/  SHFL.BFLY P0, R129, R131, R130, R133 ;  /* 0x0c00008283817389 */ /* 0x0000640000000085 */
[----:B01----:R-:W-:Y:S05]  /*5170*/  ENDCOLLECTIVE ;  /* 0x000000000000791b */ /* 0x003fea0003800000 */
.L_x_2180:
[----:B------:R-:W-:-:S05]  /*5180*/  FADD.FTZ R127, R122, R127 ;  /* 0x0000007f7a7f7221 */ /* 0x000fca0000010000 */
[----:B------:R-:W-:Y:S02]  /*5190*/  MOV R131, R127 ;  /* 0x0000007f00837202 */ /* 0x000fe40000000f00 */
[----:B------:R-:W-:-:S07]  /*51a0*/  MOV R124, R129 ;  /* 0x00000081007c7202 */ /* 0x000fce0000000f00 */
[----:B------:R-:W-:Y:S05]  /*51b0*/  WARPSYNC.COLLECTIVE R128, `(.L_x_2181) ;  /* 0x0000000080087348 */ /* 0x000fea0003c00000 */
[----:B------:R0:W1:Y:S02]  /*51c0*/  SHFL.BFLY P0, R129, R131, R130, R133 ;  /* 0x0c00008283817389 */ /* 0x0000640000000085 */
[----:B01----:R-:W-:Y:S05]  /*51d0*/  ENDCOLLECTIVE ;  /* 0x000000000000791b */ /* 0x003fea0003800000 */
.L_x_2181:
[----:B------:R-:W-:Y:S01]  /*51e0*/  FADD.FTZ R124, R125, R124 ;  /* 0x0000007c7d7c7221 */ /* 0x000fe20000010000 */
[----:B------:R-:W-:-:S04]  /*51f0*/  HFMA2 R130, -RZ, RZ, 0, 9.5367431640625e-07 ;  /* 0x00000010ff827431 */ /* 0x000fc800000001ff */
[----:B------:R-:W-:Y:S02]  /*5200*/  MOV R131, R124 ;  /* 0x0000007c00837202 */ /* 0x000fe40000000f00 */
[----:B------:R-:W-:-:S07]  /*5210*/  MOV R126, R129 ;  /* 0x00000081007e7202 */ /* 0x000fce0000000f00 */
[----:B------:R-:W-:Y:S05]  /*5220*/  WARPSYNC.COLLECTIVE R128, `(.L_x_2182) ;  /* 0x0000000080087348 */ /* 0x000fea0003c00000 */
[----:B------:R0:W1:Y:S02]  /*5230*/  SHFL.BFLY P0, R129, R131, R130, R133 ;  /* 0x0c00008283817389 */ /* 0x0000640000000085 */
[----:B01----:R-:W-:Y:S05]  /*5240*/  ENDCOLLECTIVE ;  /* 0x000000000000791b */ /* 0x003fea0003800000 */
.L_x_2182:
[----:B------:R-:W-:-:S05]  /*5250*/  FADD.FTZ R126, R127, R126 ;  /* 0x0000007e7f7e7221 */ /* 0x000fca0000010000 */
[----:B------:R-:W-:Y:S02]  /*5260*/  MOV R131, R126 ;  /* 0x0000007e00837202 */ /* 0x000fe40000000f00 */
[----:B------:R-:W-:-:S07]  /*5270*/  MOV R121, R129 ;  /* 0x0000008100797202 */ /* 0x000fce0000000f00 */
[----:B------:R-:W-:Y:S05]  /*5280*/  WARPSYNC.COLLECTIVE R128, `(.L_x_2183) ;  /* 0x0000000080087348 */ /* 0x000fea0003c00000 */
[----:B------:R0:W1:Y:S02]  /*5290*/  SHFL.BFLY P0, R129, R131, R130, R133 ;  /* 0x0c00008283817389 */ /* 0x0000640000000085 */
[----:B01----:R-:W-:Y:S05]  /*52a0*/  ENDCOLLECTIVE ;  /* 0x000000000000791b */ /* 0x003fea0003800000 */
.L_x_2183:
[----:B------:R-:W-:Y:S01]  /*52b0*/  MOV R123, R129 ;  /* 0x00000081007b7202 */ /* 0x000fe20000000f00 */
[----:B------:R-:W-:Y:S06]  /*52c0*/  BRA `(.L_x_2184) ;  /* 0xffffffc400ac7947 */ /* 0x000fec000383ffff */
.L_x_2185:
        /* <DEDUP_REMOVED lines=11> */
.L_x_3958:


//--------------------- .text._ZN10layer_norm31ln_parallel_residual_bwd_kernelINS_13Kernel_traitsI6__halfS2_fS2_fjLj512ELj1ELj4ELj1ELj16ENS_18Kernel_traits_baseILj512ES2_S2_fS2_fjLj128EEEEELb0ELb0ELb1EEEvNS_9BwdParamsE --------------------------
	.section	.text._ZN10layer_norm31ln_parallel_residual_bwd_kernelINS_13Kernel_traitsI6__halfS2_fS2_fjLj512ELj1ELj4ELj1ELj16ENS_18Kernel_traits_baseILj512ES2_S2_fS2_fjLj128EEEEELb0ELb0ELb1EEEvNS_9BwdParamsE,"ax",@progbits
	.align	128
        .global         _ZN10layer_norm31ln_parallel_residual_bwd_kernelINS_13Kernel_traitsI6__halfS2_fS2_fjLj512ELj1ELj4ELj1ELj16ENS_18Kernel_traits_baseILj512ES2_S2_fS2_fjLj128EEEEELb0ELb0ELb1EEEvNS_9BwdParamsE
        .type           _ZN10layer_norm31ln_parallel_residual_bwd_kernelINS_13Kernel_traitsI6__halfS2_fS2_fjLj512ELj1ELj4ELj1ELj16ENS_18Kernel_traits_baseILj512ES2_S2_fS2_fjLj128EEEEELb0ELb0ELb1EEEvNS_9BwdParamsE,@function
        .size           _ZN10layer_norm31ln_parallel_residual_bwd_kernelINS_13Kernel_traitsI6__halfS2_fS2_fjLj512ELj1ELj4ELj1ELj16ENS_18Kernel_traits_baseILj512ES2_S2_fS2_fjLj128EEEEELb0ELb0ELb1EEEvNS_9BwdParamsE,(.L_x_3959 - _ZN10layer_norm31ln_parallel_residual_bwd_kernelINS_13Kernel_traitsI6__halfS2_fS2_fjLj512ELj1ELj4ELj1ELj16ENS_18Kernel_traits_baseILj512ES2_S2_fS2_fjLj128EEEEELb0ELb0ELb1EEEvNS_9BwdParamsE)
        .other          _ZN10layer_norm31ln_parallel_residual_bwd_kernelINS_13Kernel_traitsI6__halfS2_fS2_fjLj512ELj1ELj4ELj1ELj16ENS_18Kernel_traits_baseILj512ES2_S2_fS2_fjLj128EEEEELb0ELb0ELb1EEEvNS_9BwdParamsE,@"STO_CUDA_ENTRY STV_DEFAULT"
_ZN10layer_norm31ln_parallel_residual_bwd_kernelINS_13Kernel_traitsI6__halfS2_fS2_fjLj512ELj1ELj4ELj1ELj16ENS_18Kernel_traits_baseILj512ES2_S2_fS2_fjLj128EEEEELb0ELb0ELb1EEEvNS_9BwdParamsE:
.text._ZN10layer_norm31ln_parallel_residual_bwd_kernelINS_13Kernel_traitsI6__halfS2_fS2_fjLj512ELj1ELj4ELj1ELj16ENS_18Kernel_traits_baseILj512ES2_S2_fS2_fjLj128EEEEELb0ELb0ELb1EEEvNS_9BwdParamsE:
        /* <DEDUP_REMOVED lines=91> */
[--C-:B--2---:R-:W-:Y:S02]  /*05b0*/  HADD2.F32 R152, -RZ, R20.reuse.H0_H0 ;  /* 0x20000014ff987230 */ /* 0x104fe40000004100 */
[----:B------:R-:W-:Y:S02]  /*05c0*/  HADD2.F32 R151, -RZ, R20.H1_H1 ;  /* 0x30000014ff977230 */ /* 0x000fe40000004100 */
[--C-:B------:R-:W-:Y:S02]  /*05d0*/  HADD2.F32 R150, -RZ, R21.reuse.H0_H0 ;  /* 0x20000015ff967230 */ /* 0x100fe40000004100 */
[----:B------:R-:W-:Y:S02]  /*05e0*/  HADD2.F32 R149, -RZ, R21.H1_H1 ;  /* 0x30000015ff957230 */ /* 0x000fe40000004100 */
[--C-:B------:R-:W-:Y:S02]  /*05f0*/  HADD2.F32 R148, -RZ, R22.reuse.H0_H0 ;  /* 0x20000016ff947230 */ /* 0x100fe40000004100 */
[----:B------:R-:W-:-:S02]  /*0600*/  HADD2.F32 R147, -RZ, R22.H1_H1 ;  /* 0x30000016ff937230 */ /* 0x000fc40000004100 */
[--C-:B------:R-:W-:Y:S02]  /*0610*/  HADD2.F32 R146, -RZ, R23.reuse.H0_H0 ;  /* 0x20000017ff927230 */ /* 0x100fe40000004100 */
[----:B------:R-:W-:Y:S02]  /*0620*/  HADD2.F32 R145, -RZ, R23.H1_H1 ;  /* 0x30000017ff917230 */ /* 0x000fe40000004100 */
[--C-:B----4-:R-:W-:Y:S02]  /*0630*/  HADD2.F32 R144, -RZ, R16.reuse.H0_H0 ;  /* 0x20000010ff907230 */ /* 0x110fe40000004100 */
[----:B------:R-:W-:Y:S02]  /*0640*/  HADD2.F32 R143, -RZ, R16.H1_H1 ;  /* 0x30000010ff8f7230 */ /* 0x000fe40000004100 */
[--C-:B------:R-:W-:Y:S02]  /*0650*/  HADD2.F32 R142, -RZ, R17.reuse.H0_H0 ;  /* 0x20000011ff8e7230 */ /* 0x100fe40000004100 */
[----:B------:R-:W-:-:S02]  /*0660*/  HADD2.F32 R141, -RZ, R17.H1_H1 ;  /* 0x30000011ff8d7230 */ /* 0x000fc40000004100 */
[--C-:B------:R-:W-:Y:S02]  /*0670*/  HADD2.F32 R140, -RZ, R18.reuse.H0_H0 ;  /* 0x20000012ff8c7230 */ /* 0x100fe40000004100 */
[----:B------:R-:W-:Y:S02]  /*0680*/  HADD2.F32 R139, -RZ, R18.H1_H1 ;  /* 0x30000012ff8b7230 */ /* 0x000fe40000004100 */
[--C-:B------:R-:W-:Y:S02]  /*0690*/  HADD2.F32 R138, -RZ, R19.reuse.H0_H0 ;  /* 0x20000013ff8a7230 */ /* 0x100fe40000004100 */
[----:B------:R-:W-:Y:S02]  /*06a0*/  HADD2.F32 R137, -RZ, R19.H1_H1 ;  /* 0x30000013ff897230 */ /* 0x000fe40000004100 */
[--C-:B---3--:R-:W-:Y:S02]  /*06b0*/  HADD2.F32 R136, -RZ, R12.reuse.H0_H0 ;  /* 0x2000000cff887230 */ /* 0x108fe40000004100 */
[----:B------:R-:W-:-:S02]  /*06c0*/  HADD2.F32 R135, -RZ, R12.H1_H1 ;  /* 0x3000000cff877230 */ /* 0x000fc40000004100 */
[--C-:B------:R-:W-:Y:S02]  /*06d0*/  HADD2.F32 R134, -RZ, R13.reuse.H0_H0 ;  /* 0x2000000dff867230 */ /* 0x100fe40000004100 */
[----:B------:R-:W-:Y:S02]  /*06e0*/  HADD2.F32 R133, -RZ, R13.H1_H1 ;  /* 0x3000000dff857230 */ /* 0x000fe40000004100 */
[--C-:B------:R-:W-:Y:S02]  /*06f0*/  HADD2.F32 R132, -RZ, R14.reuse.H0_H0 ;  /* 0x2000000eff847230 */ /* 0x100fe40000004100 */
[----:B------:R-:W-:Y:S02]  /*0700*/  HADD2.F32 R131, -RZ, R14.H1_H1 ;  /* 0x3000000eff837230 */ /* 0x000fe40000004100 */
[--C-:B------:R-:W-:Y:S02]  /*0710*/  HADD2.F32 R130, -RZ, R15.reuse.H0_H0 ;  /* 0x2000000fff827230 */ /* 0x100fe40000004100 */
[----:B------:R-:W-:-:S02]  /*0720*/  HADD2.F32 R129, -RZ, R15.H1_H1 ;  /* 0x3000000fff817230 */ /* 0x000fc40000004100 */
[--C-:B-----5:R-:W-:Y:S02]  /*0730*/  HADD2.F32 R128, -RZ, R8.reuse.H0_H0 ;  /* 0x20000008ff807230 */ /* 0x120fe40000004100 */
[----:B------:R-:W-:Y:S02]  /*0740*/  HADD2.F32 R127, -RZ, R8.H1_H1 ;  /* 0x30000008ff7f7230 */ /* 0x000fe40000004100 */
[--C-:B------:R-:W-:Y:S02]  /*0750*/  HADD2.F32 R126, -RZ, R9.reuse.H0_H0 ;  /* 0x20000009ff7e7230 */ /* 0x100fe40000004100 */
[----:B------:R-:W-:Y:S02]  /*0760*/  HADD2.F32 R125, -RZ, R9.H1_H1 ;  /* 0x30000009ff7d7230 */ /* 0x000fe40000004100 */
[--C-:B------:R-:W-:Y:S02]  /*0770*/  HADD2.F32 R124, -RZ, R10.reuse.H0_H0 ;  /* 0x2000000aff7c7230 */ /* 0x100fe40000004100 */
[----:B------:R-:W-:-:S02]  /*0780*/  HADD2.F32 R123, -RZ, R10.H1_H1 ;  /* 0x3000000aff7b7230 */ /* 0x000fc40000004100 */
[--C-:B------:R-:W-:Y:S02]  /*0790*/  HADD2.F32 R122, -RZ, R11.reuse.H0_H0 ;  /* 0x2000000bff7a7230 */ /* 0x100fe40000004100 */
[----:B------:R-:W-:-:S07]  /*07a0*/  HADD2.F32 R121, -RZ, R11.H1_H1 ;  /* 0x3000000bff797230 */ /* 0x000fce0000004100 */
.L_x_2206:
        /* <DEDUP_REMOVED lines=16> */
[----:B------:R1:W3:Y:S01]  /*08b0*/  LDG.E R155, desc[UR10][R52.64] ;  /* 0x0000000a349b7981 */ /* 0x0002e2000c1e1900 */
[----:B0-----:R-:W-:-:S06]  /*08c0*/  IMAD.WIDE.U32 R36, R157, 0x10, R2 ;  /* 0x000000109d247825 */ /* 0x001fcc00078e0002 */
[----:B------:R-:W3:Y:S01]  /*08d0*/  LDG.E.128 R36, desc[UR10][R36.64] ;  /* 0x0000000a24247981 */ /* 0x000ee2000c1e1d00 */
[----:B------:R-:W-:Y:S02]  /*08e0*/  ISETP.NE.AND P2, PT, RZ, UR12, PT ;  /* 0x0000000cff007c0c */ /* 0x000fe4000bf45270 */
[----:B------:R-:W-:-:S05]  /*08f0*/  IADD3 R159, PT, PT, R157, 0x20, RZ ;  /* 0x000000209d9f7810 */ /* 0x000fca0007ffe0ff */
[----:B-1----:R-:W-:-:S06]  /*0900*/  IMAD.WIDE.U32 R52, R159, 0x10, R2 ;  /* 0x000000109f347825 */ /* 0x002fcc00078e0002 */
[----:B------:R-:W3:Y:S01]  /*0910*/  LDG.E.128 R52, desc[UR10][R52.64] ;  /* 0x0000000a34347981 */ /* 0x000ee2000c1e1d00 */
[----:B----4-:R-:W-:-:S05]  /*0920*/  FSEL R160, R42, RZ, !P2 ;  /* 0x000000ff2aa07208 */ /* 0x010fca0005000000 */
[----:B------:R-:W-:Y:S01]  /*0930*/  FADD.FTZ R0, -R160, R44 ;  /* 0x0000002ca0007221 */ /* 0x000fe20000010100 */
[----:B--2---:R-:W-:-:S03]  /*0940*/  HADD2.F32 R43, -RZ, R32.H0_H0 ;  /* 0x20000020ff2b7230 */ /* 0x004fc60000004100 */
[----:B---3--:R-:W-:Y:S02]  /*0950*/  FMUL.FTZ R0, R155, R0 ;  /* 0x000000009b007220 */ /* 0x008fe40000410000 */
[----:B------:R-:W-:Y:S02]  /*0960*/  FADD.FTZ R116, R43, R116 ;  /* 0x000000742b747221 */ /* 0x000fe40000010000 */
[-C--:B------:R-:W-:Y:S01]  /*0970*/  FFMA.FTZ R117, R0, R43.reuse, R117 ;  /* 0x0000002b00757223 */ /* 0x080fe20000010075 */
[----:B------:R-:W-:Y:S01]  /*0980*/  FMUL.FTZ R43, R144, R43 ;  /* 0x0000002b902b7220 */ /* 0x000fe20000410000 */
[----:B------:R-:W-:Y:S02]  /*0990*/  HADD2.F32 R161, -RZ, R36.H0_H0 ;  /* 0x20000024ffa17230 */ /* 0x000fe40000004100 */
[----:B------:R-:W-:Y:S01]  /*09a0*/  FADD.FTZ R44, -R160, R45 ;  /* 0x0000002da02c7221 */ /* 0x000fe20000010100 */
[----:B------:R-:W-:Y:S02]  /*09b0*/  HADD2.F32 R32, -RZ, R32.H1_H1 ;  /* 0x30000020ff207230 */ /* 0x000fe40000004100 */
[----:B------:R-:W-:Y:S01]  /*09c0*/  FADD.FTZ R118, R161, R118 ;  /* 0x00000076a1767221 */ /* 0x000fe20000010000 */
[-C--:B------:R-:W-:Y:S01]  /*09d0*/  FFMA.FTZ R119, R0, R161.reuse, R119 ;  /* 0x000000a100777223 */ /* 0x080fe20000010077 */
[----:B------:R-:W-:Y:S01]  /*09e0*/  FFMA.FTZ R161, R152, R161, R43 ;  /* 0x000000a198a17223 */ /* 0x000fe2000001002b */
[----:B------:R-:W-:Y:S01]  /*09f0*/  HADD2.F32 R163, -RZ, R36.H1_H1 ;  /* 0x30000024ffa37230 */ /* 0x000fe20000004100 */
[----:B------:R-:W2:Y:S01]  /*0a00*/  LDG.E.128 R40, desc[UR10][R40.64+0x10] ;  /* 0x0000100a28287981 */ /* 0x000ea2000c1e1d00 */
[----:B------:R-:W-:Y:S01]  /*0a10*/  FMUL.FTZ R36, R155, R44 ;  /* 0x0000002c9b247220 */ /* 0x000fe20000410000 */
[C---:B------:R-:W-:Y:S01]  /*0a20*/  FADD.FTZ R46, -R160.reuse, R46 ;  /* 0x0000002ea02e7221 */ /* 0x040fe20000010100 */
[----:B------:R-:W-:Y:S01]  /*0a30*/  FADD.FTZ R156, -R160, R47 ;  /* 0x0000002fa09c7221 */ /* 0x000fe20000010100 */
[-C--:B------:R-:W-:Y:S01]  /*0a40*/  FMUL.FTZ R44, R143, R32.reuse ;  /* 0x000000208f2c7220 */ /* 0x080fe20000410000 */
[----:B------:R-:W-:Y:S01]  /*0a50*/  FADD.FTZ R112, R32, R112 ;  /* 0x0000007020707221 */ /* 0x000fe20000010000 */
[----:B------:R-:W-:Y:S01]  /*0a60*/  FFMA.FTZ R113, R36, R32, R113 ;  /* 0x0000002024717223 */ /* 0x000fe20000010071 */
[----:B------:R-:W-:-:S02]  /*0a70*/  HADD2.F32 R45, -RZ, R33.H0_H0 ;  /* 0x20000021ff2d7230 */ /* 0x000fc40000004100 */
[C---:B------:R-:W-:Y:S01]  /*0a80*/  FMUL.FTZ R154, R155.reuse, R46 ;  /* 0x0000002e9b9a7220 */ /* 0x040fe20000410000 */
[----:B------:R-:W-:Y:S02]  /*0a90*/  HADD2.F32 R32, -RZ, R33.H1_H1 ;  /* 0x30000021ff207230 */ /* 0x000fe40000004100 */
[----:B------:R-:W-:Y:S01]  /*0aa0*/  FMUL.FTZ R156, R155, R156 ;  /* 0x0000009c9b9c7220 */ /* 0x000fe20000410000 */
[--C-:B------:R-:W-:Y:S02]  /*0ab0*/  HADD2.F32 R165, -RZ, R37.reuse.H0_H0 ;  /* 0x20000025ffa57230 */ /* 0x100fe40000004100 */
[----:B------:R-:W-:Y:S01]  /*0ac0*/  FADD.FTZ R114, R163, R114 ;  /* 0x00000072a3727221 */ /* 0x000fe20000010000 */
[-C--:B------:R-:W-:Y:S01]  /*0ad0*/  FFMA.FTZ R115, R36, R163.reuse, R115 ;  /* 0x000000a324737223 */ /* 0x080fe20000010073 */
[----:B------:R-:W-:Y:S02]  /*0ae0*/  HADD2.F32 R37, -RZ, R37.H1_H1 ;  /* 0x30000025ff257230 */ /* 0x000fe40000004100 */
[----:B------:R-:W-:Y:S01]  /*0af0*/  FFMA.FTZ R163, R151, R163, R44 ;  /* 0x000000a397a37223 */ /* 0x000fe2000001002c */
[----:B------:R-:W-:Y:S01]  /*0b00*/  FADD.FTZ R108, R45, R108 ;  /* 0x0000006c2d6c7221 */ /* 0x000fe20000010000 */
[-C--:B------:R-:W-:Y:S01]  /*0b10*/  FFMA.FTZ R109, R154, R45.reuse, R109 ;  /* 0x0000002d9a6d7223 */ /* 0x080fe2000001006d */
[----:B------:R-:W-:Y:S01]  /*0b20*/  FMUL.FTZ R45, R142, R45 ;  /* 0x0000002d8e2d7220 */ /* 0x000fe20000410000 */
[-C--:B------:R-:W-:Y:S01]  /*0b30*/  FMUL.FTZ R44, R141, R32.reuse ;  /* 0x000000208d2c7220 */ /* 0x080fe20000410000 */
[----:B------:R-:W-:Y:S01]  /*0b40*/  FADD.FTZ R104, R32, R104 ;  /* 0x0000006820687221 */ /* 0x000fe20000010000 */
[----:B------:R-:W-:Y:S01]  /*0b50*/  FFMA.FTZ R105, R156, R32, R105 ;  /* 0x000000209c697223 */ /* 0x000fe20000010069 */
[----:B------:R-:W-:-:S04]  /*0b60*/  IMAD.WIDE.U32 R32, R159, 0x20, R48 ;  /* 0x000000209f207825 */ /* 0x000fc800078e0030 */
[----:B------:R-:W-:Y:S01]  /*0b70*/  FADD.FTZ R110, R165, R110 ;  /* 0x0000006ea56e7221 */ /* 0x000fe20000010000 */
[----:B------:R-:W-:Y:S01]  /*0b80*/  FFMA.FTZ R111, R154, R165, R111 ;  /* 0x000000a59a6f7223 */ /* 0x000fe2000001006f */
[----:B------:R-:W-:Y:S01]  /*0b90*/  FADD.FTZ R106, R37, R106 ;  /* 0x0000006a256a7221 */ /* 0x000fe20000010000 */
[----:B------:R-:W-:Y:S01]  /*0ba0*/  FFMA.FTZ R107, R156, R37, R107 ;  /* 0x000000259c6b7223 */ /* 0x000fe2000001006b */
[----:B------:R-:W-:Y:S01]  /*0bb0*/  FFMA.FTZ R165, R150, R165, R45 ;  /* 0x000000a596a57223 */ /* 0x000fe2000001002d */
[----:B------:R-:W-:Y:S01]  /*0bc0*/  FFMA.FTZ R37, R149, R37, R44 ;  /* 0x0000002595257223 */ /* 0x000fe2000001002c */
[----:B------:R-:W-:Y:S02]  /*0bd0*/  IMAD.WIDE.U32 R44, R159, 0x10, R50 ;  /* 0x000000109f2c7825 */ /* 0x000fe400078e0032 */
[----:B------:R-:W3:Y:S04]  /*0be0*/  LDG.E.128 R48, desc[UR10][R32.64] ;  /* 0x0000000a20307981 */ /* 0x000ee8000c1e1d00 */
[----:B------:R-:W4:Y:S01]  /*0bf0*/  LDG.E.128 R44, desc[UR10][R44.64] ;  /* 0x0000000a2c2c7981 */ /* 0x000f22000c1e1d00 */
[----:B------:R-:W-:-:S02]  /*0c00*/  HADD2.F32 R169, -RZ, R34.H0_H0 ;  /* 0x20000022ffa97230 */ /* 0x000fc40000004100 */
[----:B------:R-:W-:-:S03]  /*0c10*/  HADD2.F32 R3, -RZ, R38.H0_H0 ;  /* 0x20000026ff037230 */ /* 0x000fc60000004100 */
[----:B------:R-:W-:Y:S01]  /*0c20*/  FMUL.FTZ R167, R140, R169 ;  /* 0x000000a98ca77220 */ /* 0x000fe20000410000 */
[----:B------:R-:W-:Y:S02]  /*0c30*/  HADD2.F32 R34, -RZ, R34.H1_H1 ;  /* 0x30000022ff227230 */ /* 0x000fe40000004100 */
[----:B------:R-:W-:Y:S01]  /*0c40*/  FADD.FTZ R86, R3, R86 ;  /* 0x0000005603567221 */ /* 0x000fe20000010000 */
[----:B------:R-:W-:Y:S01]  /*0c50*/  FFMA.FTZ R167, R148, R3, R167 ;  /* 0x0000000394a77223 */ /* 0x000fe200000100a7 */
[--C-:B------:R-:W-:Y:S02]  /*0c60*/  HADD2.F32 R171, -RZ, R35.reuse.H0_H0 ;  /* 0x20000023ffab7230 */ /* 0x100fe40000004100 */
[----:B------:R-:W-:Y:S02]  /*0c70*/  HADD2.F32 R35, -RZ, R35.H1_H1 ;  /* 0x30000023ff237230 */ /* 0x000fe40000004100 */
[----:B------:R-:W-:Y:S01]  /*0c80*/  FADD.FTZ R64, R34, R64 ;  /* 0x0000004022407221 */ /* 0x000fe20000010000 */
[----:B------:R-:W-:-:S02]  /*0c90*/  FADD.FTZ R84, R169, R84 ;  /* 0x00000054a9547221 */ /* 0x000fc40000010000 */
[----:B------:R-:W-:Y:S01]  /*0ca0*/  FADD.FTZ R56, R35, R56 ;  /* 0x0000003823387221 */ /* 0x000fe20000010000 */
[----:B------:R-:W-:Y:S01]  /*0cb0*/  FADD.FTZ R60, R171, R60 ;  /* 0x0000003cab3c7221 */ /* 0x000fe20000010000 */
[C---:B--2---:R-:W-:Y:S01]  /*0cc0*/  FADD.FTZ R40, -R160.reuse, R40 ;  /* 0x00000028a0287221 */ /* 0x044fe20000010100 */
[----:B------:R-:W-:-:S03]  /*0cd0*/  FADD.FTZ R2, -R160, R41 ;  /* 0x00000029a0027221 */ /* 0x000fc60000010100 */
[----:B------:R-:W-:-:S04]  /*0ce0*/  FMUL.FTZ R40, R155, R40 ;  /* 0x000000289b287220 */ /* 0x000fc80000410000 */
[----:B------:R-:W-:Y:S01]  /*0cf0*/  FFMA.FTZ R87, R40, R3, R87 ;  /* 0x0000000328577223 */ /* 0x000fe20000010057 */
[----:B------:R-:W-:Y:S02]  /*0d00*/  HADD2.F32 R3, -RZ, R38.H1_H1 ;  /* 0x30000026ff037230 */ /* 0x000fe40000004100 */
[----:B------:R-:W-:Y:S01]  /*0d10*/  FMUL.FTZ R38, R155, R2 ;  /* 0x000000029b267220 */ /* 0x000fe20000410000 */
[-C--:B------:R-:W-:Y:S01]  /*0d20*/  FMUL.FTZ R2, R139, R34.reuse ;  /* 0x000000228b027220 */ /* 0x080fe20000410000 */
[C---:B------:R-:W-:Y:S01]  /*0d30*/  FADD.FTZ R162, -R160.reuse, R43 ;  /* 0x0000002ba0a27221 */ /* 0x040fe20000010100 */
[----:B------:R-:W-:Y:S01]  /*0d40*/  FADD.FTZ R42, -R160, R42 ;  /* 0x0000002aa02a7221 */ /* 0x000fe20000010100 */
[C---:B------:R-:W-:Y:S01]  /*0d50*/  FFMA.FTZ R65, R38.reuse, R34, R65 ;  /* 0x0000002226417223 */ /* 0x040fe20000010041 */
[----:B------:R-:W-:Y:S01]  /*0d60*/  FFMA.FTZ R41, R147, R3, R2 ;  /* 0x0000000393297223 */ /* 0x000fe20000010002 */
[--C-:B------:R-:W-:Y:S02]  /*0d70*/  HADD2.F32 R2, -RZ, R39.reuse.H1_H1 ;  /* 0x30000027ff027230 */ /* 0x100fe40000004100 */
[----:B------:R-:W-:Y:S01]  /*0d80*/  FMUL.FTZ R162, R155, R162 ;  /* 0x000000a29ba27220 */ /* 0x000fe20000410000 */
[----:B------:R-:W-:Y:S01]  /*0d90*/  FMUL.FTZ R34, R137, R35 ;  /* 0x0000002389227220 */ /* 0x000fe20000410000 */
[----:B------:R-:W-:Y:S01]  /*0da0*/  FADD.FTZ R70, R3, R70 ;  /* 0x0000004603467221 */ /* 0x000fe20000010000 */
[----:B------:R-:W-:Y:S01]  /*0db0*/  FFMA.FTZ R83, R38, R3, R83 ;  /* 0x0000000326537223 */ /* 0x000fe20000010053 */
[----:B------:R-:W-:Y:S01]  /*0dc0*/  FFMA.FTZ R85, R40, R169, R85 ;  /* 0x000000a928557223 */ /* 0x000fe20000010055 */
[----:B------:R-:W-:-:S02]  /*0dd0*/  HADD2.F32 R3, -RZ, R39.H0_H0 ;  /* 0x20000027ff037230 */ /* 0x000fc40000004100 */
[----:B------:R-:W-:Y:S01]  /*0de0*/  FMUL.FTZ R158, R155, R42 ;  /* 0x0000002a9b9e7220 */ /* 0x000fe20000410000 */
[----:B------:R-:W-:Y:S01]  /*0df0*/  FMUL.FTZ R169, R138, R171 ;  /* 0x000000ab8aa97220 */ /* 0x000fe20000410000 */
[----:B------:R-:W-:Y:S01]  /*0e00*/  FADD.FTZ R58, R2, R58 ;  /* 0x0000003a023a7221 */ /* 0x000fe20000010000 */
[-C--:B------:R-:W-:Y:S01]  /*0e10*/  FFMA.FTZ R39, R145, R2.reuse, R34 ;  /* 0x0000000291277223 */ /* 0x080fe20000010022 */
[----:B------:R-:W-:Y:S01]  /*0e20*/  FFMA.FTZ R59, R162, R2, R59 ;  /* 0x00000002a23b7223 */ /* 0x000fe2000001003b */
[----:B---3--:R-:W-:Y:S01]  /*0e30*/  FADD.FTZ R48, -R160, R48 ;  /* 0x00000030a0307221 */ /* 0x008fe20000010100 */
[----:B------:R-:W-:Y:S01]  /*0e40*/  FADD.FTZ R62, R3, R62 ;  /* 0x0000003e033e7221 */ /* 0x000fe20000010000 */
[----:B------:R-:W-:Y:S02]  /*0e50*/  FFMA.FTZ R169, R146, R3, R169 ;  /* 0x0000000392a97223 */ /* 0x000fe400000100a9 */
[----:B------:R-:W-:Y:S01]  /*0e60*/  FMUL.FTZ R43, R155, R48 ;  /* 0x000000309b2b7220 */ /* 0x000fe20000410000 */
[----:B----4-:R-:W-:-:S02]  /*0e70*/  HADD2.F32 R2, -RZ, R44.H1_H1 ;  /* 0x3000002cff027230 */ /* 0x010fc40000004100 */
[----:B------:R-:W-:Y:S01]  /*0e80*/  FADD.FTZ R48, -R160, R49 ;  /* 0x00000031a0307221 */ /* 0x000fe20000010100 */
[----:B------:R-:W-:Y:S01]  /*0e90*/  FFMA.FTZ R63, R158, R3, R63 ;  /* 0x000000039e3f7223 */ /* 0x000fe2000001003f */
[----:B------:R-:W-:Y:S01]  /*0ea0*/  FFMA.FTZ R57, R162, R35, R57 ;  /* 0x00000023a2397223 */ /* 0x000fe20000010039 */
[----:B------:R-:W-:Y:S02]  /*0eb0*/  HADD2.F32 R3, -RZ, R52.H0_H0 ;  /* 0x20000034ff037230 */ /* 0x000fe40000004100 */
[----:B------:R-:W-:Y:S01]  /*0ec0*/  FMUL.FTZ R48, R155, R48 ;  /* 0x000000309b307220 */ /* 0x000fe20000410000 */
[----:B------:R-:W-:Y:S02]  /*0ed0*/  HADD2.F32 R35, -RZ, R44.H0_H0 ;  /* 0x2000002cff237230 */ /* 0x000fe40000004100 */
[----:B------:R-:W-:Y:S01]  /*0ee0*/  FMUL.FTZ R44, R127, R2 ;  /* 0x000000027f2c7220 */ /* 0x000fe20000410000 */
[----:B------:R-:W-:Y:S02]  /*0ef0*/  HADD2.F32 R52, -RZ, R52.H1_H1 ;  /* 0x30000034ff347230 */ /* 0x000fe40000004100 */
[----:B------:R-:W-:Y:S01]  /*0f00*/  FADD.FTZ R50, -R160, R50 ;  /* 0x00000032a0327221 */ /* 0x000fe20000010100 */
[----:B------:R-:W-:-:S02]  /*0f10*/  FFMA.FTZ R61, R158, R171, R61 ;  /* 0x000000ab9e3d7223 */ /* 0x000fc4000001003d */
[-C--:B------:R-:W-:Y:S01]  /*0f20*/  FFMA.FTZ R97, R48, R52.reuse, R97 ;  /* 0x0000003430617223 */ /* 0x080fe20000010061 */
[----:B------:R-:W-:Y:S01]  /*0f30*/  FFMA.FTZ R44, R135, R52, R44 ;  /* 0x00000034872c7223 */ /* 0x000fe2000001002c */
[----:B------:R-:W-:Y:S01]  /*0f40*/  FADD.FTZ R99, R52, R99 ;  /* 0x0000006334637221 */ /* 0x000fe20000010000 */
[----:B------:R-:W-:Y:S01]  /*0f50*/  FADD.FTZ R52, -R160, R51 ;  /* 0x00000033a0347221 */ /* 0x000fe20000010100 */
[-C--:B------:R-:W-:Y:S01]  /*0f60*/  FMUL.FTZ R171, R128, R35.reuse ;  /* 0x0000002380ab7220 */ /* 0x080fe20000410000 */
[----:B------:R-:W-:Y:S01]  /*0f70*/  FFMA.FTZ R100, R43, R35, R100 ;  /* 0x000000232b647223 */ /* 0x000fe20000010064 */
[----:B------:R-:W-:Y:S01]  /*0f80*/  FADD.FTZ R103, R35, R103 ;  /* 0x0000006723677221 */ /* 0x000fe20000010000 */
[--C-:B------:R-:W-:Y:S02]  /*0f90*/  HADD2.F32 R35, -RZ, R45.reuse.H0_H0 ;  /* 0x2000002dff237230 */ /* 0x100fe40000004100 */
[----:B------:R-:W-:Y:S01]  /*0fa0*/  FMUL.FTZ R49, R155, R50 ;  /* 0x000000329b317220 */ /* 0x000fe20000410000 */
[----:B------:R-:W-:-:S02]  /*0fb0*/  HADD2.F32 R34, -RZ, R45.H1_H1 ;  /* 0x3000002dff227230 */ /* 0x000fc40000004100 */
[----:B------:R-:W-:Y:S01]  /*0fc0*/  FMUL.FTZ R52, R155, R52 ;  /* 0x000000349b347220 */ /* 0x000fe20000410000 */
[----:B------:R-:W-:Y:S01]  /*0fd0*/  FFMA.FTZ R42, R136, R3, R171 ;  /* 0x00000003882a7223 */ /* 0x000fe200000100ab */
[-C--:B------:R-:W-:Y:S01]  /*0fe0*/  FMUL.FTZ R171, R126, R35.reuse ;  /* 0x000000237eab7220 */ /* 0x080fe20000410000 */
[----:B------:R-:W-:Y:S01]  /*0ff0*/  FFMA.FTZ R92, R49, R35, R92 ;  /* 0x00000023315c7223 */ /* 0x000fe2000001005c */
[----:B------:R-:W-:Y:S01]  /*1000*/  FADD.FTZ R95, R35, R95 ;  /* 0x0000005f235f7221 */ /* 0x000fe20000010000 */
[-C--:B------:R-:W-:Y:S01]  /*1010*/  FMUL.FTZ R164, R125, R34.reuse ;  /* 0x000000227da47220 */ /* 0x080fe20000410000 */
[----:B------:R-:W-:Y:S01]  /*1020*/  FFMA.FTZ R93, R52, R34, R93 ;  /* 0x00000022345d7223 */ /* 0x000fe2000001005d */
[----:B------:R-:W-:Y:S02]  /*1030*/  FADD.FTZ R94, R34, R94 ;  /* 0x0000005e225e7221 */ /* 0x000fe40000010000 */
[----:B------:R-:W2:Y:S01]  /*1040*/  LDG.E.128 R32, desc[UR10][R32.64+0x10] ;  /* 0x0000100a20207981 */ /* 0x000ea2000c1e1d00 */
[----:B------:R-:W-:Y:S01]  /*1050*/  FFMA.FTZ R101, R48, R2, R101 ;  /* 0x0000000230657223 */ /* 0x000fe20000010065 */
[----:B------:R-:W-:Y:S01]  /*1060*/  FADD.FTZ R102, R2, R102 ;  /* 0x0000006602667221 */ /* 0x000fe20000010000 */
[----:B------:R-:W-:-:S02]  /*1070*/  HADD2.F32 R2, -RZ, R53.H1_H1 ;  /* 0x30000035ff027230 */ /* 0x000fc40000004100 */
[----:B------:R-:W-:Y:S01]  /*1080*/  FFMA.FTZ R96, R43, R3, R96 ;  /* 0x000000032b607223 */ /* 0x000fe20000010060 */
[----:B------:R-:W-:Y:S01]  /*1090*/  FADD.FTZ R98, R3, R98 ;  /* 0x0000006203627221 */ /* 0x000fe20000010000 */
[----:B------:R-:W-:Y:S02]  /*10a0*/  HADD2.F32 R3, -RZ, R53.H0_H0 ;  /* 0x20000035ff037230 */ /* 0x000fe40000004100 */
[-C--:B------:R-:W-:Y:S01]  /*10b0*/  FFMA.FTZ R89, R52, R2.reuse, R89 ;  /* 0x0000000234597223 */ /* 0x080fe20000010059 */
[----:B------:R-:W-:Y:S01]  /*10c0*/  FFMA.FTZ R45, R133, R2, R164 ;  /* 0x00000002852d7223 */ /* 0x000fe200000100a4 */
[----:B------:R-:W-:Y:S01]  /*10d0*/  FADD.FTZ R91, R2, R91 ;  /* 0x0000005b025b7221 */ /* 0x000fe20000010000 */
[-C--:B------:R-:W-:Y:S01]  /*10e0*/  FFMA.FTZ R88, R49, R3.reuse, R88 ;  /* 0x0000000331587223 */ /* 0x080fe20000010058 */
[----:B------:R-:W-:Y:S01]  /*10f0*/  FFMA.FTZ R50, R134, R3, R171 ;  /* 0x0000000386327223 */ /* 0x000fe200000100ab */
[----:B------:R-:W-:Y:S01]  /*1100*/  FADD.FTZ R90, R3, R90 ;  /* 0x0000005a035a7221 */ /* 0x000fe20000010000 */
[----:B------:R-:W-:-:S05]  /*1110*/  HADD2.F32 R3, -RZ, R46.H0_H0 ;  /* 0x2000002eff037230 */ /* 0x000fca0000004100 */
[----:B------:R-:W-:Y:S01]  /*1120*/  FADD.FTZ R82, R3, R82 ;  /* 0x0000005203527221 */ /* 0x000fe20000010000 */
[----:B------:R-:W-:-:S04]  /*1130*/  ISETP.NE.U32.AND P0, PT, RZ, UR14, PT ;  /* 0x0000000eff007c0c */ /* 0x000fc8000bf05070 */
[----:B------:R-:W-:Y:S01]  /*1140*/  ISETP.NE.AND.EX P0, PT, RZ, UR15, PT, P0 ;  /* 0x0000000fff007c0c */ /* 0x000fe2000bf05300 */
[----:B------:R-:W-:Y:S01]  /*1150*/  UMOV UR4, 0xffffffff ;  /* 0xffffffff00047882 */ /* 0x000fe20000000000 */
[----:B------:R-:W-:-:S04]  /*1160*/  ISETP.NE.U32.AND P1, PT, RZ, UR14, PT ;  /* 0x0000000eff007c0c */ /* 0x000fc8000bf25070 */
[----:B------:R-:W-:Y:S01]  /*1170*/  ISETP.NE.AND.EX P1, PT, RZ, UR15, PT, P1 ;  /* 0x0000000fff007c0c */ /* 0x000fe2000bf25310 */
[C---:B--2---:R-:W-:Y:S01]  /*1180*/  FADD.FTZ R2, -R160.reuse, R32 ;  /* 0x00000020a0027221 */ /* 0x044fe20000010100 */
[----:B------:R-:W-:-:S03]  /*1190*/  FADD.FTZ R166, -R160, R35 ;  /* 0x00000023a0a67221 */ /* 0x000fc60000010100 */
[----:B------:R-:W-:Y:S01]  /*11a0*/  FMUL.FTZ R51, R155, R2 ;  /* 0x000000029b337220 */ /* 0x000fe20000410000 */
[----:B------:R-:W-:Y:S02]  /*11b0*/  HADD2.F32 R2, -RZ, R54.H0_H0 ;  /* 0x20000036ff027230 */ /* 0x000fe40000004100 */
[-C--:B------:R-:W-:Y:S01]  /*11c0*/  FMUL.FTZ R35, R124, R3.reuse ;  /* 0x000000037c237220 */ /* 0x080fe20000410000 */
[C---:B------:R-:W-:Y:S01]  /*11d0*/  FADD.FTZ R164, -R160.reuse, R33 ;  /* 0x00000021a0a47221 */ /* 0x040fe20000010100 */
[C---:B------:R-:W-:Y:S01]  /*11e0*/  FFMA.FTZ R75, R51.reuse, R3, R75 ;  /* 0x00000003334b7223 */ /* 0x040fe2000001004b */
[----:B------:R-:W-:Y:S02]  /*11f0*/  HADD2.F32 R3, -RZ, R46.H1_H1 ;  /* 0x3000002eff037230 */ /* 0x000fe40000004100 */
[----:B------:R-:W-:Y:S01]  /*1200*/  FADD.FTZ R34, -R160, R34 ;  /* 0x00000022a0227221 */ /* 0x000fe20000010100 */
[-C--:B------:R-:W-:Y:S01]  /*1210*/  FFMA.FTZ R66, R51, R2.reuse, R66 ;  /* 0x0000000233427223 */ /* 0x080fe20000010042 */
[----:B------:R-:W-:Y:S01]  /*1220*/  FFMA.FTZ R160, R132, R2, R35 ;  /* 0x0000000284a07223 */ /* 0x000fe20000010023 */
[----:B------:R-:W-:Y:S01]  /*1230*/  FADD.FTZ R71, R2, R71 ;  /* 0x0000004702477221 */ /* 0x000fe20000010000 */
[----:B------:R-:W-:-:S02]  /*1240*/  HADD2.F32 R54, -RZ, R54.H1_H1 ;  /* 0x30000036ff367230 */ /* 0x000fc40000004100 */
[----:B------:R-:W-:Y:S01]  /*1250*/  FMUL.FTZ R46, R155, R164 ;  /* 0x000000a49b2e7220 */ /* 0x000fe20000410000 */
[-C--:B------:R-:W-:Y:S01]  /*1260*/  FMUL.FTZ R2, R123, R3.reuse ;  /* 0x000000037b027220 */ /* 0x080fe20000410000 */
[----:B------:R-:W-:Y:S02]  /*1270*/  HADD2.F32 R33, -RZ, R47.H0_H0 ;  /* 0x2000002fff217230 */ /* 0x000fe40000004100 */
[----:B------:R-:W-:Y:S01]  /*1280*/  FADD.FTZ R81, R3, R81 ;  /* 0x0000005103517221 */ /* 0x000fe20000010000 */
[C---:B------:R-:W-:Y:S01]  /*1290*/  FFMA.FTZ R76, R46.reuse, R3, R76 ;  /* 0x000000032e4c7223 */ /* 0x040fe2000001004c */
[-C--:B------:R-:W-:Y:S01]  /*12a0*/  FFMA.FTZ R53, R131, R54.reuse, R2 ;  /* 0x0000003683357223 */ /* 0x080fe20000010002 */
[----:B------:R-:W-:Y:S01]  /*12b0*/  FFMA.FTZ R67, R46, R54, R67 ;  /* 0x000000362e437223 */ /* 0x000fe20000010043 */
[----:B------:R-:W-:Y:S01]  /*12c0*/  FADD.FTZ R72, R54, R72 ;  /* 0x0000004836487221 */ /* 0x000fe20000010000 */
[----:B------:R-:W-:Y:S02]  /*12d0*/  HADD2.F32 R3, -RZ, R55.H0_H0 ;  /* 0x20000037ff037230 */ /* 0x000fe40000004100 */
[----:B------:R-:W-:Y:S01]  /*12e0*/  FMUL.FTZ R54, R155, R34 ;  /* 0x000000229b367220 */ /* 0x000fe20000410000 */
[----:B------:R-:W-:-:S03]  /*12f0*/  FMUL.FTZ R171, R122, R33 ;  /* 0x000000217aab7220 */ /* 0x000fc60000410000 */
[-C--:B------:R-:W-:Y:S01]  /*1300*/  FFMA.FTZ R68, R54, R3.reuse, R68 ;  /* 0x0000000336447223 */ /* 0x080fe20000010044 */
[----:B------:R-:W-:Y:S01]  /*1310*/  FFMA.FTZ R171, R130, R3, R171 ;  /* 0x0000000382ab7223 */ /* 0x000fe200000100ab */
[----:B------:R-:W-:Y:S01]  /*1320*/  FADD.FTZ R73, R3, R73 ;  /* 0x0000004903497221 */ /* 0x000fe20000010000 */
[----:B------:R-:W-:Y:S02]  /*1330*/  HADD2.F32 R3, -RZ, R47.H1_H1 ;  /* 0x3000002fff037230 */ /* 0x000fe40000004100 */
[----:B------:R-:W-:Y:S01]  /*1340*/  FMUL.FTZ R164, R155, R166 ;  /* 0x000000a69ba47220 */ /* 0x000fe20000410000 */
[----:B------:R-:W-:Y:S02]  /*1350*/  HADD2.F32 R55, -RZ, R55.H1_H1 ;  /* 0x30000037ff377230 */ /* 0x000fe40000004100 */
[-C--:B------:R-:W-:Y:S01]  /*1360*/  FMUL.FTZ R2, R121, R3.reuse ;  /* 0x0000000379027220 */ /* 0x080fe20000410000 */
[----:B------:R-:W-:Y:S01]  /*1370*/  FFMA.FTZ R78, R164, R3, R78 ;  /* 0x00000003a44e7223 */ /* 0x000fe2000001004e */
[----:B------:R-:W-:-:S02]  /*1380*/  FADD.FTZ R79, R3, R79 ;  /* 0x0000004f034f7221 */ /* 0x000fc40000010000 */
[----:B------:R-:W-:Y:S02]  /*1390*/  FFMA.FTZ R47, R129, R55, R2 ;  /* 0x00000037812f7223 */ /* 0x000fe40000010002 */
[----:B------:R-:W0:Y:S01]  /*13a0*/  @P0 LDC.64 R2, c[0x0][0x438] ;  /* 0x00010e00ff020b82 */ /* 0x000e220000000a00 */
[----:B------:R-:W-:Y:S01]  /*13b0*/  FADD.FTZ R34, RZ, R161 ;  /* 0x000000a1ff227221 */ /* 0x000fe20000010000 */
[----:B------:R-:W-:Y:S01]  /*13c0*/  FFMA.FTZ R35, R0, R161, RZ ;  /* 0x000000a100237223 */ /* 0x000fe200000100ff */
[----:B------:R-:W-:Y:S01]  /*13d0*/  FFMA.FTZ R77, R54, R33, R77 ;  /* 0x00000021364d7223 */ /* 0x000fe2000001004d */
[----:B------:R-:W-:Y:S01]  /*13e0*/  FADD.FTZ R80, R33, R80 ;  /* 0x0000005021507221 */ /* 0x000fe20000010000 */
[----:B------:R-:W-:Y:S01]  /*13f0*/  FADD.FTZ R34, R163, R34 ;  /* 0x00000022a3227221 */ /* 0x000fe20000010000 */
[----:B------:R-:W-:Y:S02]  /*1400*/  FFMA.FTZ R35, R36, R163, R35 ;  /* 0x000000a324237223 */ /* 0x000fe40000010023 */
        /* <DEDUP_REMOVED lines=12> */
[----:B-----5:R-:W5:Y:S01]  /*14d0*/  @P0 LDG.E.128 R4, desc[UR10][R2.64] ;  /* 0x0000000a02040981 */ /* 0x020f62000c1e1d00 */
        /* <DEDUP_REMOVED lines=43> */
.L_x_2218:
        /* <DEDUP_REMOVED lines=38> */
[----:B------:R-:W-:-:S02]  /*19f0*/  F2FP.F16.F32.PACK_AB R35, R162, R35 ;  /* 0x00000023a223723e */ /* 0x000fc400000000ff */
[----:B------:R-:W-:Y:S02]  /*1a00*/  F2FP.F16.F32.PACK_AB R34, R37, R34 ;  /* 0x000000222522723e */ /* 0x000fe400000000ff */
[----:B------:R-:W-:Y:S02]  /*1a10*/  F2FP.F16.F32.PACK_AB R33, R156, R33 ;  /* 0x000000219c21723e */ /* 0x000fe400000000ff */
[----:B------:R-:W-:Y:S01]  /*1a20*/  F2FP.F16.F32.PACK_AB R32, R3, R0 ;  /* 0x000000000320723e */ /* 0x000fe200000000ff */
[----:B------:R-:W-:Y:S06]  /*1a30*/  BRA `(.L_x_2193) ;  /* 0x0000000c00a07947 */ /* 0x000fec0003800000 */
.L_x_2192:
        /* <DEDUP_REMOVED lines=33> */
.L_x_2191:
        /* <DEDUP_REMOVED lines=30> */
[----:B0-----:R-:W-:Y:S01]  /*1e30*/  F2FP.F16.F32.PACK_AB R32, R29, R28 ;  /* 0x0000001c1d20723e */ /* 0x001fe200000000ff */
[----:B------:R-:W-:Y:S06]  /*1e40*/  BRA `(.L_x_2193) ;  /* 0x00000008009c7947 */ /* 0x000fec0003800000 */
.L_x_2194:
        /* <DEDUP_REMOVED lines=27> */
[----:B0-----:R-:W-:Y:S02]  /*2000*/  F2FP.F16.F32.PACK_AB R32, R29, R28 ;  /* 0x0000001c1d20723e */ /* 0x001fe400000000ff */
[----:B------:R-:W-:Y:S02]  /*2010*/  MOV R23, R35 ;  /* 0x0000002300177202 */ /* 0x000fe40000000f00 */
[----:B------:R-:W-:-:S02]  /*2020*/  MOV R22, R34 ;  /* 0x0000002200167202 */ /* 0x000fc40000000f00 */
[----:B------:R-:W-:Y:S02]  /*2030*/  MOV R21, R33 ;  /* 0x0000002100157202 */ /* 0x000fe40000000f00 */
[----:B------:R-:W-:Y:S01]  /*2040*/  MOV R20, R32 ;  /* 0x0000002000147202 */ /* 0x000fe20000000f00 */
[----:B------:R-:W-:Y:S06]  /*2050*/  BRA `(.L_x_2193) ;  /* 0x0000000800187947 */ /* 0x000fec0003800000 */
.L_x_2190:
        /* <DEDUP_REMOVED lines=26> */
[----:B------:R-:W-:Y:S01]  /*2200*/  F2FP.F16.F32.PACK_AB R35, R0, R35 ;  /* 0x000000230023723e */ /* 0x000fe200000000ff */
[C---:B------:R-:W-:Y:S01]  /*2210*/  FFMA.FTZ R32, R155.reuse, R32, R4 ;  /* 0x000000209b207223 */ /* 0x040fe20000010004 */
[C---:B------:R-:W-:Y:S01]  /*2220*/  FFMA.FTZ R33, R155.reuse, R33, R6 ;  /* 0x000000219b217223 */ /* 0x040fe20000010006 */
[C---:B------:R-:W-:Y:S01]  /*2230*/  FFMA.FTZ R34, R155.reuse, R167, R8 ;  /* 0x000000a79b227223 */ /* 0x040fe20000010008 */
[C---:B------:R-:W-:Y:S01]  /*2240*/  FFMA.FTZ R37, R155.reuse, R38, R9 ;  /* 0x000000269b257223 */ /* 0x040fe20000010009 */
[C---:B------:R-:W-:Y:S01]  /*2250*/  FFMA.FTZ R0, R155.reuse, R156, R7 ;  /* 0x0000009c9b007223 */ /* 0x040fe20000010007 */
[----:B------:R-:W-:-:S03]  /*2260*/  FFMA.FTZ R3, R155, R36, R5 ;  /* 0x000000249b037223 */ /* 0x000fc60000010005 */
[----:B------:R-:W-:Y:S02]  /*2270*/  F2FP.F16.F32.PACK_AB R34, R37, R34 ;  /* 0x000000222522723e */ /* 0x000fe400000000ff */
[----:B------:R-:W-:Y:S02]  /*2280*/  F2FP.F16.F32.PACK_AB R33, R0, R33 ;  /* 0x000000210021723e */ /* 0x000fe400000000ff */
[----:B------:R-:W-:Y:S01]  /*2290*/  F2FP.F16.F32.PACK_AB R32, R3, R32 ;  /* 0x000000200320723e */ /* 0x000fe200000000ff */
[----:B------:R-:W-:Y:S06]  /*22a0*/  BRA `(.L_x_2193) ;  /* 0x0000000400847947 */ /* 0x000fec0003800000 */
.L_x_2196:
        /* <DEDUP_REMOVED lines=33> */
.L_x_2195:
        /* <DEDUP_REMOVED lines=30> */
[----:B0-----:R-:W-:Y:S01]  /*26a0*/  F2FP.F16.F32.PACK_AB R32, R29, R28 ;  /* 0x0000001c1d20723e */ /* 0x001fe200000000ff */
[----:B------:R-:W-:Y:S06]  /*26b0*/  BRA `(.L_x_2193) ;  /* 0x0000000000807947 */ /* 0x000fec0003800000 */
.L_x_2197:
        /* <DEDUP_REMOVED lines=27> */
[----:B0-----:R-:W-:Y:S02]  /*2870*/  F2FP.F16.F32.PACK_AB R32, R29, R28 ;  /* 0x0000001c1d20723e */ /* 0x001fe400000000ff */
[----:B------:R-:W-:Y:S02]  /*2880*/  MOV R23, R35 ;  /* 0x0000002300177202 */ /* 0x000fe40000000f00 */
[----:B------:R-:W-:-:S02]  /*2890*/  MOV R22, R34 ;  /* 0x0000002200167202 */ /* 0x000fc40000000f00 */
[----:B------:R-:W-:Y:S02]  /*28a0*/  MOV R21, R33 ;  /* 0x0000002100157202 */ /* 0x000fe40000000f00 */
[----:B------:R-:W-:-:S07]  /*28b0*/  MOV R20, R32 ;  /* 0x0000002000147202 */ /* 0x000fce0000000f00 */
.L_x_2193:
        /* <DEDUP_REMOVED lines=50> */
.L_x_2200:
        /* <DEDUP_REMOVED lines=29> */
.L_x_2199:
        /* <DEDUP_REMOVED lines=34> */
.L_x_2202:
        /* <DEDUP_REMOVED lines=29> */
.L_x_2198:
        /* <DEDUP_REMOVED lines=35> */
.L_x_2204:
        /* <DEDUP_REMOVED lines=29> */
.L_x_2203:
        /* <DEDUP_REMOVED lines=34> */
.L_x_2205:
        /* <DEDUP_REMOVED lines=28> */
.L_x_2201:
        /* <DEDUP_REMOVED lines=14> */
.L_x_2188:
[----:B0-----:R-:W-:Y:S02]  /*3a60*/  MOV R24, R87 ;  /* 0x0000005700187202 */ /* 0x001fe40000000f00 */
[----:B------:R-:W-:Y:S02]  /*3a70*/  MOV R20, R86 ;  /* 0x0000005600147202 */ /* 0x000fe40000000f00 */
[----:B------:R-:W-:Y:S02]  /*3a80*/  MOV R28, R85 ;  /* 0x00000055001c7202 */ /* 0x000fe40000000f00 */
[----:B------:R-:W-:Y:S02]  /*3a90*/  MOV R48, R98 ;  /* 0x0000006200307202 */ /* 0x000fe40000000f00 */
[----:B------:R-:W-:Y:S02]  /*3aa0*/  MOV R32, R103 ;  /* 0x0000006700207202 */ /* 0x000fe40000000f00 */
[----:B------:R-:W-:-:S02]  /*3ab0*/  MOV R49, R99 ;  /* 0x0000006300317202 */ /* 0x000fc40000000f00 */
[----:B------:R-:W-:Y:S02]  /*3ac0*/  MOV R33, R102 ;  /* 0x0000006600217202 */ /* 0x000fe40000000f00 */
[----:B-----5:R-:W-:Y:S02]  /*3ad0*/  MOV R4, R119 ;  /* 0x0000007700047202 */ /* 0x020fe40000000f00 */
        /* <DEDUP_REMOVED lines=50> */
[----:B------:R-:W-:-:S07]  /*3e00*/  MOV R43, R79 ;  /* 0x0000004f002b7202 */ /* 0x000fce0000000f00 */
.L_x_2187:
[----:B------:R-:W-:Y:S05]  /*3e10*/  BSYNC B0 ;  /* 0x0000000000007941 */ /* 0x000fea0003800000 */
.L_x_2186:
        /* <DEDUP_REMOVED lines=196> */
.L_x_2189:
        /* <DEDUP_REMOVED lines=8> */
.L_x_2208:
[----:B------:R-:W-:Y:S05]  /*4ae0*/  BSYNC B2 ;  /* 0x0000000000027941 */ /* 0x000fea0003800000 */
.L_x_2207:
        /* <DEDUP_REMOVED lines=8> */
.L_x_2209:
[----:B------:R-:W-:Y:S01]  /*4b70*/  FADD.FTZ R33, R32, R33 ;  /* 0x0000002120217221 */ /* 0x000fe20000010000 */
[----:B------:R-:W-:-:S04]  /*4b80*/  HFMA2 R172, -RZ, RZ, 0, 1.1920928955078125e-07 ;  /* 0x00000002ffac7431 */ /* 0x000fc800000001ff */
[----:B------:R-:W-:Y:S02]  /*4b90*/  MOV R173, R33 ;  /* 0x0000002100ad7202 */ /* 0x000fe40000000f00 */
[----:B------:R-:W-:-:S07]  /*4ba0*/  MOV R2, R170 ;  /* 0x000000aa00027202 */ /* 0x000fce0000000f00 */
[----:B------:R-:W-:Y:S05]  /*4bb0*/  WARPSYNC.COLLECTIVE R168, `(.L_x_2210) ;  /* 0x00000000a8087348 */ /* 0x000fea0003c00000 */
[----:B------:R0:W1:Y:S02]  /*4bc0*/  SHFL.BFLY P3, R170, R173, R172, R175 ;  /* 0x0c0000acadaa7389 */ /* 0x00006400000600af */
[----:B01----:R-:W-:Y:S05]  /*4bd0*/  ENDCOLLECTIVE ;  /* 0x000000000000791b */ /* 0x003fea0003800000 */
.L_x_2210:
[----:B------:R-:W-:-:S05]  /*4be0*/  FADD.FTZ R2, R3, R2 ;  /* 0x0000000203027221 */ /* 0x000fca0000010000 */
[----:B------:R-:W-:Y:S02]  /*4bf0*/  MOV R173, R2 ;  /* 0x0000000200ad7202 */ /* 0x000fe40000000f00 */
[----:B------:R-:W-:-:S07]  /*4c00*/  MOV R34, R170 ;  /* 0x000000aa00227202 */ /* 0x000fce0000000f00 */
[----:B------:R-:W-:Y:S05]  /*4c10*/  WARPSYNC.COLLECTIVE R168, `(.L_x_2211) ;  /* 0x00000000a8087348 */ /* 0x000fea0003c00000 */
[----:B------:R0:W1:Y:S02]  /*4c20*/  SHFL.BFLY P3, R170, R173, R172, R175 ;  /* 0x0c0000acadaa7389 */ /* 0x00006400000600af */
[----:B01----:R-:W-:Y:S05]  /*4c30*/  ENDCOLLECTIVE ;  /* 0x000000000000791b */ /* 0x003fea0003800000 */
.L_x_2211:
[----:B------:R-:W-:Y:S01]  /*4c40*/  FADD.FTZ R34, R33, R34 ;  /* 0x0000002221227221 */ /* 0x000fe20000010000 */
[----:B------:R-:W-:-:S04]  /*4c50*/  HFMA2 R172, -RZ, RZ, 0, 2.384185791015625e-07 ;  /* 0x00000004ffac7431 */ /* 0x000fc800000001ff */
[----:B------:R-:W-:Y:S02]  /*4c60*/  MOV R173, R34 ;  /* 0x0000002200ad7202 */ /* 0x000fe40000000f00 */
[----:B------:R-:W-:-:S07]  /*4c70*/  MOV R35, R170 ;  /* 0x000000aa00237202 */ /* 0x000fce0000000f00 */
[----:B------:R-:W-:Y:S05]  /*4c80*/  WARPSYNC.COLLECTIVE R168, `(.L_x_2212) ;  /* 0x00000000a8087348 */ /* 0x000fea0003c00000 */
[----:B------:R0:W1:Y:S02]  /*4c90*/  SHFL.BFLY P3, R170, R173, R172, R175 ;  /* 0x0c0000acadaa7389 */ /* 0x00006400000600af */
[----:B01----:R-:W-:Y:S05]  /*4ca0*/  ENDCOLLECTIVE ;  /* 0x000000000000791b */ /* 0x003fea0003800000 */
.L_x_2212:
[----:B------:R-:W-:-:S05]  /*4cb0*/  FADD.FTZ R35, R2, R35 ;  /* 0x0000002302237221 */ /* 0x000fca0000010000 */
[----:B------:R-:W-:Y:S02]  /*4cc0*/  MOV R173, R35 ;  /* 0x0000002300ad7202 */ /* 0x000fe40000000f00 */
[----:B------:R-:W-:-:S07]  /*4cd0*/  MOV R55, R170 ;  /* 0x000000aa00377202 */ /* 0x000fce0000000f00 */
[----:B------:R-:W-:Y:S05]  /*4ce0*/  WARPSYNC.COLLECTIVE R168, `(.L_x_2213) ;  /* 0x00000000a8087348 */ /* 0x000fea0003c00000 */
[----:B------:R0:W1:Y:S02]  /*4cf0*/  SHFL.BFLY P3, R170, R173, R172, R175 ;  /* 0x0c0000acadaa7389 */ /* 0x00006400000600af */
[----:B01----:R-:W-:Y:S05]  /*4d00*/  ENDCOLLECTIVE ;  /* 0x000000000000791b */ /* 0x003fea0003800000 */
.L_x_2213:
[----:B------:R-:W-:Y:S01]  /*4d10*/  FADD.FTZ R55, R34, R55 ;  /* 0x0000003722377221 */ /* 0x000fe20000010000 */
[----:B------:R-:W-:-:S04]  /*4d20*/  HFMA2 R172, -RZ, RZ, 0, 4.76837158203125e-07 ;  /* 0x00000008ffac7431 */ /* 0x000fc800000001ff */
[----:B------:R-:W-:Y:S02]  /*4d30*/  MOV R173, R55 ;  /* 0x0000003700ad7202 */ /* 0x000fe40000000f00 */
[----:B------:R-:W-:-:S07]  /*4d40*/  MOV R166, R170 ;  /* 0x000000aa00a67202 */ /* 0x000fce0000000f00 */
[----:B------:R-:W-:Y:S05]  /*4d50*/  WARPSYNC.COLLECTIVE R168, `(.L_x_2214) ;  /* 0x00000000a8087348 */ /* 0x000fea0003c00000 */
[----:B------:R0:W1:Y:S02]  /*4d60*/  SHFL.BFLY P3, R170, R173, R172, R175 ;  /* 0x0c0000acadaa7389 */ /* 0x00006400000600af */
[----:B01----:R-:W-:Y:S05]  /*4d70*/  ENDCOLLECTIVE ;  /* 0x000000000000791b */ /* 0x003fea0003800000 */
.L_x_2214:
[----:B------:R-:W-:-:S05]  /*4d80*/  FADD.FTZ R166, R35, R166 ;  /* 0x000000a623a67221 */ /* 0x000fca0000010000 */
[----:B------:R-:W-:Y:S02]  /*4d90*/  MOV R173, R166 ;  /* 0x000000a600ad7202 */ /* 0x000fe40000000f00 */
[----:B------:R-:W-:-:S07]  /*4da0*/  MOV R32, R170 ;  /* 0x000000aa00207202 */ /* 0x000fce0000000f00 */
[----:B------:R-:W-:Y:S05]  /*4db0*/  WARPSYNC.COLLECTIVE R168, `(.L_x_2215) ;  /* 0x00000000a8087348 */ /* 0x000fea0003c00000 */
[----:B------:R0:W1:Y:S02]  /*4dc0*/  SHFL.BFLY P3, R170, R173, R172, R175 ;  /* 0x0c0000acadaa7389 */ /* 0x00006400000600af */
[----:B01----:R-:W-:Y:S05]  /*4dd0*/  ENDCOLLECTIVE ;  /* 0x000000000000791b */ /* 0x003fea0003800000 */
.L_x_2215:
[----:B------:R-:W-:Y:S01]  /*4de0*/  FADD.FTZ R32, R55, R32 ;  /* 0x0000002037207221 */ /* 0x000fe20000010000 */
[----:B------:R-:W-:-:S04]  /*4df0*/  HFMA2 R172, -RZ, RZ, 0, 9.5367431640625e-07 ;  /* 0x00000010ffac7431 */ /* 0x000fc800000001ff */
[----:B------:R-:W-:Y:S02]  /*4e00*/  MOV R173, R32 ;  /* 0x0000002000ad7202 */ /* 0x000fe40000000f00 */
[----:B------:R-:W-:-:S07]  /*4e10*/  MOV R3, R170 ;  /* 0x000000aa00037202 */ /* 0x000fce0000000f00 */
[----:B------:R-:W-:Y:S05]  /*4e20*/  WARPSYNC.COLLECTIVE R168, `(.L_x_2216) ;  /* 0x00000000a8087348 */ /* 0x000fea0003c00000 */
[----:B------:R0:W1:Y:S02]  /*4e30*/  SHFL.BFLY P3, R170, R173, R172, R175 ;  /* 0x0c0000acadaa7389 */ /* 0x00006400000600af */
[----:B01----:R-:W-:Y:S05]  /*4e40*/  ENDCOLLECTIVE ;  /* 0x000000000000791b */ /* 0x003fea0003800000 */
.L_x_2216:
[----:B------:R-:W-:-:S05]  /*4e50*/  FADD.FTZ R3, R166, R3 ;  /* 0x00000003a6037221 */ /* 0x000fca0000010000 */
[----:B------:R-:W-:Y:S02]  /*4e60*/  MOV R173, R3 ;  /* 0x0000000300ad7202 */ /* 0x000fe40000000f00 */
[----:B------:R-:W-:-:S07]  /*4e70*/  MOV R33, R170 ;  /* 0x000000aa00217202 */ /* 0x000fce0000000f00 */
[----:B------:R-:W-:Y:S05]  /*4e80*/  WARPSYNC.COLLECTIVE R168, `(.L_x_2217) ;  /* 0x00000000a8087348 */ /* 0x000fea0003c00000 */
[----:B------:R0:W1:Y:S02]  /*4e90*/  SHFL.BFLY P3, R170, R173, R172, R175 ;  /* 0x0c0000acadaa7389 */ /* 0x00006400000600af */
[----:B01----:R-:W-:Y:S05]  /*4ea0*/  ENDCOLLECTIVE ;  /* 0x000000000000791b */ /* 0x003fea0003800000 */
.L_x_2217:
[----:B------:R-:W-:Y:S01]  /*4eb0*/  MOV R2, R170 ;  /* 0x000000aa00027202 */ /* 0x000fe20000000f00 */
[----:B------:R-:W-:Y:S06]  /*4ec0*/  BRA `(.L_x_2218) ;  /* 0xffffffc800307947 */ /* 0x000fec000383ffff */
.L_x_2219:
        /* <DEDUP_REMOVED lines=11> */
.L_x_3959:


//--------------------- .text._ZN10layer_norm31ln_parallel_residual_bwd_kernelINS_13Kernel_traitsI6__halfS2_fS2_fjLj512ELj1ELj4ELj1ELj16ENS_18Kernel_traits_baseILj512ES2_S2_fS2_fjLj128EEEEELb0ELb1ELb0EEEvNS_9BwdParamsE --------------------------
	.section	.text._ZN10layer_norm31ln_parallel_residual_bwd_kernelINS_13Kernel_traitsI6__halfS2_fS2_fjLj512ELj1ELj4ELj1ELj16ENS_18Kernel_traits_baseILj512ES2_S2_fS2_fjLj128EEEEELb0ELb1ELb0EEEvNS_9BwdParamsE,"ax",@progbits
	.align	128
        .global         _ZN10layer_norm31ln_parallel_residual_bwd_kernelINS_13Kernel_traitsI6__halfS2_fS2_fjLj512ELj1ELj4ELj1ELj16ENS_18Kernel_traits_baseILj512ES2_S2_fS2_fjLj128EEEEELb0ELb1ELb0EEEvNS_9BwdParamsE
        .type           _ZN10layer_norm31ln_parallel_residual_bwd_kernelINS_13Kernel_traitsI6__halfS2_fS2_fjLj512ELj1ELj4ELj1ELj16ENS_18Kernel_traits_baseILj512ES2_S2_fS2_fjLj128EEEEELb0ELb1ELb0EEEvNS_9BwdParamsE,@function
        .size           _ZN10layer_norm31ln_parallel_residual_bwd_kernelINS_13Kernel_traitsI6__halfS2_fS2_fjLj512ELj1ELj4ELj1ELj16ENS_18Kernel_traits_baseILj512ES2_S2_fS2_fjLj128EEEEELb0ELb1ELb0EEEvNS_9BwdParamsE,(.L_x_3960 - _ZN10layer_norm31ln_parallel_residual_bwd_kernelINS_13Kernel_traitsI6__halfS2_fS2_fjLj512ELj1ELj4ELj1ELj16ENS_18Kernel_traits_baseILj512ES2_S2_fS2_fjLj128EEEEELb0ELb1ELb0EEEvNS_9BwdParamsE)
        .other          _ZN10layer_norm31ln_parallel_residual_bwd_kernelINS_13Kernel_traitsI6__halfS2_fS2_fjLj512ELj1ELj4ELj1ELj16ENS_18Kernel_traits_baseILj512ES2_S2_fS2_fjLj128EEEEELb0ELb1ELb0EEEvNS_9BwdParamsE,@"STO_CUDA_ENTRY STV_DEFAULT"
_ZN10layer_norm31ln_parallel_residual_bwd_kernelINS_13Kernel_traitsI6__halfS2_fS2_fjLj512ELj1ELj4ELj1ELj16ENS_18Kernel_traits_baseILj512ES2_S2_fS2_fjLj128EEEEELb0ELb1ELb0EEEvNS_9BwdParamsE:
.text._ZN10layer_norm31ln_parallel_residual_bwd_kernelINS_13Kernel_traitsI6__halfS2_fS2_fjLj512ELj1ELj4ELj1ELj16ENS_18Kernel_traits_baseILj512ES2_S2_fS2_fjLj128EEEEELb0ELb1ELb0EEEvNS_9BwdParamsE:
        /* <DEDUP_REMOVED lines=69> */
.L_x_2247:
        /* <DEDUP_REMOVED lines=22> */
[----:B------:R0:W3:Y:S04]  /*05b0*/  LDG.E.128 R88, desc[UR10][R110.64+0x10] ;  /* 0x0000100a6e587981 */ /* 0x0000e8000c1e1d00 */
[----:B------:R-:W4:Y:S01]  /*05c0*/  LDG.E.128 R80, desc[UR10][R80.64] ;  /* 0x0000000a50507981 */ /* 0x000f22000c1e1d00 */
[----:B------:R-:W-:-:S04]  /*05d0*/  ISETP.NE.U32.AND P0, PT, RZ, UR12, PT ;  /* 0x0000000cff007c0c */ /* 0x000fc8000bf05070 */
[----:B------:R-:W-:-:S13]  /*05e0*/  ISETP.NE.AND.EX P0, PT, RZ, UR13, PT, P0 ;  /* 0x0000000dff007c0c */ /* 0x000fda000bf05300 */
[----:B------:R-:W1:Y:S01]  /*05f0*/  @P0 LDC.64 R108, c[0x0][0x438] ;  /* 0x00010e00ff6c0b82 */ /* 0x000e620000000a00 */
[--C-:B------:R-:W-:Y:S02]  /*0600*/  HADD2.F32 R113, -RZ, R56.reuse.H0_H0 ;  /* 0x20000038ff717230 */ /* 0x100fe40000004100 */
[----:B------:R-:W-:Y:S02]  /*0610*/  HADD2.F32 R107, -RZ, R57.H1_H1 ;  /* 0x30000039ff6b7230 */ /* 0x000fe40000004100 */
[----:B0-----:R-:W-:Y:S02]  /*0620*/  HADD2.F32 R110, -RZ, R56.H1_H1 ;  /* 0x30000038ff6e7230 */ /* 0x001fe40000004100 */
[----:B-1----:R-:W-:-:S05]  /*0630*/  @P0 IMAD.WIDE.U32 R108, R0, 0x20, R108 ;  /* 0x00000020006c0825 */ /* 0x002fca00078e006c */
[----:B------:R-:W5:Y:S04]  /*0640*/  @P0 LDG.E.128 R16, desc[UR10][R108.64] ;  /* 0x0000000a6c100981 */ /* 0x000f68000c1e1d00 */
[----:B------:R0:W5:Y:S02]  /*0650*/  @P0 LDG.E.128 R12, desc[UR10][R108.64+0x10] ;  /* 0x0000100a6c0c0981 */ /* 0x000164000c1e1d00 */
[----:B0-----:R-:W-:Y:S01]  /*0660*/  HADD2.F32 R109, -RZ, R57.H0_H0 ;  /* 0x20000039ff6d7230 */ /* 0x001fe20000004100 */
[----:B------:R-:W-:Y:S01]  /*0670*/  IADD3 R119, PT, PT, R0, 0x20, RZ ;  /* 0x0000002000777810 */ /* 0x000fe20007ffe0ff */
[C---:B--2---:R-:W-:Y:S01]  /*0680*/  FADD.FTZ R116, -R114.reuse, R10 ;  /* 0x0000000a72747221 */ /* 0x044fe20000010100 */
[C---:B------:R-:W-:Y:S01]  /*0690*/  FADD.FTZ R8, -R114.reuse, R8 ;  /* 0x0000000872087221 */ /* 0x040fe20000010100 */
[----:B------:R-:W-:-:S02]  /*06a0*/  FADD.FTZ R118, -R114, R11 ;  /* 0x0000000b72767221 */ /* 0x000fc40000010100 */
[C---:B-----5:R-:W-:Y:S01]  /*06b0*/  FMUL.FTZ R111, R7.reuse, R116 ;  /* 0x00000074076f7220 */ /* 0x060fe20000410000 */
[C---:B---3--:R-:W-:Y:S01]  /*06c0*/  FADD.FTZ R88, -R114.reuse, R88 ;  /* 0x0000005872587221 */ /* 0x048fe20000010100 */
[--C-:B----4-:R-:W-:Y:S02]  /*06d0*/  HADD2.F32 R105, -RZ, R81.reuse.H0_H0 ;  /* 0x20000051ff697230 */ /* 0x110fe40000004100 */
[----:B------:R-:W-:Y:S02]  /*06e0*/  HADD2.F32 R11, -RZ, R80.H0_H0 ;  /* 0x20000050ff0b7230 */ /* 0x000fe40000004100 */
[----:B------:R-:W-:Y:S01]  /*06f0*/  FADD.FTZ R112, -R114, R9 ;  /* 0x0000000972707221 */ /* 0x000fe20000010100 */
[----:B------:R-:W-:Y:S02]  /*0700*/  HADD2.F32 R6, -RZ, R81.H1_H1 ;  /* 0x30000051ff067230 */ /* 0x000fe40000004100 */
[----:B------:R-:W-:Y:S01]  /*0710*/  FMUL.FTZ R115, R7, R8 ;  /* 0x0000000807737220 */ /* 0x000fe20000410000 */
[----:B------:R-:W-:-:S02]  /*0720*/  HADD2.F32 R9, -RZ, R82.H0_H0 ;  /* 0x20000052ff097230 */ /* 0x000fc40000004100 */
[-C--:B------:R-:W-:Y:S01]  /*0730*/  FMUL.FTZ R109, R109, R105.reuse ;  /* 0x000000696d6d7220 */ /* 0x080fe20000410000 */
[----:B------:R-:W-:Y:S01]  /*0740*/  FADD.FTZ R34, R34, R105 ;  /* 0x0000006922227221 */ /* 0x000fe20000010000 */
[----:B------:R-:W-:Y:S01]  /*0750*/  FFMA.FTZ R50, R111, R105, R50 ;  /* 0x000000696f327223 */ /* 0x000fe20000010032 */
[C---:B------:R-:W-:Y:S01]  /*0760*/  FMUL.FTZ R108, R7.reuse, R118 ;  /* 0x00000076076c7220 */ /* 0x040fe20000410000 */
[----:B------:R-:W-:Y:S02]  /*0770*/  HADD2.F32 R8, -RZ, R58.H0_H0 ;  /* 0x2000003aff087230 */ /* 0x000fe40000004100 */
[----:B------:R-:W-:Y:S01]  /*0780*/  FMUL.FTZ R105, R7, R88 ;  /* 0x0000005807697220 */ /* 0x000fe20000410000 */
[----:B------:R-:W-:Y:S02]  /*0790*/  HADD2.F32 R92, -RZ, R80.H1_H1 ;  /* 0x30000050ff5c7230 */ /* 0x000fe40000004100 */
[-C--:B------:R-:W-:Y:S01]  /*07a0*/  FMUL.FTZ R113, R113, R11.reuse ;  /* 0x0000000b71717220 */ /* 0x080fe20000410000 */
[-C--:B------:R-:W-:Y:S01]  /*07b0*/  FMUL.FTZ R107, R107, R6.reuse ;  /* 0x000000066b6b7220 */ /* 0x080fe20000410000 */
[----:B------:R-:W-:Y:S01]  /*07c0*/  FADD.FTZ R35, R35, R6 ;  /* 0x0000000623237221 */ /* 0x000fe20000010000 */
[----:B------:R-:W-:Y:S01]  /*07d0*/  FFMA.FTZ R51, R108, R6, R51 ;  /* 0x000000066c337223 */ /* 0x000fe20000010033 */
[----:B------:R-:W-:Y:S01]  /*07e0*/  FADD.FTZ R32, R32, R11 ;  /* 0x0000000b20207221 */ /* 0x000fe20000010000 */
[----:B------:R-:W-:Y:S01]  /*07f0*/  FFMA.FTZ R48, R115, R11, R48 ;  /* 0x0000000b73307223 */ /* 0x000fe20000010030 */
[----:B------:R-:W-:Y:S01]  /*0800*/  FMUL.FTZ R112, R7, R112 ;  /* 0x0000007007707220 */ /* 0x000fe20000410000 */
[-C--:B------:R-:W-:Y:S01]  /*0810*/  FMUL.FTZ R6, R8, R9.reuse ;  /* 0x0000000908067220 */ /* 0x080fe20000410000 */
[----:B------:R-:W-:Y:S01]  /*0820*/  FADD.FTZ R28, R28, R9 ;  /* 0x000000091c1c7221 */ /* 0x000fe20000010000 */
[----:B------:R-:W-:Y:S01]  /*0830*/  FFMA.FTZ R44, R105, R9, R44 ;  /* 0x00000009692c7223 */ /* 0x000fe2000001002c */
[-C--:B------:R-:W-:Y:S01]  /*0840*/  FMUL.FTZ R110, R110, R92.reuse ;  /* 0x0000005c6e6e7220 */ /* 0x080fe20000410000 */
[----:B------:R-:W-:Y:S01]  /*0850*/  FADD.FTZ R9, RZ, R113 ;  /* 0x00000071ff097221 */ /* 0x000fe20000010000 */
[----:B------:R-:W-:Y:S01]  /*0860*/  FFMA.FTZ R11, R115, R113, RZ ;  /* 0x00000071730b7223 */ /* 0x000fe200000100ff */
[----:B------:R-:W-:Y:S01]  /*0870*/  FADD.FTZ R10, -R114, R89 ;  /* 0x00000059720a7221 */ /* 0x000fe20000010100 */
[----:B------:R-:W-:Y:S01]  /*0880*/  FADD.FTZ R33, R33, R92 ;  /* 0x0000005c21217221 */ /* 0x000fe20000010000 */
[C---:B------:R-:W-:Y:S01]  /*0890*/  FFMA.FTZ R49, R112.reuse, R92, R49 ;  /* 0x0000005c70317223 */ /* 0x040fe20000010031 */
[----:B------:R-:W-:Y:S01]  /*08a0*/  FADD.FTZ R88, R9, R110 ;  /* 0x0000006e09587221 */ /* 0x000fe20000010000 */
[----:B------:R-:W-:Y:S01]  /*08b0*/  FFMA.FTZ R92, R112, R110, R11 ;  /* 0x0000006e705c7223 */ /* 0x000fe2000001000b */
[----:B------:R-:W-:-:S02]  /*08c0*/  HADD2.F32 R81, -RZ, R83.H0_H0 ;  /* 0x20000053ff517230 */ /* 0x000fc40000004100 */
[----:B------:R-:W-:Y:S02]  /*08d0*/  HADD2.F32 R80, -RZ, R83.H1_H1 ;  /* 0x30000053ff507230 */ /* 0x000fe40000004100 */
[----:B------:R-:W-:Y:S01]  /*08e0*/  FMUL.FTZ R10, R7, R10 ;  /* 0x0000000a070a7220 */ /* 0x000fe20000410000 */
[----:B------:R-:W-:Y:S02]  /*08f0*/  HADD2.F32 R82, -RZ, R82.H1_H1 ;  /* 0x30000052ff527230 */ /* 0x000fe40000004100 */
[----:B------:R-:W-:Y:S02]  /*0900*/  HADD2.F32 R83, -RZ, R58.H1_H1 ;  /* 0x3000003aff537230 */ /* 0x000fe40000004100 */
[----:B------:R-:W-:Y:S01]  /*0910*/  FADD.FTZ R88, R88, R109 ;  /* 0x0000006d58587221 */ /* 0x000fe20000010000 */
[----:B------:R-:W-:Y:S01]  /*0920*/  FFMA.FTZ R11, R111, R109, R92 ;  /* 0x0000006d6f0b7223 */ /* 0x000fe2000001005c */
[----:B------:R-:W-:Y:S01]  /*0930*/  FADD.FTZ R29, R29, R82 ;  /* 0x000000521d1d7221 */ /* 0x000fe20000010000 */
[-C--:B------:R-:W-:Y:S01]  /*0940*/  FFMA.FTZ R45, R10, R82.reuse, R45 ;  /* 0x000000520a2d7223 */ /* 0x080fe2000001002d */
[----:B------:R-:W-:Y:S01]  /*0950*/  FMUL.FTZ R8, R83, R82 ;  /* 0x0000005253087220 */ /* 0x000fe20000410000 */
[----:B------:R-:W-:Y:S01]  /*0960*/  FADD.FTZ R83, R88, R107 ;  /* 0x0000006b58537221 */ /* 0x000fe20000010000 */
[----:B------:R-:W-:Y:S01]  /*0970*/  FFMA.FTZ R82, R108, R107, R11 ;  /* 0x0000006b6c527223 */ /* 0x000fe2000001000b */
[----:B------:R-:W-:Y:S01]  /*0980*/  FADD.FTZ R90, -R114, R90 ;  /* 0x0000005a725a7221 */ /* 0x000fe20000010100 */
[----:B------:R-:W-:-:S02]  /*0990*/  HADD2.F32 R116, -RZ, R59.H0_H0 ;  /* 0x2000003bff747230 */ /* 0x000fc40000004100 */
[----:B------:R-:W-:Y:S01]  /*09a0*/  FADD.FTZ R83, R83, R6 ;  /* 0x0000000653537221 */ /* 0x000fe20000010000 */
[----:B------:R-:W-:Y:S01]  /*09b0*/  FFMA.FTZ R89, R105, R6, R82 ;  /* 0x0000000669597223 */ /* 0x000fe20000010052 */
[----:B------:R-:W-:Y:S01]  /*09c0*/  FADD.FTZ R94, -R114, R91 ;  /* 0x0000005b725e7221 */ /* 0x000fe20000010100 */
        /* <DEDUP_REMOVED lines=14> */
[----:B------:R-:W-:-:S07]  /*0ab0*/  FFMA.FTZ R116, R94, R92, R81 ;  /* 0x0000005c5e747223 */ /* 0x000fce0000010051 */
.L_x_2223:
[----:B------:R-:W-:Y:S05]  /*0ac0*/  BSYNC.RECONVERGENT B1 ;  /* 0x0000000000017941 */ /* 0x000fea0003800200 */
.L_x_2222:
[----:B------:R-:W-:Y:S04]  /*0ad0*/  BSSY.RECONVERGENT B1, `(.L_x_2224) ;  /* 0x0000057000017945 */ /* 0x000fe80003800200 */
[----:B------:R-:W-:Y:S05]  /*0ae0*/  @!P2 BRA `(.L_x_2225) ;  /* 0x000000040054a947 */ /* 0x000fea0003800000 */
        /* <DEDUP_REMOVED lines=10> */
[----:B0-----:R-:W-:Y:S02]  /*0b90*/  HADD2.F32 R99, -RZ, R54.H1_H1 ;  /* 0x30000036ff637230 */ /* 0x001fe40000004100 */
[----:B-1----:R-:W-:-:S05]  /*0ba0*/  @P0 IMAD.WIDE.U32 R96, R119, 0x20, R96 ;  /* 0x0000002077600825 */ /* 0x002fca00078e0060 */
[----:B------:R-:W5:Y:S04]  /*0bb0*/  @P0 LDG.E.128 R60, desc[UR10][R96.64] ;  /* 0x0000000a603c0981 */ /* 0x000f68000c1e1d00 */
[----:B------:R0:W5:Y:S01]  /*0bc0*/  @P0 LDG.E.128 R64, desc[UR10][R96.64+0x10] ;  /* 0x0000100a60400981 */ /* 0x000162000c1e1d00 */
[----:B------:R-:W-:Y:S02]  /*0bd0*/  HADD2.F32 R103, -RZ, R55.H1_H1 ;  /* 0x30000037ff677230 */ /* 0x000fe40000004100 */
[----:B0-----:R-:W-:Y:S02]  /*0be0*/  HADD2.F32 R96, -RZ, R53.H0_H0 ;  /* 0x20000035ff607230 */ /* 0x001fe40000004100 */
[C---:B--2---:R-:W-:Y:S01]  /*0bf0*/  FADD.FTZ R104, -R114.reuse, R80 ;  /* 0x0000005072687221 */ /* 0x044fe20000010100 */
[C---:B------:R-:W-:Y:S01]  /*0c00*/  FADD.FTZ R118, -R114.reuse, R81 ;  /* 0x0000005172767221 */ /* 0x040fe20000010100 */
[C---:B------:R-:W-:Y:S01]  /*0c10*/  FADD.FTZ R120, -R114.reuse, R82 ;  /* 0x0000005272787221 */ /* 0x040fe20000010100 */
[C---:B------:R-:W-:Y:S01]  /*0c20*/  FADD.FTZ R98, -R114.reuse, R83 ;  /* 0x0000005372627221 */ /* 0x040fe20000010100 */
[C---:B---3--:R-:W-:Y:S01]  /*0c30*/  FADD.FTZ R100, -R114.reuse, R84 ;  /* 0x0000005472647221 */ /* 0x048fe20000010100 */
[C---:B------:R-:W-:Y:S01]  /*0c40*/  FADD.FTZ R106, -R114.reuse, R87 ;  /* 0x00000057726a7221 */ /* 0x040fe20000010100 */
[----:B------:R-:W-:Y:S01]  /*0c50*/  FADD.FTZ R102, -R114, R85 ;  /* 0x0000005572667221 */ /* 0x000fe20000010100 */
[----:B------:R-:W-:-:S02]  /*0c60*/  HADD2.F32 R84, -RZ, R52.H0_H0 ;  /* 0x20000034ff547230 */ /* 0x000fc40000004100 */
[----:B------:R-:W-:Y:S01]  /*0c70*/  FADD.FTZ R80, -R114, R86 ;  /* 0x0000005672507221 */ /* 0x000fe20000010100 */
[--C-:B----4-:R-:W-:Y:S02]  /*0c80*/  HADD2.F32 R87, -RZ, R88.reuse.H0_H0 ;  /* 0x20000058ff577230 */ /* 0x110fe40000004100 */
[C---:B-----5:R-:W-:Y:S01]  /*0c90*/  FMUL.FTZ R85, R7.reuse, R104 ;  /* 0x0000006807557220 */ /* 0x060fe20000410000 */
[----:B------:R-:W-:Y:S02]  /*0ca0*/  HADD2.F32 R93, -RZ, R88.H1_H1 ;  /* 0x30000058ff5d7230 */ /* 0x000fe40000004100 */
[----:B------:R-:W-:Y:S01]  /*0cb0*/  FMUL.FTZ R86, R7, R118 ;  /* 0x0000007607567220 */ /* 0x000fe20000410000 */
[----:B------:R-:W-:Y:S02]  /*0cc0*/  HADD2.F32 R88, -RZ, R52.H1_H1 ;  /* 0x30000034ff587230 */ /* 0x000fe40000004100 */
[-C--:B------:R-:W-:Y:S01]  /*0cd0*/  FMUL.FTZ R84, R84, R87.reuse ;  /* 0x0000005754547220 */ /* 0x080fe20000410000 */
[----:B------:R-:W-:Y:S01]  /*0ce0*/  FADD.FTZ R24, R24, R87 ;  /* 0x0000005718187221 */ /* 0x000fe20000010000 */
[----:B------:R-:W-:Y:S01]  /*0cf0*/  FFMA.FTZ R40, R85, R87, R40 ;  /* 0x0000005755287223 */ /* 0x000fe20000010028 */
[----:B------:R-:W-:-:S02]  /*0d00*/  HADD2.F32 R95, -RZ, R89.H0_H0 ;  /* 0x20000059ff5f7230 */ /* 0x000fc40000004100 */
[-C--:B------:R-:W-:Y:S01]  /*0d10*/  FMUL.FTZ R87, R88, R93.reuse ;  /* 0x0000005d58577220 */ /* 0x080fe20000410000 */
[----:B------:R-:W-:Y:S01]  /*0d20*/  FADD.FTZ R25, R25, R93 ;  /* 0x0000005d19197221 */ /* 0x000fe20000010000 */
[----:B------:R-:W-:Y:S01]  /*0d30*/  FFMA.FTZ R41, R86, R93, R41 ;  /* 0x0000005d56297223 */ /* 0x000fe20000010029 */
[----:B------:R-:W-:Y:S02]  /*0d40*/  HADD2.F32 R89, -RZ, R89.H1_H1 ;  /* 0x30000059ff597230 */ /* 0x000fe40000004100 */
[C---:B------:R-:W-:Y:S01]  /*0d50*/  FMUL.FTZ R93, R7.reuse, R120 ;  /* 0x00000078075d7220 */ /* 0x040fe20000410000 */
[----:B------:R-:W-:Y:S02]  /*0d60*/  HADD2.F32 R88, -RZ, R53.H1_H1 ;  /* 0x30000035ff587230 */ /* 0x000fe40000004100 */
[----:B------:R-:W-:Y:S01]  /*0d70*/  FMUL.FTZ R97, R7, R100 ;  /* 0x0000006407617220 */ /* 0x000fe20000410000 */
[----:B------:R-:W-:Y:S02]  /*0d80*/  HADD2.F32 R83, -RZ, R90.H0_H0 ;  /* 0x2000005aff537230 */ /* 0x000fe40000004100 */
[----:B------:R-:W-:Y:S01]  /*0d90*/  FMUL.FTZ R96, R96, R95 ;  /* 0x0000005f60607220 */ /* 0x000fe20000410000 */
[----:B------:R-:W-:-:S02]  /*0da0*/  HADD2.F32 R104, -RZ, R54.H0_H0 ;  /* 0x20000036ff687230 */ /* 0x000fc40000004100 */
[----:B------:R-:W-:Y:S01]  /*0db0*/  FADD.FTZ R26, R26, R95 ;  /* 0x0000005f1a1a7221 */ /* 0x000fe20000010000 */
[----:B------:R-:W-:Y:S01]  /*0dc0*/  FFMA.FTZ R42, R93, R95, R42 ;  /* 0x0000005f5d2a7223 */ /* 0x000fe2000001002a */
[----:B------:R-:W-:Y:S01]  /*0dd0*/  FMUL.FTZ R98, R7, R98 ;  /* 0x0000006207627220 */ /* 0x000fe20000410000 */
[----:B------:R-:W-:Y:S01]  /*0de0*/  FMUL.FTZ R95, R88, R89 ;  /* 0x00000059585f7220 */ /* 0x000fe20000410000 */
[-C--:B------:R-:W-:Y:S01]  /*0df0*/  FMUL.FTZ R100, R104, R83.reuse ;  /* 0x0000005368647220 */ /* 0x080fe20000410000 */
[----:B------:R-:W-:Y:S01]  /*0e00*/  FADD.FTZ R20, R20, R83 ;  /* 0x0000005314147221 */ /* 0x000fe20000010000 */
[----:B------:R-:W-:Y:S01]  /*0e10*/  FFMA.FTZ R36, R97, R83, R36 ;  /* 0x0000005361247223 */ /* 0x000fe20000010024 */
[----:B------:R-:W-:Y:S01]  /*0e20*/  FADD.FTZ R88, R117, R84 ;  /* 0x0000005475587221 */ /* 0x000fe20000010000 */
[----:B------:R-:W-:Y:S01]  /*0e30*/  FFMA.FTZ R83, R85, R84, R116 ;  /* 0x0000005455537223 */ /* 0x000fe20000010074 */
[----:B------:R-:W-:Y:S02]  /*0e40*/  HADD2.F32 R90, -RZ, R90.H1_H1 ;  /* 0x3000005aff5a7230 */ /* 0x000fe40000004100 */
[----:B------:R-:W-:Y:S01]  /*0e50*/  FADD.FTZ R27, R27, R89 ;  /* 0x000000591b1b7221 */ /* 0x000fe20000010000 */
[----:B------:R-:W-:Y:S01]  /*0e60*/  FFMA.FTZ R43, R98, R89, R43 ;  /* 0x00000059622b7223 */ /* 0x000fe2000001002b */
        /* <DEDUP_REMOVED lines=9> */
[----:B------:R-:W-:Y:S01]  /*0f00*/  FMUL.FTZ R101, R7, R80 ;  /* 0x0000005007657220 */ /* 0x000fe20000410000 */
[----:B------:R-:W-:Y:S01]  /*0f10*/  FADD.FTZ R89, R90, R95 ;  /* 0x0000005f5a597221 */ /* 0x000fe20000010000 */
[----:B------:R-:W-:Y:S01]  /*0f20*/  FFMA.FTZ R88, R98, R95, R83 ;  /* 0x0000005f62587223 */ /* 0x000fe20000010053 */
[----:B------:R-:W-:Y:S02]  /*0f30*/  HADD2.F32 R104, -RZ, R55.H0_H0 ;  /* 0x20000037ff687230 */ /* 0x000fe40000004100 */
[----:B------:R-:W-:Y:S01]  /*0f40*/  FADD.FTZ R22, R22, R81 ;  /* 0x0000005116167221 */ /* 0x000fe20000010000 */
[----:B------:R-:W-:Y:S01]  /*0f50*/  FADD.FTZ R80, R89, R100 ;  /* 0x0000006459507221 */ /* 0x000fe20000010000 */
[----:B------:R-:W-:Y:S01]  /*0f60*/  FFMA.FTZ R83, R97, R100, R88 ;  /* 0x0000006461537223 */ /* 0x000fe20000010058 */
[-C--:B------:R-:W-:Y:S01]  /*0f70*/  FFMA.FTZ R38, R101, R81.reuse, R38 ;  /* 0x0000005165267223 */ /* 0x080fe20000010026 */
[----:B------:R-:W-:Y:S01]  /*0f80*/  FMUL.FTZ R104, R104, R81 ;  /* 0x0000005168687220 */ /* 0x000fe20000410000 */
[----:B------:R-:W-:-:S02]  /*0f90*/  HADD2.F32 R82, -RZ, R91.H1_H1 ;  /* 0x3000005bff527230 */ /* 0x000fc40000004100 */
        /* <DEDUP_REMOVED lines=10> */
.L_x_2225:
[----:B------:R-:W-:Y:S05]  /*1040*/  BSYNC.RECONVERGENT B1 ;  /* 0x0000000000017941 */ /* 0x000fea0003800200 */
.L_x_2224:
        /* <DEDUP_REMOVED lines=23> */
.L_x_2259:
        /* <DEDUP_REMOVED lines=28> */
[--C-:B------:R-:W-:Y:S01]  /*1380*/  FFMA.FTZ R82, R111, R114, R117.reuse ;  /* 0x000000726f527223 */ /* 0x100fe20000010075 */
[----:B------:R-:W-:Y:S01]  /*1390*/  FADD.FTZ R88, R107, -R88 ;  /* 0x800000586b587221 */ /* 0x000fe20000010000 */
[----:B------:R-:W-:Y:S01]  /*13a0*/  FADD.FTZ R118, R9, -R118 ;  /* 0x8000007609767221 */ /* 0x000fe20000010000 */
[----:B------:R-:W-:Y:S01]  /*13b0*/  FMUL.FTZ R83, R7, R116 ;  /* 0x0000007407537220 */ /* 0x000fe20000410000 */
[----:B------:R-:W-:Y:S01]  /*13c0*/  F2FP.F16.F32.PACK_AB R80, R81, R80 ;  /* 0x000000505150723e */ /* 0x000fe200000000ff */
        /* <DEDUP_REMOVED lines=10> */
[----:B------:R-:W-:Y:S02]  /*1470*/  F2FP.F16.F32.PACK_AB R81, R88, R81 ;  /* 0x000000515851723e */ /* 0x000fe400000000ff */
[----:B------:R-:W-:Y:S02]  /*1480*/  F2FP.F16.F32.PACK_AB R82, R83, R82 ;  /* 0x000000525352723e */ /* 0x000fe400000000ff */
[----:B------:R-:W-:Y:S01]  /*1490*/  F2FP.F16.F32.PACK_AB R83, R89, R118 ;  /* 0x000000765953723e */ /* 0x000fe200000000ff */
[----:B------:R-:W-:Y:S06]  /*14a0*/  BRA `(.L_x_2232) ;  /* 0x0000000c00a07947 */ /* 0x000fec0003800000 */
.L_x_2231:
        /* <DEDUP_REMOVED lines=33> */
.L_x_2230:
        /* <DEDUP_REMOVED lines=32> */
.L_x_2233:
        /* <DEDUP_REMOVED lines=33> */
.L_x_2229:
        /* <DEDUP_REMOVED lines=18> */
[-CC-:B------:R-:W-:Y:S01]  /*1bf0*/  FFMA.FTZ R82, R111, R114.reuse, R117.reuse ;  /* 0x000000726f527223 */ /* 0x180fe20000010075 */
[----:B------:R-:W-:Y:S01]  /*1c00*/  FFMA.FTZ R91, R94, R114, R117 ;  /* 0x000000725e5b7223 */ /* 0x000fe20000010075 */
[----:B------:R-:W-:-:S02]  /*1c10*/  FADD.FTZ R83, R6, -R83 ;  /* 0x8000005306537221 */ /* 0x000fc40000010000 */
[----:B------:R-:W-:Y:S01]  /*1c20*/  F2FP.F16.F32.PACK_AB R80, R81, R80 ;  /* 0x000000505150723e */ /* 0x000fe200000000ff */
        /* <DEDUP_REMOVED lines=13> */
[----:B------:R-:W-:Y:S01]  /*1d00*/  F2FP.F16.F32.PACK_AB R83, R90, R89 ;  /* 0x000000595a53723e */ /* 0x000fe200000000ff */
[----:B------:R-:W-:Y:S06]  /*1d10*/  BRA `(.L_x_2232) ;  /* 0x0000000400847947 */ /* 0x000fec0003800000 */
.L_x_2235:
        /* <DEDUP_REMOVED lines=33> */
.L_x_2234:
        /* <DEDUP_REMOVED lines=32> */
.L_x_2236:
        /* <DEDUP_REMOVED lines=32> */
.L_x_2232:
        /* <DEDUP_REMOVED lines=15> */
.L_x_2228:
[----:B------:R-:W-:Y:S05]  /*2420*/  BSYNC.RECONVERGENT B1 ;  /* 0x0000000000017941 */ /* 0x000fea0003800200 */
.L_x_2227:
        /* <DEDUP_REMOVED lines=46> */
.L_x_2241:
        /* <DEDUP_REMOVED lines=29> */
.L_x_2240:
        /* <DEDUP_REMOVED lines=37> */
.L_x_2243:
        /* <DEDUP_REMOVED lines=29> */
.L_x_2239:
        /* <DEDUP_REMOVED lines=41> */
.L_x_2245:
        /* <DEDUP_REMOVED lines=29> */
.L_x_2244:
        /* <DEDUP_REMOVED lines=37> */
.L_x_2246:
        /* <DEDUP_REMOVED lines=28> */
.L_x_2242:
        /* <DEDUP_REMOVED lines=10> */
.L_x_2238:
[----:B------:R-:W-:Y:S05]  /*3610*/  BSYNC.RECONVERGENT B1 ;  /* 0x0000000000017941 */ /* 0x000fea0003800200 */
.L_x_2237:
[----:B-1-3--:R-:W1:Y:S02]  /*3620*/  LDC.64 R80, c[0x0][0x380] ;  /* 0x0000e000ff507b82 */ /* 0x00ae640000000a00 */
[----:B-1----:R-:W-:-:S04]  /*3630*/  LEA R2, R80, R2, 0x2 ;  /* 0x0000000250027211 */ /* 0x002fc800078e10ff */
[----:B------:R-:W-:-:S13]  /*3640*/  ISETP.GE.AND P0, PT, R2, R81, PT ;  /* 0x000000510200720c */ /* 0x000fda0003f06270 */
[----:B------:R-:W-:Y:S05]  /*3650*/  @!P0 BRA `(.L_x_2247) ;  /* 0xffffffcc007c8947 */ /* 0x000fea000383ffff */
.L_x_2221:
[----:B------:R-:W-:Y:S05]  /*3660*/  BSYNC B0 ;  /* 0x0000000000007941 */ /* 0x000fea0003800000 */
.L_x_2220:
        /* <DEDUP_REMOVED lines=141> */
.L_x_2226:
[----:B------:R-:W-:Y:S01]  /*3f40*/  HFMA2 R119, -RZ, RZ, 0, 5.9604644775390625e-08 ;  /* 0x00000001ff777431 */ /* 0x000fe200000001ff */
[----:B------:R-:W-:Y:S01]  /*3f50*/  BSSY B1, `(.L_x_2248) ;  /* 0x0000006000017945 */ /* 0x000fe20003800000 */
[----:B------:R-:W-:Y:S02]  /*3f60*/  MOV R120, 0x1f ;  /* 0x0000001f00787802 */ /* 0x000fe40000000f00 */
[----:B------:R-:W-:-:S07]  /*3f70*/  MOV R114, 0xffffffff ;  /* 0xffffffff00727802 */ /* 0x000fce0000000f00 */
[----:B-----5:R-:W-:Y:S05]  /*3f80*/  WARPSYNC.COLLECTIVE R114, `(.L_x_2249) ;  /* 0x0000000072087348 */ /* 0x020fea0003c00000 */
[----:B------:R0:W1:Y:S02]  /*3f90*/  SHFL.BFLY P0, R118, R117, R119, R120 ;  /* 0x0c00007775767389 */ /* 0x0000640000000078 */
[----:B01---5:R-:W-:Y:S05]  /*3fa0*/  ENDCOLLECTIVE ;  /* 0x000000000000791b */ /* 0x023fea0003800000 */
.L_x_2249:
[----:B------:R-:W-:Y:S05]  /*3fb0*/  BSYNC B1 ;  /* 0x0000000000017941 */ /* 0x000fea0003800000 */
.L_x_2248:
        /* <DEDUP_REMOVED lines=9> */
.L_x_2250:
[----:B------:R-:W-:Y:S01]  /*4050*/  HFMA2 R119, -RZ, RZ, 0, 1.1920928955078125e-07 ;  /* 0x00000002ff777431 */ /* 0x000fe200000001ff */
[----:B------:R-:W-:Y:S02]  /*4060*/  MOV R117, R80 ;  /* 0x0000005000757202 */ /* 0x000fe40000000f00 */
[----:B------:R-:W-:-:S07]  /*4070*/  MOV R81, R118 ;  /* 0x0000007600517202 */ /* 0x000fce0000000f00 */
[----:B------:R-:W-:Y:S05]  /*4080*/  WARPSYNC.COLLECTIVE R114, `(.L_x_2251) ;  /* 0x0000000072087348 */ /* 0x000fea0003c00000 */
[----:B------:R0:W1:Y:S02]  /*4090*/  SHFL.BFLY P0, R118, R117, R119, R120 ;  /* 0x0c00007775767389 */ /* 0x0000640000000078 */
[----:B01----:R-:W-:Y:S05]  /*40a0*/  ENDCOLLECTIVE ;  /* 0x000000000000791b */ /* 0x003fea0003800000 */
.L_x_2251:
[----:B------:R-:W-:-:S05]  /*40b0*/  FADD.FTZ R81, R81, R116 ;  /* 0x0000007451517221 */ /* 0x000fca0000010000 */
[----:B------:R-:W-:Y:S02]  /*40c0*/  MOV R117, R81 ;  /* 0x0000005100757202 */ /* 0x000fe40000000f00 */
[----:B------:R-:W-:-:S07]  /*40d0*/  MOV R83, R118 ;  /* 0x0000007600537202 */ /* 0x000fce0000000f00 */
[----:B------:R-:W-:Y:S05]  /*40e0*/  WARPSYNC.COLLECTIVE R114, `(.L_x_2252) ;  /* 0x0000000072087348 */ /* 0x000fea0003c00000 */
[----:B------:R0:W1:Y:S02]  /*40f0*/  SHFL.BFLY P0, R118, R117, R119, R120 ;  /* 0x0c00007775767389 */ /* 0x0000640000000078 */
[----:B01----:R-:W-:Y:S05]  /*4100*/  ENDCOLLECTIVE ;  /* 0x000000000000791b */ /* 0x003fea0003800000 */
.L_x_2252:
[----:B------:R-:W-:Y:S01]  /*4110*/  FADD.FTZ R83, R80, R83 ;  /* 0x0000005350537221 */ /* 0x000fe20000010000 */
[----:B------:R-:W-:-:S04]  /*4120*/  HFMA2 R119, -RZ, RZ, 0, 2.384185791015625e-07 ;  /* 0x00000004ff777431 */ /* 0x000fc800000001ff */
[----:B------:R-:W-:Y:S02]  /*4130*/  MOV R117, R83 ;  /* 0x0000005300757202 */ /* 0x000fe40000000f00 */
[----:B------:R-:W-:-:S07]  /*4140*/  MOV R82, R118 ;  /* 0x0000007600527202 */ /* 0x000fce0000000f00 */
[----:B------:R-:W-:Y:S05]  /*4150*/  WARPSYNC.COLLECTIVE R114, `(.L_x_2253) ;  /* 0x0000000072087348 */ /* 0x000fea0003c00000 */
[----:B------:R0:W1:Y:S02]  /*4160*/  SHFL.BFLY P0, R118, R117, R119, R120 ;  /* 0x0c00007775767389 */ /* 0x0000640000000078 */
[----:B01----:R-:W-:Y:S05]  /*4170*/  ENDCOLLECTIVE ;  /* 0x000000000000791b */ /* 0x003fea0003800000 */
.L_x_2253:
[----:B------:R-:W-:-:S05]  /*4180*/  FADD.FTZ R82, R81, R82 ;  /* 0x0000005251527221 */ /* 0x000fca0000010000 */
[----:B------:R-:W-:Y:S02]  /*4190*/  MOV R117, R82 ;  /* 0x0000005200757202 */ /* 0x000fe40000000f00 */
[----:B------:R-:W-:-:S07]  /*41a0*/  MOV R88, R118 ;  /* 0x0000007600587202 */ /* 0x000fce0000000f00 */
[----:B------:R-:W-:Y:S05]  /*41b0*/  WARPSYNC.COLLECTIVE R114, `(.L_x_2254) ;  /* 0x0000000072087348 */ /* 0x000fea0003c00000 */
[----:B------:R0:W1:Y:S02]  /*41c0*/  SHFL.BFLY P0, R118, R117, R119, R120 ;  /* 0x0c00007775767389 */ /* 0x0000640000000078 */
[----:B01----:R-:W-:Y:S05]  /*41d0*/  ENDCOLLECTIVE ;  /* 0x000000000000791b */ /* 0x003fea0003800000 */
.L_x_2254:
[----:B------:R-:W-:Y:S01]  /*41e0*/  FADD.FTZ R88, R83, R88 ;  /* 0x0000005853587221 */ /* 0x000fe20000010000 */
[----:B------:R-:W-:-:S04]  /*41f0*/  HFMA2 R119, -RZ, RZ, 0, 4.76837158203125e-07 ;  /* 0x00000008ff777431 */ /* 0x000fc800000001ff */
[----:B------:R-:W-:Y:S02]  /*4200*/  MOV R117, R88 ;  /* 0x0000005800757202 */ /* 0x000fe40000000f00 */
[----:B------:R-:W-:-:S07]  /*4210*/  MOV R89, R118 ;  /* 0x0000007600597202 */ /* 0x000fce0000000f00 */
[----:B------:R-:W-:Y:S05]  /*4220*/  WARPSYNC.COLLECTIVE R114, `(.L_x_2255) ;  /* 0x0000000072087348 */ /* 0x000fea0003c00000 */
[----:B------:R0:W1:Y:S02]  /*4230*/  SHFL.BFLY P0, R118, R117, R119, R120 ;  /* 0x0c00007775767389 */ /* 0x0000640000000078 */
[----:B01----:R-:W-:Y:S05]  /*4240*/  ENDCOLLECTIVE ;  /* 0x000000000000791b */ /* 0x003fea0003800000 */
.L_x_2255:
[----:B------:R-:W-:-:S05]  /*4250*/  FADD.FTZ R89, R82, R89 ;  /* 0x0000005952597221 */ /* 0x000fca0000010000 */
[----:B------:R-:W-:Y:S02]  /*4260*/  MOV R117, R89 ;  /* 0x0000005900757202 */ /* 0x000fe40000000f00 */
[----:B------:R-:W-:-:S07]  /*4270*/  MOV R91, R118 ;  /* 0x00000076005b7202 */ /* 0x000fce0000000f00 */
[----:B------:R-:W-:Y:S05]  /*4280*/  WARPSYNC.COLLECTIVE R114, `(.L_x_2256) ;  /* 0x0000000072087348 */ /* 0x000fea0003c00000 */
[----:B------:R0:W1:Y:S02]  /*4290*/  SHFL.BFLY P0, R118, R117, R119, R120 ;  /* 0x0c00007775767389 */ /* 0x0000640000000078 */
[----:B01----:R-:W-:Y:S05]  /*42a0*/  ENDCOLLECTIVE ;  /* 0x000000000000791b */ /* 0x003fea0003800000 */
.L_x_2256:
[----:B------:R-:W-:Y:S01]  /*42b0*/  FADD.FTZ R91, R88, R91 ;  /* 0x0000005b585b7221 */ /* 0x000fe20000010000 */
[----:B------:R-:W-:-:S04]  /*42c0*/  HFMA2 R119, -RZ, RZ, 0, 9.5367431640625e-07 ;  /* 0x00000010ff777431 */ /* 0x000fc800000001ff */
[----:B------:R-:W-:Y:S02]  /*42d0*/  MOV R117, R91 ;  /* 0x0000005b00757202 */ /* 0x000fe40000000f00 */
[----:B------:R-:W-:-:S07]  /*42e0*/  MOV R90, R118 ;  /* 0x00000076005a7202 */ /* 0x000fce0000000f00 */
[----:B------:R-:W-:Y:S05]  /*42f0*/  WARPSYNC.COLLECTIVE R114, `(.L_x_2257) ;  /* 0x0000000072087348 */ /* 0x000fea0003c00000 */
[----:B------:R0:W1:Y:S02]  /*4300*/  SHFL.BFLY P0, R118, R117, R119, R120 ;  /* 0x0c00007775767389 */ /* 0x0000640000000078 */
[----:B01----:R-:W-:Y:S05]  /*4310*/  ENDCOLLECTIVE ;  /* 0x000000000000791b */ /* 0x003fea0003800000 */
.L_x_2257:
[----:B------:R-:W-:-:S05]  /*4320*/  FADD.FTZ R90, R89, R90 ;  /* 0x0000005a595a7221 */ /* 0x000fca0000010000 */
[----:B------:R-:W-:Y:S02]  /*4330*/  MOV R117, R90 ;  /* 0x0000005a00757202 */ /* 0x000fe40000000f00 */
[----:B------:R-:W-:-:S07]  /*4340*/  MOV R80, R118 ;  /* 0x0000007600507202 */ /* 0x000fce0000000f00 */
[----:B------:R-:W-:Y:S05]  /*4350*/  WARPSYNC.COLLECTIVE R114, `(.L_x_2258) ;  /* 0x0000000072087348 */ /* 0x000fea0003c00000 */
[----:B------:R0:W1:Y:S02]  /*4360*/  SHFL.BFLY P0, R118, R117, R119, R120 ;  /* 0x0c00007775767389 */ /* 0x0000640000000078 */
[----:B01----:R-:W-:Y:S05]  /*4370*/  ENDCOLLECTIVE ;  /* 0x000000000000791b */ /* 0x003fea0003800000 */
.L_x_2258:
[----:B------:R-:W-:Y:S01]  /*4380*/  MOV R81, R118 ;  /* 0x0000007600517202 */ /* 0x000fe20000000f00 */
[----:B------:R-:W-:Y:S06]  /*4390*/  BRA `(.L_x_2259) ;  /* 0xffffffcc00887947 */ /* 0x000fec000383ffff */
.L_x_2260:
        /* <DEDUP_REMOVED lines=14> */
.L_x_3960:


//--------------------- .text._ZN10layer_norm31ln_parallel_residual_bwd_kernelINS_13Kernel_traitsI6__halfS2_fS2_fjLj512ELj1ELj4ELj1ELj16ENS_18Kernel_traits_baseILj512ES2_S2_fS2_fjLj128EEEEELb0ELb1ELb1EEEvNS_9BwdParamsE --------------------------
	.section	.text._ZN10layer_norm31ln_parallel_residual_bwd_kernelINS_13Kernel_traitsI6__halfS2_fS2_fjLj512ELj1ELj4ELj1ELj16ENS_18Kernel_traits_baseILj512ES2_S2_fS2_fjLj128EEEEELb0ELb1ELb1EEEvNS_9BwdParamsE,"ax",@progbits
	.align	128
        .global         _ZN10layer_norm31ln_parallel_residual_bwd_kernelINS_13Kernel_traitsI6__halfS2_fS2_fjLj512ELj1ELj4ELj1ELj16ENS_18Kernel_traits_baseILj512ES2_S2_fS2_fjLj128EEEEELb0ELb1ELb1EEEvNS_9BwdParamsE
        .type           _ZN10layer_norm31ln_parallel_residual_bwd_kernelINS_13Kernel_traitsI6__halfS2_fS2_fjLj512ELj1ELj4ELj1ELj16ENS_18Kernel_traits_baseILj512ES2_S2_fS2_fjLj128EEEEELb0ELb1ELb1EEEvNS_9BwdParamsE,@function
        .size           _ZN10layer_norm31ln_parallel_residual_bwd_kernelINS_13Kernel_traitsI6__halfS2_fS2_fjLj512ELj1ELj4ELj1ELj16ENS_18Kernel_traits_baseILj512ES2_S2_fS2_fjLj128EEEEELb0ELb1ELb1EEEvNS_9BwdParamsE,(.L_x_3961 - _ZN10layer_norm31ln_parallel_residual_bwd_kernelINS_13Kernel_traitsI6__halfS2_fS2_fjLj512ELj1ELj4ELj1ELj16ENS_18Kernel_traits_baseILj512ES2_S2_fS2_fjLj128EEEEELb0ELb1ELb1EEEvNS_9BwdParamsE)
        .other          _ZN10layer_norm31ln_parallel_residual_bwd_kernelINS_13Kernel_traitsI6__halfS2_fS2_fjLj512ELj1ELj4ELj1ELj16ENS_18Kernel_traits_baseILj512ES2_S2_fS2_fjLj128EEEEELb0ELb1ELb1EEEvNS_9BwdParamsE,@"STO_CUDA_ENTRY STV_DEFAULT"
_ZN10layer_norm31ln_parallel_residual_bwd_kernelINS_13Kernel_traitsI6__halfS2_fS2_fjLj512ELj1ELj4ELj1ELj16ENS_18Kernel_traits_baseILj512ES2_S2_fS2_fjLj128EEEEELb0ELb1ELb1EEEvNS_9BwdParamsE:
.text._ZN10layer_norm31ln_parallel_residual_bwd_kernelINS_13Kernel_traitsI6__halfS2_fS2_fjLj512ELj1ELj4ELj1ELj16ENS_18Kernel_traits_baseILj512ES2_S2_fS2_fjLj128EEEEELb0ELb1ELb1EEEvNS_9BwdParamsE:
        /* <DEDUP_REMOVED lines=51> */
[----:B0-----:R-:W-:-:S02]  /*0330*/  CS2R R2, SRZ ;  /* 0x0000000000027805 */ /* 0x001fc4000001ff00 */
[----:B------:R-:W-:Y:S02]  /*0340*/  CS2R R78, SRZ ;  /* 0x00000000004e7805 */ /* 0x000fe4000001ff00 */
[----:B------:R-:W-:Y:S02]  /*0350*/  CS2R R80, SRZ ;  /* 0x0000000000507805 */ /* 0x000fe4000001ff00 */
[----:B------:R-:W-:Y:S02]  /*0360*/  CS2R R82, SRZ ;  /* 0x0000000000527805 */ /* 0x000fe4000001ff00 */
[----:B------:R-:W-:Y:S02]  /*0370*/  CS2R R84, SRZ ;  /* 0x0000000000547805 */ /* 0x000fe4000001ff00 */
[----:B------:R-:W-:Y:S02]  /*0380*/  PLOP3.LUT P3, PT, PT, PT, UP1, 0x80, 0x8 ;  /* 0x000000000008781c */ /* 0x000fe40003f6f018 */
[----:B------:R-:W-:Y:S01]  /*0390*/  PLOP3.LUT P2, PT, PT, PT, UP0, 0x80, 0x8 ;  /* 0x000000000008781c */ /* 0x000fe20003f4f008 */
[----:B---3--:R-:W-:-:S02]  /*03a0*/  HADD2.F32 R87, -RZ, R8.H0_H0 ;  /* 0x20000008ff577230 */ /* 0x008fc40000004100 */
        /* <DEDUP_REMOVED lines=9> */
[--C-:B----4-:R-:W-:Y:S02]  /*0440*/  HADD2.F32 R95, -RZ, R4.reuse.H0_H0 ;  /* 0x20000004ff5f7230 */ /* 0x110fe40000004100 */
        /* <DEDUP_REMOVED lines=8> */
[----:B------:R-:W-:-:S07]  /*04d0*/  CS2R R6, SRZ ;  /* 0x0000000000067805 */ /* 0x000fce000001ff00 */
.L_x_2281:
        /* <DEDUP_REMOVED lines=9> */
[----:B------:R-:W-:-:S05]  /*0570*/  IADD3 R104, PT, PT, R105, 0x20, RZ ;  /* 0x0000002069687810 */ /* 0x000fca0007ffe0ff */
[----:B------:R-:W4:Y:S01]  /*0580*/  LDG.E R120, desc[UR10][R120.64] ;  /* 0x0000000a78787981 */ /* 0x000f22000c1e1900 */
[C---:B-1----:R-:W-:Y:S01]  /*0590*/  IMAD.WIDE.U32 R114, R105.reuse, 0x20, R110 ;  /* 0x0000002069727825 */ /* 0x042fe200078e006e */
[----:B------:R-:W0:Y:S04]  /*05a0*/  @P2 LDC.64 R108, c[0x0][0x438] ;  /* 0x00010e00ff6c2b82 */ /* 0x000e280000000a00 */
[----:B------:R-:W4:Y:S01]  /*05b0*/  LDG.E.128 R48, desc[UR10][R114.64] ;  /* 0x0000000a72307981 */ /* 0x000f22000c1e1d00 */
[----:B--2---:R-:W-:-:S03]  /*05c0*/  IMAD.WIDE.U32 R52, R105, 0x10, R68 ;  /* 0x0000001069347825 */ /* 0x004fc600078e0044 */
[----:B------:R-:W2:Y:S01]  /*05d0*/  LDG.E.128 R56, desc[UR10][R114.64+0x10] ;  /* 0x0000100a72387981 */ /* 0x000ea2000c1e1d00 */
[----:B---3--:R-:W-:-:S03]  /*05e0*/  IMAD.WIDE R106, R103, 0x4, R106 ;  /* 0x00000004676a7825 */ /* 0x008fc600078e026a */
[----:B------:R-:W3:Y:S01]  /*05f0*/  LDG.E.128 R52, desc[UR10][R52.64] ;  /* 0x0000000a34347981 */ /* 0x000ee2000c1e1d00 */
[----:B------:R-:W-:-:S03]  /*0600*/  IMAD.WIDE.U32 R110, R104, 0x20, R110 ;  /* 0x00000020686e7825 */ /* 0x000fc600078e006e */
[----:B------:R-:W3:Y:S01]  /*0610*/  LDG.E R107, desc[UR10][R106.64] ;  /* 0x0000000a6a6b7981 */ /* 0x000ee2000c1e1900 */
[----:B------:R-:W-:-:S03]  /*0620*/  IMAD.WIDE.U32 R68, R104, 0x10, R68 ;  /* 0x0000001068447825 */ /* 0x000fc600078e0044 */
[----:B------:R-:W3:Y:S04]  /*0630*/  LDG.E.128 R60, desc[UR10][R110.64] ;  /* 0x0000000a6e3c7981 */ /* 0x000ee8000c1e1d00 */
[----:B------:R-:W3:Y:S04]  /*0640*/  LDG.E.128 R68, desc[UR10][R68.64] ;  /* 0x0000000a44447981 */ /* 0x000ee8000c1e1d00 */
[----:B------:R1:W3:Y:S01]  /*0650*/  LDG.E.128 R64, desc[UR10][R110.64+0x10] ;  /* 0x0000100a6e407981 */ /* 0x0002e2000c1e1d00 */
        /* <DEDUP_REMOVED lines=18> */
[----:B--2---:R-:W-:Y:S01]  /*0780*/  FADD.FTZ R58, -R120, R58 ;  /* 0x0000003a783a7221 */ /* 0x004fe20000010100 */
[--C-:B---3--:R-:W-:Y:S02]  /*0790*/  HADD2.F32 R49, -RZ, R52.reuse.H0_H0 ;  /* 0x20000034ff317230 */ /* 0x108fe40000004100 */
[----:B------:R-:W-:Y:S02]  /*07a0*/  HADD2.F32 R51, -RZ, R52.H1_H1 ;  /* 0x30000034ff337230 */ /* 0x000fe40000004100 */
[C---:B------:R-:W-:Y:S01]  /*07b0*/  FMUL.FTZ R0, R107.reuse, R0 ;  /* 0x000000006b007220 */ /* 0x040fe20000410000 */
[----:B------:R-:W-:Y:S01]  /*07c0*/  FMUL.FTZ R48, R107, R48 ;  /* 0x000000306b307220 */ /* 0x000fe20000410000 */
[----:B------:R-:W-:-:S02]  /*07d0*/  FADD.FTZ R84, R49, R84 ;  /* 0x0000005431547221 */ /* 0x000fc40000010000 */
[-C--:B------:R-:W-:Y:S01]  /*07e0*/  FFMA.FTZ R85, R0, R49.reuse, R85 ;  /* 0x0000003100557223 */ /* 0x080fe20000010055 */
[----:B------:R-:W-:Y:S01]  /*07f0*/  FMUL.FTZ R49, R87, R49 ;  /* 0x0000003157317220 */ /* 0x000fe20000410000 */
[----:B------:R-:W-:Y:S01]  /*0800*/  FADD.FTZ R114, -R120, R61 ;  /* 0x0000003d78727221 */ /* 0x000fe20000010100 */
[----:B------:R-:W-:Y:S02]  /*0810*/  HADD2.F32 R52, -RZ, R53.H0_H0 ;  /* 0x20000035ff347230 */ /* 0x000fe40000004100 */
[----:B------:R-:W-:Y:S01]  /*0820*/  FADD.FTZ R82, R51, R82 ;  /* 0x0000005233527221 */ /* 0x000fe20000010000 */
[--C-:B------:R-:W-:Y:S02]  /*0830*/  HADD2.F32 R122, -RZ, R70.reuse.H0_H0 ;  /* 0x20000046ff7a7230 */ /* 0x100fe40000004100 */
[----:B------:R-:W-:Y:S01]  /*0840*/  FFMA.FTZ R83, R48, R51, R83 ;  /* 0x0000003330537223 */ /* 0x000fe20000010053 */
[----:B------:R-:W-:Y:S02]  /*0850*/  HADD2.F32 R61, -RZ, R70.H1_H1 ;  /* 0x30000046ff3d7230 */ /* 0x000fe40000004100 */
[----:B------:R-:W-:Y:S01]  /*0860*/  FADD.FTZ R50, -R120, R50 ;  /* 0x0000003278327221 */ /* 0x000fe20000010100 */
[----:B------:R-:W-:-:S02]  /*0870*/  HADD2.F32 R70, -RZ, R71.H0_H0 ;  /* 0x20000047ff467230 */ /* 0x000fc40000004100 */
[----:B------:R-:W-:Y:S01]  /*0880*/  FMUL.FTZ R51, R88, R51 ;  /* 0x0000003358337220 */ /* 0x000fe20000410000 */
[----:B------:R-:W-:Y:S02]  /*0890*/  HADD2.F32 R124, -RZ, R71.H1_H1 ;  /* 0x30000047ff7c7230 */ /* 0x000fe40000004100 */
[----:B------:R-:W-:Y:S01]  /*08a0*/  FMUL.FTZ R71, R107, R58 ;  /* 0x0000003a6b477220 */ /* 0x000fe20000410000 */
[----:B------:R-:W-:Y:S01]  /*08b0*/  FFMA.FTZ R117, R0, R49, RZ ;  /* 0x0000003100757223 */ /* 0x000fe200000100ff */
[----:B------:R-:W-:Y:S01]  /*08c0*/  FADD.FTZ R58, RZ, R49 ;  /* 0x00000031ff3a7221 */ /* 0x000fe20000010000 */
[----:B------:R-:W-:Y:S02]  /*08d0*/  HADD2.F32 R53, -RZ, R53.H1_H1 ;  /* 0x30000035ff357230 */ /* 0x000fe40000004100 */
[C---:B0-----:R-:W-:Y:S01]  /*08e0*/  FADD.FTZ R112, -R120.reuse, R59 ;  /* 0x0000003b78707221 */ /* 0x041fe20000010100 */
[--C-:B------:R-:W-:Y:S02]  /*08f0*/  HADD2.F32 R108, -RZ, R54.reuse.H0_H0 ;  /* 0x20000036ff6c7230 */ /* 0x100fe40000004100 */
[----:B------:R-:W-:Y:S01]  /*0900*/  FADD.FTZ R56, -R120, R56 ;  /* 0x0000003878387221 */ /* 0x000fe20000010100 */
[----:B------:R-:W-:-:S02]  /*0910*/  HADD2.F32 R109, -RZ, R54.H1_H1 ;  /* 0x30000036ff6d7230 */ /* 0x000fc40000004100 */
[----:B------:R-:W-:Y:S01]  /*0920*/  FADD.FTZ R116, -R120, R63 ;  /* 0x0000003f78747221 */ /* 0x000fe20000010100 */
[C---:B------:R-:W-:Y:S01]  /*0930*/  FMUL.FTZ R106, R107.reuse, R106 ;  /* 0x0000006a6b6a7220 */ /* 0x040fe20000410000 */
[--C-:B------:R-:W-:Y:S02]  /*0940*/  HADD2.F32 R54, -RZ, R55.reuse.H0_H0 ;  /* 0x20000037ff367230 */ /* 0x100fe40000004100 */
[----:B------:R-:W-:Y:S01]  /*0950*/  FMUL.FTZ R50, R107, R50 ;  /* 0x000000326b327220 */ /* 0x000fe20000410000 */
[----:B------:R-:W-:Y:S01]  /*0960*/  FMUL.FTZ R63, R89, R52 ;  /* 0x00000034593f7220 */ /* 0x000fe20000410000 */
[----:B------:R-:W-:Y:S01]  /*0970*/  FFMA.FTZ R117, R48, R51, R117 ;  /* 0x0000003330757223 */ /* 0x000fe20000010075 */
[----:B------:R-:W-:Y:S02]  /*0980*/  HADD2.F32 R55, -RZ, R55.H1_H1 ;  /* 0x30000037ff377230 */ /* 0x000fe40000004100 */
[----:B------:R-:W-:Y:S01]  /*0990*/  FADD.FTZ R58, R51, R58 ;  /* 0x0000003a333a7221 */ /* 0x000fe20000010000 */
[C---:B------:R-:W-:Y:S01]  /*09a0*/  FADD.FTZ R118, -R120.reuse, R65 ;  /* 0x0000004178767221 */ /* 0x040fe20000010100 */
[----:B-1----:R-:W-:Y:S01]  /*09b0*/  FMUL.FTZ R111, R107, R112 ;  /* 0x000000706b6f7220 */ /* 0x002fe20000410000 */
[----:B------:R-:W-:Y:S01]  /*09c0*/  FADD.FTZ R60, -R120, R60 ;  /* 0x0000003c783c7221 */ /* 0x000fe20000010100 */
[----:B------:R-:W-:Y:S01]  /*09d0*/  FADD.FTZ R78, R53, R78 ;  /* 0x0000004e354e7221 */ /* 0x000fe20000010000 */
[----:B------:R-:W-:Y:S01]  /*09e0*/  FMUL.FTZ R65, R107, R56 ;  /* 0x000000386b417220 */ /* 0x000fe20000410000 */
[-C--:B------:R-:W-:Y:S01]  /*09f0*/  FFMA.FTZ R79, R106, R53.reuse, R79 ;  /* 0x000000356a4f7223 */ /* 0x080fe2000001004f */
[----:B------:R-:W-:Y:S01]  /*0a00*/  FMUL.FTZ R53, R90, R53 ;  /* 0x000000355a357220 */ /* 0x000fe20000410000 */
[----:B------:R-:W-:Y:S01]  /*0a10*/  FFMA.FTZ R117, R50, R63, R117 ;  /* 0x0000003f32757223 */ /* 0x000fe20000010075 */
[----:B------:R-:W-:Y:S01]  /*0a20*/  FADD.FTZ R58, R63, R58 ;  /* 0x0000003a3f3a7221 */ /* 0x000fe20000010000 */
[----:B------:R-:W-:Y:S01]  /*0a30*/  FADD.FTZ R9, R55, R9 ;  /* 0x0000000937097221 */ /* 0x000fe20000010000 */
[-C--:B------:R-:W-:Y:S01]  /*0a40*/  FFMA.FTZ R2, R111, R55.reuse, R2 ;  /* 0x000000376f027223 */ /* 0x080fe20000010002 */
[----:B------:R-:W-:Y:S01]  /*0a50*/  FMUL.FTZ R56, R94, R55 ;  /* 0x000000375e387220 */ /* 0x000fe20000410000 */
[----:B------:R-:W-:Y:S01]  /*0a60*/  FADD.FTZ R110, -R120, R57 ;  /* 0x00000039786e7221 */ /* 0x000fe20000010100 */
[----:B------:R-:W-:Y:S01]  /*0a70*/  FADD.FTZ R3, R108, R3 ;  /* 0x000000036c037221 */ /* 0x000fe20000010000 */
[----:B------:R-:W-:Y:S01]  /*0a80*/  FFMA.FTZ R4, R65, R108, R4 ;  /* 0x0000006c41047223 */ /* 0x000fe20000010004 */
[----:B------:R-:W-:Y:S01]  /*0a90*/  FMUL.FTZ R55, R107, R60 ;  /* 0x0000003c6b377220 */ /* 0x000fe20000410000 */
[----:B------:R-:W-:Y:S01]  /*0aa0*/  FMUL.FTZ R108, R91, R108 ;  /* 0x0000006c5b6c7220 */ /* 0x000fe20000410000 */
[----:B------:R-:W-:Y:S01]  /*0ab0*/  FFMA.FTZ R60, R106, R53, R117 ;  /* 0x000000356a3c7223 */ /* 0x000fe20000010075 */
[C---:B------:R-:W-:Y:S01]  /*0ac0*/  FADD.FTZ R62, -R120.reuse, R62 ;  /* 0x0000003e783e7221 */ /* 0x040fe20000010100 */
[C---:B------:R-:W-:Y:S01]  /*0ad0*/  FADD.FTZ R64, -R120.reuse, R64 ;  /* 0x0000004078407221 */ /* 0x040fe20000010100 */
[C---:B------:R-:W-:Y:S01]  /*0ae0*/  FADD.FTZ R66, -R120.reuse, R66 ;  /* 0x0000004278427221 */ /* 0x040fe20000010100 */
[----:B------:R-:W-:Y:S01]  /*0af0*/  FADD.FTZ R117, R53, R58 ;  /* 0x0000003a35757221 */ /* 0x000fe20000010000 */
[----:B------:R-:W-:Y:S01]  /*0b00*/  FADD.FTZ R120, -R120, R67 ;  /* 0x0000004378787221 */ /* 0x000fe20000010100 */
[----:B------:R-:W-:Y:S01]  /*0b10*/  FADD.FTZ R80, R52, R80 ;  /* 0x0000005034507221 */ /* 0x000fe20000010000 */
[----:B------:R-:W-:Y:S01]  /*0b20*/  FFMA.FTZ R81, R50, R52, R81 ;  /* 0x0000003432517223 */ /* 0x000fe20000010051 */
[----:B------:R-:W-:Y:S01]  /*0b30*/  FMUL.FTZ R67, R107, R110 ;  /* 0x0000006e6b437220 */ /* 0x000fe20000410000 */
[----:B------:R-:W-:Y:S01]  /*0b40*/  FMUL.FTZ R52, R92, R109 ;  /* 0x0000006d5c347220 */ /* 0x000fe20000410000 */
[----:B------:R-:W-:Y:S01]  /*0b50*/  FFMA.FTZ R110, R65, R108, R60 ;  /* 0x0000006c416e7223 */ /* 0x000fe2000001003c */
[----:B------:R-:W-:Y:S01]  /*0b60*/  FADD.FTZ R117, R108, R117 ;  /* 0x000000756c757221 */ /* 0x000fe20000010000 */
[----:B------:R-:W-:Y:S01]  /*0b70*/  FADD.FTZ R7, R54, R7 ;  /* 0x0000000736077221 */ /* 0x000fe20000010000 */
[-C--:B------:R-:W-:Y:S01]  /*0b80*/  FFMA.FTZ R8, R71, R54.reuse, R8 ;  /* 0x0000003647087223 */ /* 0x080fe20000010008 */
[----:B------:R-:W-:Y:S01]  /*0b90*/  FMUL.FTZ R54, R93, R54 ;  /* 0x000000365d367220 */ /* 0x000fe20000410000 */
[----:B------:R-:W-:Y:S01]  /*0ba0*/  FFMA.FTZ R110, R67, R52, R110 ;  /* 0x00000034436e7223 */ /* 0x000fe2000001006e */
[----:B------:R-:W-:Y:S01]  /*0bb0*/  FADD.FTZ R117, R52, R117 ;  /* 0x0000007534757221 */ /* 0x000fe20000010000 */
[----:B------:R-:W-:-:S02]  /*0bc0*/  HADD2.F32 R57, -RZ, R68.H0_H0 ;  /* 0x20000044ff397230 */ /* 0x000fc40000004100 */
[----:B------:R-:W-:Y:S01]  /*0bd0*/  FFMA.FTZ R110, R71, R54, R110 ;  /* 0x00000036476e7223 */ /* 0x000fe2000001006e */
[----:B------:R-:W-:Y:S01]  /*0be0*/  FADD.FTZ R117, R54, R117 ;  /* 0x0000007536757221 */ /* 0x000fe20000010000 */
[----:B------:R-:W-:Y:S02]  /*0bf0*/  HADD2.F32 R59, -RZ, R68.H1_H1 ;  /* 0x30000044ff3b7230 */ /* 0x000fe40000004100 */
[----:B------:R-:W-:Y:S01]  /*0c00*/  FMUL.FTZ R58, R95, R57 ;  /* 0x000000395f3a7220 */ /* 0x000fe20000410000 */
[----:B------:R-:W-:Y:S01]  /*0c10*/  FFMA.FTZ R110, R111, R56, R110 ;  /* 0x000000386f6e7223 */ /* 0x000fe2000001006e */
[--C-:B------:R-:W-:Y:S02]  /*0c20*/  HADD2.F32 R68, -RZ, R69.reuse.H0_H0 ;  /* 0x20000045ff447230 */ /* 0x100fe40000004100 */
[----:B------:R-:W-:Y:S01]  /*0c30*/  FADD.FTZ R117, R56, R117 ;  /* 0x0000007538757221 */ /* 0x000fe20000010000 */
[----:B------:R-:W-:Y:S02]  /*0c40*/  HADD2.F32 R69, -RZ, R69.H1_H1 ;  /* 0x30000045ff457230 */ /* 0x000fe40000004100 */
[----:B------:R-:W-:Y:S01]  /*0c50*/  FMUL.FTZ R62, R107, R62 ;  /* 0x0000003e6b3e7220 */ /* 0x000fe20000410000 */
[----:B------:R-:W-:Y:S01]  /*0c60*/  FADD.FTZ R5, R109, R5 ;  /* 0x000000056d057221 */ /* 0x000fe20000010000 */
[----:B------:R-:W-:Y:S01]  /*0c70*/  FFMA.FTZ R6, R67, R109, R6 ;  /* 0x0000006d43067223 */ /* 0x000fe20000010006 */
[C---:B------:R-:W-:Y:S01]  /*0c80*/  FMUL.FTZ R113, R107.reuse, R116 ;  /* 0x000000746b717220 */ /* 0x040fe20000410000 */
[----:B------:R-:W-:Y:S01]  /*0c90*/  FMUL.FTZ R109, R107, R114 ;  /* 0x000000726b6d7220 */ /* 0x000fe20000410000 */
[----:B------:R-:W-:Y:S01]  /*0ca0*/  FMUL.FTZ R60, R96, R59 ;  /* 0x0000003b603c7220 */ /* 0x000fe20000410000 */
[----:B------:R-:W-:Y:S01]  /*0cb0*/  FFMA.FTZ R110, R55, R58, R110 ;  /* 0x0000003a376e7223 */ /* 0x000fe2000001006e */
[----:B------:R-:W-:Y:S01]  /*0cc0*/  FADD.FTZ R12, R57, R12 ;  /* 0x0000000c390c7221 */ /* 0x000fe20000010000 */
[----:B------:R-:W-:Y:S01]  /*0cd0*/  FFMA.FTZ R10, R55, R57, R10 ;  /* 0x00000039370a7223 */ /* 0x000fe2000001000a */
[----:B------:R-:W-:Y:S01]  /*0ce0*/  FADD.FTZ R117, R58, R117 ;  /* 0x000000753a757221 */ /* 0x000fe20000010000 */
        /* <DEDUP_REMOVED lines=8> */
[----:B------:R-:W-:-:S02]  /*0d70*/  FMUL.FTZ R115, R107, R118 ;  /* 0x000000766b737220 */ /* 0x000fc40000410000 */
[----:B------:R-:W-:Y:S01]  /*0d80*/  FFMA.FTZ R112, R62, R57, R69 ;  /* 0x000000393e707223 */ /* 0x000fe20000010045 */
[----:B------:R-:W-:Y:S01]  /*0d90*/  FADD.FTZ R69, R110, R57 ;  /* 0x000000396e457221 */ /* 0x000fe20000010000 */
[----:B------:R-:W-:Y:S01]  /*0da0*/  FADD.FTZ R19, R61, R19 ;  /* 0x000000133d137221 */ /* 0x000fe20000010000 */
[-C--:B------:R-:W-:Y:S01]  /*0db0*/  FFMA.FTZ R74, R115, R61.reuse, R74 ;  /* 0x0000003d734a7223 */ /* 0x080fe2000001004a */
[----:B------:R-:W-:Y:S01]  /*0dc0*/  FMUL.FTZ R110, R100, R61 ;  /* 0x0000003d646e7220 */ /* 0x000fe20000410000 */
[----:B------:R-:W-:Y:S01]  /*0dd0*/  FADD.FTZ R11, R59, R11 ;  /* 0x0000000b3b0b7221 */ /* 0x000fe20000010000 */
[----:B------:R-:W-:Y:S01]  /*0de0*/  FFMA.FTZ R14, R109, R59, R14 ;  /* 0x0000003b6d0e7223 */ /* 0x000fe2000001000e */
[----:B------:R-:W-:Y:S01]  /*0df0*/  FFMA.FTZ R61, R113, R68, R112 ;  /* 0x00000044713d7223 */ /* 0x000fe20000010070 */
[----:B------:R-:W-:Y:S01]  /*0e00*/  FMUL.FTZ R64, R107, R64 ;  /* 0x000000406b407220 */ /* 0x000fe20000410000 */
[----:B------:R-:W-:Y:S01]  /*0e10*/  FMUL.FTZ R59, R99, R122 ;  /* 0x0000007a633b7220 */ /* 0x000fe20000410000 */
[----:B------:R-:W-:Y:S01]  /*0e20*/  FADD.FTZ R112, R69, R68 ;  /* 0x0000004445707221 */ /* 0x000fe20000010000 */
[----:B------:R-:W-:-:S02]  /*0e30*/  FMUL.FTZ R66, R107, R66 ;  /* 0x000000426b427220 */ /* 0x000fc40000410000 */
[----:B------:R-:W-:Y:S01]  /*0e40*/  FFMA.FTZ R114, R64, R59, R61 ;  /* 0x0000003b40727223 */ /* 0x000fe2000001003d */
[----:B------:R-:W-:Y:S01]  /*0e50*/  FADD.FTZ R69, R112, R59 ;  /* 0x0000003b70457221 */ /* 0x000fe20000010000 */
[----:B------:R-:W-:Y:S01]  /*0e60*/  FADD.FTZ R76, R70, R76 ;  /* 0x0000004c464c7221 */ /* 0x000fe20000010000 */
[-C--:B------:R-:W-:Y:S01]  /*0e70*/  FFMA.FTZ R73, R66, R70.reuse, R73 ;  /* 0x0000004642497223 */ /* 0x080fe20000010049 */
[----:B------:R-:W-:Y:S01]  /*0e80*/  FMUL.FTZ R61, R101, R70 ;  /* 0x00000046653d7220 */ /* 0x000fe20000410000 */
[----:B------:R-:W-:Y:S01]  /*0e90*/  FFMA.FTZ R117, R115, R110, R114 ;  /* 0x0000006e73757223 */ /* 0x000fe20000010072 */
[----:B------:R-:W-:Y:S01]  /*0ea0*/  FADD.FTZ R70, R69, R110 ;  /* 0x0000006e45467221 */ /* 0x000fe20000010000 */
[----:B------:R-:W-:Y:S01]  /*0eb0*/  FMUL.FTZ R120, R107, R120 ;  /* 0x000000786b787220 */ /* 0x000fe20000410000 */
[----:B------:R-:W-:Y:S01]  /*0ec0*/  FMUL.FTZ R69, R102, R124 ;  /* 0x0000007c66457220 */ /* 0x000fe20000410000 */
[----:B------:R-:W-:Y:S01]  /*0ed0*/  FFMA.FTZ R117, R66, R61, R117 ;  /* 0x0000003d42757223 */ /* 0x000fe20000010075 */
[----:B------:R-:W-:Y:S01]  /*0ee0*/  FADD.FTZ R70, R70, R61 ;  /* 0x0000003d46467221 */ /* 0x000fe20000010000 */
[----:B------:R-:W-:Y:S01]  /*0ef0*/  PLOP3.LUT P3, PT, PT, PT, UP0, 0x80, 0x8 ;  /* 0x000000000008781c */ /* 0x000fe20003f6f008 */
[----:B------:R-:W-:Y:S01]  /*0f00*/  FADD.FTZ R72, R122, R72 ;  /* 0x000000487a487221 */ /* 0x000fe20000010000 */
[----:B------:R-:W-:Y:S01]  /*0f10*/  FFMA.FTZ R17, R64, R122, R17 ;  /* 0x0000007a40117223 */ /* 0x000fe20000010011 */
[----:B------:R-:W-:Y:S01]  /*0f20*/  FADD.FTZ R75, R124, R75 ;  /* 0x0000004b7c4b7221 */ /* 0x000fe20000010000 */
[C---:B------:R-:W-:Y:S01]  /*0f30*/  FFMA.FTZ R77, R120.reuse, R124, R77 ;  /* 0x0000007c784d7223 */ /* 0x040fe2000001004d */
        /* <DEDUP_REMOVED lines=21> */
.L_x_2293:
[----:B-1----:R-:W-:Y:S01]  /*1090*/  FADD.FTZ R112, R119, R112 ;  /* 0x0000007077707221 */ /* 0x002fe20000010000 */
[----:B--2---:R-:W-:-:S03]  /*10a0*/  FADD.FTZ R70, R117, R70 ;  /* 0x0000004675467221 */ /* 0x004fc60000010000 */
[----:B0-----:R-:W-:Y:S01]  /*10b0*/  FMUL.FTZ R119, R112, UR15 ;  /* 0x0000000f70777c20 */ /* 0x001fe20008410000 */
        /* <DEDUP_REMOVED lines=38> */
.L_x_2267:
        /* <DEDUP_REMOVED lines=33> */
.L_x_2266:
        /* <DEDUP_REMOVED lines=32> */
.L_x_2269:
        /* <DEDUP_REMOVED lines=33> */
.L_x_2265:
        /* <DEDUP_REMOVED lines=35> */
.L_x_2271:
        /* <DEDUP_REMOVED lines=33> */
.L_x_2270:
        /* <DEDUP_REMOVED lines=32> */
.L_x_2272:
        /* <DEDUP_REMOVED lines=32> */
.L_x_2268:
        /* <DEDUP_REMOVED lines=50> */
.L_x_2275:
        /* <DEDUP_REMOVED lines=29> */
.L_x_2274:
        /* <DEDUP_REMOVED lines=34> */
.L_x_2277:
        /* <DEDUP_REMOVED lines=29> */
.L_x_2273:
        /* <DEDUP_REMOVED lines=35> */
.L_x_2279:
        /* <DEDUP_REMOVED lines=29> */
.L_x_2278:
        /* <DEDUP_REMOVED lines=34> */
.L_x_2280:
        /* <DEDUP_REMOVED lines=28> */
.L_x_2276:
        /* <DEDUP_REMOVED lines=14> */
.L_x_2263:
        /* <DEDUP_REMOVED lines=31> */
.L_x_2262:
[----:B------:R-:W-:Y:S05]  /*3510*/  BSYNC B0 ;  /* 0x0000000000007941 */ /* 0x000fea0003800000 */
.L_x_2261:
[----:B0-----:R-:W0:Y:S01]  /*3520*/  S2R R40, SR_TID.X ;  /* 0x0000000000287919 */ /* 0x001e220000002100 */
        /* <DEDUP_REMOVED lines=34> */
[----:B------:R-:W-:Y:S01]  /*3750*/  LDS R26, [R37+0x1c00] ;  /* 0x001c0000251a7984 */ /* 0x000fe20000000800 */
        /* <DEDUP_REMOVED lines=14> */
[----:B------:R0:W-:Y:S04]  /*3840*/  STS.128 [R0+0x400], R8 ;  /* 0x0004000800007388 */ /* 0x0001e80000000c00 */
        /* <DEDUP_REMOVED lines=55> */
.L_x_2264:
[----:B------:R-:W-:Y:S01]  /*3bc0*/  HFMA2 R116, -RZ, RZ, 0, 5.9604644775390625e-08 ;  /* 0x00000001ff747431 */ /* 0x000fe200000001ff */
[----:B------:R-:W-:Y:S01]  /*3bd0*/  BSSY B2, `(.L_x_2282) ;  /* 0x0000006000027945 */ /* 0x000fe20003800000 */
[----:B------:R-:W-:Y:S02]  /*3be0*/  MOV R121, 0x1f ;  /* 0x0000001f00797802 */ /* 0x000fe40000000f00 */
[----:B------:R-:W-:-:S07]  /*3bf0*/  MOV R114, 0xffffffff ;  /* 0xffffffff00727802 */ /* 0x000fce0000000f00 */
[----:B-----5:R-:W-:Y:S05]  /*3c00*/  WARPSYNC.COLLECTIVE R114, `(.L_x_2283) ;  /* 0x0000000072087348 */ /* 0x020fea0003c00000 */
[----:B------:R0:W1:Y:S02]  /*3c10*/  SHFL.BFLY P1, R114, R123, R116, R121 ;  /* 0x0c0000747b727389 */ /* 0x0000640000020079 */
[----:B01---5:R-:W-:Y:S05]  /*3c20*/  ENDCOLLECTIVE ;  /* 0x000000000000791b */ /* 0x023fea0003800000 */
.L_x_2283:
[----:B------:R-:W-:Y:S05]  /*3c30*/  BSYNC B2 ;  /* 0x0000000000027941 */ /* 0x000fea0003800000 */
.L_x_2282:
        /* <DEDUP_REMOVED lines=9> */
.L_x_2284:
        /* <DEDUP_REMOVED lines=8> */
.L_x_2285:
[----:B------:R-:W-:Y:S02]  /*3d50*/  MOV R123, R112 ;  /* 0x00000070007b7202 */ /* 0x000fe40000000f00 */
[----:B------:R-:W-:Y:S02]  /*3d60*/  MOV R119, R114 ;  /* 0x0000007200777202 */ /* 0x000fe40000000f00 */
[----:B------:R-:W-:-:S03]  /*3d70*/  MOV R114, 0xffffffff ;  /* 0xffffffff00727802 */ /* 0x000fc60000000f00 */
[----:B------:R-:W-:-:S07]  /*3d80*/  FADD.FTZ R118, R70, R119 ;  /* 0x0000007746767221 */ /* 0x000fce0000010000 */
[----:B------:R-:W-:Y:S05]  /*3d90*/  WARPSYNC.COLLECTIVE R114, `(.L_x_2286) ;  /* 0x0000000072087348 */ /* 0x000fea0003c00000 */
[----:B------:R0:W1:Y:S02]  /*3da0*/  SHFL.BFLY P1, R114, R123, R116, R121 ;  /* 0x0c0000747b727389 */ /* 0x0000640000020079 */
[----:B01----:R-:W-:Y:S05]  /*3db0*/  ENDCOLLECTIVE ;  /* 0x000000000000791b */ /* 0x003fea0003800000 */
.L_x_2286:
        /* <DEDUP_REMOVED lines=8> */
.L_x_2287:
[----:B------:R-:W-:Y:S02]  /*3e40*/  MOV R123, R125 ;  /* 0x0000007d007b7202 */ /* 0x000fe40000000f00 */
[----:B------:R-:W-:Y:S02]  /*3e50*/  MOV R119, R114 ;  /* 0x0000007200777202 */ /* 0x000fe40000000f00 */
[----:B------:R-:W-:-:S03]  /*3e60*/  MOV R114, 0xffffffff ;  /* 0xffffffff00727802 */ /* 0x000fc60000000f00 */
[----:B------:R-:W-:-:S07]  /*3e70*/  FADD.FTZ R124, R118, R119 ;  /* 0x00000077767c7221 */ /* 0x000fce0000010000 */
[----:B------:R-:W-:Y:S05]  /*3e80*/  WARPSYNC.COLLECTIVE R114, `(.L_x_2288) ;  /* 0x0000000072087348 */ /* 0x000fea0003c00000 */
[----:B------:R0:W1:Y:S02]  /*3e90*/  SHFL.BFLY P1, R114, R123, R116, R121 ;  /* 0x0c0000747b727389 */ /* 0x0000640000020079 */
[----:B01----:R-:W-:Y:S05]  /*3ea0*/  ENDCOLLECTIVE ;  /* 0x000000000000791b */ /* 0x003fea0003800000 */
.L_x_2288:
        /* <DEDUP_REMOVED lines=8> */
.L_x_2289:
[----:B------:R-:W-:Y:S02]  /*3f30*/  MOV R123, R122 ;  /* 0x0000007a007b7202 */ /* 0x000fe40000000f00 */
[----:B------:R-:W-:Y:S02]  /*3f40*/  MOV R119, R114 ;  /* 0x0000007200777202 */ /* 0x000fe40000000f00 */
[----:B------:R-:W-:-:S03]  /*3f50*/  MOV R114, 0xffffffff ;  /* 0xffffffff00727802 */ /* 0x000fc60000000f00 */
[----:B------:R-:W-:-:S07]  /*3f60*/  FADD.FTZ R119, R124, R119 ;  /* 0x000000777c777221 */ /* 0x000fce0000010000 */
[----:B------:R-:W-:Y:S05]  /*3f70*/  WARPSYNC.COLLECTIVE R114, `(.L_x_2290) ;  /* 0x0000000072087348 */ /* 0x000fea0003c00000 */
[----:B------:R0:W1:Y:S02]  /*3f80*/  SHFL.BFLY P1, R114, R123, R116, R121 ;  /* 0x0c0000747b727389 */ /* 0x0000640000020079 */
[----:B01----:R-:W-:Y:S05]  /*3f90*/  ENDCOLLECTIVE ;  /* 0x000000000000791b */ /* 0x003fea0003800000 */
.L_x_2290:
        /* <DEDUP_REMOVED lines=8> */
.L_x_2291:
[----:B------:R-:W-:Y:S02]  /*4020*/  MOV R123, R117 ;  /* 0x00000075007b7202 */ /* 0x000fe40000000f00 */
[----:B------:R-:W-:Y:S02]  /*4030*/  MOV R112, R114 ;  /* 0x0000007200707202 */ /* 0x000fe40000000f00 */
[----:B------:R-:W-:-:S07]  /*4040*/  MOV R114, 0xffffffff ;  /* 0xffffffff00727802 */ /* 0x000fce0000000f00 */
[----:B------:R-:W-:Y:S05]  /*4050*/  WARPSYNC.COLLECTIVE R114, `(.L_x_2292) ;  /* 0x0000000072087348 */ /* 0x000fea0003c00000 */
[----:B------:R0:W1:Y:S02]  /*4060*/  SHFL.BFLY P1, R114, R123, R116, R121 ;  /* 0x0c0000747b727389 */ /* 0x0000640000020079 */
[----:B01----:R-:W-:Y:S05]  /*4070*/  ENDCOLLECTIVE ;  /* 0x000000000000791b */ /* 0x003fea0003800000 */
.L_x_2292:
[----:B------:R-:W-:Y:S01]  /*4080*/  MOV R70, R114 ;  /* 0x0000007200467202 */ /* 0x000fe20000000f00 */
[----:B------:R-:W-:Y:S06]  /*4090*/  BRA `(.L_x_2293) ;  /* 0xffffffcc00fc7947 */ /* 0x000fec000383ffff */
.L_x_2294:
        /* <DEDUP_REMOVED lines=14> */
.L_x_3961:


//--------------------- .text._ZN10layer_norm31ln_parallel_residual_bwd_kernelINS_13Kernel_traitsI6__halfS2_fS2_fjLj512ELj1ELj4ELj1ELj16ENS_18Kernel_traits_baseILj512ES2_S2_fS2_fjLj128EEEEELb1ELb0ELb0EEEvNS_9BwdParamsE --------------------------
	.section	.text._ZN10layer_norm31ln_parallel_residual_bwd_kernelINS_13Kernel_traitsI6__halfS2_fS2_fjLj512ELj1ELj4ELj1ELj16ENS_18Kernel_traits_baseILj512ES2_S2_fS2_fjLj128EEEEELb1ELb0ELb0EEEvNS_9BwdParamsE,"ax",@progbits
	.align	128
        .global         _ZN10layer_norm31ln_parallel_residual_bwd_kernelINS_13Kernel_traitsI6__halfS2_fS2_fjLj512ELj1ELj4ELj1ELj16ENS_18Kernel_traits_baseILj512ES2_S2_fS2_fjLj128EEEEELb1ELb0ELb0EEEvNS_9BwdParamsE
        .type           _ZN10layer_norm31ln_parallel_residual_bwd_kernelINS_13Kernel_traitsI6__halfS2_fS2_fjLj512ELj1ELj4ELj1ELj16ENS_18Kernel_traits_baseILj512ES2_S2_fS2_fjLj128EEEEELb1ELb0ELb0EEEvNS_9BwdParamsE,@function
        .size           _ZN10layer_norm31ln_parallel_residual_bwd_kernelINS_13Kernel_traitsI6__halfS2_fS2_fjLj512ELj1ELj4ELj1ELj16ENS_18Kernel_traits_baseILj512ES2_S2_fS2_fjLj128EEEEELb1ELb0ELb0EEEvNS_9BwdParamsE,(.L_x_3962 - _ZN10layer_norm31ln_parallel_residual_bwd_kernelINS_13Kernel_traitsI6__halfS2_fS2_fjLj512ELj1ELj4ELj1ELj16ENS_18Kernel_traits_baseILj512ES2_S2_fS2_fjLj128EEEEELb1ELb0ELb0EEEvNS_9BwdParamsE)
        .other          _ZN10layer_norm31ln_parallel_residual_bwd_kernelINS_13Kernel_traitsI6__halfS2_fS2_fjLj512ELj1ELj4ELj1ELj16ENS_18Kernel_traits_baseILj512ES2_S2_fS2_fjLj128EEEEELb1ELb0ELb0EEEvNS_9BwdParamsE,@"STO_CUDA_ENTRY STV_DEFAULT"
_ZN10layer_norm31ln_parallel_residual_bwd_kernelINS_13Kernel_traitsI6__halfS2_fS2_fjLj512ELj1ELj4ELj1ELj16ENS_18Kernel_traits_baseILj512ES2_S2_fS2_fjLj128EEEEELb1ELb0ELb0EEEvNS_9BwdParamsE:
.text._ZN10layer_norm31ln_parallel_residual_bwd_kernelINS_13Kernel_traitsI6__halfS2_fS2_fjLj512ELj1ELj4ELj1ELj16ENS_18Kernel_traits_baseILj512ES2_S2_fS2_fjLj128EEEEELb1ELb0ELb0EEEvNS_9BwdParamsE:
        /* <DEDUP_REMOVED lines=14> */
[----:B------:R-:W1:Y:S01]  /*00e0*/  LDC.64 R30, c[0x0][0x3d8] ;  /* 0x0000f600ff1e7b82 */ /* 0x000e620000000a00 */
        /* <DEDUP_REMOVED lines=19> */
[----:B------:R-:W5:Y:S01]  /*0220*/  @P0 LDG.E.128 R20, desc[UR8][R10.64] ;  /* 0x000000080a140981 */ /* 0x000f62000c1e1d00 */
[----:B--2---:R-:W-:-:S03]  /*0230*/  SHF.R.U32.HI R2, RZ, 0x5, R6 ;  /* 0x00000005ff027819 */ /* 0x004fc60000011606 */
[----:B------:R0:W5:Y:S01]  /*0240*/  @P0 LDG.E.128 R24, desc[UR8][R30.64] ;  /* 0x000000081e180981 */ /* 0x000162000c1e1d00 */
[----:B------:R-:W-:-:S04]  /*0250*/  LOP3.LUT R2, R2, UR4, RZ, 0xfc, !PT ;  /* 0x0000000402027c12 */ /* 0x000fc8000f8efcff */
[----:B------:R-:W-:Y:S02]  /*0260*/  ISETP.GE.AND P0, PT, R2, UR5, PT ;  /* 0x0000000502007c0c */ /* 0x000fe4000bf06270 */
[----:B------:R-:W-:Y:S02]  /*0270*/  CS2R R28, SRZ ;  /* 0x00000000001c7805 */ /* 0x000fe4000001ff00 */
[----:B------:R-:W-:Y:S02]  /*0280*/  CS2R R32, SRZ ;  /* 0x0000000000207805 */ /* 0x000fe4000001ff00 */
[----:B0-----:R-:W-:Y:S02]  /*0290*/  CS2R R30, SRZ ;  /* 0x00000000001e7805 */ /* 0x001fe4000001ff00 */
        /* <DEDUP_REMOVED lines=29> */
[----:B------:R-:W-:Y:S06]  /*0470*/  @P0 BRA `(.L_x_2295) ;  /* 0x0000005c00140947 */ /* 0x000fec0003800000 */
        /* <DEDUP_REMOVED lines=35> */
.L_x_2321:
        /* <DEDUP_REMOVED lines=25> */
[----:B-1----:R-:W-:-:S05]  /*0840*/  IMAD.WIDE.U32 R144, R0, 0x20, R144 ;  /* 0x0000002000907825 */ /* 0x002fca00078e0090 */
[----:B------:R-:W4:Y:S01]  /*0850*/  LDG.E.128 R124, desc[UR8][R144.64] ;  /* 0x00000008907c7981 */ /* 0x000f22000c1e1d00 */
[----:B--2---:R-:W-:-:S03]  /*0860*/  IMAD.WIDE.U32 R128, R0, 0x10, R128 ;  /* 0x0000001000807825 */ /* 0x004fc600078e0080 */
[----:B------:R-:W2:Y:S04]  /*0870*/  LDG.E.128 R132, desc[UR8][R144.64+0x10] ;  /* 0x0000100890847981 */ /* 0x000ea8000c1e1d00 */
[----:B------:R-:W2:Y:S01]  /*0880*/  LDG.E.128 R128, desc[UR8][R128.64] ;  /* 0x0000000880807981 */ /* 0x000ea2000c1e1d00 */
[----:B------:R-:W-:Y:S02]  /*0890*/  ISETP.NE.AND.EX P1, PT, RZ, UR11, PT, P1 ;  /* 0x0000000bff007c0c */ /* 0x000fe4000bf25310 */
[----:B------:R-:W-:-:S11]  /*08a0*/  ISETP.NE.U32.AND P0, PT, RZ, UR24, PT ;  /* 0x00000018ff007c0c */ /* 0x000fd6000bf05070 */
[----:B------:R-:W1:Y:S01]  /*08b0*/  @P1 LDC.64 R138, c[0x0][0x3b8] ;  /* 0x0000ee00ff8a1b82 */ /* 0x000e620000000a00 */
[----:B------:R-:W-:Y:S01]  /*08c0*/  ISETP.NE.AND.EX P0, PT, RZ, UR25, PT, P0 ;  /* 0x00000019ff007c0c */ /* 0x000fe2000bf05300 */
[----:B------:R-:W-:Y:S02]  /*08d0*/  HADD2.F32 R3, -RZ, R16.H0_H0 ;  /* 0x20000010ff037230 */ /* 0x000fe40000004100 */
[----:B0-----:R-:W-:-:S05]  /*08e0*/  IMAD.WIDE.U32 R140, R0, 0x8, R140 ;  /* 0x00000008008c7825 */ /* 0x001fca00078e008c */
[----:B------:R-:W5:Y:S05]  /*08f0*/  LDG.E.64 R168, desc[UR8][R140.64] ;  /* 0x000000088ca87981 */ /* 0x000f6a000c1e1b00 */
[----:B------:R-:W0:Y:S01]  /*0900*/  @P0 LDC.64 R142, c[0x0][0x438] ;  /* 0x00010e00ff8e0b82 */ /* 0x000e220000000a00 */
[----:B-1----:R-:W-:-:S05]  /*0910*/  @P1 IMAD.WIDE.U32 R138, R0, 0x8, R138 ;  /* 0x00000008008a1825 */ /* 0x002fca00078e008a */
[----:B------:R1:W5:Y:S01]  /*0920*/  @P1 LDG.E.64 R172, desc[UR8][R138.64] ;  /* 0x000000088aac1981 */ /* 0x000362000c1e1b00 */
[--C-:B------:R-:W-:Y:S02]  /*0930*/  HADD2.F32 R8, -RZ, R12.reuse.H0_H0 ;  /* 0x2000000cff087230 */ /* 0x100fe40000004100 */
[----:B-1----:R-:W-:Y:S02]  /*0940*/  HADD2.F32 R138, -RZ, R12.H1_H1 ;  /* 0x3000000cff8a7230 */ /* 0x002fe40000004100 */
[----:B0-----:R-:W-:-:S05]  /*0950*/  @P0 IMAD.WIDE.U32 R142, R0, 0x20, R142 ;  /* 0x00000020008e0825 */ /* 0x001fca00078e008e */
[----:B------:R-:W5:Y:S04]  /*0960*/  @P0 LDG.E.128 R92, desc[UR8][R142.64] ;  /* 0x000000088e5c0981 */ /* 0x000f68000c1e1d00 */
[----:B------:R0:W5:Y:S02]  /*0970*/  @P0 LDG.E.128 R96, desc[UR8][R142.64+0x10] ;  /* 0x000010088e600981 */ /* 0x000164000c1e1d00 */
[----:B0-----:R-:W-:Y:S02]  /*0980*/  HADD2.F32 R142, -RZ, R13.H1_H1 ;  /* 0x3000000dff8e7230 */ /* 0x001fe40000004100 */
[--C-:B------:R-:W-:Y:S02]  /*0990*/  HADD2.F32 R143, -RZ, R14.reuse.H0_H0 ;  /* 0x2000000eff8f7230 */ /* 0x100fe40000004100 */
[----:B------:R-:W-:-:S02]  /*09a0*/  HADD2.F32 R146, -RZ, R14.H1_H1 ;  /* 0x3000000eff927230 */ /* 0x000fc40000004100 */
[----:B------:R-:W-:Y:S01]  /*09b0*/  HADD2.F32 R161, -RZ, R15.H1_H1 ;  /* 0x3000000fffa17230 */ /* 0x000fe20000004100 */
[----:B------:R-:W-:Y:S01]  /*09c0*/  IADD3 R165, PT, PT, R0, 0x20, RZ ;  /* 0x0000002000a57810 */ /* 0x000fe20007ffe0ff */
[----:B---3--:R-:W-:Y:S02]  /*09d0*/  HADD2.F32 R145, -RZ, R120.H0_H0 ;  /* 0x20000078ff917230 */ /* 0x008fe40000004100 */
[----:B----4-:R-:W-:-:S03]  /*09e0*/  FADD.FTZ R124, -R163, R124 ;  /* 0x0000007ca37c7221 */ /* 0x010fc60000010100 */
[----:B------:R-:W-:Y:S01]  /*09f0*/  FMUL.FTZ R153, R3, R145 ;  /* 0x0000009103997220 */ /* 0x000fe20000410000 */
[----:B-----5:R-:W-:Y:S01]  /*0a00*/  FMUL.FTZ R3, R9, R124 ;  /* 0x0000007c09037220 */ /* 0x020fe20000410000 */
[----:B------:R-:W-:Y:S02]  /*0a10*/  HADD2.F32 R124, -RZ, R120.H1_H1 ;  /* 0x30000078ff7c7230 */ /* 0x000fe40000004100 */
[----:B------:R-:W-:Y:S02]  /*0a20*/  HADD2.F32 R120, -RZ, R16.H1_H1 ;  /* 0x30000010ff787230 */ /* 0x000fe40000004100 */
[----:B------:R-:W-:Y:S01]  /*0a30*/  FADD.FTZ R140, -R163, R125 ;  /* 0x0000007da38c7221 */ /* 0x000fe20000010100 */
[--C-:B--2---:R-:W-:Y:S02]  /*0a40*/  HADD2.F32 R139, -RZ, R128.reuse.H0_H0 ;  /* 0x20000080ff8b7230 */ /* 0x104fe40000004100 */
[----:B------:R-:W-:Y:S02]  /*0a50*/  HADD2.F32 R128, -RZ, R128.H1_H1 ;  /* 0x30000080ff807230 */ /* 0x000fe40000004100 */
[----:B------:R-:W-:Y:S01]  /*0a60*/  FMUL.FTZ R125, R120, R124 ;  /* 0x0000007c787d7220 */ /* 0x000fe20000410000 */
[----:B------:R-:W-:Y:S01]  /*0a70*/  FMUL.FTZ R140, R9, R140 ;  /* 0x0000008c098c7220 */ /* 0x000fe20000410000 */
[----:B------:R-:W-:-:S02]  /*0a80*/  HADD2.F32 R120, -RZ, R17.H0_H0 ;  /* 0x20000011ff787230 */ /* 0x000fc40000004100 */
[----:B------:R-:W-:Y:S01]  /*0a90*/  FFMA.FTZ R138, R138, R128, R125 ;  /* 0x000000808a8a7223 */ /* 0x000fe2000001007d */
[----:B------:R-:W-:Y:S02]  /*0aa0*/  HADD2.F32 R125, -RZ, R121.H0_H0 ;  /* 0x20000079ff7d7230 */ /* 0x000fe40000004100 */
[----:B------:R-:W-:Y:S01]  /*0ab0*/  FADD.FTZ R126, -R163, R126 ;  /* 0x0000007ea37e7221 */ /* 0x000fe20000010100 */
[----:B------:R-:W-:Y:S01]  /*0ac0*/  FADD.FTZ R73, R73, R124 ;  /* 0x0000007c49497221 */ /* 0x000fe20000010000 */
[----:B------:R-:W-:Y:S01]  /*0ad0*/  FFMA.FTZ R57, R140, R124, R57 ;  /* 0x0000007c8c397223 */ /* 0x000fe20000010039 */
[-C--:B------:R-:W-:Y:S01]  /*0ae0*/  FFMA.FTZ R8, R8, R139.reuse, R153 ;  /* 0x0000008b08087223 */ /* 0x080fe20000010099 */
[----:B------:R-:W-:Y:S01]  /*0af0*/  FADD.FTZ R40, R40, R139 ;  /* 0x0000008b28287221 */ /* 0x000fe20000010000 */
[----:B------:R-:W-:Y:S01]  /*0b00*/  FFMA.FTZ R28, R3, R139, R28 ;  /* 0x0000008b031c7223 */ /* 0x000fe2000001001c */
[----:B------:R-:W-:Y:S01]  /*0b10*/  FMUL.FTZ R124, R120, R125 ;  /* 0x0000007d787c7220 */ /* 0x000fe20000410000 */
[----:B------:R-:W-:-:S02]  /*0b20*/  HADD2.F32 R139, -RZ, R13.H0_H0 ;  /* 0x2000000dff8b7230 */ /* 0x000fc40000004100 */
[----:B------:R-:W-:Y:S01]  /*0b30*/  FMUL.FTZ R141, R9, R126 ;  /* 0x0000007e098d7220 */ /* 0x000fe20000410000 */
[----:B------:R-:W-:-:S05]  /*0b40*/  HADD2.F32 R120, -RZ, R129.H0_H0 ;  /* 0x20000081ff787230 */ /* 0x000fca0000004100 */
[-C--:B------:R-:W-:Y:S01]  /*0b50*/  FFMA.FTZ R139, R139, R120.reuse, R124 ;  /* 0x000000788b8b7223 */ /* 0x080fe2000001007c */
[----:B------:R-:W-:Y:S01]  /*0b60*/  FADD.FTZ R42, R42, R120 ;  /* 0x000000782a2a7221 */ /* 0x000fe20000010000 */
[----:B------:R-:W-:Y:S01]  /*0b70*/  FFMA.FTZ R30, R141, R120, R30 ;  /* 0x000000788d1e7223 */ /* 0x000fe2000001001e */
[----:B------:R-:W-:Y:S02]  /*0b80*/  HADD2.F32 R124, -RZ, R121.H1_H1 ;  /* 0x30000079ff7c7230 */ /* 0x000fe40000004100 */
[----:B------:R-:W-:Y:S02]  /*0b90*/  HADD2.F32 R120, -RZ, R17.H1_H1 ;  /* 0x30000011ff787230 */ /* 0x000fe40000004100 */
[----:B------:R-:W-:Y:S02]  /*0ba0*/  HADD2.F32 R129, -RZ, R129.H1_H1 ;  /* 0x30000081ff817230 */ /* 0x000fe40000004100 */
[----:B------:R-:W-:Y:S01]  /*0bb0*/  FADD.FTZ R144, -R163, R127 ;  /* 0x0000007fa3907221 */ /* 0x000fe20000010100 */
[----:B------:R-:W-:Y:S01]  /*0bc0*/  FMUL.FTZ R121, R120, R124 ;  /* 0x0000007c78797220 */ /* 0x000fe20000410000 */
[----:B------:R-:W-:-:S02]  /*0bd0*/  HADD2.F32 R120, -RZ, R18.H0_H0 ;  /* 0x20000012ff787230 */ /* 0x000fc40000004100 */
[----:B------:R-:W-:Y:S01]  /*0be0*/  FMUL.FTZ R144, R9, R144 ;  /* 0x0000009009907220 */ /* 0x000fe20000410000 */
[----:B------:R-:W-:Y:S01]  /*0bf0*/  FFMA.FTZ R142, R142, R129, R121 ;  /* 0x000000818e8e7223 */ /* 0x000fe20000010079 */
[----:B------:R-:W-:Y:S02]  /*0c00*/  HADD2.F32 R121, -RZ, R122.H0_H0 ;  /* 0x2000007aff797230 */ /* 0x000fe40000004100 */
[----:B------:R-:W-:Y:S01]  /*0c10*/  FADD.FTZ R132, -R163, R132 ;  /* 0x00000084a3847221 */ /* 0x000fe20000010100 */
[----:B------:R-:W-:Y:S01]  /*0c20*/  FADD.FTZ R75, R75, R124 ;  /* 0x0000007c4b4b7221 */ /* 0x000fe20000010000 */
[----:B------:R-:W-:Y:S01]  /*0c30*/  FFMA.FTZ R59, R144, R124, R59 ;  /* 0x0000007c903b7223 */ /* 0x000fe2000001003b */
[----:B------:R-:W-:Y:S01]  /*0c40*/  FADD.FTZ R72, R72, R145 ;  /* 0x0000009148487221 */ /* 0x000fe20000010000 */
[----:B------:R-:W-:Y:S01]  /*0c50*/  FMUL.FTZ R124, R120, R121 ;  /* 0x00000079787c7220 */ /* 0x000fe20000410000 */
[----:B------:R-:W-:Y:S01]  /*0c60*/  FFMA.FTZ R56, R3, R145, R56 ;  /* 0x0000009103387223 */ /* 0x000fe20000010038 */
[----:B------:R-:W-:-:S02]  /*0c70*/  HADD2.F32 R120, -RZ, R130.H0_H0 ;  /* 0x20000082ff787230 */ /* 0x000fc40000004100 */
[----:B------:R-:W-:Y:S01]  /*0c80*/  FMUL.FTZ R145, R9, R132 ;  /* 0x0000008409917220 */ /* 0x000fe20000410000 */
[----:B------:R-:W-:Y:S02]  /*0c90*/  HADD2.F32 R122, -RZ, R122.H1_H1 ;  /* 0x3000007aff7a7230 */ /* 0x000fe40000004100 */
[-C--:B------:R-:W-:Y:S01]  /*0ca0*/  FFMA.FTZ R143, R143, R120.reuse, R124 ;  /* 0x000000788f8f7223 */ /* 0x080fe2000001007c */
[----:B------:R-:W-:Y:S01]  /*0cb0*/  FADD.FTZ R44, R44, R120 ;  /* 0x000000782c2c7221 */ /* 0x000fe20000010000 */
[C---:B------:R-:W-:Y:S01]  /*0cc0*/  FFMA.FTZ R32, R145.reuse, R120, R32 ;  /* 0x0000007891207223 */ /* 0x040fe20000010020 */
[----:B------:R-:W-:Y:S02]  /*0cd0*/  HADD2.F32 R120, -RZ, R18.H1_H1 ;  /* 0x30000012ff787230 */ /* 0x000fe40000004100 */
[----:B------:R-:W-:Y:S01]  /*0ce0*/  FADD.FTZ R76, R76, R121 ;  /* 0x000000794c4c7221 */ /* 0x000fe20000010000 */
[----:B------:R-:W-:Y:S01]  /*0cf0*/  FFMA.FTZ R60, R145, R121, R60 ;  /* 0x00000079913c7223 */ /* 0x000fe2000001003c */
[----:B------:R-:W-:-:S02]  /*0d00*/  HADD2.F32 R130, -RZ, R130.H1_H1 ;  /* 0x30000082ff827230 */ /* 0x000fc40000004100 */
[----:B------:R-:W-:Y:S01]  /*0d10*/  FADD.FTZ R152, -R163, R133 ;  /* 0x00000085a3987221 */ /* 0x000fe20000010100 */
[----:B------:R-:W-:Y:S01]  /*0d20*/  FMUL.FTZ R121, R120, R122 ;  /* 0x0000007a78797220 */ /* 0x000fe20000410000 */
[----:B------:R-:W-:Y:S02]  /*0d30*/  HADD2.F32 R120, -RZ, R19.H0_H0 ;  /* 0x20000013ff787230 */ /* 0x000fe40000004100 */
[----:B------:R-:W-:Y:S01]  /*0d40*/  FMUL.FTZ R152, R9, R152 ;  /* 0x0000009809987220 */ /* 0x000fe20000410000 */
[----:B------:R-:W-:Y:S01]  /*0d50*/  FFMA.FTZ R146, R146, R130, R121 ;  /* 0x0000008292927223 */ /* 0x000fe20000010079 */
[----:B------:R-:W-:Y:S02]  /*0d60*/  HADD2.F32 R121, -RZ, R123.H0_H0 ;  /* 0x2000007bff797230 */ /* 0x000fe40000004100 */
[----:B------:R-:W-:Y:S01]  /*0d70*/  FADD.FTZ R134, -R163, R134 ;  /* 0x00000086a3867221 */ /* 0x000fe20000010100 */
[----:B------:R-:W-:Y:S01]  /*0d80*/  FADD.FTZ R77, R77, R122 ;  /* 0x0000007a4d4d7221 */ /* 0x000fe20000010000 */
[----:B------:R-:W-:Y:S01]  /*0d90*/  FFMA.FTZ R61, R152, R122, R61 ;  /* 0x0000007a983d7223 */ /* 0x000fe2000001003d */
[----:B------:R-:W-:-:S02]  /*0da0*/  HADD2.F32 R153, -RZ, R15.H0_H0 ;  /* 0x2000000fff997230 */ /* 0x000fc40000004100 */
[-C--:B------:R-:W-:Y:S01]  /*0db0*/  FMUL.FTZ R122, R120, R121.reuse ;  /* 0x00000079787a7220 */ /* 0x080fe20000410000 */
[----:B------:R-:W-:Y:S02]  /*0dc0*/  HADD2.F32 R120, -RZ, R131.H0_H0 ;  /* 0x20000083ff787230 */ /* 0x000fe40000004100 */
[----:B------:R-:W-:Y:S01]  /*0dd0*/  FMUL.FTZ R155, R9, R134 ;  /* 0x00000086099b7220 */ /* 0x000fe20000410000 */
[----:B------:R-:W-:Y:S01]  /*0de0*/  FADD.FTZ R78, R78, R121 ;  /* 0x000000794e4e7221 */ /* 0x000fe20000010000 */
[----:B------:R-:W-:Y:S01]  /*0df0*/  FADD.FTZ R162, -R163, R135 ;  /* 0x00000087a3a27221 */ /* 0x000fe20000010100 */
[----:B------:R-:W-:Y:S01]  /*0e00*/  FFMA.FTZ R153, R153, R120, R122 ;  /* 0x0000007899997223 */ /* 0x000fe2000001007a */
[----:B------:R-:W-:Y:S01]  /*0e10*/  FFMA.FTZ R62, R155, R121, R62 ;  /* 0x000000799b3e7223 */ /* 0x000fe2000001003e */
[----:B------:R-:W-:Y:S02]  /*0e20*/  HADD2.F32 R122, -RZ, R123.H1_H1 ;  /* 0x3000007bff7a7230 */ /* 0x000fe40000004100 */
[----:B------:R-:W-:-:S02]  /*0e30*/  HADD2.F32 R121, -RZ, R19.H1_H1 ;  /* 0x30000013ff797230 */ /* 0x000fc40000004100 */
        /* <DEDUP_REMOVED lines=34> */
.L_x_2297:
[----:B------:R-:W-:Y:S05]  /*1060*/  BSYNC.RECONVERGENT B0 ;  /* 0x0000000000007941 */ /* 0x000fea0003800200 */
.L_x_2296:
[----:B------:R-:W-:Y:S04]  /*1070*/  BSSY.RECONVERGENT B0, `(.L_x_2298) ;  /* 0x000008a000007945 */ /* 0x000fe80003800200 */
        /* <DEDUP_REMOVED lines=8> */
[----:B------:R-:W-:Y:S02]  /*1100*/  HADD2.F32 R6, -RZ, R24.H0_H0 ;  /* 0x20000018ff067230 */ /* 0x000fe40000004100 */
[----:B------:R-:W-:Y:S02]  /*1110*/  HADD2.F32 R128, -RZ, R25.H0_H0 ;  /* 0x20000019ff807230 */ /* 0x000fe40000004100 */
[----:B--2---:R-:W-:-:S04]  /*1120*/  IMAD.WIDE.U32 R156, R165, 0x20, R156 ;  /* 0x00000020a59c7825 */ /* 0x004fc800078e009c */
[----:B0-----:R-:W-:Y:S02]  /*1130*/  HADD2.F32 R11, -RZ, R20.H1_H1 ;  /* 0x30000014ff0b7230 */ /* 0x001fe40000004100 */
[--C-:B---3--:R-:W-:Y:S02]  /*1140*/  HADD2.F32 R147, -RZ, R120.reuse.H0_H0 ;  /* 0x20000078ff937230 */ /* 0x108fe40000004100 */
[----:B------:R-:W-:Y:S02]  /*1150*/  HADD2.F32 R120, -RZ, R120.H1_H1 ;  /* 0x30000078ff787230 */ /* 0x000fe40000004100 */
[----:B------:R-:W-:Y:S02]  /*1160*/  HADD2.F32 R149, -RZ, R121.H0_H0 ;  /* 0x20000079ff957230 */ /* 0x000fe40000004100 */
[----:B------:R-:W-:Y:S01]  /*1170*/  FMUL.FTZ R129, R6, R147 ;  /* 0x0000009306817220 */ /* 0x000fe20000410000 */
[----:B------:R-:W-:Y:S02]  /*1180*/  HADD2.F32 R6, -RZ, R20.H0_H0 ;  /* 0x20000014ff067230 */ /* 0x000fe40000004100 */
[----:B----4-:R-:W-:-:S02]  /*1190*/  HADD2.F32 R133, -RZ, R124.H0_H0 ;  /* 0x2000007cff857230 */ /* 0x010fc40000004100 */
[----:B------:R-:W-:Y:S02]  /*11a0*/  HADD2.F32 R124, -RZ, R124.H1_H1 ;  /* 0x3000007cff7c7230 */ /* 0x000fe40000004100 */
[----:B------:R-:W-:Y:S02]  /*11b0*/  HADD2.F32 R151, -RZ, R125.H0_H0 ;  /* 0x2000007dff977230 */ /* 0x000fe40000004100 */
[----:B------:R-:W-:Y:S01]  /*11c0*/  FFMA.FTZ R6, R6, R133, R129 ;  /* 0x0000008506067223 */ /* 0x000fe20000010081 */
[----:B------:R-:W-:-:S05]  /*11d0*/  HADD2.F32 R129, -RZ, R24.H1_H1 ;  /* 0x30000018ff817230 */ /* 0x000fca0000004100 */
[----:B------:R-:W-:Y:S01]  /*11e0*/  FMUL.FTZ R10, R129, R120 ;  /* 0x00000078810a7220 */ /* 0x000fe20000410000 */
[----:B------:R-:W-:Y:S01]  /*11f0*/  FMUL.FTZ R129, R128, R149 ;  /* 0x0000009580817220 */ /* 0x000fe20000410000 */
[----:B------:R-:W-:Y:S02]  /*1200*/  HADD2.F32 R128, -RZ, R21.H0_H0 ;  /* 0x20000015ff807230 */ /* 0x000fe40000004100 */
[----:B------:R-:W-:-:S03]  /*1210*/  FFMA.FTZ R10, R11, R124, R10 ;  /* 0x0000007c0b0a7223 */ /* 0x000fc6000001000a */
[----:B------:R-:W-:Y:S02]  /*1220*/  FFMA.FTZ R11, R128, R151, R129 ;  /* 0x00000097800b7223 */ /* 0x000fe40000010081 */
[----:B------:R-:W2:Y:S01]  /*1230*/  LDG.E.128 R128, desc[UR8][R156.64] ;  /* 0x000000089c807981 */ /* 0x000ea2000c1e1d00 */
[----:B------:R-:W-:Y:S01]  /*1240*/  FADD.FTZ R64, R64, R133 ;  /* 0x0000008540407221 */ /* 0x000fe20000010000 */
[----:B------:R-:W-:Y:S01]  /*1250*/  FADD.FTZ R104, R104, R147 ;  /* 0x0000009368687221 */ /* 0x000fe20000010000 */
[----:B------:R-:W-:Y:S01]  /*1260*/  FADD.FTZ R65, R65, R124 ;  /* 0x0000007c41417221 */ /* 0x000fe20000010000 */
[----:B--2---:R-:W-:-:S04]  /*1270*/  FADD.FTZ R128, -R163, R128 ;  /* 0x00000080a3807221 */ /* 0x004fc80000010100 */
[----:B-----5:R-:W-:-:S04]  /*1280*/  FMUL.FTZ R137, R9, R128 ;  /* 0x0000008009897220 */ /* 0x020fc80000410000 */
[----:B------:R-:W-:Y:S02]  /*1290*/  FFMA.FTZ R100, R137, R133, R100 ;  /* 0x0000008589647223 */ /* 0x000fe40000010064 */
[----:B------:R0:W2:Y:S01]  /*12a0*/  LDG.E.128 R132, desc[UR8][R156.64+0x10] ;  /* 0x000010089c847981 */ /* 0x0000a2000c1e1d00 */
[C---:B------:R-:W-:Y:S01]  /*12b0*/  FADD.FTZ R136, -R163.reuse, R129 ;  /* 0x00000081a3887221 */ /* 0x040fe20000010100 */
[----:B------:R-:W-:Y:S01]  /*12c0*/  FADD.FTZ R130, -R163, R130 ;  /* 0x00000082a3827221 */ /* 0x000fe20000010100 */
[----:B------:R-:W-:Y:S01]  /*12d0*/  FFMA.FTZ R80, R137, R147, R80 ;  /* 0x0000009389507223 */ /* 0x000fe20000010050 */
[----:B------:R-:W-:Y:S01]  /*12e0*/  FADD.FTZ R148, -R163, R131 ;  /* 0x00000083a3947221 */ /* 0x000fe20000010100 */
[C---:B------:R-:W-:Y:S01]  /*12f0*/  FMUL.FTZ R136, R9.reuse, R136 ;  /* 0x0000008809887220 */ /* 0x040fe20000410000 */
[----:B------:R-:W-:Y:S01]  /*1300*/  FMUL.FTZ R147, R9, R130 ;  /* 0x0000008209937220 */ /* 0x000fe20000410000 */
[----:B------:R-:W-:Y:S01]  /*1310*/  FADD.FTZ R105, R105, R120 ;  /* 0x0000007869697221 */ /* 0x000fe20000010000 */
[----:B------:R-:W-:Y:S01]  /*1320*/  FADD.FTZ R106, R106, R149 ;  /* 0x000000956a6a7221 */ /* 0x000fe20000010000 */
[----:B------:R-:W-:Y:S01]  /*1330*/  FFMA.FTZ R101, R136, R124, R101 ;  /* 0x0000007c88657223 */ /* 0x000fe20000010065 */
[----:B------:R-:W-:-:S02]  /*1340*/  HADD2.F32 R124, -RZ, R121.H1_H1 ;  /* 0x30000079ff7c7230 */ /* 0x000fc40000004100 */
[----:B------:R-:W-:Y:S01]  /*1350*/  FFMA.FTZ R81, R136, R120, R81 ;  /* 0x0000007888517223 */ /* 0x000fe20000010051 */
[----:B------:R-:W-:Y:S02]  /*1360*/  HADD2.F32 R121, -RZ, R25.H1_H1 ;  /* 0x30000019ff797230 */ /* 0x000fe40000004100 */
[----:B------:R-:W-:Y:S01]  /*1370*/  FFMA.FTZ R82, R147, R149, R82 ;  /* 0x0000009593527223 */ /* 0x000fe20000010052 */
[----:B------:R-:W-:Y:S02]  /*1380*/  HADD2.F32 R120, -RZ, R125.H1_H1 ;  /* 0x3000007dff787230 */ /* 0x000fe40000004100 */
[----:B------:R-:W-:Y:S01]  /*1390*/  FMUL.FTZ R148, R9, R148 ;  /* 0x0000009409947220 */ /* 0x000fe20000410000 */
[----:B------:R-:W-:Y:S02]  /*13a0*/  HADD2.F32 R149, -RZ, R21.H1_H1 ;  /* 0x30000015ff957230 */ /* 0x000fe40000004100 */
[----:B------:R-:W-:Y:S01]  /*13b0*/  FMUL.FTZ R128, R121, R124 ;  /* 0x0000007c79807220 */ /* 0x000fe20000410000 */
[----:B------:R-:W-:-:S02]  /*13c0*/  HADD2.F32 R125, -RZ, R122.H0_H0 ;  /* 0x2000007aff7d7230 */ /* 0x000fc40000004100 */
[----:B------:R-:W-:Y:S01]  /*13d0*/  FADD.FTZ R67, R67, R120 ;  /* 0x0000007843437221 */ /* 0x000fe20000010000 */
[-C--:B------:R-:W-:Y:S01]  /*13e0*/  FFMA.FTZ R103, R148, R120.reuse, R103 ;  /* 0x0000007894677223 */ /* 0x080fe20000010067 */
[----:B------:R-:W-:Y:S01]  /*13f0*/  FFMA.FTZ R149, R149, R120, R128 ;  /* 0x0000007895957223 */ /* 0x000fe20000010080 */
[----:B------:R-:W-:Y:S02]  /*1400*/  HADD2.F32 R120, -RZ, R26.H0_H0 ;  /* 0x2000001aff787230 */ /* 0x000fe40000004100 */
[----:B------:R-:W-:Y:S01]  /*1410*/  FADD.FTZ R66, R66, R151 ;  /* 0x0000009742427221 */ /* 0x000fe20000010000 */
[----:B------:R-:W-:Y:S01]  /*1420*/  FFMA.FTZ R102, R147, R151, R102 ;  /* 0x0000009793667223 */ /* 0x000fe20000010066 */
[----:B------:R-:W-:Y:S01]  /*1430*/  HADD2.F32 R150, -RZ, R22.H0_H0 ;  /* 0x20000016ff967230 */ /* 0x000fe20000004100 */
[----:B------:R-:W-:Y:S01]  /*1440*/  ISETP.NE.U32.AND P0, PT, RZ, UR24, PT ;  /* 0x00000018ff007c0c */ /* 0x000fe2000bf05070 */
[----:B------:R-:W-:Y:S01]  /*1450*/  FMUL.FTZ R129, R120, R125 ;  /* 0x0000007d78817220 */ /* 0x000fe20000410000 */
[----:B------:R-:W-:-:S02]  /*1460*/  HADD2.F32 R121, -RZ, R126.H0_H0 ;  /* 0x2000007eff797230 */ /* 0x000fc40000004100 */
[----:B------:R-:W-:Y:S01]  /*1470*/  FADD.FTZ R36, R36, R125 ;  /* 0x0000007d24247221 */ /* 0x000fe20000010000 */
[----:B------:R-:W-:Y:S01]  /*1480*/  HADD2.F32 R122, -RZ, R122.H1_H1 ;  /* 0x3000007aff7a7230 */ /* 0x000fe20000004100 */
[----:B------:R-:W-:Y:S01]  /*1490*/  ISETP.NE.AND.EX P0, PT, RZ, UR25, PT, P0 ;  /* 0x00000019ff007c0c */ /* 0x000fe2000bf05300 */
[----:B------:R-:W-:Y:S02]  /*14a0*/  HADD2.F32 R120, -RZ, R26.H1_H1 ;  /* 0x3000001aff787230 */ /* 0x000fe40000004100 */
[----:B------:R-:W-:Y:S01]  /*14b0*/  FFMA.FTZ R150, R150, R121, R129 ;  /* 0x0000007996967223 */ /* 0x000fe20000010081 */
[----:B------:R-:W-:Y:S01]  /*14c0*/  FADD.FTZ R108, R108, R121 ;  /* 0x000000796c6c7221 */ /* 0x000fe20000010000 */
[----:B------:R-:W-:Y:S02]  /*14d0*/  HADD2.F32 R126, -RZ, R126.H1_H1 ;  /* 0x3000007eff7e7230 */ /* 0x000fe40000004100 */
[----:B------:R-:W-:Y:S01]  /*14e0*/  FADD.FTZ R107, R107, R124 ;  /* 0x0000007c6b6b7221 */ /* 0x000fe20000010000 */
[----:B0-----:R-:W-:-:S02]  /*14f0*/  HADD2.F32 R156, -RZ, R22.H1_H1 ;  /* 0x30000016ff9c7230 */ /* 0x001fc40000004100 */
[----:B------:R-:W-:Y:S01]  /*1500*/  FFMA.FTZ R83, R148, R124, R83 ;  /* 0x0000007c94537223 */ /* 0x000fe20000010053 */
[----:B------:R-:W-:Y:S02]  /*1510*/  HADD2.F32 R154, -RZ, R23.H0_H0 ;  /* 0x20000017ff9a7230 */ /* 0x000fe40000004100 */
[----:B------:R-:W-:Y:S01]  /*1520*/  FADD.FTZ R37, R37, R122 ;  /* 0x0000007a25257221 */ /* 0x000fe20000010000 */
[----:B------:R-:W-:Y:S02]  /*1530*/  HADD2.F32 R129, -RZ, R127.H0_H0 ;  /* 0x2000007fff817230 */ /* 0x000fe40000004100 */
[----:B------:R-:W-:Y:S01]  /*1540*/  FADD.FTZ R109, R109, R126 ;  /* 0x0000007e6d6d7221 */ /* 0x000fe20000010000 */
[----:B------:R-:W-:Y:S02]  /*1550*/  HADD2.F32 R124, -RZ, R123.H1_H1 ;  /* 0x3000007bff7c7230 */ /* 0x000fe40000004100 */
[----:B------:R-:W-:Y:S02]  /*1560*/  HADD2.F32 R159, -RZ, R23.H1_H1 ;  /* 0x30000017ff9f7230 */ /* 0x000fe40000004100 */
[C---:B--2---:R-:W-:Y:S01]  /*1570*/  FADD.FTZ R132, -R163.reuse, R132 ;  /* 0x00000084a3847221 */ /* 0x044fe20000010100 */
[C---:B------:R-:W-:Y:S01]  /*1580*/  FADD.FTZ R158, -R163.reuse, R133 ;  /* 0x00000085a39e7221 */ /* 0x040fe20000010100 */
[C---:B------:R-:W-:Y:S01]  /*1590*/  FADD.FTZ R160, -R163.reuse, R135 ;  /* 0x00000087a3a07221 */ /* 0x040fe20000010100 */
[----:B------:R-:W-:Y:S01]  /*15a0*/  FADD.FTZ R134, -R163, R134 ;  /* 0x00000086a3867221 */ /* 0x000fe20000010100 */
[C---:B------:R-:W-:Y:S01]  /*15b0*/  FMUL.FTZ R151, R9.reuse, R132 ;  /* 0x0000008409977220 */ /* 0x040fe20000410000 */
[----:B------:R-:W-:-:S03]  /*15c0*/  FMUL.FTZ R158, R9, R158 ;  /* 0x0000009e099e7220 */ /* 0x000fc60000410000 */
[C---:B------:R-:W-:Y:S01]  /*15d0*/  FFMA.FTZ R52, R151.reuse, R121, R52 ;  /* 0x0000007997347223 */ /* 0x040fe20000010034 */
[----:B------:R-:W-:Y:S01]  /*15e0*/  FFMA.FTZ R84, R151, R125, R84 ;  /* 0x0000007d97547223 */ /* 0x000fe20000010054 */
[-C--:B------:R-:W-:Y:S01]  /*15f0*/  FMUL.FTZ R121, R120, R122.reuse ;  /* 0x0000007a78797220 */ /* 0x080fe20000410000 */
[----:B------:R-:W-:Y:S02]  /*1600*/  HADD2.F32 R120, -RZ, R27.H0_H0 ;  /* 0x2000001bff787230 */ /* 0x000fe40000004100 */
[----:B------:R-:W-:Y:S01]  /*1610*/  FFMA.FTZ R85, R158, R122, R85 ;  /* 0x0000007a9e557223 */ /* 0x000fe20000010055 */
[----:B------:R-:W-:Y:S02]  /*1620*/  HADD2.F32 R125, -RZ, R123.H0_H0 ;  /* 0x2000007bff7d7230 */ /* 0x000fe40000004100 */
[----:B------:R-:W-:Y:S01]  /*1630*/  FFMA.FTZ R156, R156, R126, R121 ;  /* 0x0000007e9c9c7223 */ /* 0x000fe20000010079 */
[C---:B------:R-:W-:Y:S01]  /*1640*/  FMUL.FTZ R160, R9.reuse, R160 ;  /* 0x000000a009a07220 */ /* 0x040fe20000410000 */
[----:B------:R-:W-:Y:S01]  /*1650*/  FMUL.FTZ R157, R9, R134 ;  /* 0x00000086099d7220 */ /* 0x000fe20000410000 */
[----:B------:R-:W-:Y:S01]  /*1660*/  FFMA.FTZ R53, R158, R126, R53 ;  /* 0x0000007e9e357223 */ /* 0x000fe20000010035 */
[----:B------:R-:W-:-:S04]  /*1670*/  FMUL.FTZ R121, R120, R125 ;  /* 0x0000007d78797220 */ /* 0x000fc80000410000 */
[----:B------:R-:W-:Y:S02]  /*1680*/  FFMA.FTZ R154, R154, R129, R121 ;  /* 0x000000819a9a7223 */ /* 0x000fe40000010079 */
[----:B------:R-:W0:Y:S01]  /*1690*/  @P0 LDC.64 R120, c[0x0][0x438] ;  /* 0x00010e00ff780b82 */ /* 0x000e220000000a00 */
[----:B------:R-:W-:Y:S02]  /*16a0*/  HADD2.F32 R123, -RZ, R27.H1_H1 ;  /* 0x3000001bff7b7230 */ /* 0x000fe40000004100 */
[----:B------:R-:W-:-:S05]  /*16b0*/  HADD2.F32 R122, -RZ, R127.H1_H1 ;  /* 0x3000007fff7a7230 */ /* 0x000fca0000004100 */
[----:B------:R-:W-:Y:S01]  /*16c0*/  FADD.FTZ R111, R111, R122 ;  /* 0x0000007a6f6f7221 */ /* 0x000fe20000010000 */
[----:B------:R-:W-:Y:S01]  /*16d0*/  FFMA.FTZ R55, R160, R122, R55 ;  /* 0x0000007aa0377223 */ /* 0x000fe20000010037 */
[----:B0-----:R-:W-:-:S05]  /*16e0*/  @P0 IMAD.WIDE.U32 R120, R165, 0x20, R120 ;  /* 0x00000020a5780825 */ /* 0x001fca00078e0078 */
[----:B------:R-:W5:Y:S04]  /*16f0*/  @P0 LDG.E.128 R112, desc[UR8][R120.64] ;  /* 0x0000000878700981 */ /* 0x000f68000c1e1d00 */
[----:B------:R0:W5:Y:S01]  /*1700*/  @P0 LDG.E.128 R116, desc[UR8][R120.64+0x10] ;  /* 0x0000100878740981 */ /* 0x000162000c1e1d00 */
[----:B------:R-:W-:Y:S01]  /*1710*/  ISETP.NE.U32.AND P0, PT, RZ, UR10, PT ;  /* 0x0000000aff007c0c */ /* 0x000fe2000bf05070 */
[----:B------:R-:W-:Y:S01]  /*1720*/  FADD.FTZ R38, R38, R125 ;  /* 0x0000007d26267221 */ /* 0x000fe20000010000 */
[----:B------:R-:W-:Y:S01]  /*1730*/  FFMA.FTZ R86, R157, R125, R86 ;  /* 0x0000007d9d567223 */ /* 0x000fe20000010056 */
[----:B------:R-:W-:Y:S01]  /*1740*/  FADD.FTZ R39, R39, R124 ;  /* 0x0000007c27277221 */ /* 0x000fe20000010000 */
[----:B------:R-:W-:Y:S01]  /*1750*/  ISETP.NE.AND.EX P0, PT, RZ, UR11, PT, P0 ;  /* 0x0000000bff007c0c */ /* 0x000fe2000bf05300 */
[-C--:B------:R-:W-:Y:S01]  /*1760*/  FFMA.FTZ R87, R160, R124.reuse, R87 ;  /* 0x0000007ca0577223 */ /* 0x080fe20000010057 */
[----:B------:R-:W-:Y:S01]  /*1770*/  FADD.FTZ R110, R110, R129 ;  /* 0x000000816e6e7221 */ /* 0x000fe20000010000 */
[----:B------:R-:W-:Y:S01]  /*1780*/  FFMA.FTZ R54, R157, R129, R54 ;  /* 0x000000819d367223 */ /* 0x000fe20000010036 */
[----:B0-----:R-:W-:-:S04]  /*1790*/  FMUL.FTZ R120, R123, R124 ;  /* 0x0000007c7b787220 */ /* 0x001fc80000410000 */
[----:B------:R-:W-:Y:S02]  /*17a0*/  FFMA.FTZ R159, R159, R122, R120 ;  /* 0x0000007a9f9f7223 */ /* 0x000fe40000010078 */
[----:B------:R-:W0:Y:S08]  /*17b0*/  LDC.64 R122, c[0x0][0x3b0] ;  /* 0x0000ec00ff7a7b82 */ /* 0x000e300000000a00 */
[----:B------:R-:W1:Y:S01]  /*17c0*/  @P0 LDC.64 R120, c[0x0][0x3b8] ;  /* 0x0000ee00ff780b82 */ /* 0x000e620000000a00 */
[----:B0-----:R-:W-:-:S05]  /*17d0*/  IMAD.WIDE.U32 R122, R165, 0x8, R122 ;  /* 0x00000008a57a7825 */ /* 0x001fca00078e007a */
[----:B------:R-:W5:Y:S01]  /*17e0*/  LDG.E.64 R174, desc[UR8][R122.64] ;  /* 0x000000087aae7981 */ /* 0x000f62000c1e1b00 */
[----:B------:R-:W-:Y:S01]  /*17f0*/  FADD.FTZ R125, R166, R6 ;  /* 0x00000006a67d7221 */ /* 0x000fe20000010000 */
[----:B------:R-:W-:Y:S01]  /*1800*/  FFMA.FTZ R127, R137, R6, R164 ;  /* 0x00000006897f7223 */ /* 0x000fe200000100a4 */
[----:B-1----:R-:W-:-:S04]  /*1810*/  @P0 IMAD.WIDE.U32 R120, R165, 0x8, R120 ;  /* 0x00000008a5780825 */ /* 0x002fc800078e0078 */
[----:B------:R-:W-:Y:S01]  /*1820*/  FADD.FTZ R124, R125, R10 ;  /* 0x0000000a7d7c7221 */ /* 0x000fe20000010000 */
[----:B------:R-:W-:Y:S01]  /*1830*/  FFMA.FTZ R126, R136, R10, R127 ;  /* 0x0000000a887e7223 */ /* 0x000fe2000001007f */
[----:B------:R0:W5:Y:S02]  /*1840*/  @P0 LDG.E.64 R170, desc[UR8][R120.64] ;  /* 0x0000000878aa0981 */ /* 0x000164000c1e1b00 */
[----:B------:R-:W-:Y:S01]  /*1850*/  FADD.FTZ R124, R124, R11 ;  /* 0x0000000b7c7c7221 */ /* 0x000fe20000010000 */
[----:B------:R-:W-:-:S03]  /*1860*/  FFMA.FTZ R125, R147, R11, R126 ;  /* 0x0000000b937d7223 */ /* 0x000fc6000001007e */
[----:B------:R-:W-:Y:S01]  /*1870*/  FADD.FTZ R127, R124, R149 ;  /* 0x000000957c7f7221 */ /* 0x000fe20000010000 */
[----:B0-----:R-:W-:-:S03]  /*1880*/  FFMA.FTZ R120, R148, R149, R125 ;  /* 0x0000009594787223 */ /* 0x001fc6000001007d */
[----:B------:R-:W-:Y:S01]  /*1890*/  FADD.FTZ R127, R127, R150 ;  /* 0x000000967f7f7221 */ /* 0x000fe20000010000 */
[----:B------:R-:W-:-:S03]  /*18a0*/  FFMA.FTZ R121, R151, R150, R120 ;  /* 0x0000009697797223 */ /* 0x000fc60000010078 */
[----:B------:R-:W-:Y:S01]  /*18b0*/  FADD.FTZ R127, R127, R156 ;  /* 0x0000009c7f7f7221 */ /* 0x000fe20000010000 */
[----:B------:R-:W-:-:S03]  /*18c0*/  FFMA.FTZ R120, R158, R156, R121 ;  /* 0x0000009c9e787223 */ /* 0x000fc60000010079 */
[----:B------:R-:W-:Y:S01]  /*18d0*/  FADD.FTZ R166, R127, R154 ;  /* 0x0000009a7fa67221 */ /* 0x000fe20000010000 */
[----:B------:R-:W-:-:S03]  /*18e0*/  FFMA.FTZ R121, R157, R154, R120 ;  /* 0x0000009a9d797223 */ /* 0x000fc60000010078 */
[----:B------:R-:W-:Y:S01]  /*18f0*/  FADD.FTZ R166, R166, R159 ;  /* 0x0000009fa6a67221 */ /* 0x000fe20000010000 */
[----:B------:R-:W-:-:S07]  /*1900*/  FFMA.FTZ R164, R160, R159, R121 ;  /* 0x0000009fa0a47223 */ /* 0x000fce0000010079 */
.L_x_2299:
[----:B------:R-:W-:Y:S05]  /*1910*/  BSYNC.RECONVERGENT B0 ;  /* 0x0000000000007941 */ /* 0x000fea0003800200 */
.L_x_2298:
        /* <DEDUP_REMOVED lines=23> */
.L_x_2339:
        /* <DEDUP_REMOVED lines=21> */
[----:B------:R-:W-:Y:S01]  /*1be0*/  LOP3.LUT P1, RZ, R169, 0xff, RZ, 0xc0, !PT ;  /* 0x000000ffa9ff7812 */ /* 0x000fe2000782c0ff */
[----:B------:R-:W-:Y:S01]  /*1bf0*/  FADD.FTZ R126, R153, -R120 ;  /* 0x80000078997e7221 */ /* 0x000fe20000010000 */
[----:B------:R-:W-:Y:S01]  /*1c00*/  FFMA.FTZ R120, R145, R124, R125 ;  /* 0x0000007c91787223 */ /* 0x000fe2000001007d */
[----:B------:R-:W-:Y:S01]  /*1c10*/  FADD.FTZ R128, R161, -R122 ;  /* 0x8000007aa1807221 */ /* 0x000fe20000010000 */
[----:B------:R-:W-:Y:S01]  /*1c20*/  FADD.FTZ R122, R146, -R121 ;  /* 0x80000079927a7221 */ /* 0x000fe20000010000 */
[----:B------:R-:W-:Y:S01]  /*1c30*/  LOP3.LUT P6, RZ, R169, 0xff00, RZ, 0xc0, !PT ;  /* 0x0000ff00a9ff7812 */ /* 0x000fe200078cc0ff */
[----:B------:R-:W-:Y:S01]  /*1c40*/  FADD.FTZ R120, R143, -R120 ;  /* 0x800000788f787221 */ /* 0x000fe20000010000 */
[C---:B-----5:R-:W-:Y:S01]  /*1c50*/  FMUL.FTZ R126, R9.reuse, R126 ;  /* 0x0000007e097e7220 */ /* 0x060fe20000410000 */
[----:B------:R-:W-:Y:S01]  /*1c60*/  FMUL.FTZ R122, R9, R122 ;  /* 0x0000007a097a7220 */ /* 0x000fe20000410000 */
[----:B------:R-:W-:Y:S01]  /*1c70*/  LOP3.LUT P5, RZ, R169, 0xff0000, RZ, 0xc0, !PT ;  /* 0x00ff0000a9ff7812 */ /* 0x000fe200078ac0ff */
[C---:B------:R-:W-:Y:S01]  /*1c80*/  FMUL.FTZ R120, R9.reuse, R120 ;  /* 0x0000007809787220 */ /* 0x040fe20000410000 */
[----:B------:R-:W-:Y:S01]  /*1c90*/  FMUL.FTZ R126, R126, UR13 ;  /* 0x0000000d7e7e7c20 */ /* 0x000fe20008410000 */
[----:B------:R-:W-:Y:S01]  /*1ca0*/  FMUL.FTZ R122, R122, UR13 ;  /* 0x0000000d7a7a7c20 */ /* 0x000fe20008410000 */
[----:B------:R-:W-:Y:S01]  /*1cb0*/  FMUL.FTZ R128, R9, R128 ;  /* 0x0000008009807220 */ /* 0x000fe20000410000 */
[----:B------:R-:W-:Y:S01]  /*1cc0*/  FMUL.FTZ R120, R120, UR13 ;  /* 0x0000000d78787c20 */ /* 0x000fe20008410000 */
[----:B------:R-:W-:Y:S01]  /*1cd0*/  ISETP.GE.U32.AND P0, PT, R168, RZ, PT ;  /* 0x000000ffa800720c */ /* 0x000fe20003f06070 */
[-CC-:B------:R-:W-:Y:S01]  /*1ce0*/  FFMA.FTZ R129, R140, R124.reuse, R125.reuse ;  /* 0x0000007c8c817223 */ /* 0x180fe2000001007d */
[----:B------:R-:W-:Y:S01]  /*1cf0*/  FSEL R121, R122, RZ, P6 ;  /* 0x000000ff7a797208 */ /* 0x000fe20003000000 */
[----:B------:R-:W-:Y:S01]  /*1d00*/  FMUL.FTZ R128, R128, UR13 ;  /* 0x0000000d80807c20 */ /* 0x000fe20008410000 */
[----:B------:R-:W-:Y:S01]  /*1d10*/  FSEL R120, R120, RZ, P1 ;  /* 0x000000ff78787208 */ /* 0x000fe20000800000 */
[----:B------:R-:W-:Y:S01]  /*1d20*/  FFMA.FTZ R127, R3, R124, R125 ;  /* 0x0000007c037f7223 */ /* 0x000fe2000001007d */
[----:B------:R-:W-:-:S02]  /*1d30*/  FSEL R123, R126, RZ, P5 ;  /* 0x000000ff7e7b7208 */ /* 0x000fc40002800000 */
[----:B------:R-:W-:Y:S01]  /*1d40*/  F2FP.F16.F32.PACK_AB R122, R121, R120 ;  /* 0x00000078797a723e */ /* 0x000fe200000000ff */
[-CC-:B------:R-:W-:Y:S01]  /*1d50*/  FFMA.FTZ R120, R141, R124.reuse, R125.reuse ;  /* 0x0000007c8d787223 */ /* 0x180fe2000001007d */
[----:B------:R-:W-:Y:S01]  /*1d60*/  FFMA.FTZ R121, R144, R124, R125 ;  /* 0x0000007c90797223 */ /* 0x000fe2000001007d */
[----:B------:R-:W-:Y:S02]  /*1d70*/  ISETP.GE.U32.AND.EX P0, PT, R169, 0x1000000, PT, P0 ;  /* 0x01000000a900780c */ /* 0x000fe40003f06100 */
[----:B------:R-:W-:Y:S01]  /*1d80*/  FADD.FTZ R120, R139, -R120 ;  /* 0x800000788b787221 */ /* 0x000fe20000010000 */
[----:B------:R-:W-:Y:S01]  /*1d90*/  FADD.FTZ R126, R142, -R121 ;  /* 0x800000798e7e7221 */ /* 0x000fe20000010000 */
[----:B------:R-:W-:Y:S02]  /*1da0*/  FSEL R128, R128, RZ, P0 ;  /* 0x000000ff80807208 */ /* 0x000fe40000000000 */
[C---:B------:R-:W-:Y:S01]  /*1db0*/  FMUL.FTZ R120, R9.reuse, R120 ;  /* 0x0000007809787220 */ /* 0x040fe20000410000 */
[----:B------:R-:W-:Y:S01]  /*1dc0*/  FMUL.FTZ R126, R9, R126 ;  /* 0x0000007e097e7220 */ /* 0x000fe20000410000 */
[----:B------:R-:W-:-:S02]  /*1dd0*/  LOP3.LUT P0, RZ, R168, 0xff0000, RZ, 0xc0, !PT ;  /* 0x00ff0000a8ff7812 */ /* 0x000fc4000780c0ff */
[----:B------:R-:W-:Y:S01]  /*1de0*/  FMUL.FTZ R120, R120, UR13 ;  /* 0x0000000d78787c20 */ /* 0x000fe20008410000 */
[----:B------:R-:W-:Y:S01]  /*1df0*/  FMUL.FTZ R126, R126, UR13 ;  /* 0x0000000d7e7e7c20 */ /* 0x000fe20008410000 */
[----:B------:R-:W-:Y:S02]  /*1e00*/  LOP3.LUT P1, RZ, R168, 0xff000000, RZ, 0xc0, !PT ;  /* 0xff000000a8ff7812 */ /* 0x000fe4000782c0ff */
[----:B------:R-:W-:Y:S02]  /*1e10*/  F2FP.F16.F32.PACK_AB R123, R128, R123 ;  /* 0x0000007b807b723e */ /* 0x000fe400000000ff */
[----:B------:R-:W-:Y:S02]  /*1e20*/  FSEL R120, R120, RZ, P0 ;  /* 0x000000ff78787208 */ /* 0x000fe40000000000 */
[----:B------:R-:W-:Y:S01]  /*1e30*/  FSEL R121, R126, RZ, P1 ;  /* 0x000000ff7e797208 */ /* 0x000fe20000800000 */
[----:B------:R-:W-:Y:S01]  /*1e40*/  FADD.FTZ R126, R138, -R129 ;  /* 0x800000818a7e7221 */ /* 0x000fe20000010000 */
[----:B------:R-:W-:-:S02]  /*1e50*/  LOP3.LUT P1, RZ, R168, 0xff00, RZ, 0xc0, !PT ;  /* 0x0000ff00a8ff7812 */ /* 0x000fc4000782c0ff */
[----:B------:R-:W-:Y:S01]  /*1e60*/  F2FP.F16.F32.PACK_AB R121, R121, R120 ;  /* 0x000000787979723e */ /* 0x000fe200000000ff */
[----:B------:R-:W-:Y:S01]  /*1e70*/  FADD.FTZ R120, R8, -R127 ;  /* 0x8000007f08787221 */ /* 0x000fe20000010000 */
[C---:B------:R-:W-:Y:S01]  /*1e80*/  FMUL.FTZ R126, R9.reuse, R126 ;  /* 0x0000007e097e7220 */ /* 0x040fe20000410000 */
[----:B------:R-:W-:Y:S02]  /*1e90*/  LOP3.LUT P0, RZ, R168, 0xff, RZ, 0xc0, !PT ;  /* 0x000000ffa8ff7812 */ /* 0x000fe4000780c0ff */
[----:B------:R-:W-:Y:S01]  /*1ea0*/  FMUL.FTZ R120, R9, R120 ;  /* 0x0000007809787220 */ /* 0x000fe20000410000 */
[----:B------:R-:W-:-:S03]  /*1eb0*/  FMUL.FTZ R126, R126, UR13 ;  /* 0x0000000d7e7e7c20 */ /* 0x000fc60008410000 */
[----:B------:R-:W-:Y:S02]  /*1ec0*/  FMUL.FTZ R120, R120, UR13 ;  /* 0x0000000d78787c20 */ /* 0x000fe40008410000 */
[----:B------:R-:W-:-:S03]  /*1ed0*/  FSEL R127, R126, RZ, P1 ;  /* 0x000000ff7e7f7208 */ /* 0x000fc60000800000 */
[----:B------:R-:W-:-:S04]  /*1ee0*/  FSEL R120, R120, RZ, P0 ;  /* 0x000000ff78787208 */ /* 0x000fc80000000000 */
[----:B------:R-:W-:Y:S01]  /*1ef0*/  F2FP.F16.F32.PACK_AB R120, R127, R120 ;  /* 0x000000787f78723e */ /* 0x000fe200000000ff */
[----:B------:R-:W-:Y:S06]  /*1f00*/  BRA `(.L_x_2306) ;  /* 0x0000001c007c7947 */ /* 0x000fec0003800000 */
.L_x_2305:
[-CC-:B------:R-:W-:Y:S01]  /*1f10*/  FFMA.FTZ R48, R155, R124.reuse, R125.reuse ;  /* 0x0000007c9b307223 */ /* 0x180fe2000001007d */
[-CC-:B------:R-:W-:Y:S01]  /*1f20*/  FFMA.FTZ R50, R162, R124.reuse, R125.reuse ;  /* 0x0000007ca2327223 */ /* 0x180fe2000001007d */
[-CC-:B------:R-:W-:Y:S01]  /*1f30*/  FFMA.FTZ R49, R152, R124.reuse, R125.reuse ;  /* 0x0000007c98317223 */ /* 0x180fe2000001007d */
[----:B------:R-:W-:Y:S01]  /*1f40*/  ISETP.GE.U32.AND P0, PT, R168, RZ, PT ;  /* 0x000000ffa800720c */ /* 0x000fe20003f06070 */
[----:B------:R-:W-:Y:S01]  /*1f50*/  FADD.FTZ R70, R153, -R48 ;  /* 0x8000003099467221 */ /* 0x000fe20000010000 */
[----:B------:R-:W-:Y:S01]  /*1f60*/  FFMA.FTZ R48, R145, R124, R125 ;  /* 0x0000007c91307223 */ /* 0x000fe2000001007d */
[----:B------:R-:W-:Y:S01]  /*1f70*/  FADD.FTZ R68, R161, -R50 ;  /* 0x80000032a1447221 */ /* 0x000fe20000010000 */
[----:B------:R-:W-:Y:S01]  /*1f80*/  FADD.FTZ R50, R146, -R49 ;  /* 0x8000003192327221 */ /* 0x000fe20000010000 */
[----:B-----5:R-:W-:Y:S01]  /*1f90*/  FMUL.FTZ R70, R9, R70 ;  /* 0x0000004609467220 */ /* 0x020fe20000410000 */
[----:B------:R-:W-:Y:S01]  /*1fa0*/  FADD.FTZ R48, R143, -R48 ;  /* 0x800000308f307221 */ /* 0x000fe20000010000 */
[C---:B------:R-:W-:Y:S01]  /*1fb0*/  FMUL.FTZ R71, R9.reuse, R68 ;  /* 0x0000004409477220 */ /* 0x040fe20000410000 */
[----:B------:R-:W-:Y:S01]  /*1fc0*/  FMUL.FTZ R69, R9, R50 ;  /* 0x0000003209457220 */ /* 0x000fe20000410000 */
[----:B------:R-:W-:Y:S01]  /*1fd0*/  LOP3.LUT P5, RZ, R169, 0xff, RZ, 0xc0, !PT ;  /* 0x000000ffa9ff7812 */ /* 0x000fe200078ac0ff */
[----:B------:R-:W-:Y:S01]  /*1fe0*/  FMUL.FTZ R68, R9, R48 ;  /* 0x0000003009447220 */ /* 0x000fe20000410000 */
[----:B------:R-:W-:Y:S01]  /*1ff0*/  LOP3.LUT P1, RZ, R169, 0xff00, RZ, 0xc0, !PT ;  /* 0x0000ff00a9ff7812 */ /* 0x000fe2000782c0ff */
        /* <DEDUP_REMOVED lines=8> */
[----:B------:R-:W-:Y:S02]  /*2080*/  FSEL R50, R50, RZ, P6 ;  /* 0x000000ff32327208 */ /* 0x000fe40003000000 */
[----:B------:R-:W-:Y:S02]  /*2090*/  FSEL R51, R51, RZ, P0 ;  /* 0x000000ff33337208 */ /* 0x000fe40000000000 */
[----:B------:R-:W-:Y:S01]  /*20a0*/  F2FP.F16.F32.PACK_AB R122, R49, R48 ;  /* 0x00000030317a723e */ /* 0x000fe200000000ff */
[--C-:B------:R-:W-:Y:S01]  /*20b0*/  FFMA.FTZ R49, R3, R124, R125.reuse ;  /* 0x0000007c03317223 */ /* 0x100fe2000001007d */
[----:B------:R-:W-:Y:S01]  /*20c0*/  F2FP.F16.F32.PACK_AB R123, R51, R50 ;  /* 0x00000032337b723e */ /* 0x000fe200000000ff */
[-CC-:B------:R-:W-:Y:S01]  /*20d0*/  FFMA.FTZ R51, R144, R124.reuse, R125.reuse ;  /* 0x0000007c90337223 */ /* 0x180fe2000001007d */
[-C--:B------:R-:W-:Y:S01]  /*20e0*/  FFMA.FTZ R50, R141, R124.reuse, R125 ;  /* 0x0000007c8d327223 */ /* 0x080fe2000001007d */
[----:B------:R-:W-:Y:S01]  /*20f0*/  FADD.FTZ R48, R8, -R49 ;  /* 0x8000003108307221 */ /* 0x000fe20000010000 */
[----:B------:R-:W-:Y:S01]  /*2100*/  FFMA.FTZ R49, R140, R124, R125 ;  /* 0x0000007c8c317223 */ /* 0x000fe2000001007d */
[----:B------:R-:W-:Y:S01]  /*2110*/  FADD.FTZ R126, R142, -R51 ;  /* 0x800000338e7e7221 */ /* 0x000fe20000010000 */
[----:B------:R-:W-:Y:S01]  /*2120*/  FADD.FTZ R50, R139, -R50 ;  /* 0x800000328b327221 */ /* 0x000fe20000010000 */
[C---:B------:R-:W-:Y:S01]  /*2130*/  FMUL.FTZ R48, R9.reuse, R48 ;  /* 0x0000003009307220 */ /* 0x040fe20000410000 */
[----:B------:R-:W-:Y:S01]  /*2140*/  FADD.FTZ R120, R138, -R49 ;  /* 0x800000318a787221 */ /* 0x000fe20000010000 */
[C---:B------:R-:W-:Y:S01]  /*2150*/  FMUL.FTZ R51, R9.reuse, R126 ;  /* 0x0000007e09337220 */ /* 0x040fe20000410000 */
[C---:B------:R-:W-:Y:S01]  /*2160*/  FMUL.FTZ R50, R9.reuse, R50 ;  /* 0x0000003209327220 */ /* 0x040fe20000410000 */
[----:B------:R-:W-:Y:S01]  /*2170*/  LOP3.LUT P6, RZ, R168, 0xff000000, RZ, 0xc0, !PT ;  /* 0xff000000a8ff7812 */ /* 0x000fe200078cc0ff */
[----:B------:R-:W-:Y:S01]  /*2180*/  FMUL.FTZ R49, R9, R120 ;  /* 0x0000007809317220 */ /* 0x000fe20000410000 */
[----:B------:R-:W-:Y:S01]  /*2190*/  FMUL.FTZ R127, R51, UR13 ;  /* 0x0000000d337f7c20 */ /* 0x000fe20008410000 */
        /* <DEDUP_REMOVED lines=13> */
.L_x_2304:
        /* <DEDUP_REMOVED lines=13> */
[----:B-----5:R-:W-:Y:S01]  /*2340*/  FFMA.FTZ R122, R9, R122, R98 ;  /* 0x0000007a097a7223 */ /* 0x020fe20000010062 */
[----:B------:R-:W-:Y:S01]  /*2350*/  FADD.FTZ R121, R143, -R120 ;  /* 0x800000788f797221 */ /* 0x000fe20000010000 */
[----:B------:R-:W-:Y:S01]  /*2360*/  FFMA.FTZ R123, R9, R128, R99 ;  /* 0x00000080097b7223 */ /* 0x000fe20000010063 */
[----:B------:R-:W-:Y:S01]  /*2370*/  LOP3.LUT P5, RZ, R169, 0xff0000, RZ, 0xc0, !PT ;  /* 0x00ff0000a9ff7812 */ /* 0x000fe200078ac0ff */
[----:B------:R-:W-:Y:S01]  /*2380*/  FMUL.FTZ R122, R122, UR13 ;  /* 0x0000000d7a7a7c20 */ /* 0x000fe20008410000 */
        /* <DEDUP_REMOVED lines=9> */
[----:B------:R-:W-:Y:S01]  /*2420*/  FFMA.FTZ R127, R3, R124, R125 ;  /* 0x0000007c037f7223 */ /* 0x000fe2000001007d */
[----:B------:R-:W-:-:S02]  /*2430*/  FSEL R122, R122, RZ, P5 ;  /* 0x000000ff7a7a7208 */ /* 0x000fc40002800000 */
[----:B------:R-:W-:Y:S01]  /*2440*/  FSEL R123, R123, RZ, P0 ;  /* 0x000000ff7b7b7208 */ /* 0x000fe20000000000 */
[----:B------:R-:W-:Y:S01]  /*2450*/  FADD.FTZ R127, R8, -R127 ;  /* 0x8000007f087f7221 */ /* 0x000fe20000010000 */
[----:B------:R-:W-:Y:S02]  /*2460*/  FSEL R120, R120, RZ, P1 ;  /* 0x000000ff78787208 */ /* 0x000fe40000800000 */
[----:B------:R-:W-:Y:S02]  /*2470*/  FSEL R121, R121, RZ, P6 ;  /* 0x000000ff79797208 */ /* 0x000fe40003000000 */
[----:B------:R-:W-:Y:S02]  /*2480*/  F2FP.F16.F32.PACK_AB R123, R123, R122 ;  /* 0x0000007a7b7b723e */ /* 0x000fe400000000ff */
[----:B------:R-:W-:Y:S01]  /*2490*/  F2FP.F16.F32.PACK_AB R122, R121, R120 ;  /* 0x00000078797a723e */ /* 0x000fe200000000ff */
[-CC-:B------:R-:W-:Y:S01]  /*24a0*/  FFMA.FTZ R120, R141, R124.reuse, R125.reuse ;  /* 0x0000007c8d787223 */ /* 0x180fe2000001007d */
[----:B------:R-:W-:Y:S01]  /*24b0*/  FFMA.FTZ R121, R144, R124, R125 ;  /* 0x0000007c90797223 */ /* 0x000fe2000001007d */
[----:B------:R-:W-:-:S02]  /*24c0*/  LOP3.LUT P0, RZ, R168, 0xff0000, RZ, 0xc0, !PT ;  /* 0x00ff0000a8ff7812 */ /* 0x000fc4000780c0ff */
[----:B------:R-:W-:Y:S01]  /*24d0*/  FADD.FTZ R120, R139, -R120 ;  /* 0x800000788b787221 */ /* 0x000fe20000010000 */
[----:B------:R-:W-:Y:S01]  /*24e0*/  FADD.FTZ R126, R142, -R121 ;  /* 0x800000798e7e7221 */ /* 0x000fe20000010000 */
[----:B------:R-:W-:Y:S02]  /*24f0*/  LOP3.LUT P1, RZ, R168, 0xff000000, RZ, 0xc0, !PT ;  /* 0xff000000a8ff7812 */ /* 0x000fe4000782c0ff */
[C---:B------:R-:W-:Y:S01]  /*2500*/  FFMA.FTZ R120, R9.reuse, R120, R94 ;  /* 0x0000007809787223 */ /* 0x040fe2000001005e */
[----:B------:R-:W-:Y:S01]  /*2510*/  FFMA.FTZ R121, R9, R126, R95 ;  /* 0x0000007e09797223 */ /* 0x000fe2000001005f */
[----:B------:R-:W-:Y:S02]  /*2520*/  FADD.FTZ R126, R138, -R129 ;  /* 0x800000818a7e7221 */ /* 0x000fe40000010000 */
[----:B------:R-:W-:Y:S01]  /*2530*/  FMUL.FTZ R120, R120, UR13 ;  /* 0x0000000d78787c20 */ /* 0x000fe20008410000 */
[----:B------:R-:W-:Y:S01]  /*2540*/  FMUL.FTZ R121, R121, UR13 ;  /* 0x0000000d79797c20 */ /* 0x000fe20008410000 */
[----:B------:R-:W-:-:S03]  /*2550*/  FFMA.FTZ R126, R9, R126, R93 ;  /* 0x0000007e097e7223 */ /* 0x000fc6000001005d */
[----:B------:R-:W-:Y:S01]  /*2560*/  FSEL R120, R120, RZ, P0 ;  /* 0x000000ff78787208 */ /* 0x000fe20000000000 */
[----:B------:R-:W-:Y:S01]  /*2570*/  FMUL.FTZ R126, R126, UR13 ;  /* 0x0000000d7e7e7c20 */ /* 0x000fe20008410000 */
[----:B------:R-:W-:Y:S02]  /*2580*/  FSEL R121, R121, RZ, P1 ;  /* 0x000000ff79797208 */ /* 0x000fe40000800000 */
[C---:B------:R-:W-:Y:S02]  /*2590*/  LOP3.LUT P1, RZ, R168.reuse, 0xff00, RZ, 0xc0, !PT ;  /* 0x0000ff00a8ff7812 */ /* 0x040fe4000782c0ff */
[----:B------:R-:W-:Y:S01]  /*25a0*/  F2FP.F16.F32.PACK_AB R121, R121, R120 ;  /* 0x000000787979723e */ /* 0x000fe200000000ff */
[----:B------:R-:W-:Y:S01]  /*25b0*/  FFMA.FTZ R120, R9, R127, R92 ;  /* 0x0000007f09787223 */ /* 0x000fe2000001005c */
[----:B------:R-:W-:Y:S02]  /*25c0*/  LOP3.LUT P0, RZ, R168, 0xff, RZ, 0xc0, !PT ;  /* 0x000000ffa8ff7812 */ /* 0x000fe4000780c0ff */
[----:B------:R-:W-:Y:S01]  /*25d0*/  FSEL R127, R126, RZ, P1 ;  /* 0x000000ff7e7f7208 */ /* 0x000fe20000800000 */
[----:B------:R-:W-:-:S05]  /*25e0*/  FMUL.FTZ R120, R120, UR13 ;  /* 0x0000000d78787c20 */ /* 0x000fca0008410000 */
[----:B------:R-:W-:-:S04]  /*25f0*/  FSEL R120, R120, RZ, P0 ;  /* 0x000000ff78787208 */ /* 0x000fc80000000000 */
[----:B------:R-:W-:Y:S01]  /*2600*/  F2FP.F16.F32.PACK_AB R120, R127, R120 ;  /* 0x000000787f78723e */ /* 0x000fe200000000ff */
[----:B------:R-:W-:Y:S06]  /*2610*/  BRA `(.L_x_2306) ;  /* 0x0000001400b87947 */ /* 0x000fec0003800000 */
.L_x_2307:
[-CC-:B------:R-:W-:Y:S01]  /*2620*/  FFMA.FTZ R48, R155, R124.reuse, R125.reuse ;  /* 0x0000007c9b307223 */ /* 0x180fe2000001007d */
[-CC-:B------:R-:W-:Y:S01]  /*2630*/  FFMA.FTZ R51, R152, R124.reuse, R125.reuse ;  /* 0x0000007c98337223 */ /* 0x180fe2000001007d */
[-CC-:B------:R-:W-:Y:S01]  /*2640*/  FFMA.FTZ R50, R162, R124.reuse, R125.reuse ;  /* 0x0000007ca2327223 */ /* 0x180fe2000001007d */
[----:B------:R-:W-:Y:S01]  /*2650*/  ISETP.GE.U32.AND P0, PT, R168, RZ, PT ;  /* 0x000000ffa800720c */ /* 0x000fe20003f06070 */
[----:B------:R-:W-:Y:S01]  /*2660*/  FADD.FTZ R70, R153, -R48 ;  /* 0x8000003099467221 */ /* 0x000fe20000010000 */
[----:B------:R-:W-:Y:S01]  /*2670*/  FFMA.FTZ R48, R145, R124, R125 ;  /* 0x0000007c91307223 */ /* 0x000fe2000001007d */
[----:B------:R-:W-:Y:S01]  /*2680*/  FADD.FTZ R50, R161, -R50 ;  /* 0x80000032a1327221 */ /* 0x000fe20000010000 */
[----:B------:R-:W-:Y:S01]  /*2690*/  LOP3.LUT P5, RZ, R169, 0xff, RZ, 0xc0, !PT ;  /* 0x000000ffa9ff7812 */ /* 0x000fe200078ac0ff */
[----:B-----5:R-:W-:Y:S01]  /*26a0*/  FFMA.FTZ R70, R9, R70, R98 ;  /* 0x0000004609467223 */ /* 0x020fe20000010062 */
[----:B------:R-:W-:Y:S01]  /*26b0*/  FADD.FTZ R49, R143, -R48 ;  /* 0x800000308f317221 */ /* 0x000fe20000010000 */
[----:B------:R-:W-:Y:S01]  /*26c0*/  FADD.FTZ R48, R146, -R51 ;  /* 0x8000003392307221 */ /* 0x000fe20000010000 */
[----:B------:R-:W-:Y:S01]  /*26d0*/  FFMA.FTZ R71, R9, R50, R99 ;  /* 0x0000003209477223 */ /* 0x000fe20000010063 */
[----:B------:R-:W-:Y:S01]  /*26e0*/  LOP3.LUT P1, RZ, R169, 0xff00, RZ, 0xc0, !PT ;  /* 0x0000ff00a9ff7812 */ /* 0x000fe2000782c0ff */
[C---:B------:R-:W-:Y:S01]  /*26f0*/  FFMA.FTZ R68, R9.reuse, R49, R96 ;  /* 0x0000003109447223 */ /* 0x040fe20000010060 */
[----:B------:R-:W-:Y:S01]  /*2700*/  FFMA.FTZ R69, R9, R48, R97 ;  /* 0x0000003009457223 */ /* 0x000fe20000010061 */
[----:B------:R-:W-:Y:S01]  /*2710*/  FMUL.FTZ R50, R70, UR13 ;  /* 0x0000000d46327c20 */ /* 0x000fe20008410000 */
[----:B------:R-:W-:Y:S01]  /*2720*/  FMUL.FTZ R51, R71, UR13 ;  /* 0x0000000d47337c20 */ /* 0x000fe20008410000 */
[----:B------:R-:W-:Y:S01]  /*2730*/  FMUL.FTZ R48, R68, UR13 ;  /* 0x0000000d44307c20 */ /* 0x000fe20008410000 */
[----:B------:R-:W-:Y:S01]  /*2740*/  FMUL.FTZ R49, R69, UR13 ;  /* 0x0000000d45317c20 */ /* 0x000fe20008410000 */
[C---:B------:R-:W-:Y:S01]  /*2750*/  LOP3.LUT P6, RZ, R169.reuse, 0xff0000, RZ, 0xc0, !PT ;  /* 0x00ff0000a9ff7812 */ /* 0x040fe200078cc0ff */
[----:B------:R-:W-:Y:S01]  /*2760*/  FFMA.FTZ R127, R144, R124, R125 ;  /* 0x0000007c907f7223 */ /* 0x000fe2000001007d */
[----:B------:R-:W-:-:S02]  /*2770*/  ISETP.GE.U32.AND.EX P0, PT, R169, 0x1000000, PT, P0 ;  /* 0x01000000a900780c */ /* 0x000fc40003f06100 */
[----:B------:R-:W-:Y:S01]  /*2780*/  FSEL R48, R48, RZ, P5 ;  /* 0x000000ff30307208 */ /* 0x000fe20002800000 */
[----:B------:R-:W-:Y:S01]  /*2790*/  FADD.FTZ R126, R142, -R127 ;  /* 0x8000007f8e7e7221 */ /* 0x000fe20000010000 */
[----:B------:R-:W-:Y:S02]  /*27a0*/  FSEL R49, R49, RZ, P1 ;  /* 0x000000ff31317208 */ /* 0x000fe40000800000 */
[----:B------:R-:W-:Y:S02]  /*27b0*/  FSEL R50, R50, RZ, P6 ;  /* 0x000000ff32327208 */ /* 0x000fe40003000000 */
[----:B------:R-:W-:Y:S02]  /*27c0*/  FSEL R51, R51, RZ, P0 ;  /* 0x000000ff33337208 */ /* 0x000fe40000000000 */
[----:B------:R-:W-:Y:S01]  /*27d0*/  F2FP.F16.F32.PACK_AB R122, R49, R48 ;  /* 0x00000030317a723e */ /* 0x000fe200000000ff */
[--C-:B------:R-:W-:Y:S01]  /*27e0*/  FFMA.FTZ R49, R3, R124, R125.reuse ;  /* 0x0000007c03317223 */ /* 0x100fe2000001007d */
[----:B------:R-:W-:Y:S01]  /*27f0*/  F2FP.F16.F32.PACK_AB R123, R51, R50 ;  /* 0x00000032337b723e */ /* 0x000fe200000000ff */
[-CC-:B------:R-:W-:Y:S01]  /*2800*/  FFMA.FTZ R48, R141, R124.reuse, R125.reuse ;  /* 0x0000007c8d307223 */ /* 0x180fe2000001007d */
[----:B------:R-:W-:Y:S01]  /*2810*/  FFMA.FTZ R51, R140, R124, R125 ;  /* 0x0000007c8c337223 */ /* 0x000fe2000001007d */
[----:B------:R-:W-:Y:S01]  /*2820*/  FADD.FTZ R49, R8, -R49 ;  /* 0x8000003108317221 */ /* 0x000fe20000010000 */
[----:B------:R-:W-:Y:S01]  /*2830*/  LOP3.LUT P6, RZ, R168, 0xff000000, RZ, 0xc0, !PT ;  /* 0xff000000a8ff7812 */ /* 0x000fe200078cc0ff */
[----:B------:R-:W-:Y:S01]  /*2840*/  FADD.FTZ R121, R139, -R48 ;  /* 0x800000308b797221 */ /* 0x000fe20000010000 */
[----:B------:R-:W-:Y:S01]  /*2850*/  FADD.FTZ R120, R138, -R51 ;  /* 0x800000338a787221 */ /* 0x000fe20000010000 */
        /* <DEDUP_REMOVED lines=18> */
.L_x_2303:
        /* <DEDUP_REMOVED lines=21> */
[----:B------:R-:W-:Y:S01]  /*2ad0*/  FMUL.FTZ R90, R90, UR13 ;  /* 0x0000000d5a5a7c20 */ /* 0x000fe20008410000 */
[----:B------:R-:W-:-:S02]  /*2ae0*/  ISETP.GE.U32.AND P0, PT, R168, RZ, PT ;  /* 0x000000ffa800720c */ /* 0x000fc40003f06070 */
[----:B------:R-:W-:Y:S02]  /*2af0*/  ISETP.GE.U32.AND.EX P1, PT, R173, 0x1000000, PT, P1 ;  /* 0x01000000ad00780c */ /* 0x000fe40003f26110 */
[C---:B------:R-:W-:Y:S02]  /*2b00*/  FSEL R123, R88.reuse, RZ, P5 ;  /* 0x000000ff587b7208 */ /* 0x040fe40002800000 */
[----:B------:R-:W-:Y:S02]  /*2b10*/  FSEL R91, R88, RZ, P6 ;  /* 0x000000ff585b7208 */ /* 0x000fe40003000000 */
[----:B------:R-:W-:Y:S02]  /*2b20*/  ISETP.GE.U32.AND.EX P0, PT, R169, 0x1000000, PT, P0 ;  /* 0x01000000a900780c */ /* 0x000fe40003f06100 */
[C---:B------:R-:W-:Y:S02]  /*2b30*/  FSEL R88, R90.reuse, RZ, P1 ;  /* 0x000000ff5a587208 */ /* 0x040fe40000800000 */
[----:B------:R-:W-:-:S02]  /*2b40*/  FSEL R90, R90, RZ, P0 ;  /* 0x000000ff5a5a7208 */ /* 0x000fc40000000000 */
        /* <DEDUP_REMOVED lines=27> */
[----:B------:R-:W-:Y:S01]  /*2d00*/  LOP3.LUT P6, RZ, R168, 0xff000000, RZ, 0xc0, !PT ;  /* 0xff000000a8ff7812 */ /* 0x000fe200078cc0ff */
[----:B------:R-:W-:Y:S01]  /*2d10*/  FMUL.FTZ R88, R88, UR13 ;  /* 0x0000000d58587c20 */ /* 0x000fe20008410000 */
[----:B------:R-:W-:Y:S01]  /*2d20*/  F2FP.F16.F32.PACK_AB R122, R121, R122 ;  /* 0x0000007a797a723e */ /* 0x000fe200000000ff */
[----:B------:R-:W-:-:S03]  /*2d30*/  FMUL.FTZ R120, R120, UR13 ;  /* 0x0000000d78787c20 */ /* 0x000fc60008410000 */
[C---:B------:R-:W-:Y:S02]  /*2d40*/  FSEL R121, R88.reuse, RZ, P5 ;  /* 0x000000ff58797208 */ /* 0x040fe40002800000 */
[----:B------:R-:W-:Y:S02]  /*2d50*/  FSEL R89, R88, RZ, P0 ;  /* 0x000000ff58597208 */ /* 0x000fe40000000000 */
[C---:B------:R-:W-:Y:S02]  /*2d60*/  FSEL R88, R120.reuse, RZ, P1 ;  /* 0x000000ff78587208 */ /* 0x040fe40000800000 */
[----:B------:R-:W-:Y:S02]  /*2d70*/  FSEL R120, R120, RZ, P6 ;  /* 0x000000ff78787208 */ /* 0x000fe40003000000 */
[----:B------:R-:W-:Y:S01]  /*2d80*/  F2FP.F16.F32.PACK_AB R89, R88, R89 ;  /* 0x000000595859723e */ /* 0x000fe200000000ff */
[----:B------:R-:W-:Y:S01]  /*2d90*/  FADD.FTZ R88, R8, -R127 ;  /* 0x8000007f08587221 */ /* 0x000fe20000010000 */
[----:B------:R-:W-:Y:S01]  /*2da0*/  F2FP.F16.F32.PACK_AB R121, R120, R121 ;  /* 0x000000797879723e */ /* 0x000fe200000000ff */
[----:B------:R-:W-:Y:S01]  /*2db0*/  FADD.FTZ R120, R138, -R129 ;  /* 0x800000818a787221 */ /* 0x000fe20000010000 */
[----:B------:R-:W-:Y:S01]  /*2dc0*/  LOP3.LUT P6, RZ, R168, 0xff00, RZ, 0xc0, !PT ;  /* 0x0000ff00a8ff7812 */ /* 0x000fe200078cc0ff */
[C---:B------:R-:W-:Y:S01]  /*2dd0*/  FMUL.FTZ R88, R9.reuse, R88 ;  /* 0x0000005809587220 */ /* 0x040fe20000410000 */
[C---:B------:R-:W-:Y:S01]  /*2de0*/  LOP3.LUT P0, RZ, R172.reuse, 0xff, RZ, 0xc0, !PT ;  /* 0x000000ffacff7812 */ /* 0x040fe2000780c0ff */
[----:B------:R-:W-:Y:S01]  /*2df0*/  FMUL.FTZ R120, R9, R120 ;  /* 0x0000007809787220 */ /* 0x000fe20000410000 */
[----:B------:R-:W-:-:S02]  /*2e00*/  LOP3.LUT P1, RZ, R172, 0xff00, RZ, 0xc0, !PT ;  /* 0x0000ff00acff7812 */ /* 0x000fc4000782c0ff */
[----:B------:R-:W-:Y:S01]  /*2e10*/  LOP3.LUT P5, RZ, R168, 0xff, RZ, 0xc0, !PT ;  /* 0x000000ffa8ff7812 */ /* 0x000fe200078ac0ff */
[----:B------:R-:W-:Y:S01]  /*2e20*/  FMUL.FTZ R127, R120, UR13 ;  /* 0x0000000d787f7c20 */ /* 0x000fe20008410000 */
[----:B------:R-:W-:-:S04]  /*2e30*/  FMUL.FTZ R120, R88, UR13 ;  /* 0x0000000d58787c20 */ /* 0x000fc80008410000 */
[C---:B------:R-:W-:Y:S02]  /*2e40*/  FSEL R129, R127.reuse, RZ, P6 ;  /* 0x000000ff7f817208 */ /* 0x040fe40003000000 */
[C---:B------:R-:W-:Y:S02]  /*2e50*/  FSEL R88, R120.reuse, RZ, P0 ;  /* 0x000000ff78587208 */ /* 0x040fe40000000000 */
[----:B------:R-:W-:Y:S02]  /*2e60*/  FSEL R127, R127, RZ, P1 ;  /* 0x000000ff7f7f7208 */ /* 0x000fe40000800000 */
[----:B------:R-:W-:Y:S02]  /*2e70*/  FSEL R120, R120, RZ, P5 ;  /* 0x000000ff78787208 */ /* 0x000fe40002800000 */
[----:B------:R-:W-:Y:S02]  /*2e80*/  F2FP.F16.F32.PACK_AB R88, R127, R88 ;  /* 0x000000587f58723e */ /* 0x000fe400000000ff */
[----:B------:R-:W-:Y:S01]  /*2e90*/  F2FP.F16.F32.PACK_AB R120, R129, R120 ;  /* 0x000000788178723e */ /* 0x000fe200000000ff */
[----:B------:R-:W-:Y:S06]  /*2ea0*/  BRA `(.L_x_2306) ;  /* 0x0000000c00947947 */ /* 0x000fec0003800000 */
.L_x_2309:
        /* <DEDUP_REMOVED lines=9> */
[----:B------:R-:W-:-:S02]  /*2f40*/  ISETP.GE.U32.AND P0, PT, R172, RZ, PT ;  /* 0x000000ffac00720c */ /* 0x000fc40003f06070 */
[----:B------:R-:W-:Y:S01]  /*2f50*/  FMUL.FTZ R48, R70, UR13 ;  /* 0x0000000d46307c20 */ /* 0x000fe20008410000 */
[----:B------:R-:W-:Y:S01]  /*2f60*/  LOP3.LUT P5, RZ, R173, 0xff0000, RZ, 0xc0, !PT ;  /* 0x00ff0000adff7812 */ /* 0x000fe200078ac0ff */
[----:B------:R-:W-:Y:S01]  /*2f70*/  FMUL.FTZ R49, R71, UR13 ;  /* 0x0000000d47317c20 */ /* 0x000fe20008410000 */
[----:B------:R-:W-:Y:S02]  /*2f80*/  ISETP.GE.U32.AND.EX P1, PT, R169, 0x1000000, PT, P1 ;  /* 0x01000000a900780c */ /* 0x000fe40003f26110 */
[----:B------:R-:W-:Y:S02]  /*2f90*/  ISETP.GE.U32.AND.EX P0, PT, R173, 0x1000000, PT, P0 ;  /* 0x01000000ad00780c */ /* 0x000fe40003f06100 */
[C---:B------:R-:W-:Y:S02]  /*2fa0*/  FSEL R123, R48.reuse, RZ, P6 ;  /* 0x000000ff307b7208 */ /* 0x040fe40003000000 */
[----:B------:R-:W-:Y:S02]  /*2fb0*/  FSEL R91, R48, RZ, P5 ;  /* 0x000000ff305b7208 */ /* 0x000fe40002800000 */
[----:B------:R-:W-:-:S02]  /*2fc0*/  FSEL R48, R49, RZ, P1 ;  /* 0x000000ff31307208 */ /* 0x000fc40000800000 */
        /* <DEDUP_REMOVED lines=15> */
[C---:B------:R-:W-:Y:S02]  /*30c0*/  FSEL R51, R49.reuse, RZ, P6 ;  /* 0x000000ff31337208 */ /* 0x040fe40003000000 */
[C---:B------:R-:W-:Y:S02]  /*30d0*/  FSEL R122, R48.reuse, RZ, P0 ;  /* 0x000000ff307a7208 */ /* 0x040fe40000000000 */
[----:B------:R-:W-:Y:S02]  /*30e0*/  FSEL R49, R49, RZ, P5 ;  /* 0x000000ff31317208 */ /* 0x000fe40002800000 */
[----:B------:R-:W-:Y:S01]  /*30f0*/  FSEL R90, R48, RZ, P1 ;  /* 0x000000ff305a7208 */ /* 0x000fe20000800000 */
[--C-:B------:R-:W-:Y:S01]  /*3100*/  FFMA.FTZ R48, R141, R124, R125.reuse ;  /* 0x0000007c8d307223 */ /* 0x100fe2000001007d */
[----:B------:R-:W-:Y:S01]  /*3110*/  F2FP.F16.F32.PACK_AB R122, R49, R122 ;  /* 0x0000007a317a723e */ /* 0x000fe200000000ff */
[----:B------:R-:W-:Y:S01]  /*3120*/  FFMA.FTZ R49, R144, R124, R125 ;  /* 0x0000007c90317223 */ /* 0x000fe2000001007d */
[----:B------:R-:W-:Y:S01]  /*3130*/  F2FP.F16.F32.PACK_AB R90, R51, R90 ;  /* 0x0000005a335a723e */ /* 0x000fe200000000ff */
        /* <DEDUP_REMOVED lines=8> */
[----:B------:R-:W-:-:S02]  /*31c0*/  FMUL.FTZ R48, R50, UR13 ;  /* 0x0000000d32307c20 */ /* 0x000fc40008410000 */
[----:B------:R-:W-:-:S03]  /*31d0*/  FMUL.FTZ R49, R51, UR13 ;  /* 0x0000000d33317c20 */ /* 0x000fc60008410000 */
[C---:B------:R-:W-:Y:S02]  /*31e0*/  FSEL R121, R48.reuse, RZ, P0 ;  /* 0x000000ff30797208 */ /* 0x040fe40000000000 */
[----:B------:R-:W-:Y:S02]  /*31f0*/  FSEL R89, R48, RZ, P1 ;  /* 0x000000ff30597208 */ /* 0x000fe40000800000 */
[C---:B------:R-:W-:Y:S02]  /*3200*/  FSEL R88, R49.reuse, RZ, P6 ;  /* 0x000000ff31587208 */ /* 0x040fe40003000000 */
[----:B------:R-:W-:Y:S01]  /*3210*/  FSEL R48, R49, RZ, P5 ;  /* 0x000000ff31307208 */ /* 0x000fe20002800000 */
[----:B------:R-:W-:Y:S01]  /*3220*/  FFMA.FTZ R49, R3, R124, R125 ;  /* 0x0000007c03317223 */ /* 0x000fe2000001007d */
        /* <DEDUP_REMOVED lines=8> */
[----:B------:R-:W-:Y:S01]  /*32b0*/  LOP3.LUT P1, RZ, R172, 0xff, RZ, 0xc0, !PT ;  /* 0x000000ffacff7812 */ /* 0x000fe2000782c0ff */
[----:B------:R-:W-:Y:S01]  /*32c0*/  FMUL.FTZ R120, R49, UR13 ;  /* 0x0000000d31787c20 */ /* 0x000fe20008410000 */
[----:B------:R-:W-:Y:S01]  /*32d0*/  LOP3.LUT P0, RZ, R168, 0xff, RZ, 0xc0, !PT ;  /* 0x000000ffa8ff7812 */ /* 0x000fe2000780c0ff */
[----:B------:R-:W-:-:S03]  /*32e0*/  FMUL.FTZ R88, R48, UR13 ;  /* 0x0000000d30587c20 */ /* 0x000fc60008410000 */
[C---:B------:R-:W-:Y:S02]  /*32f0*/  FSEL R127, R120.reuse, RZ, P5 ;  /* 0x000000ff787f7208 */ /* 0x040fe40002800000 */
[----:B------:R-:W-:Y:S02]  /*3300*/  FSEL R129, R120, RZ, P6 ;  /* 0x000000ff78817208 */ /* 0x000fe40003000000 */
[C---:B------:R-:W-:Y:S02]  /*3310*/  FSEL R126, R88.reuse, RZ, P1 ;  /* 0x000000ff587e7208 */ /* 0x040fe40000800000 */
[----:B------:R-:W-:Y:S02]  /*3320*/  FSEL R120, R88, RZ, P0 ;  /* 0x000000ff58787208 */ /* 0x000fe40000000000 */
[----:B------:R-:W-:Y:S02]  /*3330*/  F2FP.F16.F32.PACK_AB R88, R129, R126 ;  /* 0x0000007e8158723e */ /* 0x000fe400000000ff */
[----:B------:R-:W-:Y:S01]  /*3340*/  F2FP.F16.F32.PACK_AB R120, R127, R120 ;  /* 0x000000787f78723e */ /* 0x000fe200000000ff */
[----:B------:R-:W-:Y:S06]  /*3350*/  BRA `(.L_x_2306) ;  /* 0x0000000800687947 */ /* 0x000fec0003800000 */
.L_x_2308:
        /* <DEDUP_REMOVED lines=15> */
[----:B------:R-:W-:Y:S01]  /*3450*/  LOP3.LUT P5, RZ, R173, 0xff0000, RZ, 0xc0, !PT ;  /* 0x00ff0000adff7812 */ /* 0x000fe200078ac0ff */
[----:B------:R-:W-:Y:S01]  /*3460*/  FFMA.FTZ R127, R3, R124, R125 ;  /* 0x0000007c037f7223 */ /* 0x000fe2000001007d */
[----:B------:R-:W-:Y:S01]  /*3470*/  FMUL.FTZ R88, R88, UR13 ;  /* 0x0000000d58587c20 */ /* 0x000fe20008410000 */
[----:B------:R-:W-:Y:S01]  /*3480*/  FMUL.FTZ R90, R90, UR13 ;  /* 0x0000000d5a5a7c20 */ /* 0x000fe20008410000 */
[----:B------:R-:W-:Y:S01]  /*3490*/  ISETP.GE.U32.AND P1, PT, R168, RZ, PT ;  /* 0x000000ffa800720c */ /* 0x000fe20003f26070 */
[----:B------:R-:W-:Y:S01]  /*34a0*/  FADD.FTZ R127, R8, -R127 ;  /* 0x8000007f087f7221 */ /* 0x000fe20000010000 */
[----:B------:R-:W-:-:S02]  /*34b0*/  ISETP.GE.U32.AND.EX P0, PT, R173, 0x1000000, PT, P0 ;  /* 0x01000000ad00780c */ /* 0x000fc40003f06100 */
[C---:B------:R-:W-:Y:S01]  /*34c0*/  FSEL R123, R88.reuse, RZ, P6 ;  /* 0x000000ff587b7208 */ /* 0x040fe20003000000 */
[----:B------:R-:W-:Y:S01]  /*34d0*/  FFMA.FTZ R127, R9, R127, R92 ;  /* 0x0000007f097f7223 */ /* 0x000fe2000001005c */
[----:B------:R-:W-:Y:S02]  /*34e0*/  FSEL R91, R88, RZ, P5 ;  /* 0x000000ff585b7208 */ /* 0x000fe40002800000 */
[----:B------:R-:W-:Y:S02]  /*34f0*/  ISETP.GE.U32.AND.EX P1, PT, R169, 0x1000000, PT, P1 ;  /* 0x01000000a900780c */ /* 0x000fe40003f26110 */
[C---:B------:R-:W-:Y:S02]  /*3500*/  FSEL R88, R90.reuse, RZ, P0 ;  /* 0x000000ff5a587208 */ /* 0x040fe40000000000 */
[----:B------:R-:W-:Y:S02]  /*3510*/  FSEL R90, R90, RZ, P1 ;  /* 0x000000ff5a5a7208 */ /* 0x000fe40000800000 */
[----:B------:R-:W-:Y:S01]  /*3520*/  F2FP.F16.F32.PACK_AB R91, R88, R91 ;  /* 0x0000005b585b723e */ /* 0x000fe200000000ff */
[----:B------:R-:W-:Y:S01]  /*3530*/  FFMA.FTZ R88, R145, R124, R125 ;  /* 0x0000007c91587223 */ /* 0x000fe2000001007d */
[----:B------:R-:W-:Y:S01]  /*3540*/  F2FP.F16.F32.PACK_AB R123, R90, R123 ;  /* 0x0000007b5a7b723e */ /* 0x000fe200000000ff */
[----:B------:R-:W-:Y:S01]  /*3550*/  FADD.FTZ R90, R146, -R89 ;  /* 0x80000059925a7221 */ /* 0x000fe20000010000 */
[----:B------:R-:W-:Y:S01]  /*3560*/  LOP3.LUT P1, RZ, R173, 0xff, RZ, 0xc0, !PT ;  /* 0x000000ffadff7812 */ /* 0x000fe2000782c0ff */
[----:B------:R-:W-:Y:S01]  /*3570*/  FADD.FTZ R88, R143, -R88 ;  /* 0x800000588f587221 */ /* 0x000fe20000010000 */
[----:B------:R-:W-:Y:S01]  /*3580*/  LOP3.LUT P6, RZ, R173, 0xff00, RZ, 0xc0, !PT ;  /* 0x0000ff00adff7812 */ /* 0x000fe200078cc0ff */
[----:B------:R-:W-:Y:S01]  /*3590*/  FFMA.FTZ R90, R9, R90, R97 ;  /* 0x0000005a095a7223 */ /* 0x000fe20000010061 */
[----:B------:R-:W-:Y:S01]  /*35a0*/  LOP3.LUT P0, RZ, R169, 0xff, RZ, 0xc0, !PT ;  /* 0x000000ffa9ff7812 */ /* 0x000fe2000780c0ff */
[----:B------:R-:W-:Y:S01]  /*35b0*/  FFMA.FTZ R88, R9, R88, R96 ;  /* 0x0000005809587223 */ /* 0x000fe20000010060 */
        /* <DEDUP_REMOVED lines=14> */
[C---:B------:R-:W-:Y:S01]  /*36a0*/  FFMA.FTZ R88, R9.reuse, R88, R94 ;  /* 0x0000005809587223 */ /* 0x040fe2000001005e */
[----:B------:R-:W-:Y:S01]  /*36b0*/  LOP3.LUT P6, RZ, R172, 0xff000000, RZ, 0xc0, !PT ;  /* 0xff000000acff7812 */ /* 0x000fe200078cc0ff */
[----:B------:R-:W-:Y:S01]  /*36c0*/  FFMA.FTZ R120, R9, R120, R95 ;  /* 0x0000007809787223 */ /* 0x000fe2000001005f */
[----:B------:R-:W-:Y:S01]  /*36d0*/  F2FP.F16.F32.PACK_AB R122, R121, R122 ;  /* 0x0000007a797a723e */ /* 0x000fe200000000ff */
[----:B------:R-:W-:Y:S01]  /*36e0*/  FMUL.FTZ R88, R88, UR13 ;  /* 0x0000000d58587c20 */ /* 0x000fe20008410000 */
[----:B------:R-:W-:Y:S01]  /*36f0*/  LOP3.LUT P5, RZ, R168, 0xff000000, RZ, 0xc0, !PT ;  /* 0xff000000a8ff7812 */ /* 0x000fe200078ac0ff */
        /* <DEDUP_REMOVED lines=8> */
[----:B------:R-:W-:Y:S01]  /*3780*/  FMUL.FTZ R120, R127, UR13 ;  /* 0x0000000d7f787c20 */ /* 0x000fe20008410000 */
[----:B------:R-:W-:Y:S01]  /*3790*/  LOP3.LUT P5, RZ, R168, 0xff00, RZ, 0xc0, !PT ;  /* 0x0000ff00a8ff7812 */ /* 0x000fe200078ac0ff */
[----:B------:R-:W-:Y:S01]  /*37a0*/  FFMA.FTZ R88, R9, R88, R93 ;  /* 0x0000005809587223 */ /* 0x000fe2000001005d */
[----:B------:R-:W-:-:S02]  /*37b0*/  LOP3.LUT P6, RZ, R172, 0xff00, RZ, 0xc0, !PT ;  /* 0x0000ff00acff7812 */ /* 0x000fc400078cc0ff */
[----:B------:R-:W-:Y:S01]  /*37c0*/  LOP3.LUT P1, RZ, R172, 0xff, RZ, 0xc0, !PT ;  /* 0x000000ffacff7812 */ /* 0x000fe2000782c0ff */
[----:B------:R-:W-:Y:S01]  /*37d0*/  FMUL.FTZ R88, R88, UR13 ;  /* 0x0000000d58587c20 */ /* 0x000fe20008410000 */
[----:B------:R-:W-:-:S04]  /*37e0*/  LOP3.LUT P0, RZ, R168, 0xff, RZ, 0xc0, !PT ;  /* 0x000000ffa8ff7812 */ /* 0x000fc8000780c0ff */
[C---:B------:R-:W-:Y:S02]  /*37f0*/  FSEL R129, R88.reuse, RZ, P5 ;  /* 0x000000ff58817208 */ /* 0x040fe40002800000 */
[----:B------:R-:W-:Y:S02]  /*3800*/  FSEL R127, R88, RZ, P6 ;  /* 0x000000ff587f7208 */ /* 0x000fe40003000000 */
[C---:B------:R-:W-:Y:S02]  /*3810*/  FSEL R88, R120.reuse, RZ, P1 ;  /* 0x000000ff78587208 */ /* 0x040fe40000800000 */
[----:B------:R-:W-:Y:S02]  /*3820*/  FSEL R120, R120, RZ, P0 ;  /* 0x000000ff78787208 */ /* 0x000fe40000000000 */
[----:B------:R-:W-:Y:S02]  /*3830*/  F2FP.F16.F32.PACK_AB R88, R127, R88 ;  /* 0x000000587f58723e */ /* 0x000fe400000000ff */
[----:B------:R-:W-:Y:S01]  /*3840*/  F2FP.F16.F32.PACK_AB R120, R129, R120 ;  /* 0x000000788178723e */ /* 0x000fe200000000ff */
[----:B------:R-:W-:Y:S06]  /*3850*/  BRA `(.L_x_2306) ;  /* 0x0000000400287947 */ /* 0x000fec0003800000 */
.L_x_2310:
        /* <DEDUP_REMOVED lines=44> */
[----:B------:R-:W-:Y:S01]  /*3b20*/  LOP3.LUT P1, RZ, R172, 0xff0000, RZ, 0xc0, !PT ;  /* 0x00ff0000acff7812 */ /* 0x000fe2000782c0ff */
[C---:B------:R-:W-:Y:S01]  /*3b30*/  FFMA.FTZ R50, R9.reuse, R48, R94 ;  /* 0x0000003009327223 */ /* 0x040fe2000001005e */
[----:B------:R-:W-:Y:S01]  /*3b40*/  LOP3.LUT P5, RZ, R168, 0xff000000, RZ, 0xc0, !PT ;  /* 0xff000000a8ff7812 */ /* 0x000fe200078ac0ff */
[----:B------:R-:W-:Y:S01]  /*3b50*/  FFMA.FTZ R51, R9, R88, R95 ;  /* 0x0000005809337223 */ /* 0x000fe2000001005f */
        /* <DEDUP_REMOVED lines=13> */
[C---:B------:R-:W-:Y:S01]  /*3c30*/  FFMA.FTZ R49, R9.reuse, R48, R93 ;  /* 0x0000003009317223 */ /* 0x040fe2000001005d */
[C---:B------:R-:W-:Y:S01]  /*3c40*/  LOP3.LUT P6, RZ, R172.reuse, 0xff00, RZ, 0xc0, !PT ;  /* 0x0000ff00acff7812 */ /* 0x040fe200078cc0ff */
[----:B------:R-:W-:Y:S01]  /*3c50*/  FFMA.FTZ R48, R9, R127, R92 ;  /* 0x0000007f09307223 */ /* 0x000fe2000001005c */
        /* <DEDUP_REMOVED lines=9> */
[----:B------:R-:W-:-:S07]  /*3cf0*/  F2FP.F16.F32.PACK_AB R120, R127, R120 ;  /* 0x000000787f78723e */ /* 0x000fce00000000ff */
.L_x_2306:
[----:B------:R-:W-:-:S04]  /*3d00*/  ISETP.NE.U32.AND P0, PT, RZ, UR4, PT ;  /* 0x00000004ff007c0c */ /* 0x000fc8000bf05070 */
[----:B------:R-:W-:-:S13]  /*3d10*/  ISETP.NE.AND.EX P0, PT, RZ, UR5, PT, P0 ;  /* 0x00000005ff007c0c */ /* 0x000fda000bf05300 */
[----:B------:R-:W1:Y:S02]  /*3d20*/  @P0 LDC.64 R126, c[0x0][0x478] ;  /* 0x00011e00ff7e0b82 */ /* 0x000e640000000a00 */
[----:B-1----:R-:W-:-:S06]  /*3d30*/  @P0 IMAD.WIDE.U32 R128, R0, 0x20, R126 ;  /* 0x0000002000800825 */ /* 0x002fcc00078e007e */
[----:B------:R-:W1:Y:S01]  /*3d40*/  LDC.64 R126, c[0x0][0x468] ;  /* 0x00011a00ff7e7b82 */ /* 0x000e620000000a00 */
[----:B------:R2:W-:Y:S04]  /*3d50*/  @P0 STG.E.128 desc[UR8][R128.64], R48 ;  /* 0x0000003080000986 */ /* 0x0005e8000c101d08 */
[----:B------:R2:W-:Y:S01]  /*3d60*/  @P0 STG.E.128 desc[UR8][R128.64+0x10], R68 ;  /* 0x0000104480000986 */ /* 0x0005e2000c101d08 */
[----:B------:R-:W-:-:S04]  /*3d70*/  ISETP.NE.U32.AND P0, PT, RZ, UR10, PT ;  /* 0x0000000aff007c0c */ /* 0x000fc8000bf05070 */
[----:B------:R-:W-:Y:S01]  /*3d80*/  ISETP.NE.AND.EX P0, PT, RZ, UR11, PT, P0 ;  /* 0x0000000bff007c0c */ /* 0x000fe2000bf05300 */
[----:B-1----:R-:W-:-:S12]  /*3d90*/  IMAD.WIDE.U32 R126, R0, 0x10, R126 ;  /* 0x00000010007e7825 */ /* 0x002fd800078e007e */
[----:B0-----:R-:W0:Y:S01]  /*3da0*/  @P0 LDC.64 R130, c[0x0][0x470] ;  /* 0x00011c00ff820b82 */ /* 0x001e220000000a00 */
[----:B------:R2:W-:Y:S01]  /*3db0*/  STG.E.128 desc[UR8][R126.64], R120 ;  /* 0x000000787e007986 */ /* 0x0005e2000c101d08 */
[C---:B0-----:R-:W-:Y:S01]  /*3dc0*/  @P0 IMAD.WIDE.U32 R130, R0.reuse, 0x10, R130 ;  /* 0x0000001000820825 */ /* 0x041fe200078e0082 */
[----:B------:R-:W-:-:S04]  /*3dd0*/  IADD3 R0, PT, PT, R0, 0x20, RZ ;  /* 0x0000002000007810 */ /* 0x000fc80007ffe0ff */
[----:B------:R2:W-:Y:S03]  /*3de0*/  @P0 STG.E.128 desc[UR8][R130.64], R88 ;  /* 0x0000005882000986 */ /* 0x0005e6000c101d08 */
.L_x_2302:
[----:B------:R-:W-:Y:S05]  /*3df0*/  BSYNC.RECONVERGENT B0 ;  /* 0x0000000000007941 */ /* 0x000fea0003800200 */
.L_x_2301:
        /* <DEDUP_REMOVED lines=12> */
[-CC-:B--2---:R-:W-:Y:S01]  /*3ec0*/  FFMA.FTZ R68, R160, R124.reuse, R125.reuse ;  /* 0x0000007ca0447223 */ /* 0x184fe2000001007d */
        /* <DEDUP_REMOVED lines=8> */
[----:B------:R-:W-:Y:S01]  /*3f50*/  FADD.FTZ R51, R11, -R48 ;  /* 0x800000300b337221 */ /* 0x000fe20000010000 */
[-C--:B------:R-:W-:Y:S01]  /*3f60*/  FFMA.FTZ R49, R136, R124.reuse, R125 ;  /* 0x0000007c88317223 */ /* 0x080fe2000001007d */
[----:B------:R-:W-:Y:S01]  /*3f70*/  FADD.FTZ R90, R156, -R71 ;  /* 0x800000479c5a7221 */ /* 0x000fe20000010000 */
[----:B------:R-:W-:Y:S01]  /*3f80*/  FADD.FTZ R88, R149, -R50 ;  /* 0x8000003295587221 */ /* 0x000fe20000010000 */
[----:B------:R-:W-:Y:S01]  /*3f90*/  FFMA.FTZ R125, R137, R124, R125 ;  /* 0x0000007c897d7223 */ /* 0x000fe2000001007d */
[C---:B-----5:R-:W-:Y:S01]  /*3fa0*/  FFMA.FTZ R71, R9.reuse, R68, R119 ;  /* 0x0000004409477223 */ /* 0x060fe20000010077 */
[----:B------:R-:W-:Y:S01]  /*3fb0*/  ISETP.GE.U32.AND P2, PT, R174, RZ, PT ;  /* 0x000000ffae00720c */ /* 0x000fe20003f46070 */
[C---:B------:R-:W-:Y:S01]  /*3fc0*/  FFMA.FTZ R50, R9.reuse, R51, R114 ;  /* 0x0000003309327223 */ /* 0x040fe20000010072 */
[----:B------:R-:W-:Y:S01]  /*3fd0*/  FADD.FTZ R48, R10, -R49 ;  /* 0x800000310a307221 */ /* 0x000fe20000010000 */
[----:B------:R-:W-:Y:S01]  /*3fe0*/  FFMA.FTZ R51, R9, R88, R115 ;  /* 0x0000005809337223 */ /* 0x000fe20000010073 */
[----:B------:R-:W-:Y:S01]  /*3ff0*/  FADD.FTZ R125, R6, -R125 ;  /* 0x8000007d067d7221 */ /* 0x000fe20000010000 */
[----:B------:R-:W-:Y:S01]  /*4000*/  FMUL.FTZ R88, R71, UR13 ;  /* 0x0000000d47587c20 */ /* 0x000fe20008410000 */
[----:B------:R-:W-:Y:S01]  /*4010*/  FFMA.FTZ R70, R9, R89, R118 ;  /* 0x0000005909467223 */ /* 0x000fe20000010076 */
[----:B------:R-:W-:Y:S01]  /*4020*/  ISETP.GE.U32.AND.EX P2, PT, R175, 0x1000000, PT, P2 ;  /* 0x01000000af00780c */ /* 0x000fe20003f46120 */
[C---:B------:R-:W-:Y:S01]  /*4030*/  FFMA.FTZ R68, R9.reuse, R69, R116 ;  /* 0x0000004509447223 */ /* 0x040fe20000010074 */
[C---:B------:R-:W-:Y:S01]  /*4040*/  FFMA.FTZ R49, R9.reuse, R48, R113 ;  /* 0x0000003009317223 */ /* 0x040fe20000010071 */
[----:B------:R-:W-:Y:S01]  /*4050*/  ISETP.GE.U32.AND P5, PT, R170, RZ, PT ;  /* 0x000000ffaa00720c */ /* 0x000fe20003fa6070 */
[C---:B------:R-:W-:Y:S01]  /*4060*/  FFMA.FTZ R69, R9.reuse, R90, R117 ;  /* 0x0000005a09457223 */ /* 0x040fe20000010075 */
[----:B------:R-:W-:Y:S01]  /*4070*/  FFMA.FTZ R48, R9, R125, R112 ;  /* 0x0000007d09307223 */ /* 0x000fe20000010070 */
[----:B------:R-:W-:Y:S01]  /*4080*/  FMUL.FTZ R9, R70, UR13 ;  /* 0x0000000d46097c20 */ /* 0x000fe20008410000 */
[----:B------:R-:W-:-:S02]  /*4090*/  FSEL R90, R88, RZ, P2 ;  /* 0x000000ff585a7208 */ /* 0x000fc40001000000 */
[----:B------:R-:W-:Y:S02]  /*40a0*/  LOP3.LUT P6, RZ, R171, 0xff0000, RZ, 0xc0, !PT ;  /* 0x00ff0000abff7812 */ /* 0x000fe400078cc0ff */
[----:B------:R-:W-:Y:S02]  /*40b0*/  LOP3.LUT P2, RZ, R175, 0xff0000, RZ, 0xc0, !PT ;  /* 0x00ff0000afff7812 */ /* 0x000fe4000784c0ff */
[----:B------:R-:W-:Y:S02]  /*40c0*/  ISETP.GE.U32.AND.EX P5, PT, R171, 0x1000000, PT, P5 ;  /* 0x01000000ab00780c */ /* 0x000fe40003fa6150 */
[C---:B------:R-:W-:Y:S02]  /*40d0*/  FSEL R91, R9.reuse, RZ, P6 ;  /* 0x000000ff095b7208 */ /* 0x040fe40003000000 */
[----:B------:R-:W-:Y:S01]  /*40e0*/  FSEL R123, R9, RZ, P2 ;  /* 0x000000ff097b7208 */ /* 0x000fe20001000000 */
[----:B------:R-:W-:Y:S01]  /*40f0*/  FMUL.FTZ R9, R68, UR13 ;  /* 0x0000000d44097c20 */ /* 0x000fe20008410000 */
[----:B------:R-:W-:-:S02]  /*4100*/  FSEL R88, R88, RZ, P5 ;  /* 0x000000ff58587208 */ /* 0x000fc40002800000 */
[----:B------:R-:W-:Y:S02]  /*4110*/  LOP3.LUT P6, RZ, R175, 0xff, RZ, 0xc0, !PT ;  /* 0x000000ffafff7812 */ /* 0x000fe400078cc0ff */
[----:B------:R-:W-:Y:S01]  /*4120*/  F2FP.F16.F32.PACK_AB R91, R88, R91 ;  /* 0x0000005b585b723e */ /* 0x000fe200000000ff */
[----:B------:R-:W-:Y:S01]  /*4130*/  FMUL.FTZ R88, R69, UR13 ;  /* 0x0000000d45587c20 */ /* 0x000fe20008410000 */
[----:B------:R-:W-:Y:S02]  /*4140*/  LOP3.LUT P5, RZ, R171, 0xff, RZ, 0xc0, !PT ;  /* 0x000000ffabff7812 */ /* 0x000fe400078ac0ff */
[----:B------:R-:W-:Y:S02]  /*4150*/  FSEL R122, R9, RZ, P6 ;  /* 0x000000ff097a7208 */ /* 0x000fe40003000000 */
[----:B------:R-:W-:Y:S02]  /*4160*/  LOP3.LUT P6, RZ, R175, 0xff00, RZ, 0xc0, !PT ;  /* 0x0000ff00afff7812 */ /* 0x000fe400078cc0ff */
[----:B------:R-:W-:-:S02]  /*4170*/  F2FP.F16.F32.PACK_AB R123, R90, R123 ;  /* 0x0000007b5a7b723e */ /* 0x000fc400000000ff */
[----:B------:R-:W-:Y:S02]  /*4180*/  FSEL R90, R9, RZ, P5 ;  /* 0x000000ff095a7208 */ /* 0x000fe40002800000 */
[----:B------:R-:W-:Y:S02]  /*4190*/  FSEL R9, R88, RZ, P6 ;  /* 0x000000ff58097208 */ /* 0x000fe40003000000 */
[----:B------:R-:W-:Y:S02]  /*41a0*/  LOP3.LUT P2, RZ, R171, 0xff00, RZ, 0xc0, !PT ;  /* 0x0000ff00abff7812 */ /* 0x000fe4000784c0ff */
[----:B------:R-:W-:Y:S01]  /*41b0*/  F2FP.F16.F32.PACK_AB R122, R9, R122 ;  /* 0x0000007a097a723e */ /* 0x000fe200000000ff */
[----:B------:R-:W-:Y:S01]  /*41c0*/  FMUL.FTZ R9, R50, UR13 ;  /* 0x0000000d32097c20 */ /* 0x000fe20008410000 */
[----:B------:R-:W-:Y:S02]  /*41d0*/  LOP3.LUT P6, RZ, R174, 0xff0000, RZ, 0xc0, !PT ;  /* 0x00ff0000aeff7812 */ /* 0x000fe400078cc0ff */
[----:B------:R-:W-:Y:S01]  /*41e0*/  FSEL R89, R88, RZ, P2 ;  /* 0x000000ff58597208 */ /* 0x000fe20001000000 */
[----:B------:R-:W-:Y:S01]  /*41f0*/  FMUL.FTZ R88, R51, UR13 ;  /* 0x0000000d33587c20 */ /* 0x000fe20008410000 */
[----:B------:R-:W-:-:S02]  /*4200*/  LOP3.LUT P2, RZ, R170, 0xff000000, RZ, 0xc0, !PT ;  /* 0xff000000aaff7812 */ /* 0x000fc4000784c0ff */
[----:B------:R-:W-:Y:S02]  /*4210*/  FSEL R121, R9, RZ, P6 ;  /* 0x000000ff09797208 */ /* 0x000fe40003000000 */
[----:B------:R-:W-:Y:S02]  /*4220*/  LOP3.LUT P6, RZ, R174, 0xff000000, RZ, 0xc0, !PT ;  /* 0xff000000aeff7812 */ /* 0x000fe400078cc0ff */
[C---:B------:R-:W-:Y:S02]  /*4230*/  FSEL R120, R88.reuse, RZ, P2 ;  /* 0x000000ff58787208 */ /* 0x040fe40001000000 */
[----:B------:R-:W-:Y:S02]  /*4240*/  FSEL R88, R88, RZ, P6 ;  /* 0x000000ff58587208 */ /* 0x000fe40003000000 */
[----:B------:R-:W-:Y:S02]  /*4250*/  LOP3.LUT P5, RZ, R170, 0xff0000, RZ, 0xc0, !PT ;  /* 0x00ff0000aaff7812 */ /* 0x000fe400078ac0ff */
[----:B------:R-:W-:Y:S01]  /*4260*/  F2FP.F16.F32.PACK_AB R121, R88, R121 ;  /* 0x000000795879723e */ /* 0x000fe200000000ff */
[----:B------:R-:W-:Y:S01]  /*4270*/  FMUL.FTZ R88, R49, UR13 ;  /* 0x0000000d31587c20 */ /* 0x000fe20008410000 */
[----:B------:R-:W-:-:S02]  /*4280*/  LOP3.LUT P6, RZ, R174, 0xff00, RZ, 0xc0, !PT ;  /* 0x0000ff00aeff7812 */ /* 0x000fc400078cc0ff */
[----:B------:R-:W-:Y:S02]  /*4290*/  F2FP.F16.F32.PACK_AB R90, R89, R90 ;  /* 0x0000005a595a723e */ /* 0x000fe400000000ff */
[----:B------:R-:W-:Y:S01]  /*42a0*/  FSEL R89, R9, RZ, P5 ;  /* 0x000000ff09597208 */ /* 0x000fe20002800000 */
[----:B------:R-:W-:Y:S01]  /*42b0*/  FMUL.FTZ R9, R48, UR13 ;  /* 0x0000000d30097c20 */ /* 0x000fe20008410000 */
[----:B------:R-:W-:Y:S02]  /*42c0*/  LOP3.LUT P2, RZ, R170, 0xff00, RZ, 0xc0, !PT ;  /* 0x0000ff00aaff7812 */ /* 0x000fe4000784c0ff */
        /* <DEDUP_REMOVED lines=8> */
[----:B------:R-:W-:Y:S01]  /*4350*/  F2FP.F16.F32.PACK_AB R120, R125, R120 ;  /* 0x000000787d78723e */ /* 0x000fe200000000ff */
[----:B------:R-:W-:Y:S06]  /*4360*/  BRA `(.L_x_2316) ;  /* 0x0000001c001c7947 */ /* 0x000fec0003800000 */
.L_x_2315:
[-CC-:B--2---:R-:W-:Y:S01]  /*4370*/  FFMA.FTZ R121, R157, R124.reuse, R125.reuse ;  /* 0x0000007c9d797223 */ /* 0x184fe2000001007d */
        /* <DEDUP_REMOVED lines=9> */
[----:B-----5:R-:W-:Y:S01]  /*4410*/  FFMA.FTZ R127, R9, R127, R118 ;  /* 0x0000007f097f7223 */ /* 0x020fe20000010076 */
[----:B------:R-:W-:Y:S01]  /*4420*/  FADD.FTZ R121, R150, -R91 ;  /* 0x8000005b96797221 */ /* 0x000fe20000010000 */
[----:B------:R-:W-:Y:S01]  /*4430*/  FADD.FTZ R120, R156, -R123 ;  /* 0x8000007b9c787221 */ /* 0x000fe20000010000 */
[----:B------:R-:W-:Y:S01]  /*4440*/  FADD.FTZ R122, R149, -R90 ;  /* 0x8000005a957a7221 */ /* 0x000fe20000010000 */
[----:B------:R-:W-:Y:S01]  /*4450*/  FADD.FTZ R123, R11, -R88 ;  /* 0x800000580b7b7221 */ /* 0x000fe20000010000 */
[----:B------:R-:W-:Y:S01]  /*4460*/  FFMA.FTZ R91, R9, R124, R119 ;  /* 0x0000007c095b7223 */ /* 0x000fe20000010077 */
[----:B------:R-:W-:Y:S01]  /*4470*/  FMUL.FTZ R127, R127, UR13 ;  /* 0x0000000d7f7f7c20 */ /* 0x000fe20008410000 */
[----:B------:R-:W-:Y:S01]  /*4480*/  LOP3.LUT P6, RZ, R175, 0xff0000, RZ, 0xc0, !PT ;  /* 0x00ff0000afff7812 */ /* 0x000fe200078cc0ff */
[----:B------:R-:W-:Y:S01]  /*4490*/  FADD.FTZ R88, R10, -R89 ;  /* 0x800000590a587221 */ /* 0x000fe20000010000 */
[----:B------:R-:W-:Y:S01]  /*44a0*/  ISETP.GE.U32.AND P5, PT, R170, RZ, PT ;  /* 0x000000ffaa00720c */ /* 0x000fe20003fa6070 */
[C---:B------:R-:W-:Y:S01]  /*44b0*/  FFMA.FTZ R90, R9.reuse, R120, R117 ;  /* 0x00000078095a7223 */ /* 0x040fe20000010075 */
[----:B------:R-:W-:Y:S01]  /*44c0*/  ISETP.GE.U32.AND P2, PT, R174, RZ, PT ;  /* 0x000000ffae00720c */ /* 0x000fe20003f46070 */
[C---:B------:R-:W-:Y:S01]  /*44d0*/  FFMA.FTZ R89, R9.reuse, R122, R115 ;  /* 0x0000007a09597223 */ /* 0x040fe20000010073 */
[----:B------:R-:W-:Y:S01]  /*44e0*/  FFMA.FTZ R120, R9, R123, R114 ;  /* 0x0000007b09787223 */ /* 0x000fe20000010072 */
[----:B------:R-:W-:Y:S01]  /*44f0*/  FMUL.FTZ R122, R91, UR13 ;  /* 0x0000000d5b7a7c20 */ /* 0x000fe20008410000 */
[----:B------:R-:W-:Y:S01]  /*4500*/  FSEL R123, R127, RZ, P6 ;  /* 0x000000ff7f7b7208 */ /* 0x000fe20003000000 */
[----:B------:R-:W-:Y:S01]  /*4510*/  FFMA.FTZ R121, R9, R121, R116 ;  /* 0x0000007909797223 */ /* 0x000fe20000010074 */
[C---:B------:R-:W-:Y:S01]  /*4520*/  ISETP.GE.U32.AND.EX P5, PT, R171.reuse, 0x1000000, PT, P5 ;  /* 0x01000000ab00780c */ /* 0x040fe20003fa6150 */
[----:B------:R-:W-:Y:S01]  /*4530*/  FADD.FTZ R125, R6, -R125 ;  /* 0x8000007d067d7221 */ /* 0x000fe20000010000 */
[----:B------:R-:W-:Y:S01]  /*4540*/  LOP3.LUT P6, RZ, R171, 0xff0000, RZ, 0xc0, !PT ;  /* 0x00ff0000abff7812 */ /* 0x000fe200078cc0ff */
[----:B------:R-:W-:Y:S01]  /*4550*/  FMUL.FTZ R121, R121, UR13 ;  /* 0x0000000d79797c20 */ /* 0x000fe20008410000 */
[----:B------:R-:W-:Y:S01]  /*4560*/  ISETP.GE.U32.AND.EX P2, PT, R175, 0x1000000, PT, P2 ;  /* 0x01000000af00780c */ /* 0x000fe20003f46120 */
[----:B------:R-:W-:Y:S01]  /*4570*/  FMUL.FTZ R120, R120, UR13 ;  /* 0x0000000d78787c20 */ /* 0x000fe20008410000 */
[C---:B------:R-:W-:Y:S01]  /*4580*/  FSEL R124, R122.reuse, RZ, P5 ;  /* 0x000000ff7a7c7208 */ /* 0x040fe20002800000 */
[----:B------:R-:W-:Y:S01]  /*4590*/  FFMA.FTZ R88, R9, R88, R113 ;  /* 0x0000005809587223 */ /* 0x000fe20000010071 */
[----:B------:R-:W-:Y:S01]  /*45a0*/  FSEL R91, R127, RZ, P6 ;  /* 0x000000ff7f5b7208 */ /* 0x000fe20003000000 */
[----:B------:R-:W-:Y:S01]  /*45b0*/  FFMA.FTZ R9, R9, R125, R112 ;  /* 0x0000007d09097223 */ /* 0x000fe20000010070 */
[----:B------:R-:W-:Y:S01]  /*45c0*/  FSEL R122, R122, RZ, P2 ;  /* 0x000000ff7a7a7208 */ /* 0x000fe20001000000 */
[----:B------:R-:W-:Y:S01]  /*45d0*/  FMUL.FTZ R88, R88, UR13 ;  /* 0x0000000d58587c20 */ /* 0x000fe20008410000 */
[----:B------:R-:W-:Y:S01]  /*45e0*/  LOP3.LUT P6, RZ, R175, 0xff, RZ, 0xc0, !PT ;  /* 0x000000ffafff7812 */ /* 0x000fe200078cc0ff */
[----:B------:R-:W-:Y:S01]  /*45f0*/  FMUL.FTZ R9, R9, UR13 ;  /* 0x0000000d09097c20 */ /* 0x000fe20008410000 */
[----:B------:R-:W-:Y:S01]  /*4600*/  F2FP.F16.F32.PACK_AB R91, R124, R91 ;  /* 0x0000005b7c5b723e */ /* 0x000fe200000000ff */
[----:B------:R-:W-:Y:S01]  /*4610*/  FMUL.FTZ R124, R90, UR13 ;  /* 0x0000000d5a7c7c20 */ /* 0x000fe20008410000 */
[----:B------:R-:W-:-:S02]  /*4620*/  F2FP.F16.F32.PACK_AB R123, R122, R123 ;  /* 0x0000007b7a7b723e */ /* 0x000fc400000000ff */
[----:B------:R-:W-:Y:S02]  /*4630*/  LOP3.LUT P5, RZ, R171, 0xff, RZ, 0xc0, !PT ;  /* 0x000000ffabff7812 */ /* 0x000fe400078ac0ff */
[----:B------:R-:W-:Y:S02]  /*4640*/  FSEL R122, R121, RZ, P6 ;  /* 0x000000ff797a7208 */ /* 0x000fe40003000000 */
[----:B------:R-:W-:Y:S02]  /*4650*/  LOP3.LUT P6, RZ, R175, 0xff00, RZ, 0xc0, !PT ;  /* 0x0000ff00afff7812 */ /* 0x000fe400078cc0ff */
[----:B------:R-:W-:Y:S02]  /*4660*/  LOP3.LUT P2, RZ, R171, 0xff00, RZ, 0xc0, !PT ;  /* 0x0000ff00abff7812 */ /* 0x000fe4000784c0ff */
[----:B------:R-:W-:Y:S02]  /*4670*/  FSEL R90, R121, RZ, P5 ;  /* 0x000000ff795a7208 */ /* 0x000fe40002800000 */
[----:B------:R-:W-:-:S02]  /*4680*/  FSEL R121, R124, RZ, P6 ;  /* 0x000000ff7c797208 */ /* 0x000fc40003000000 */
[----:B------:R-:W-:Y:S02]  /*4690*/  LOP3.LUT P6, RZ, R174, 0xff0000, RZ, 0xc0, !PT ;  /* 0x00ff0000aeff7812 */ /* 0x000fe400078cc0ff */
[----:B------:R-:W-:Y:S01]  /*46a0*/  FSEL R125, R124, RZ, P2 ;  /* 0x000000ff7c7d7208 */ /* 0x000fe20001000000 */
        /* <DEDUP_REMOVED lines=10> */
[----:B------:R-:W-:-:S02]  /*4750*/  F2FP.F16.F32.PACK_AB R90, R125, R90 ;  /* 0x0000005a7d5a723e */ /* 0x000fc400000000ff */
        /* <DEDUP_REMOVED lines=10> */
[----:B------:R-:W-:Y:S01]  /*4800*/  F2FP.F16.F32.PACK_AB R120, R125, R120 ;  /* 0x000000787d78723e */ /* 0x000fe200000000ff */
[----:B------:R-:W-:Y:S06]  /*4810*/  BRA `(.L_x_2316) ;  /* 0x0000001400f07947 */ /* 0x000fec0003800000 */
.L_x_2314:
[----:B--2---:R-:W1:Y:S02]  /*4820*/  LDC.64 R88, c[0x0][0x478] ;  /* 0x00011e00ff587b82 */ /* 0x004e640000000a00 */
        /* <DEDUP_REMOVED lines=15> */
[----:B------:R-:W-:Y:S01]  /*4920*/  FMUL.FTZ R71, R9, R124 ;  /* 0x0000007c09477220 */ /* 0x000fe20000410000 */
[----:B------:R-:W-:Y:S01]  /*4930*/  FADD.FTZ R50, R11, -R48 ;  /* 0x800000300b327221 */ /* 0x000fe20000010000 */
[----:B------:R-:W-:Y:S01]  /*4940*/  FMUL.FTZ R49, R9, R88 ;  /* 0x0000005809317220 */ /* 0x000fe20000410000 */
[----:B------:R-:W-:Y:S01]  /*4950*/  FADD.FTZ R120, R150, -R51 ;  /* 0x8000003396787221 */ /* 0x000fe20000010000 */
[----:B------:R-:W-:Y:S01]  /*4960*/  FADD.FTZ R122, R156, -R69 ;  /* 0x800000459c7a7221 */ /* 0x000fe20000010000 */
[----:B------:R-:W-:Y:S01]  /*4970*/  FADD.FTZ R90, R149, -R68 ;  /* 0x80000044955a7221 */ /* 0x000fe20000010000 */
[----:B------:R-:W-:Y:S01]  /*4980*/  FADD.FTZ R48, R6, -R125 ;  /* 0x8000007d06307221 */ /* 0x000fe20000010000 */
[----:B------:R-:W-:Y:S01]  /*4990*/  FMUL.FTZ R88, R71, UR13 ;  /* 0x0000000d47587c20 */ /* 0x000fe20008410000 */
[----:B------:R-:W-:Y:S01]  /*49a0*/  FMUL.FTZ R70, R9, R70 ;  /* 0x0000004609467220 */ /* 0x000fe20000410000 */
[----:B------:R-:W-:Y:S01]  /*49b0*/  ISETP.GE.U32.AND.EX P2, PT, R175, 0x1000000, PT, P2 ;  /* 0x01000000af00780c */ /* 0x000fe20003f46120 */
[C---:B------:R-:W-:Y:S01]  /*49c0*/  FMUL.FTZ R68, R9.reuse, R120 ;  /* 0x0000007809447220 */ /* 0x040fe20000410000 */
[----:B------:R-:W-:Y:S01]  /*49d0*/  ISETP.GE.U32.AND P5, PT, R170, RZ, PT ;  /* 0x000000ffaa00720c */ /* 0x000fe20003fa6070 */
[C---:B------:R-:W-:Y:S01]  /*49e0*/  FMUL.FTZ R69, R9.reuse, R122 ;  /* 0x0000007a09457220 */ /* 0x040fe20000410000 */
[C---:B------:R-:W-:Y:S01]  /*49f0*/  FMUL.FTZ R50, R9.reuse, R50 ;  /* 0x0000003209327220 */ /* 0x040fe20000410000 */
[C---:B------:R-:W-:Y:S01]  /*4a00*/  FMUL.FTZ R51, R9.reuse, R90 ;  /* 0x0000005a09337220 */ /* 0x040fe20000410000 */
[----:B------:R-:W-:Y:S01]  /*4a10*/  FMUL.FTZ R48, R9, R48 ;  /* 0x0000003009307220 */ /* 0x000fe20000410000 */
        /* <DEDUP_REMOVED lines=47> */
.L_x_2317:
        /* <DEDUP_REMOVED lines=9> */
[----:B0-----:R-:W-:Y:S01]  /*4da0*/  FADD.FTZ R132, R159, -R120 ;  /* 0x800000789f847221 */ /* 0x001fe20000010000 */
[----:B-----5:R-:W-:Y:S01]  /*4db0*/  FMUL.FTZ R130, R9, R130 ;  /* 0x0000008209827220 */ /* 0x020fe20000410000 */
[----:B------:R-:W-:Y:S01]  /*4dc0*/  FADD.FTZ R120, R11, -R88 ;  /* 0x800000580b787221 */ /* 0x000fe20000010000 */
[----:B------:R-:W-:Y:S01]  /*4dd0*/  FADD.FTZ R126, R150, -R91 ;  /* 0x8000005b967e7221 */ /* 0x000fe20000010000 */
[----:B------:R-:W-:Y:S01]  /*4de0*/  FADD.FTZ R128, R156, -R121 ;  /* 0x800000799c807221 */ /* 0x000fe20000010000 */
[----:B------:R-:W-:Y:S01]  /*4df0*/  FADD.FTZ R124, R149, -R90 ;  /* 0x8000005a957c7221 */ /* 0x000fe20000010000 */
[----:B------:R-:W-:Y:S01]  /*4e00*/  FADD.FTZ R88, R10, -R89 ;  /* 0x800000590a587221 */ /* 0x000fe20000010000 */
[----:B------:R-:W-:Y:S01]  /*4e10*/  FADD.FTZ R122, R6, -R125 ;  /* 0x8000007d067a7221 */ /* 0x000fe20000010000 */
[----:B------:R-:W-:Y:S01]  /*4e20*/  FMUL.FTZ R91, R9, R132 ;  /* 0x00000084095b7220 */ /* 0x000fe20000410000 */
[----:B------:R-:W-:Y:S01]  /*4e30*/  FMUL.FTZ R130, R130, UR13 ;  /* 0x0000000d82827c20 */ /* 0x000fe20008410000 */
[----:B------:R-:W-:Y:S01]  /*4e40*/  LOP3.LUT P6, RZ, R175, 0xff0000, RZ, 0xc0, !PT ;  /* 0x00ff0000afff7812 */ /* 0x000fe200078cc0ff */
[C---:B------:R-:W-:Y:S01]  /*4e50*/  FMUL.FTZ R121, R9.reuse, R126 ;  /* 0x0000007e09797220 */ /* 0x040fe20000410000 */
[----:B------:R-:W-:Y:S01]  /*4e60*/  ISETP.GE.U32.AND P5, PT, R170, RZ, PT ;  /* 0x000000ffaa00720c */ /* 0x000fe20003fa6070 */
[C---:B------:R-:W-:Y:S01]  /*4e70*/  FMUL.FTZ R90, R9.reuse, R128 ;  /* 0x00000080095a7220 */ /* 0x040fe20000410000 */
[C---:B------:R-:W-:Y:S01]  /*4e80*/  FMUL.FTZ R120, R9.reuse, R120 ;  /* 0x0000007809787220 */ /* 0x040fe20000410000 */
[C---:B------:R-:W-:Y:S01]  /*4e90*/  FMUL.FTZ R89, R9.reuse, R124 ;  /* 0x0000007c09597220 */ /* 0x040fe20000410000 */
[C---:B------:R-:W-:Y:S01]  /*4ea0*/  FMUL.FTZ R88, R9.reuse, R88 ;  /* 0x0000005809587220 */ /* 0x040fe20000410000 */
[----:B------:R-:W-:Y:S01]  /*4eb0*/  ISETP.GE.U32.AND P2, PT, R174, RZ, PT ;  /* 0x000000ffae00720c */ /* 0x000fe20003f46070 */
[----:B------:R-:W-:Y:S01]  /*4ec0*/  FMUL.FTZ R9, R9, R122 ;  /* 0x0000007a09097220 */ /* 0x000fe20000410000 */
[----:B------:R-:W-:Y:S01]  /*4ed0*/  FMUL.FTZ R122, R91, UR13 ;  /* 0x0000000d5b7a7c20 */ /* 0x000fe20008410000 */
[----:B------:R-:W-:Y:S01]  /*4ee0*/  FSEL R123, R130, RZ, P6 ;  /* 0x000000ff827b7208 */ /* 0x000fe20003000000 */
[----:B------:R-:W-:Y:S01]  /*4ef0*/  FMUL.FTZ R121, R121, UR13 ;  /* 0x0000000d79797c20 */ /* 0x000fe20008410000 */
[C---:B------:R-:W-:Y:S01]  /*4f00*/  ISETP.GE.U32.AND.EX P5, PT, R171.reuse, 0x1000000, PT, P5 ;  /* 0x01000000ab00780c */ /* 0x040fe20003fa6150 */
[----:B------:R-:W-:Y:S01]  /*4f10*/  FMUL.FTZ R120, R120, UR13 ;  /* 0x0000000d78787c20 */ /* 0x000fe20008410000 */
[----:B------:R-:W-:Y:S01]  /*4f20*/  LOP3.LUT P6, RZ, R171, 0xff0000, RZ, 0xc0, !PT ;  /* 0x00ff0000abff7812 */ /* 0x000fe200078cc0ff */
[----:B------:R-:W-:Y:S01]  /*4f30*/  FMUL.FTZ R88, R88, UR13 ;  /* 0x0000000d58587c20 */ /* 0x000fe20008410000 */
[----:B------:R-:W-:Y:S01]  /*4f40*/  ISETP.GE.U32.AND.EX P2, PT, R175, 0x1000000, PT, P2 ;  /* 0x01000000af00780c */ /* 0x000fe20003f46120 */
[----:B------:R-:W-:Y:S01]  /*4f50*/  FMUL.FTZ R9, R9, UR13 ;  /* 0x0000000d09097c20 */ /* 0x000fe20008410000 */
[----:B------:R-:W-:-:S02]  /*4f60*/  FSEL R124, R122, RZ, P5 ;  /* 0x000000ff7a7c7208 */ /* 0x000fc40002800000 */
[----:B------:R-:W-:Y:S02]  /*4f70*/  FSEL R91, R130, RZ, P6 ;  /* 0x000000ff825b7208 */ /* 0x000fe40003000000 */
[----:B------:R-:W-:Y:S02]  /*4f80*/  FSEL R122, R122, RZ, P2 ;  /* 0x000000ff7a7a7208 */ /* 0x000fe40001000000 */
[----:B------:R-:W-:Y:S02]  /*4f90*/  LOP3.LUT P6, RZ, R175, 0xff, RZ, 0xc0, !PT ;  /* 0x000000ffafff7812 */ /* 0x000fe400078cc0ff */
[----:B------:R-:W-:Y:S01]  /*4fa0*/  F2FP.F16.F32.PACK_AB R91, R124, R91 ;  /* 0x0000005b7c5b723e */ /* 0x000fe200000000ff */
[----:B------:R-:W-:Y:S01]  /*4fb0*/  FMUL.FTZ R124, R90, UR13 ;  /* 0x0000000d5a7c7c20 */ /* 0x000fe20008410000 */
[----:B------:R-:W-:Y:S02]  /*4fc0*/  F2FP.F16.F32.PACK_AB R123, R122, R123 ;  /* 0x0000007b7a7b723e */ /* 0x000fe400000000ff */
[----:B------:R-:W-:-:S02]  /*4fd0*/  LOP3.LUT P5, RZ, R171, 0xff, RZ, 0xc0, !PT ;  /* 0x000000ffabff7812 */ /* 0x000fc400078ac0ff */
[----:B------:R-:W-:Y:S02]  /*4fe0*/  FSEL R122, R121, RZ, P6 ;  /* 0x000000ff797a7208 */ /* 0x000fe40003000000 */
[----:B------:R-:W-:Y:S02]  /*4ff0*/  LOP3.LUT P6, RZ, R175, 0xff00, RZ, 0xc0, !PT ;  /* 0x0000ff00afff7812 */ /* 0x000fe400078cc0ff */
[----:B------:R-:W-:Y:S02]  /*5000*/  LOP3.LUT P2, RZ, R171, 0xff00, RZ, 0xc0, !PT ;  /* 0x0000ff00abff7812 */ /* 0x000fe4000784c0ff */
[----:B------:R-:W-:Y:S02]  /*5010*/  FSEL R90, R121, RZ, P5 ;  /* 0x000000ff795a7208 */ /* 0x000fe40002800000 */
[----:B------:R-:W-:Y:S02]  /*5020*/  FSEL R121, R124, RZ, P6 ;  /* 0x000000ff7c797208 */ /* 0x000fe40003000000 */
[----:B------:R-:W-:-:S02]  /*5030*/  LOP3.LUT P6, RZ, R174, 0xff0000, RZ, 0xc0, !PT ;  /* 0x00ff0000aeff7812 */ /* 0x000fc400078cc0ff */
[----:B------:R-:W-:Y:S01]  /*5040*/  FSEL R125, R124, RZ, P2 ;  /* 0x000000ff7c7d7208 */ /* 0x000fe20001000000 */
[----:B------:R-:W-:Y:S01]  /*5050*/  FMUL.FTZ R124, R89, UR13 ;  /* 0x0000000d597c7c20 */ /* 0x000fe20008410000 */
[----:B------:R-:W-:Y:S02]  /*5060*/  F2FP.F16.F32.PACK_AB R122, R121, R122 ;  /* 0x0000007a797a723e */ /* 0x000fe400000000ff */
[C---:B------:R-:W-:Y:S02]  /*5070*/  LOP3.LUT P5, RZ, R170.reuse, 0xff0000, RZ, 0xc0, !PT ;  /* 0x00ff0000aaff7812 */ /* 0x040fe400078ac0ff */
[----:B------:R-:W-:Y:S02]  /*5080*/  LOP3.LUT P2, RZ, R170, 0xff000000, RZ, 0xc0, !PT ;  /* 0xff000000aaff7812 */ /* 0x000fe4000784c0ff */
[----:B------:R-:W-:Y:S02]  /*5090*/  FSEL R121, R120, RZ, P6 ;  /* 0x000000ff78797208 */ /* 0x000fe40003000000 */
[----:B------:R-:W-:-:S02]  /*50a0*/  LOP3.LUT P6, RZ, R174, 0xff000000, RZ, 0xc0, !PT ;  /* 0xff000000aeff7812 */ /* 0x000fc400078cc0ff */
[----:B------:R-:W-:Y:S02]  /*50b0*/  FSEL R89, R120, RZ, P5 ;  /* 0x000000ff78597208 */ /* 0x000fe40002800000 */
[C---:B------:R-:W-:Y:S02]  /*50c0*/  FSEL R120, R124.reuse, RZ, P2 ;  /* 0x000000ff7c787208 */ /* 0x040fe40001000000 */
[----:B------:R-:W-:Y:S02]  /*50d0*/  FSEL R124, R124, RZ, P6 ;  /* 0x000000ff7c7c7208 */ /* 0x000fe40003000000 */
[----:B------:R-:W-:Y:S02]  /*50e0*/  LOP3.LUT P6, RZ, R174, 0xff00, RZ, 0xc0, !PT ;  /* 0x0000ff00aeff7812 */ /* 0x000fe400078cc0ff */
[----:B------:R-:W-:Y:S02]  /*50f0*/  F2FP.F16.F32.PACK_AB R90, R125, R90 ;  /* 0x0000005a7d5a723e */ /* 0x000fe400000000ff */
        /* <DEDUP_REMOVED lines=12> */
.L_x_2313:
[----:B------:R-:W-:-:S04]  /*51c0*/  UISETP.NE.U32.AND UP0, UPT, UR24, URZ, UPT ;  /* 0x000000ff1800728c */ /* 0x000fc8000bf05070 */
[----:B------:R-:W-:-:S09]  /*51d0*/  UISETP.NE.AND.EX UP0, UPT, UR25, URZ, UPT, UP0 ;  /* 0x000000ff1900728c */ /* 0x000fd2000bf05300 */
[----:B------:R-:W-:Y:S05]  /*51e0*/  BRA.U !UP0, `(.L_x_2318) ;  /* 0x0000000508c07547 */ /* 0x000fea000b800000 */
        /* <DEDUP_REMOVED lines=20> */
[----:B------:R-:W-:Y:S01]  /*5330*/  FADD.FTZ R120, R156, -R125 ;  /* 0x8000007d9c787221 */ /* 0x000fe20000010000 */
[C---:B------:R-:W-:Y:S01]  /*5340*/  FFMA.FTZ R49, R9.reuse, R50, R113 ;  /* 0x0000003209317223 */ /* 0x040fe20000010071 */
[C---:B------:R-:W-:Y:S01]  /*5350*/  FFMA.FTZ R71, R9.reuse, R70, R119 ;  /* 0x0000004609477223 */ /* 0x040fe20000010077 */
[C---:B------:R-:W-:Y:S01]  /*5360*/  FFMA.FTZ R50, R9.reuse, R51, R114 ;  /* 0x0000003309327223 */ /* 0x040fe20000010072 */
[----:B------:R-:W-:Y:S01]  /*5370*/  ISETP.GE.U32.AND P2, PT, R174, RZ, PT ;  /* 0x000000ffae00720c */ /* 0x000fe20003f46070 */
[C---:B------:R-:W-:Y:S01]  /*5380*/  FFMA.FTZ R51, R9.reuse, R68, R115 ;  /* 0x0000004409337223 */ /* 0x040fe20000010073 */
[C---:B------:R-:W-:Y:S01]  /*5390*/  FFMA.FTZ R68, R9.reuse, R69, R116 ;  /* 0x0000004509447223 */ /* 0x040fe20000010074 */
[C---:B------:R-:W-:Y:S01]  /*53a0*/  FFMA.FTZ R70, R9.reuse, R121, R118 ;  /* 0x0000007909467223 */ /* 0x040fe20000010076 */
[----:B------:R-:W-:Y:S01]  /*53b0*/  FFMA.FTZ R69, R9, R120, R117 ;  /* 0x0000007809457223 */ /* 0x000fe20000010075 */
[----:B------:R-:W-:Y:S01]  /*53c0*/  FMUL.FTZ R9, R71, UR13 ;  /* 0x0000000d47097c20 */ /* 0x000fe20008410000 */
[C---:B------:R-:W-:Y:S01]  /*53d0*/  ISETP.GE.U32.AND.EX P2, PT, R175.reuse, 0x1000000, PT, P2 ;  /* 0x01000000af00780c */ /* 0x040fe20003f46120 */
[----:B------:R-:W-:Y:S01]  /*53e0*/  FMUL.FTZ R121, R70, UR13 ;  /* 0x0000000d46797c20 */ /* 0x000fe20008410000 */
[----:B------:R-:W-:Y:S01]  /*53f0*/  LOP3.LUT P6, RZ, R175, 0xff0000, RZ, 0xc0, !PT ;  /* 0x00ff0000afff7812 */ /* 0x000fe200078cc0ff */
[----:B------:R-:W-:Y:S01]  /*5400*/  FMUL.FTZ R120, R69, UR13 ;  /* 0x0000000d45787c20 */ /* 0x000fe20008410000 */
[----:B------:R-:W-:Y:S01]  /*5410*/  FSEL R122, R9, RZ, P2 ;  /* 0x000000ff097a7208 */ /* 0x000fe20001000000 */
[----:B------:R-:W-:Y:S01]  /*5420*/  FMUL.FTZ R9, R68, UR13 ;  /* 0x0000000d44097c20 */ /* 0x000fe20008410000 */
[----:B------:R-:W-:Y:S01]  /*5430*/  LOP3.LUT P5, RZ, R175, 0xff, RZ, 0xc0, !PT ;  /* 0x000000ffafff7812 */ /* 0x000fe200078ac0ff */
[----:B------:R-:W-:Y:S01]  /*5440*/  FMUL.FTZ R124, R51, UR13 ;  /* 0x0000000d337c7c20 */ /* 0x000fe20008410000 */
[----:B------:R-:W-:-:S02]  /*5450*/  LOP3.LUT P2, RZ, R175, 0xff00, RZ, 0xc0, !PT ;  /* 0x0000ff00afff7812 */ /* 0x000fc4000784c0ff */
[----:B------:R-:W-:Y:S02]  /*5460*/  FSEL R121, R121, RZ, P6 ;  /* 0x000000ff79797208 */ /* 0x000fe40003000000 */
[----:B------:R-:W-:Y:S02]  /*5470*/  FSEL R9, R9, RZ, P5 ;  /* 0x000000ff09097208 */ /* 0x000fe40002800000 */
[----:B------:R-:W-:Y:S02]  /*5480*/  FSEL R120, R120, RZ, P2 ;  /* 0x000000ff78787208 */ /* 0x000fe40001000000 */
[----:B------:R-:W-:Y:S01]  /*5490*/  F2FP.F16.F32.PACK_AB R123, R122, R121 ;  /* 0x000000797a7b723e */ /* 0x000fe200000000ff */
[----:B------:R-:W-:Y:S01]  /*54a0*/  FMUL.FTZ R121, R50, UR13 ;  /* 0x0000000d32797c20 */ /* 0x000fe20008410000 */
[----:B------:R-:W-:Y:S01]  /*54b0*/  F2FP.F16.F32.PACK_AB R122, R120, R9 ;  /* 0x00000009787a723e */ /* 0x000fe200000000ff */
[----:B------:R-:W-:Y:S01]  /*54c0*/  FMUL.FTZ R9, R48, UR13 ;  /* 0x0000000d30097c20 */ /* 0x000fe20008410000 */
[C---:B------:R-:W-:Y:S01]  /*54d0*/  LOP3.LUT P6, RZ, R174.reuse, 0xff, RZ, 0xc0, !PT ;  /* 0x000000ffaeff7812 */ /* 0x040fe200078cc0ff */
        /* <DEDUP_REMOVED lines=8> */
[----:B------:R-:W-:Y:S02]  /*5560*/  F2FP.F16.F32.PACK_AB R121, R124, R121 ;  /* 0x000000797c79723e */ /* 0x000fe400000000ff */
[----:B------:R-:W-:Y:S01]  /*5570*/  F2FP.F16.F32.PACK_AB R120, R120, R9 ;  /* 0x000000097878723e */ /* 0x000fe200000000ff */
[----:B------:R-:W-:Y:S06]  /*5580*/  BRA `(.L_x_2316) ;  /* 0x0000000800947947 */ /* 0x000fec0003800000 */
.L_x_2319:
[-CC-:B------:R-:W-:Y:S01]  /*5590*/  FFMA.FTZ R121, R157, R124.reuse, R125.reuse ;  /* 0x0000007c9d797223 */ /* 0x180fe2000001007d */
[-CC-:B------:R-:W-:Y:S01]  /*55a0*/  FFMA.FTZ R120, R160, R124.reuse, R125.reuse ;  /* 0x0000007ca0787223 */ /* 0x180fe2000001007d */
[----:B-----5:R-:W-:Y:S01]  /*55b0*/  ISETP.GE.U32.AND P2, PT, R174, RZ, PT ;  /* 0x000000ffae00720c */ /* 0x020fe20003f46070 */
[-C--:B------:R-:W-:Y:S01]  /*55c0*/  FFMA.FTZ R129, R158, R124.reuse, R125 ;  /* 0x0000007c9e817223 */ /* 0x080fe2000001007d */
[----:B------:R-:W-:Y:S01]  /*55d0*/  FADD.FTZ R121, R154, -R121 ;  /* 0x800000799a797221 */ /* 0x000fe20000010000 */
[----:B------:R-:W-:Y:S01]  /*55e0*/  FADD.FTZ R120, R159, -R120 ;  /* 0x800000789f787221 */ /* 0x000fe20000010000 */
[----:B------:R-:W-:Y:S01]  /*55f0*/  LOP3.LUT P5, RZ, R175, 0xff0000, RZ, 0xc0, !PT ;  /* 0x00ff0000afff7812 */ /* 0x000fe200078ac0ff */
[----:B------:R-:W-:Y:S01]  /*5600*/  FFMA.FTZ R127, R151, R124, R125 ;  /* 0x0000007c977f7223 */ /* 0x000fe2000001007d */
[C---:B------:R-:W-:Y:S01]  /*5610*/  FFMA.FTZ R121, R9.reuse, R121, R118 ;  /* 0x0000007909797223 */ /* 0x040fe20000010076 */
[----:B------:R-:W-:Y:S01]  /*5620*/  FFMA.FTZ R120, R9, R120, R119 ;  /* 0x0000007809787223 */ /* 0x000fe20000010077 */
[----:B------:R-:W-:Y:S01]  /*5630*/  ISETP.GE.U32.AND.EX P2, PT, R175, 0x1000000, PT, P2 ;  /* 0x01000000af00780c */ /* 0x000fe20003f46120 */
[----:B------:R-:W-:Y:S01]  /*5640*/  FFMA.FTZ R122, R147, R124, R125 ;  /* 0x0000007c937a7223 */ /* 0x000fe2000001007d */
[----:B------:R-:W-:Y:S01]  /*5650*/  FMUL.FTZ R121, R121, UR13 ;  /* 0x0000000d79797c20 */ /* 0x000fe20008410000 */
[----:B------:R-:W-:Y:S01]  /*5660*/  FMUL.FTZ R120, R120, UR13 ;  /* 0x0000000d78787c20 */ /* 0x000fe20008410000 */
[----:B------:R-:W-:Y:S01]  /*5670*/  FADD.FTZ R127, R150, -R127 ;  /* 0x8000007f967f7221 */ /* 0x000fe20000010000 */
[----:B------:R-:W-:Y:S01]  /*5680*/  FADD.FTZ R122, R11, -R122 ;  /* 0x8000007a0b7a7221 */ /* 0x000fe20000010000 */
[----:B------:R-:W-:-:S02]  /*5690*/  LOP3.LUT P6, RZ, R174, 0xff0000, RZ, 0xc0, !PT ;  /* 0x00ff0000aeff7812 */ /* 0x000fc400078cc0ff */
[----:B------:R-:W-:Y:S01]  /*56a0*/  FSEL R121, R121, RZ, P5 ;  /* 0x000000ff79797208 */ /* 0x000fe20002800000 */
[----:B------:R-:W-:Y:S01]  /*56b0*/  FFMA.FTZ R127, R9, R127, R116 ;  /* 0x0000007f097f7223 */ /* 0x000fe20000010074 */
[----:B------:R-:W-:Y:S02]  /*56c0*/  FSEL R120, R120, RZ, P2 ;  /* 0x000000ff78787208 */ /* 0x000fe40001000000 */
[----:B------:R-:W-:Y:S01]  /*56d0*/  LOP3.LUT P2, RZ, R175, 0xff, RZ, 0xc0, !PT ;  /* 0x000000ffafff7812 */ /* 0x000fe2000784c0ff */
[----:B------:R-:W-:Y:S01]  /*56e0*/  FMUL.FTZ R127, R127, UR13 ;  /* 0x0000000d7f7f7c20 */ /* 0x000fe20008410000 */
[----:B------:R-:W-:Y:S01]  /*56f0*/  F2FP.F16.F32.PACK_AB R123, R120, R121 ;  /* 0x00000079787b723e */ /* 0x000fe200000000ff */
[-CC-:B------:R-:W-:Y:S01]  /*5700*/  FFMA.FTZ R120, R148, R124.reuse, R125.reuse ;  /* 0x0000007c94787223 */ /* 0x180fe2000001007d */
[-CC-:B------:R-:W-:Y:S01]  /*5710*/  FFMA.FTZ R121, R136, R124.reuse, R125.reuse ;  /* 0x0000007c88797223 */ /* 0x180fe2000001007d */
[----:B------:R-:W-:Y:S01]  /*5720*/  FFMA.FTZ R125, R137, R124, R125 ;  /* 0x0000007c897d7223 */ /* 0x000fe2000001007d */
[----:B------:R-:W-:Y:S01]  /*5730*/  FADD.FTZ R124, R156, -R129 ;  /* 0x800000819c7c7221 */ /* 0x000fe20000010000 */
[----:B------:R-:W-:Y:S01]  /*5740*/  FADD.FTZ R120, R149, -R120 ;  /* 0x8000007895787221 */ /* 0x000fe20000010000 */
[----:B------:R-:W-:Y:S01]  /*5750*/  LOP3.LUT P5, RZ, R175, 0xff00, RZ, 0xc0, !PT ;  /* 0x0000ff00afff7812 */ /* 0x000fe200078ac0ff */
[----:B------:R-:W-:Y:S01]  /*5760*/  FADD.FTZ R125, R6, -R125 ;  /* 0x8000007d067d7221 */ /* 0x000fe20000010000 */
[C---:B------:R-:W-:Y:S01]  /*5770*/  FFMA.FTZ R124, R9.reuse, R124, R117 ;  /* 0x0000007c097c7223 */ /* 0x040fe20000010075 */
[----:B------:R-:W-:-:S02]  /*5780*/  FFMA.FTZ R120, R9, R120, R115 ;  /* 0x0000007809787223 */ /* 0x000fc40000010073 */
[C---:B------:R-:W-:Y:S01]  /*5790*/  FFMA.FTZ R125, R9.reuse, R125, R112 ;  /* 0x0000007d097d7223 */ /* 0x040fe20000010070 */
[----:B------:R-:W-:Y:S01]  /*57a0*/  FMUL.FTZ R126, R124, UR13 ;  /* 0x0000000d7c7e7c20 */ /* 0x000fe20008410000 */
[----:B------:R-:W-:Y:S01]  /*57b0*/  FADD.FTZ R124, R10, -R121 ;  /* 0x800000790a7c7221 */ /* 0x000fe20000010000 */
[----:B------:R-:W-:Y:S01]  /*57c0*/  FFMA.FTZ R121, R9, R122, R114 ;  /* 0x0000007a09797223 */ /* 0x000fe20000010072 */
[----:B------:R-:W-:Y:S01]  /*57d0*/  FSEL R122, R127, RZ, P2 ;  /* 0x000000ff7f7a7208 */ /* 0x000fe20001000000 */
[----:B------:R-:W-:Y:S01]  /*57e0*/  FMUL.FTZ R120, R120, UR13 ;  /* 0x0000000d78787c20 */ /* 0x000fe20008410000 */
[----:B------:R-:W-:Y:S01]  /*57f0*/  FFMA.FTZ R124, R9, R124, R113 ;  /* 0x0000007c097c7223 */ /* 0x000fe20000010071 */
[----:B------:R-:W-:Y:S01]  /*5800*/  FMUL.FTZ R121, R121, UR13 ;  /* 0x0000000d79797c20 */ /* 0x000fe20008410000 */
[----:B------:R-:W-:Y:S01]  /*5810*/  FSEL R127, R126, RZ, P5 ;  /* 0x000000ff7e7f7208 */ /* 0x000fe20002800000 */
[----:B------:R-:W-:Y:S01]  /*5820*/  FMUL.FTZ R125, R125, UR13 ;  /* 0x0000000d7d7d7c20 */ /* 0x000fe20008410000 */
[----:B------:R-:W-:Y:S01]  /*5830*/  LOP3.LUT P2, RZ, R174, 0xff000000, RZ, 0xc0, !PT ;  /* 0xff000000aeff7812 */ /* 0x000fe2000784c0ff */
[----:B------:R-:W-:Y:S01]  /*5840*/  FMUL.FTZ R124, R124, UR13 ;  /* 0x0000000d7c7c7c20 */ /* 0x000fe20008410000 */
[----:B------:R-:W-:-:S02]  /*5850*/  FSEL R121, R121, RZ, P6 ;  /* 0x000000ff79797208 */ /* 0x000fc40003000000 */
[C---:B------:R-:W-:Y:S02]  /*5860*/  LOP3.LUT P5, RZ, R174.reuse, 0xff00, RZ, 0xc0, !PT ;  /* 0x0000ff00aeff7812 */ /* 0x040fe400078ac0ff */
[----:B------:R-:W-:Y:S02]  /*5870*/  LOP3.LUT P6, RZ, R174, 0xff, RZ, 0xc0, !PT ;  /* 0x000000ffaeff7812 */ /* 0x000fe400078cc0ff */
[----:B------:R-:W-:Y:S02]  /*5880*/  FSEL R126, R120, RZ, P2 ;  /* 0x000000ff787e7208 */ /* 0x000fe40001000000 */
[----:B------:R-:W-:Y:S02]  /*5890*/  FSEL R9, R124, RZ, P5 ;  /* 0x000000ff7c097208 */ /* 0x000fe40002800000 */
[----:B------:R-:W-:Y:S02]  /*58a0*/  FSEL R120, R125, RZ, P6 ;  /* 0x000000ff7d787208 */ /* 0x000fe40003000000 */
[----:B------:R-:W-:-:S02]  /*58b0*/  F2FP.F16.F32.PACK_AB R122, R127, R122 ;  /* 0x0000007a7f7a723e */ /* 0x000fc400000000ff */
[----:B------:R-:W-:Y:S02]  /*58c0*/  F2FP.F16.F32.PACK_AB R121, R126, R121 ;  /* 0x000000797e79723e */ /* 0x000fe400000000ff */
[----:B------:R-:W-:Y:S01]  /*58d0*/  F2FP.F16.F32.PACK_AB R120, R9, R120 ;  /* 0x000000780978723e */ /* 0x000fe200000000ff */
[----:B------:R-:W-:Y:S06]  /*58e0*/  BRA `(.L_x_2316) ;  /* 0x0000000400bc7947 */ /* 0x000fec0003800000 */
.L_x_2318:
        /* <DEDUP_REMOVED lines=58> */
.L_x_2320:
[-CC-:B------:R-:W-:Y:S01]  /*5c90*/  FFMA.FTZ R121, R157, R124.reuse, R125.reuse ;  /* 0x0000007c9d797223 */ /* 0x180fe2000001007d */
[-CC-:B------:R-:W-:Y:S01]  /*5ca0*/  FFMA.FTZ R122, R160, R124.reuse, R125.reuse ;  /* 0x0000007ca07a7223 */ /* 0x180fe2000001007d */
[----:B-----5:R-:W-:Y:S01]  /*5cb0*/  ISETP.GE.U32.AND P2, PT, R174, RZ, PT ;  /* 0x000000ffae00720c */ /* 0x020fe20003f46070 */
[-C--:B------:R-:W-:Y:S01]  /*5cc0*/  FFMA.FTZ R127, R151, R124.reuse, R125 ;  /* 0x0000007c977f7223 */ /* 0x080fe2000001007d */
[----:B------:R-:W-:Y:S01]  /*5cd0*/  FADD.FTZ R120, R154, -R121 ;  /* 0x800000799a787221 */ /* 0x000fe20000010000 */
[----:B------:R-:W-:Y:S01]  /*5ce0*/  FADD.FTZ R122, R159, -R122 ;  /* 0x8000007a9f7a7221 */ /* 0x000fe20000010000 */
[----:B------:R-:W-:Y:S01]  /*5cf0*/  LOP3.LUT P5, RZ, R175, 0xff0000, RZ, 0xc0, !PT ;  /* 0x00ff0000afff7812 */ /* 0x000fe200078ac0ff */
[--C-:B------:R-:W-:Y:S01]  /*5d00*/  FFMA.FTZ R129, R158, R124, R125.reuse ;  /* 0x0000007c9e817223 */ /* 0x100fe2000001007d */
[C---:B------:R-:W-:Y:S01]  /*5d10*/  FMUL.FTZ R120, R9.reuse, R120 ;  /* 0x0000007809787220 */ /* 0x040fe20000410000 */
[----:B------:R-:W-:Y:S01]  /*5d20*/  FMUL.FTZ R122, R9, R122 ;  /* 0x0000007a097a7220 */ /* 0x000fe20000410000 */
[----:B------:R-:W-:Y:S01]  /*5d30*/  ISETP.GE.U32.AND.EX P2, PT, R175, 0x1000000, PT, P2 ;  /* 0x01000000af00780c */ /* 0x000fe20003f46120 */
[----:B------:R-:W-:Y:S01]  /*5d40*/  FFMA.FTZ R121, R136, R124, R125 ;  /* 0x0000007c88797223 */ /* 0x000fe2000001007d */
[----:B------:R-:W-:Y:S01]  /*5d50*/  FMUL.FTZ R120, R120, UR13 ;  /* 0x0000000d78787c20 */ /* 0x000fe20008410000 */
[----:B------:R-:W-:Y:S01]  /*5d60*/  FMUL.FTZ R122, R122, UR13 ;  /* 0x0000000d7a7a7c20 */ /* 0x000fe20008410000 */
[----:B------:R-:W-:Y:S01]  /*5d70*/  FADD.FTZ R126, R156, -R129 ;  /* 0x800000819c7e7221 */ /* 0x000fe20000010000 */
[----:B------:R-:W-:-:S02]  /*5d80*/  LOP3.LUT P6, RZ, R174, 0xff0000, RZ, 0xc0, !PT ;  /* 0x00ff0000aeff7812 */ /* 0x000fc400078cc0ff */
[----:B------:R-:W-:Y:S01]  /*5d90*/  FSEL R120, R120, RZ, P5 ;  /* 0x000000ff78787208 */ /* 0x000fe20002800000 */
[----:B------:R-:W-:Y:S01]  /*5da0*/  FMUL.FTZ R126, R9, R126 ;  /* 0x0000007e097e7220 */ /* 0x000fe20000410000 */
[----:B------:R-:W-:Y:S01]  /*5db0*/  FSEL R123, R122, RZ, P2 ;  /* 0x000000ff7a7b7208 */ /* 0x000fe20001000000 */
[--C-:B------:R-:W-:Y:S01]  /*5dc0*/  FFMA.FTZ R122, R147, R124, R125.reuse ;  /* 0x0000007c937a7223 */ /* 0x100fe2000001007d */
[----:B------:R-:W-:Y:S01]  /*5dd0*/  LOP3.LUT P2, RZ, R175, 0xff, RZ, 0xc0, !PT ;  /* 0x000000ffafff7812 */ /* 0x000fe2000784c0ff */
[----:B------:R-:W-:Y:S01]  /*5de0*/  FMUL.FTZ R128, R126, UR13 ;  /* 0x0000000d7e807c20 */ /* 0x000fe20008410000 */
[----:B------:R-:W-:Y:S01]  /*5df0*/  F2FP.F16.F32.PACK_AB R123, R123, R120 ;  /* 0x000000787b7b723e */ /* 0x000fe200000000ff */
[-CC-:B------:R-:W-:Y:S01]  /*5e00*/  FFMA.FTZ R120, R148, R124.reuse, R125.reuse ;  /* 0x0000007c94787223 */ /* 0x180fe2000001007d */
[----:B------:R-:W-:Y:S01]  /*5e10*/  FFMA.FTZ R125, R137, R124, R125 ;  /* 0x0000007c897d7223 */ /* 0x000fe2000001007d */
[----:B------:R-:W-:Y:S01]  /*5e20*/  FADD.FTZ R124, R150, -R127 ;  /* 0x8000007f967c7221 */ /* 0x000fe20000010000 */
[----:B------:R-:W-:Y:S01]  /*5e30*/  FADD.FTZ R122, R11, -R122 ;  /* 0x8000007a0b7a7221 */ /* 0x000fe20000010000 */
[----:B------:R-:W-:Y:S01]  /*5e40*/  FADD.FTZ R120, R149, -R120 ;  /* 0x8000007895787221 */ /* 0x000fe20000010000 */
[----:B------:R-:W-:Y:S01]  /*5e50*/  FADD.FTZ R126, R6, -R125 ;  /* 0x8000007d067e7221 */ /* 0x000fe20000010000 */
[----:B------:R-:W-:Y:S01]  /*5e60*/  FMUL.FTZ R124, R9, R124 ;  /* 0x0000007c097c7220 */ /* 0x000fe20000410000 */
[----:B------:R-:W-:Y:S01]  /*5e70*/  LOP3.LUT P5, RZ, R175, 0xff00, RZ, 0xc0, !PT ;  /* 0x0000ff00afff7812 */ /* 0x000fe200078ac0ff */
[C---:B------:R-:W-:Y:S01]  /*5e80*/  FMUL.FTZ R120, R9.reuse, R120 ;  /* 0x0000007809787220 */ /* 0x040fe20000410000 */
[C---:B------:R-:W-:Y:S01]  /*5e90*/  FMUL.FTZ R126, R9.reuse, R126 ;  /* 0x0000007e097e7220 */ /* 0x040fe20000410000 */
[----:B------:R-:W-:Y:S01]  /*5ea0*/  FMUL.FTZ R127, R124, UR13 ;  /* 0x0000000d7c7f7c20 */ /* 0x000fe20008410000 */
[----:B------:R-:W-:Y:S01]  /*5eb0*/  FADD.FTZ R124, R10, -R121 ;  /* 0x800000790a7c7221 */ /* 0x000fe20000010000 */
[C---:B------:R-:W-:Y:S01]  /*5ec0*/  FMUL.FTZ R121, R9.reuse, R122 ;  /* 0x0000007a09797220 */ /* 0x040fe20000410000 */
[----:B------:R-:W-:Y:S01]  /*5ed0*/  FMUL.FTZ R120, R120, UR13 ;  /* 0x0000000d78787c20 */ /* 0x000fe20008410000 */
[----:B------:R-:W-:Y:S01]  /*5ee0*/  FSEL R125, R128, RZ, P5 ;  /* 0x000000ff807d7208 */ /* 0x000fe20002800000 */
[----:B------:R-:W-:Y:S01]  /*5ef0*/  FMUL.FTZ R124, R9, R124 ;  /* 0x0000007c097c7220 */ /* 0x000fe20000410000 */
        /* <DEDUP_REMOVED lines=13> */
[----:B------:R-:W-:-:S07]  /*5fd0*/  F2FP.F16.F32.PACK_AB R120, R9, R120 ;  /* 0x000000780978723e */ /* 0x000fce00000000ff */
.L_x_2316:
[----:B------:R-:W1:Y:S08]  /*5fe0*/  @P1 LDC.64 R124, c[0x0][0x478] ;  /* 0x00011e00ff7c1b82 */ /* 0x000e700000000a00 */
[----:B------:R-:W2:Y:S01]  /*5ff0*/  @P0 LDC.64 R128, c[0x0][0x470] ;  /* 0x00011c00ff800b82 */ /* 0x000ea20000000a00 */
[----:B-1----:R-:W-:-:S07]  /*6000*/  @P1 IMAD.WIDE.U32 R126, R0, 0x20, R124 ;  /* 0x00000020007e1825 */ /* 0x002fce00078e007c */
[----:B------:R-:W1:Y:S01]  /*6010*/  LDC.64 R124, c[0x0][0x468] ;  /* 0x00011a00ff7c7b82 */ /* 0x000e620000000a00 */
[----:B------:R3:W-:Y:S01]  /*6020*/  @P1 STG.E.128 desc[UR8][R126.64], R48 ;  /* 0x000000307e001986 */ /* 0x0007e2000c101d08 */
[----:B--2---:R-:W-:-:S03]  /*6030*/  @P0 IMAD.WIDE.U32 R128, R0, 0x10, R128 ;  /* 0x0000001000800825 */ /* 0x004fc600078e0080 */
[----:B------:R3:W-:Y:S01]  /*6040*/  @P1 STG.E.128 desc[UR8][R126.64+0x10], R68 ;  /* 0x000010447e001986 */ /* 0x0007e2000c101d08 */
[----:B-1----:R-:W-:-:S05]  /*6050*/  IMAD.WIDE.U32 R124, R0, 0x10, R124 ;  /* 0x00000010007c7825 */ /* 0x002fca00078e007c */
[----:B------:R3:W-:Y:S04]  /*6060*/  STG.E.128 desc[UR8][R124.64], R120 ;  /* 0x000000787c007986 */ /* 0x0007e8000c101d08 */
[----:B------:R3:W-:Y:S02]  /*6070*/  @P0 STG.E.128 desc[UR8][R128.64], R88 ;  /* 0x0000005880000986 */ /* 0x0007e4000c101d08 */
.L_x_2312:
[----:B------:R-:W-:Y:S05]  /*6080*/  BSYNC.RECONVERGENT B0 ;  /* 0x0000000000007941 */ /* 0x000fea0003800200 */
.L_x_2311:
[----:B--23--:R-:W1:Y:S02]  /*6090*/  LDC.64 R120, c[0x0][0x380] ;  /* 0x0000e000ff787b82 */ /* 0x00ce640000000a00 */
[----:B-1----:R-:W-:-:S04]  /*60a0*/  LEA R2, R120, R2, 0x2 ;  /* 0x0000000278027211 */ /* 0x002fc800078e10ff */
[----:B------:R-:W-:-:S13]  /*60b0*/  ISETP.GE.AND P0, PT, R2, R121, PT ;  /* 0x000000790200720c */ /* 0x000fda0003f06270 */
[----:B------:R-:W-:Y:S05]  /*60c0*/  @!P0 BRA `(.L_x_2321) ;  /* 0xffffffa400788947 */ /* 0x000fea000383ffff */
.L_x_2295:
        /* <DEDUP_REMOVED lines=25> */
[C---:B------:R-:W-:Y:S01]  /*6260*/  ISETP.GE.U32.AND P0, PT, R6.reuse, 0x100, PT ;  /* 0x000001000600780c */ /* 0x040fe20003f06070 */
[----:B------:R-:W-:Y:S01]  /*6270*/  STS.128 [R9+0x400], R64 ;  /* 0x0004004009007388 */ /* 0x000fe20000000c00 */
[C---:B------:R-:W-:Y:S02]  /*6280*/  ISETP.GE.U32.AND P1, PT, R6.reuse, 0x180, PT ;  /* 0x000001800600780c */ /* 0x040fe40003f26070 */
[----:B------:R-:W-:Y:S01]  /*6290*/  ISETP.GE.U32.AND P2, PT, R6, 0x200, PT ;  /* 0x000002000600780c */ /* 0x000fe20003f46070 */
[----:B------:R-:W-:Y:S01]  /*62a0*/  STS.128 [R9+0x410], R108 ;  /* 0x0004106c09007388 */ /* 0x000fe20000000c00 */
[----:B------:R-:W-:Y:S01]  /*62b0*/  BAR.SYNC.DEFER_BLOCKING 0x0 ;  /* 0x0000000000007b1d */ /* 0x000fe20000010000 */
[C---:B----4-:R-:W-:Y:S02]  /*62c0*/  IADD3 R6, P6, PT, R2.reuse, UR18, RZ ;  /* 0x0000001202067c10 */ /* 0x050fe4000ffde0ff */
        /* <DEDUP_REMOVED lines=171> */
.L_x_2323:
[----:B------:R-:W-:Y:S05]  /*6d80*/  BSYNC.RECONVERGENT B0 ;  /* 0x0000000000007941 */ /* 0x000fea0003800200 */
.L_x_2322:
        /* <DEDUP_REMOVED lines=23> */
.L_x_2325:
[----:B------:R-:W-:Y:S05]  /*6f00*/  BSYNC.RECONVERGENT B0 ;  /* 0x0000000000007941 */ /* 0x000fea0003800200 */
.L_x_2324:
        /* <DEDUP_REMOVED lines=23> */
.L_x_2327:
[----:B------:R-:W-:Y:S05]  /*7080*/  BSYNC.RECONVERGENT B0 ;  /* 0x0000000000007941 */ /* 0x000fea0003800200 */
.L_x_2326:
        /* <DEDUP_REMOVED lines=8> */
.L_x_2300:
        /* <DEDUP_REMOVED lines=8> */
.L_x_2329:
[----:B------:R-:W-:Y:S05]  /*7190*/  BSYNC B0 ;  /* 0x0000000000007941 */ /* 0x000fea0003800000 */
.L_x_2328:
[----:B------:R-:W-:Y:S01]  /*71a0*/  HFMA2 R122, -RZ, RZ, 0, 5.9604644775390625e-08 ;  /* 0x00000001ff7a7431 */ /* 0x000fe200000001ff */
[----:B------:R-:W-:Y:S01]  /*71b0*/  MOV R123, R164 ;  /* 0x000000a4007b7202 */ /* 0x000fe20000000f00 */
[----:B------:R-:W-:Y:S01]  /*71c0*/  FADD.FTZ R126, R124, R166 ;  /* 0x000000a67c7e7221 */ /* 0x000fe20000010000 */
[----:B------:R-:W-:Y:S02]  /*71d0*/  MOV R121, 0x1f ;  /* 0x0000001f00797802 */ /* 0x000fe40000000f00 */
[----:B------:R-:W-:-:S07]  /*71e0*/  MOV R120, 0xffffffff ;  /* 0xffffffff00787802 */ /* 0x000fce0000000f00 */
[----:B------:R-:W-:Y:S05]  /*71f0*/  WARPSYNC.COLLECTIVE R120, `(.L_x_2330) ;  /* 0x0000000078087348 */ /* 0x000fea0003c00000 */
[----:B------:R0:W1:Y:S02]  /*7200*/  SHFL.BFLY P0, R124, R123, R122, R121 ;  /* 0x0c00007a7b7c7389 */ /* 0x0000640000000079 */
[----:B01----:R-:W-:Y:S05]  /*7210*/  ENDCOLLECTIVE ;  /* 0x000000000000791b */ /* 0x003fea0003800000 */
.L_x_2330:
[----:B------:R-:W-:Y:S01]  /*7220*/  HFMA2 R122, -RZ, RZ, 0, 1.1920928955078125e-07 ;  /* 0x00000002ff7a7431 */ /* 0x000fe200000001ff */
[----:B------:R-:W-:Y:S02]  /*7230*/  MOV R123, R126 ;  /* 0x0000007e007b7202 */ /* 0x000fe40000000f00 */
[----:B------:R-:W-:-:S07]  /*7240*/  MOV R125, R124 ;  /* 0x0000007c007d7202 */ /* 0x000fce0000000f00 */
[----:B------:R-:W-:Y:S05]  /*7250*/  WARPSYNC.COLLECTIVE R120, `(.L_x_2331) ;  /* 0x0000000078087348 */ /* 0x000fea0003c00000 */
[----:B------:R0:W1:Y:S02]  /*7260*/  SHFL.BFLY P0, R124, R123, R122, R121 ;  /* 0x0c00007a7b7c7389 */ /* 0x0000640000000079 */
[----:B01----:R-:W-:Y:S05]  /*7270*/  ENDCOLLECTIVE ;  /* 0x000000000000791b */ /* 0x003fea0003800000 */
.L_x_2331:
[----:B------:R-:W-:-:S05]  /*7280*/  FADD.FTZ R125, R125, R164 ;  /* 0x000000a47d7d7221 */ /* 0x000fca0000010000 */
[----:B------:R-:W-:Y:S01]  /*7290*/  MOV R123, R125 ;  /* 0x0000007d007b7202 */ /* 0x000fe20000000f00 */
[----:B------:R-:W-:-:S07]  /*72a0*/  FADD.FTZ R127, R126, R124 ;  /* 0x0000007c7e7f7221 */ /* 0x000fce0000010000 */
[----:B------:R-:W-:Y:S05]  /*72b0*/  WARPSYNC.COLLECTIVE R120, `(.L_x_2332) ;  /* 0x0000000078087348 */ /* 0x000fea0003c00000 */
[----:B------:R0:W1:Y:S02]  /*72c0*/  SHFL.BFLY P0, R124, R123, R122, R121 ;  /* 0x0c00007a7b7c7389 */ /* 0x0000640000000079 */
[----:B01----:R-:W-:Y:S05]  /*72d0*/  ENDCOLLECTIVE ;  /* 0x000000000000791b */ /* 0x003fea0003800000 */
.L_x_2332:
[----:B------:R-:W-:Y:S01]  /*72e0*/  HFMA2 R122, -RZ, RZ, 0, 2.384185791015625e-07 ;  /* 0x00000004ff7a7431 */ /* 0x000fe200000001ff */
[----:B------:R-:W-:Y:S02]  /*72f0*/  MOV R123, R127 ;  /* 0x0000007f007b7202 */ /* 0x000fe40000000f00 */
[----:B------:R-:W-:-:S07]  /*7300*/  MOV R128, R124 ;  /* 0x0000007c00807202 */ /* 0x000fce0000000f00 */
[----:B------:R-:W-:Y:S05]  /*7310*/  WARPSYNC.COLLECTIVE R120, `(.L_x_2333) ;  /* 0x0000000078087348 */ /* 0x000fea0003c00000 */
[----:B------:R0:W1:Y:S02]  /*7320*/  SHFL.BFLY P0, R124, R123, R122, R121 ;  /* 0x0c00007a7b7c7389 */ /* 0x0000640000000079 */
[----:B01----:R-:W-:Y:S05]  /*7330*/  ENDCOLLECTIVE ;  /* 0x000000000000791b */ /* 0x003fea0003800000 */
.L_x_2333:
[----:B------:R-:W-:-:S05]  /*7340*/  FADD.FTZ R128, R125, R128 ;  /* 0x000000807d807221 */ /* 0x000fca0000010000 */
[----:B------:R-:W-:Y:S01]  /*7350*/  MOV R123, R128 ;  /* 0x00000080007b7202 */ /* 0x000fe20000000f00 */
[----:B------:R-:W-:-:S07]  /*7360*/  FADD.FTZ R130, R127, R124 ;  /* 0x0000007c7f827221 */ /* 0x000fce0000010000 */
[----:B------:R-:W-:Y:S05]  /*7370*/  WARPSYNC.COLLECTIVE R120, `(.L_x_2334) ;  /* 0x0000000078087348 */ /* 0x000fea0003c00000 */
[----:B------:R0:W1:Y:S02]  /*7380*/  SHFL.BFLY P0, R124, R123, R122, R121 ;  /* 0x0c00007a7b7c7389 */ /* 0x0000640000000079 */
[----:B01----:R-:W-:Y:S05]  /*7390*/  ENDCOLLECTIVE ;  /* 0x000000000000791b */ /* 0x003fea0003800000 */
.L_x_2334:
[----:B------:R-:W-:Y:S01]  /*73a0*/  HFMA2 R122, -RZ, RZ, 0, 4.76837158203125e-07 ;  /* 0x00000008ff7a7431 */ /* 0x000fe200000001ff */
[----:B------:R-:W-:Y:S02]  /*73b0*/  MOV R123, R130 ;  /* 0x00000082007b7202 */ /* 0x000fe40000000f00 */
[----:B------:R-:W-:-:S07]  /*73c0*/  MOV R129, R124 ;  /* 0x0000007c00817202 */ /* 0x000fce0000000f00 */
[----:B------:R-:W-:Y:S05]  /*73d0*/  WARPSYNC.COLLECTIVE R120, `(.L_x_2335) ;  /* 0x0000000078087348 */ /* 0x000fea0003c00000 */
[----:B------:R0:W1:Y:S02]  /*73e0*/  SHFL.BFLY P0, R124, R123, R122, R121 ;  /* 0x0c00007a7b7c7389 */ /* 0x0000640000000079 */
[----:B01----:R-:W-:Y:S05]  /*73f0*/  ENDCOLLECTIVE ;  /* 0x000000000000791b */ /* 0x003fea0003800000 */
.L_x_2335:
[----:B------:R-:W-:-:S05]  /*7400*/  FADD.FTZ R129, R128, R129 ;  /* 0x0000008180817221 */ /* 0x000fca0000010000 */
[----:B------:R-:W-:Y:S01]  /*7410*/  MOV R123, R129 ;  /* 0x00000081007b7202 */ /* 0x000fe20000000f00 */
[----:B------:R-:W-:-:S07]  /*7420*/  FADD.FTZ R131, R130, R124 ;  /* 0x0000007c82837221 */ /* 0x000fce0000010000 */
[----:B------:R-:W-:Y:S05]  /*7430*/  WARPSYNC.COLLECTIVE R120, `(.L_x_2336) ;  /* 0x0000000078087348 */ /* 0x000fea0003c00000 */
[----:B------:R0:W1:Y:S02]  /*7440*/  SHFL.BFLY P0, R124, R123, R122, R121 ;  /* 0x0c00007a7b7c7389 */ /* 0x0000640000000079 */
[----:B01----:R-:W-:Y:S05]  /*7450*/  ENDCOLLECTIVE ;  /* 0x000000000000791b */ /* 0x003fea0003800000 */
.L_x_2336:
[----:B------:R-:W-:Y:S01]  /*7460*/  HFMA2 R122, -RZ, RZ, 0, 9.5367431640625e-07 ;  /* 0x00000010ff7a7431 */ /* 0x000fe200000001ff */
[----:B------:R-:W-:Y:S02]  /*7470*/  MOV R123, R131 ;  /* 0x00000083007b7202 */ /* 0x000fe40000000f00 */
[----:B------:R-:W-:-:S07]  /*7480*/  MOV R132, R124 ;  /* 0x0000007c00847202 */ /* 0x000fce0000000f00 */
[----:B------:R-:W-:Y:S05]  /*7490*/  WARPSYNC.COLLECTIVE R120, `(.L_x_2337) ;  /* 0x0000000078087348 */ /* 0x000fea0003c00000 */
[----:B------:R0:W1:Y:S02]  /*74a0*/  SHFL.BFLY P0, R124, R123, R122, R121 ;  /* 0x0c00007a7b7c7389 */ /* 0x0000640000000079 */
[----:B01----:R-:W-:Y:S05]  /*74b0*/  ENDCOLLECTIVE ;  /* 0x000000000000791b */ /* 0x003fea0003800000 */
.L_x_2337:
[----:B------:R-:W-:-:S05]  /*74c0*/  FADD.FTZ R132, R129, R132 ;  /* 0x0000008481847221 */ /* 0x000fca0000010000 */
[----:B------:R-:W-:Y:S02]  /*74d0*/  MOV R123, R132 ;  /* 0x00000084007b7202 */ /* 0x000fe40000000f00 */
[----:B------:R-:W-:-:S07]  /*74e0*/  MOV R126, R124 ;  /* 0x0000007c007e7202 */ /* 0x000fce0000000f00 */
[----:B------:R-:W-:Y:S05]  /*74f0*/  WARPSYNC.COLLECTIVE R120, `(.L_x_2338) ;  /* 0x0000000078087348 */ /* 0x000fea0003c00000 */
[----:B------:R0:W1:Y:S02]  /*7500*/  SHFL.BFLY P0, R124, R123, R122, R121 ;  /* 0x0c00007a7b7c7389 */ /* 0x0000640000000079 */
[----:B01----:R-:W-:Y:S05]  /*7510*/  ENDCOLLECTIVE ;  /* 0x000000000000791b */ /* 0x003fea0003800000 */
.L_x_2338:
[----:B------:R-:W-:Y:S05]  /*7520*/  BRA `(.L_x_2339) ;  /* 0xffffffa400587947 */ /* 0x000fea000383ffff */
.L_x_2340:
        /* <DEDUP_REMOVED lines=13> */
.L_x_3962:


//--------------------- .text._ZN10layer_norm31ln_parallel_residual_bwd_kernelINS_13Kernel_traitsI6__halfS2_fS2_fjLj512ELj1ELj4ELj1ELj16ENS_18Kernel_traits_baseILj512ES2_S2_fS2_fjLj128EEEEELb1ELb0ELb1EEEvNS_9BwdParamsE --------------------------
	.section	.text._ZN10layer_norm31ln_parallel_residual_bwd_kernelINS_13Kernel_traitsI6__halfS2_fS2_fjLj512ELj1ELj4ELj1ELj16ENS_18Kernel_traits_baseILj512ES2_S2_fS2_fjLj128EEEEELb1ELb0ELb1EEEvNS_9BwdParamsE,"ax",@progbits
	.align	128
        .global         _ZN10layer_norm31ln_parallel_residual_bwd_kernelINS_13Kernel_traitsI6__halfS2_fS2_fjLj512ELj1ELj4ELj1ELj16ENS_18Kernel_traits_baseILj512ES2_S2_fS2_fjLj128EEEEELb1ELb0ELb1EEEvNS_9BwdParamsE
        .type           _ZN10layer_norm31ln_parallel_residual_bwd_kernelINS_13Kernel_traitsI6__halfS2_fS2_fjLj512ELj1ELj4ELj1ELj16ENS_18Kernel_traits_baseILj512ES2_S2_fS2_fjLj128EEEEELb1ELb0ELb1EEEvNS_9BwdParamsE,@function
        .size           _ZN10layer_norm31ln_parallel_residual_bwd_kernelINS_13Kernel_traitsI6__halfS2_fS2_fjLj512ELj1ELj4ELj1ELj16ENS_18Kernel_traits_baseILj512ES2_S2_fS2_fjLj128EEEEELb1ELb0ELb1EEEvNS_9BwdParamsE,(.L_x_3963 - _ZN10layer_norm31ln_parallel_residual_bwd_kernelINS_13Kernel_traitsI6__halfS2_fS2_fjLj512ELj1ELj4ELj1ELj16ENS_18Kernel_traits_baseILj512ES2_S2_fS2_fjLj128EEEEELb1ELb0ELb1EEEvNS_9BwdParamsE)
        .other          _ZN10layer_norm31ln_parallel_residual_bwd_kernelINS_13Kernel_traitsI6__halfS2_fS2_fjLj512ELj1ELj4ELj1ELj16ENS_18Kernel_traits_baseILj512ES2_S2_fS2_fjLj128EEEEELb1ELb0ELb1EEEvNS_9BwdParamsE,@"STO_CUDA_ENTRY STV_DEFAULT"
_ZN10layer_norm31ln_parallel_residual_bwd_kernelINS_13Kernel_traitsI6__halfS2_fS2_fjLj512ELj1ELj4ELj1ELj16ENS_18Kernel_traits_baseILj512ES2_S2_fS2_fjLj128EEEEELb1ELb0ELb1EEEvNS_9BwdParamsE:
.text._ZN10layer_norm31ln_parallel_residual_bwd_kernelINS_13Kernel_traitsI6__halfS2_fS2_fjLj512ELj1ELj4ELj1ELj16ENS_18Kernel_traits_baseILj512ES2_S2_fS2_fjLj128EEEEELb1ELb0ELb1EEEvNS_9BwdParamsE:
        /* <DEDUP_REMOVED lines=123> */
.L_x_2361:
        /* <DEDUP_REMOVED lines=14> */
[----:B------:R-:W1:Y:S05]  /*0890*/  LDC.64 R64, c[0x0][0x438] ;  /* 0x00010e00ff407b82 */ /* 0x000e6a0000000a00 */
[----:B------:R-:W2:Y:S01]  /*08a0*/  LDG.E.128 R32, desc[UR10][R32.64] ;  /* 0x0000000a20207981 */ /* 0x000ea2000c1e1d00 */
[----:B---3--:R-:W-:-:S06]  /*08b0*/  IMAD.WIDE.U32 R40, R179, 0x10, R48 ;  /* 0x00000010b3287825 */ /* 0x008fcc00078e0030 */
        /* <DEDUP_REMOVED lines=17> */
[----:B------:R-:W-:-:S04]  /*09d0*/  ISETP.NE.U32.AND P0, PT, RZ, UR14, PT ;  /* 0x0000000eff007c0c */ /* 0x000fc8000bf05070 */
[----:B------:R-:W-:Y:S02]  /*09e0*/  ISETP.NE.AND.EX P0, PT, RZ, UR15, PT, P0 ;  /* 0x0000000fff007c0c */ /* 0x000fe4000bf05300 */
[----:B-1----:R-:W-:-:S04]  /*09f0*/  ISETP.NE.U32.AND P1, PT, R64, RZ, PT ;  /* 0x000000ff4000720c */ /* 0x002fc80003f25070 */
[----:B------:R-:W-:-:S07]  /*0a00*/  ISETP.NE.AND.EX P1, PT, R65, RZ, PT, P1 ;  /* 0x000000ff4100720c */ /* 0x000fce0003f25310 */
        /* <DEDUP_REMOVED lines=8> */
[----:B------:R0:W5:Y:S01]  /*0a90*/  @P0 LDG.E.64 R140, desc[UR10][R74.64] ;  /* 0x0000000a4a8c0981 */ /* 0x000162000c1e1b00 */
[----:B------:R-:W-:-:S05]  /*0aa0*/  @P1 IMAD.WIDE.U32 R70, R179, 0x20, R70 ;  /* 0x00000020b3461825 */ /* 0x000fca00078e0046 */
[----:B------:R-:W5:Y:S01]  /*0ab0*/  @P1 LDG.E.128 R4, desc[UR10][R70.64] ;  /* 0x0000000a46041981 */ /* 0x000f62000c1e1d00 */
[----:B------:R-:W-:-:S03]  /*0ac0*/  @P1 IMAD.WIDE.U32 R68, R181, 0x20, R68 ;  /* 0x00000020b5441825 */ /* 0x000fc600078e0044 */
[----:B------:R1:W5:Y:S04]  /*0ad0*/  @P1 LDG.E.128 R8, desc[UR10][R70.64+0x10] ;  /* 0x0000100a46081981 */ /* 0x000368000c1e1d00 */
[----:B------:R-:W5:Y:S04]  /*0ae0*/  @P1 LDG.E.128 R12, desc[UR10][R68.64] ;  /* 0x0000000a440c1981 */ /* 0x000f68000c1e1d00 */
[----:B------:R3:W5:Y:S01]  /*0af0*/  @P1 LDG.E.128 R16, desc[UR10][R68.64+0x10] ;  /* 0x0000100a44101981 */ /* 0x000762000c1e1d00 */
[----:B------:R-:W-:Y:S01]  /*0b00*/  UMOV UR4, 0xffffffff ;  /* 0xffffffff00047882 */ /* 0x000fe20000000000 */
[----:B------:R-:W-:-:S04]  /*0b10*/  ISETP.NE.U32.AND P2, PT, RZ, UR14, PT ;  /* 0x0000000eff007c0c */ /* 0x000fc8000bf45070 */
[----:B------:R-:W-:Y:S02]  /*0b20*/  ISETP.NE.AND.EX P2, PT, RZ, UR15, PT, P2 ;  /* 0x0000000fff007c0c */ /* 0x000fe4000bf45320 */
[----:B----4-:R-:W-:-:S05]  /*0b30*/  FSEL R72, R0, RZ, !P3 ;  /* 0x000000ff00487208 */ /* 0x010fca0005800000 */
[C---:B------:R-:W-:Y:S01]  /*0b40*/  FADD.FTZ R73, -R72.reuse, R36 ;  /* 0x0000002448497221 */ /* 0x040fe20000010100 */
[C---:B0-----:R-:W-:Y:S01]  /*0b50*/  FADD.FTZ R75, -R72.reuse, R37 ;  /* 0x00000025484b7221 */ /* 0x041fe20000010100 */
[----:B------:R-:W-:Y:S01]  /*0b60*/  FADD.FTZ R185, -R72, R39 ;  /* 0x0000002748b97221 */ /* 0x000fe20000010100 */
[--C-:B--2---:R-:W-:Y:S02]  /*0b70*/  HADD2.F32 R36, -RZ, R32.reuse.H1_H1 ;  /* 0x30000020ff247230 */ /* 0x104fe40000004100 */
[----:B------:R-:W-:Y:S02]  /*0b80*/  HADD2.F32 R39, -RZ, R32.H0_H0 ;  /* 0x20000020ff277230 */ /* 0x000fe40000004100 */
[--C-:B------:R-:W-:Y:S02]  /*0b90*/  HADD2.F32 R187, -RZ, R34.reuse.H0_H0 ;  /* 0x20000022ffbb7230 */ /* 0x100fe40000004100 */
[----:B-1----:R-:W-:Y:S02]  /*0ba0*/  HADD2.F32 R70, -RZ, R34.H1_H1 ;  /* 0x30000022ff467230 */ /* 0x002fe40000004100 */
[----:B---3--:R-:W-:-:S02]  /*0bb0*/  HADD2.F32 R37, -RZ, R40.H0_H0 ;  /* 0x20000028ff257230 */ /* 0x008fc40000004100 */
[----:B------:R-:W-:Y:S01]  /*0bc0*/  FMUL.FTZ R34, R167, R36 ;  /* 0x00000024a7227220 */ /* 0x000fe20000410000 */
[----:B------:R-:W-:Y:S02]  /*0bd0*/  HADD2.F32 R40, -RZ, R40.H1_H1 ;  /* 0x30000028ff287230 */ /* 0x000fe40000004100 */
[----:B------:R-:W-:Y:S01]  /*0be0*/  FADD.FTZ R183, -R72, R38 ;  /* 0x0000002648b77221 */ /* 0x000fe20000010100 */
[--C-:B------:R-:W-:Y:S02]  /*0bf0*/  HADD2.F32 R71, -RZ, R42.reuse.H0_H0 ;  /* 0x2000002aff477230 */ /* 0x100fe40000004100 */
[----:B------:R-:W-:Y:S02]  /*0c00*/  HADD2.F32 R68, -RZ, R42.H1_H1 ;  /* 0x3000002aff447230 */ /* 0x000fe40000004100 */
[--C-:B------:R-:W-:Y:S02]  /*0c10*/  HADD2.F32 R69, -RZ, R41.reuse.H0_H0 ;  /* 0x20000029ff457230 */ /* 0x100fe40000004100 */
[----:B------:R-:W-:Y:S01]  /*0c20*/  FMUL.FTZ R32, R178, R75 ;  /* 0x0000004bb2207220 */ /* 0x000fe20000410000 */
[----:B------:R-:W-:-:S02]  /*0c30*/  HADD2.F32 R38, -RZ, R41.H1_H1 ;  /* 0x30000029ff267230 */ /* 0x000fc40000004100 */
[--C-:B------:R-:W-:Y:S02]  /*0c40*/  HADD2.F32 R42, -RZ, R33.reuse.H1_H1 ;  /* 0x30000021ff2a7230 */ /* 0x100fe40000004100 */
[----:B------:R-:W-:Y:S01]  /*0c50*/  FMUL.FTZ R0, R178, R73 ;  /* 0x00000049b2007220 */ /* 0x000fe20000410000 */
[----:B------:R-:W-:Y:S02]  /*0c60*/  HADD2.F32 R41, -RZ, R33.H0_H0 ;  /* 0x20000021ff297230 */ /* 0x000fe40000004100 */
[----:B------:R-:W-:Y:S01]  /*0c70*/  FMUL.FTZ R33, R168, R39 ;  /* 0x00000027a8217220 */ /* 0x000fe20000410000 */
[--C-:B------:R-:W-:Y:S02]  /*0c80*/  HADD2.F32 R74, -RZ, R35.reuse.H0_H0 ;  /* 0x20000023ff4a7230 */ /* 0x100fe40000004100 */
[----:B------:R-:W-:Y:S02]  /*0c90*/  HADD2.F32 R182, -RZ, R35.H1_H1 ;  /* 0x30000023ffb67230 */ /* 0x000fe40000004100 */
[-C--:B------:R-:W-:Y:S01]  /*0ca0*/  FFMA.FTZ R35, R175, R40.reuse, R34 ;  /* 0x00000028af237223 */ /* 0x080fe20000010022 */
[----:B------:R-:W-:Y:S01]  /*0cb0*/  FMUL.FTZ R34, R178, R183 ;  /* 0x000000b7b2227220 */ /* 0x000fe20000410000 */
[----:B------:R-:W-:Y:S01]  /*0cc0*/  FADD.FTZ R136, R40, R136 ;  /* 0x0000008828887221 */ /* 0x000fe20000010000 */
[----:B------:R-:W-:Y:S01]  /*0cd0*/  FFMA.FTZ R137, R32, R40, R137 ;  /* 0x0000002820897223 */ /* 0x000fe20000010089 */
[----:B------:R-:W-:Y:S01]  /*0ce0*/  FADD.FTZ R134, R36, R134 ;  /* 0x0000008624867221 */ /* 0x000fe20000010000 */
[----:B------:R-:W-:Y:S01]  /*0cf0*/  FFMA.FTZ R135, R32, R36, R135 ;  /* 0x0000002420877223 */ /* 0x000fe20000010087 */
[----:B------:R-:W-:Y:S01]  /*0d00*/  FMUL.FTZ R36, R178, R185 ;  /* 0x000000b9b2247220 */ /* 0x000fe20000410000 */
[----:B------:R-:W-:Y:S01]  /*0d10*/  FMUL.FTZ R40, R165, R42 ;  /* 0x0000002aa5287220 */ /* 0x000fe20000410000 */
[----:B------:R-:W-:Y:S01]  /*0d20*/  FADD.FTZ R142, R37, R142 ;  /* 0x0000008e258e7221 */ /* 0x000fe20000010000 */
[-C--:B------:R-:W-:Y:S01]  /*0d30*/  FFMA.FTZ R143, R0, R37.reuse, R143 ;  /* 0x00000025008f7223 */ /* 0x080fe2000001008f */
[----:B------:R-:W-:Y:S01]  /*0d40*/  FFMA.FTZ R33, R176, R37, R33 ;  /* 0x00000025b0217223 */ /* 0x000fe20000010021 */
[----:B------:R-:W-:Y:S01]  /*0d50*/  FADD.FTZ R45, -R72, R45 ;  /* 0x0000002d482d7221 */ /* 0x000fe20000010100 */
[----:B------:R-:W-:Y:S01]  /*0d60*/  FADD.FTZ R130, R41, R130 ;  /* 0x0000008229827221 */ /* 0x000fe20000010000 */
[-C--:B------:R-:W-:Y:S01]  /*0d70*/  FFMA.FTZ R131, R34, R41.reuse, R131 ;  /* 0x0000002922837223 */ /* 0x080fe20000010083 */
[----:B------:R-:W-:Y:S01]  /*0d80*/  FMUL.FTZ R37, R166, R41 ;  /* 0x00000029a6257220 */ /* 0x000fe20000410000 */
[----:B------:R-:W-:-:S02]  /*0d90*/  HADD2.F32 R189, -RZ, R43.H0_H0 ;  /* 0x2000002bffbd7230 */ /* 0x000fc40000004100 */
[----:B------:R-:W-:Y:S01]  /*0da0*/  FADD.FTZ R138, R39, R138 ;  /* 0x0000008a278a7221 */ /* 0x000fe20000010000 */
[----:B------:R-:W-:Y:S02]  /*0db0*/  HADD2.F32 R180, -RZ, R43.H1_H1 ;  /* 0x3000002bffb47230 */ /* 0x000fe40000004100 */
[----:B------:R-:W-:Y:S01]  /*0dc0*/  FFMA.FTZ R139, R0, R39, R139 ;  /* 0x00000027008b7223 */ /* 0x000fe2000001008b */
[----:B------:R-:W-:Y:S01]  /*0dd0*/  FADD.FTZ R41, -R72, R44 ;  /* 0x0000002c48297221 */ /* 0x000fe20000010100 */
[----:B------:R-:W-:Y:S01]  /*0de0*/  FFMA.FTZ R39, R173, R38, R40 ;  /* 0x00000026ad277223 */ /* 0x000fe20000010028 */
[----:B------:R-:W-:Y:S01]  /*0df0*/  FADD.FTZ R126, R42, R126 ;  /* 0x0000007e2a7e7221 */ /* 0x000fe20000010000 */
[----:B------:R-:W-:Y:S01]  /*0e00*/  FFMA.FTZ R127, R36, R42, R127 ;  /* 0x0000002a247f7223 */ /* 0x000fe2000001007f */
[----:B------:R-:W-:Y:S01]  /*0e10*/  FMUL.FTZ R43, R164, R187 ;  /* 0x000000bba42b7220 */ /* 0x000fe20000410000 */
[----:B------:R-:W-:Y:S01]  /*0e20*/  FMUL.FTZ R42, R163, R70 ;  /* 0x00000046a32a7220 */ /* 0x000fe20000410000 */
[----:B------:R-:W-:Y:S01]  /*0e30*/  FMUL.FTZ R40, R178, R45 ;  /* 0x0000002db2287220 */ /* 0x000fe20000410000 */
[----:B------:R-:W-:Y:S01]  /*0e40*/  FADD.FTZ R128, R38, R128 ;  /* 0x0000008026807221 */ /* 0x000fe20000010000 */
[----:B------:R-:W-:Y:S01]  /*0e50*/  FFMA.FTZ R129, R36, R38, R129 ;  /* 0x0000002624817223 */ /* 0x000fe20000010081 */
[----:B------:R-:W-:Y:S01]  /*0e60*/  FMUL.FTZ R38, R178, R41 ;  /* 0x00000029b2267220 */ /* 0x000fe20000410000 */
[----:B------:R-:W-:Y:S01]  /*0e70*/  FFMA.FTZ R41, R172, R71, R43 ;  /* 0x00000047ac297223 */ /* 0x000fe2000001002b */
[----:B------:R-:W-:Y:S01]  /*0e80*/  FADD.FTZ R121, R68, R121 ;  /* 0x0000007944797221 */ /* 0x000fe20000010000 */
[-C--:B------:R-:W-:Y:S01]  /*0e90*/  FFMA.FTZ R43, R171, R68.reuse, R42 ;  /* 0x00000044ab2b7223 */ /* 0x080fe2000001002a */
[----:B------:R-:W-:Y:S01]  /*0ea0*/  FFMA.FTZ R122, R40, R68, R122 ;  /* 0x00000044287a7223 */ /* 0x000fe2000001007a */
[----:B------:R-:W-:Y:S01]  /*0eb0*/  FADD.FTZ R49, -R72, R49 ;  /* 0x0000003148317221 */ /* 0x000fe20000010100 */
[----:B------:R-:W-:-:S02]  /*0ec0*/  HADD2.F32 R68, -RZ, R53.H0_H0 ;  /* 0x20000035ff447230 */ /* 0x000fc40000004100 */
[----:B------:R-:W-:Y:S01]  /*0ed0*/  FADD.FTZ R73, -R72, R47 ;  /* 0x0000002f48497221 */ /* 0x000fe20000010100 */
[----:B------:R-:W-:Y:S02]  /*0ee0*/  HADD2.F32 R183, -RZ, R53.H1_H1 ;  /* 0x30000035ffb77230 */ /* 0x000fe40000004100 */
[----:B------:R-:W-:Y:S01]  /*0ef0*/  FADD.FTZ R132, R69, R132 ;  /* 0x0000008445847221 */ /* 0x000fe20000010000 */
[--C-:B------:R-:W-:Y:S02]  /*0f00*/  HADD2.F32 R53, -RZ, R56.reuse.H0_H0 ;  /* 0x20000038ff357230 */ /* 0x100fe40000004100 */
[-C--:B------:R-:W-:Y:S01]  /*0f10*/  FFMA.FTZ R133, R34, R69.reuse, R133 ;  /* 0x0000004522857223 */ /* 0x080fe20000010085 */
[----:B------:R-:W-:Y:S01]  /*0f20*/  FFMA.FTZ R37, R174, R69, R37 ;  /* 0x00000045ae257223 */ /* 0x000fe20000010025 */
[----:B------:R-:W-:Y:S02]  /*0f30*/  HADD2.F32 R56, -RZ, R56.H1_H1 ;  /* 0x30000038ff387230 */ /* 0x000fe40000004100 */
[C---:B------:R-:W-:Y:S01]  /*0f40*/  FADD.FTZ R69, -R72.reuse, R46 ;  /* 0x0000002e48457221 */ /* 0x040fe20000010100 */
[----:B------:R-:W-:Y:S01]  /*0f50*/  FADD.FTZ R75, -R72, R51 ;  /* 0x00000033484b7221 */ /* 0x000fe20000010100 */
[----:B------:R-:W-:Y:S01]  /*0f60*/  FMUL.FTZ R49, R178, R49 ;  /* 0x00000031b2317220 */ /* 0x000fe20000410000 */
[----:B------:R-:W-:Y:S01]  /*0f70*/  FADD.FTZ R124, R71, R124 ;  /* 0x0000007c477c7221 */ /* 0x000fe20000010000 */
[----:B------:R-:W-:Y:S01]  /*0f80*/  FFMA.FTZ R125, R38, R71, R125 ;  /* 0x00000047267d7223 */ /* 0x000fe2000001007d */
[----:B------:R-:W-:Y:S01]  /*0f90*/  FMUL.FTZ R47, R162, R74 ;  /* 0x0000004aa22f7220 */ /* 0x000fe20000410000 */
[----:B------:R-:W-:Y:S01]  /*0fa0*/  FMUL.FTZ R42, R178, R73 ;  /* 0x00000049b22a7220 */ /* 0x000fe20000410000 */
[C---:B------:R-:W-:Y:S01]  /*0fb0*/  FADD.FTZ R71, -R72.reuse, R48 ;  /* 0x0000003048477221 */ /* 0x040fe20000010100 */
[----:B------:R-:W-:Y:S01]  /*0fc0*/  FMUL.FTZ R46, R161, R182 ;  /* 0x000000b6a12e7220 */ /* 0x000fe20000410000 */
[----:B------:R-:W-:Y:S01]  /*0fd0*/  FADD.FTZ R73, -R72, R50 ;  /* 0x0000003248497221 */ /* 0x000fe20000010100 */
[----:B------:R-:W-:-:S02]  /*0fe0*/  HADD2.F32 R51, -RZ, R52.H0_H0 ;  /* 0x20000034ff337230 */ /* 0x000fc40000004100 */
[----:B------:R-:W-:Y:S01]  /*0ff0*/  FMUL.FTZ R45, R178, R69 ;  /* 0x00000045b22d7220 */ /* 0x000fe20000410000 */
[----:B------:R-:W-:Y:S02]  /*1000*/  HADD2.F32 R48, -RZ, R52.H1_H1 ;  /* 0x30000034ff307230 */ /* 0x000fe40000004100 */
[-C--:B------:R-:W-:Y:S01]  /*1010*/  FMUL.FTZ R50, R151, R56.reuse ;  /* 0x0000003897327220 */ /* 0x080fe20000410000 */
[----:B------:R-:W-:Y:S01]  /*1020*/  FADD.FTZ R80, R56, R80 ;  /* 0x0000005038507221 */ /* 0x000fe20000010000 */
[----:B------:R-:W-:Y:S01]  /*1030*/  FFMA.FTZ R93, R49, R56, R93 ;  /* 0x00000038315d7223 */ /* 0x000fe2000001005d */
[----:B------:R-:W-:Y:S01]  /*1040*/  FMUL.FTZ R52, R178, R75 ;  /* 0x0000004bb2347220 */ /* 0x000fe20000410000 */
[----:B------:R-:W-:Y:S01]  /*1050*/  FADD.FTZ R75, -R72, R61 ;  /* 0x0000003d484b7221 */ /* 0x000fe20000010100 */
[----:B------:R-:W-:Y:S01]  /*1060*/  FADD.FTZ R56, RZ, R33 ;  /* 0x00000021ff387221 */ /* 0x000fe20000010000 */
[----:B------:R-:W-:Y:S01]  /*1070*/  FFMA.FTZ R44, R170, R189, R47 ;  /* 0x000000bdaa2c7223 */ /* 0x000fe2000001002f */
[----:B------:R-:W-:Y:S01]  /*1080*/  FFMA.FTZ R61, R0, R33, RZ ;  /* 0x00000021003d7223 */ /* 0x000fe200000100ff */
[----:B------:R-:W-:Y:S01]  /*1090*/  FADD.FTZ R112, R180, R112 ;  /* 0x00000070b4707221 */ /* 0x000fe20000010000 */
[-C--:B------:R-:W-:Y:S01]  /*10a0*/  FFMA.FTZ R47, R169, R180.reuse, R46 ;  /* 0x000000b4a92f7223 */ /* 0x080fe2000001002e */
[----:B------:R-:W-:Y:S01]  /*10b0*/  FFMA.FTZ R115, R42, R180, R115 ;  /* 0x000000b42a737223 */ /* 0x000fe20000010073 */
[----:B------:R-:W-:Y:S01]  /*10c0*/  FADD.FTZ R117, R70, R117 ;  /* 0x0000007546757221 */ /* 0x000fe20000010000 */
[----:B------:R-:W-:Y:S01]  /*10d0*/  FFMA.FTZ R119, R40, R70, R119 ;  /* 0x0000004628777223 */ /* 0x000fe20000010077 */
[----:B------:R-:W-:Y:S01]  /*10e0*/  FADD.FTZ R116, R189, R116 ;  /* 0x00000074bd747221 */ /* 0x000fe20000010000 */
[----:B------:R-:W-:Y:S01]  /*10f0*/  FFMA.FTZ R118, R45, R189, R118 ;  /* 0x000000bd2d767223 */ /* 0x000fe20000010076 */
[----:B------:R-:W-:-:S02]  /*1100*/  HADD2.F32 R185, -RZ, R58.H0_H0 ;  /* 0x2000003affb97230 */ /* 0x000fc40000004100 */
[----:B------:R-:W-:Y:S01]  /*1110*/  FMUL.FTZ R46, R178, R71 ;  /* 0x00000047b22e7220 */ /* 0x000fe20000410000 */
[----:B------:R-:W-:Y:S02]  /*1120*/  HADD2.F32 R180, -RZ, R58.H1_H1 ;  /* 0x3000003affb47230 */ /* 0x000fe40000004100 */
[----:B------:R-:W-:Y:S01]  /*1130*/  FADD.FTZ R189, -R72, R63 ;  /* 0x0000003f48bd7221 */ /* 0x000fe20000010100 */
[----:B------:R-:W-:Y:S02]  /*1140*/  HADD2.F32 R70, -RZ, R57.H1_H1 ;  /* 0x30000039ff467230 */ /* 0x000fe40000004100 */
[----:B------:R-:W-:Y:S01]  /*1150*/  FADD.FTZ R58, R35, R56 ;  /* 0x00000038233a7221 */ /* 0x000fe20000010000 */
[----:B------:R-:W-:Y:S01]  /*1160*/  FADD.FTZ R120, R187, R120 ;  /* 0x00000078bb787221 */ /* 0x000fe20000010000 */
[----:B------:R-:W-:Y:S01]  /*1170*/  FFMA.FTZ R123, R38, R187, R123 ;  /* 0x000000bb267b7223 */ /* 0x000fe2000001007b */
[----:B------:R-:W-:Y:S01]  /*1180*/  FADD.FTZ R113, R74, R113 ;  /* 0x000000714a717221 */ /* 0x000fe20000010000 */
[----:B------:R-:W-:Y:S01]  /*1190*/  FFMA.FTZ R114, R45, R74, R114 ;  /* 0x0000004a2d727223 */ /* 0x000fe20000010072 */
[----:B------:R-:W-:Y:S01]  /*11a0*/  FFMA.FTZ R63, R32, R35, R61 ;  /* 0x00000023203f7223 */ /* 0x000fe2000001003d */
[----:B------:R-:W-:-:S02]  /*11b0*/  HADD2.F32 R74, -RZ, R54.H0_H0 ;  /* 0x20000036ff4a7230 */ /* 0x000fc40000004100 */
[----:B------:R-:W-:Y:S01]  /*11c0*/  FADD.FTZ R79, R53, R79 ;  /* 0x0000004f354f7221 */ /* 0x000fe20000010000 */
[----:B------:R-:W-:Y:S02]  /*11d0*/  HADD2.F32 R187, -RZ, R54.H1_H1 ;  /* 0x30000036ffbb7230 */ /* 0x000fe40000004100 */
[----:B------:R-:W-:Y:S01]  /*11e0*/  FFMA.FTZ R94, R46, R53, R94 ;  /* 0x000000352e5e7223 */ /* 0x000fe2000001005e */
[--C-:B------:R-:W-:Y:S02]  /*11f0*/  HADD2.F32 R54, -RZ, R55.reuse.H0_H0 ;  /* 0x20000037ff367230 */ /* 0x100fe40000004100 */
[----:B------:R-:W-:Y:S01]  /*1200*/  FADD.FTZ R102, R48, R102 ;  /* 0x0000006630667221 */ /* 0x000fe20000010000 */
[----:B------:R-:W-:Y:S02]  /*1210*/  HADD2.F32 R69, -RZ, R55.H1_H1 ;  /* 0x30000037ff457230 */ /* 0x000fe40000004100 */
[----:B------:R-:W-:Y:S01]  /*1220*/  FFMA.FTZ R110, R49, R48, R110 ;  /* 0x00000030316e7223 */ /* 0x000fe2000001006e */
[----:B------:R-:W-:-:S02]  /*1230*/  HADD2.F32 R55, -RZ, R57.H0_H0 ;  /* 0x20000039ff377230 */ /* 0x000fc40000004100 */
[----:B------:R-:W-:Y:S01]  /*1240*/  FMUL.FTZ R53, R152, R53 ;  /* 0x0000003598357220 */ /* 0x000fe20000410000 */
[----:B------:R-:W-:Y:S01]  /*1250*/  FFMA.FTZ R48, R159, R48, R50 ;  /* 0x000000309f307223 */ /* 0x000fe20000010032 */
[----:B------:R-:W-:Y:S01]  /*1260*/  FADD.FTZ R58, R37, R58 ;  /* 0x0000003a253a7221 */ /* 0x000fe20000010000 */
[----:B------:R-:W-:Y:S01]  /*1270*/  FMUL.FTZ R50, R178, R73 ;  /* 0x00000049b2327220 */ /* 0x000fe20000410000 */
[----:B------:R-:W-:Y:S01]  /*1280*/  FADD.FTZ R82, R70, R82 ;  /* 0x0000005246527221 */ /* 0x000fe20000010000 */
[-C--:B------:R-:W-:Y:S01]  /*1290*/  FFMA.FTZ R91, R52, R70.reuse, R91 ;  /* 0x00000046345b7223 */ /* 0x080fe2000001005b */
[----:B------:R-:W-:Y:S01]  /*12a0*/  FFMA.FTZ R63, R34, R37, R63 ;  /* 0x00000025223f7223 */ /* 0x000fe2000001003f */
[----:B------:R-:W-:Y:S01]  /*12b0*/  FMUL.FTZ R70, R149, R70 ;  /* 0x0000004695467220 */ /* 0x000fe20000410000 */
[----:B------:R-:W-:Y:S01]  /*12c0*/  FADD.FTZ R103, R51, R103 ;  /* 0x0000006733677221 */ /* 0x000fe20000010000 */
[-C--:B------:R-:W-:Y:S01]  /*12d0*/  FFMA.FTZ R111, R46, R51.reuse, R111 ;  /* 0x000000332e6f7223 */ /* 0x080fe2000001006f */
[----:B------:R-:W-:Y:S01]  /*12e0*/  FADD.FTZ R71, -R72, R60 ;  /* 0x0000003c48477221 */ /* 0x000fe20000010100 */
[----:B------:R-:W-:Y:S01]  /*12f0*/  FFMA.FTZ R51, R160, R51, R53 ;  /* 0x00000033a0337223 */ /* 0x000fe20000010035 */
[----:B------:R-:W-:Y:S01]  /*1300*/  FMUL.FTZ R73, R148, R185 ;  /* 0x000000b994497220 */ /* 0x000fe20000410000 */
[----:B------:R-:W-:Y:S01]  /*1310*/  FADD.FTZ R60, R39, R58 ;  /* 0x0000003a273c7221 */ /* 0x000fe20000010000 */
[----:B------:R-:W-:Y:S01]  /*1320*/  FADD.FTZ R81, R55, R81 ;  /* 0x0000005137517221 */ /* 0x000fe20000010000 */
[-C--:B------:R-:W-:Y:S01]  /*1330*/  FFMA.FTZ R92, R50, R55.reuse, R92 ;  /* 0x00000037325c7223 */ /* 0x080fe2000001005c */
[----:B------:R-:W-:Y:S01]  /*1340*/  FMUL.FTZ R53, R150, R55 ;  /* 0x0000003796357220 */ /* 0x000fe20000410000 */
[----:B------:R-:W-:Y:S01]  /*1350*/  FFMA.FTZ R63, R36, R39, R63 ;  /* 0x00000027243f7223 */ /* 0x000fe2000001003f */
[----:B------:R-:W-:Y:S01]  /*1360*/  FADD.FTZ R100, R183, R100 ;  /* 0x00000064b7647221 */ /* 0x000fe20000010000 */
[-C--:B------:R-:W-:Y:S01]  /*1370*/  FFMA.FTZ R108, R52, R183.reuse, R108 ;  /* 0x000000b7346c7223 */ /* 0x080fe2000001006c */
[----:B------:R-:W-:Y:S01]  /*1380*/  FFMA.FTZ R55, R157, R183, R70 ;  /* 0x000000b79d377223 */ /* 0x000fe20000010046 */
[----:B------:R-:W-:Y:S01]  /*1390*/  FADD.FTZ R183, -R72, R62 ;  /* 0x0000003e48b77221 */ /* 0x000fe20000010100 */
        /* <DEDUP_REMOVED lines=14> */
[--C-:B------:R-:W-:Y:S02]  /*1480*/  HADD2.F32 R57, -RZ, R59.reuse.H0_H0 ;  /* 0x2000003bff397230 */ /* 0x100fe40000004100 */
[----:B------:R-:W-:Y:S01]  /*1490*/  FADD.FTZ R101, R68, R101 ;  /* 0x0000006544657221 */ /* 0x000fe20000010000 */
[-C--:B------:R-:W-:Y:S01]  /*14a0*/  FFMA.FTZ R109, R50, R68.reuse, R109 ;  /* 0x00000044326d7223 */ /* 0x080fe2000001006d */
[----:B------:R-:W-:Y:S01]  /*14b0*/  FFMA.FTZ R53, R158, R68, R53 ;  /* 0x000000449e357223 */ /* 0x000fe20000010035 */
[----:B------:R-:W-:Y:S01]  /*14c0*/  FADD.FTZ R68, R73, R48 ;  /* 0x0000003049447221 */ /* 0x000fe20000010000 */
[----:B------:R-:W-:Y:S01]  /*14d0*/  FFMA.FTZ R73, R49, R48, R62 ;  /* 0x0000003031497223 */ /* 0x000fe2000001003e */
[----:B------:R-:W-:Y:S01]  /*14e0*/  FMUL.FTZ R58, R178, R75 ;  /* 0x0000004bb23a7220 */ /* 0x000fe20000410000 */
[----:B------:R-:W-:Y:S01]  /*14f0*/  FMUL.FTZ R75, R146, R57 ;  /* 0x00000039924b7220 */ /* 0x000fe20000410000 */
[----:B------:R-:W-:Y:S01]  /*1500*/  FADD.FTZ R68, R68, R53 ;  /* 0x0000003544447221 */ /* 0x000fe20000010000 */
[----:B------:R-:W-:Y:S01]  /*1510*/  FFMA.FTZ R73, R50, R53, R73 ;  /* 0x0000003532497223 */ /* 0x000fe20000010049 */
[----:B------:R-:W-:-:S02]  /*1520*/  HADD2.F32 R59, -RZ, R59.H1_H1 ;  /* 0x3000003bff3b7230 */ /* 0x000fc40000004100 */
[-C--:B------:R-:W-:Y:S01]  /*1530*/  FFMA.FTZ R71, R154, R54.reuse, R75 ;  /* 0x000000369a477223 */ /* 0x080fe2000001004b */
[----:B------:R-:W-:Y:S01]  /*1540*/  FADD.FTZ R68, R68, R55 ;  /* 0x0000003744447221 */ /* 0x000fe20000010000 */
[----:B------:R-:W-:Y:S01]  /*1550*/  FFMA.FTZ R75, R52, R55, R73 ;  /* 0x00000037344b7223 */ /* 0x000fe20000010049 */
[----:B------:R-:W-:Y:S02]  /*1560*/  FMUL.FTZ R62, R144, R59 ;  /* 0x0000003b903e7220 */ /* 0x000fe40000410000 */
        /* <DEDUP_REMOVED lines=48> */
.L_x_2373:
        /* <DEDUP_REMOVED lines=68> */
.L_x_2347:
        /* <DEDUP_REMOVED lines=54> */
.L_x_2346:
        /* <DEDUP_REMOVED lines=59> */
.L_x_2349:
        /* <DEDUP_REMOVED lines=54> */
.L_x_2345:
        /* <DEDUP_REMOVED lines=17> */
[----:B------:R-:W-:Y:S01]  /*2830*/  FMUL.FTZ R47, R178, R47 ;  /* 0x0000002fb22f7220 */ /* 0x000fe20000410000 */
[----:B-----5:R-:W-:Y:S01]  /*2840*/  ISETP.GE.U32.AND P2, PT, R76, RZ, PT ;  /* 0x000000ff4c00720c */ /* 0x020fe20003f46070 */
[----:B------:R-:W-:Y:S01]  /*2850*/  FMUL.FTZ R43, R178, R43 ;  /* 0x0000002bb22b7220 */ /* 0x000fe20000410000 */
[----:B------:R-:W-:Y:S01]  /*2860*/  FMUL.FTZ R45, R45, UR6 ;  /* 0x000000062d2d7c20 */ /* 0x000fe20008410000 */
[----:B------:R-:W-:Y:S01]  /*2870*/  LOP3.LUT P3, RZ, R77, 0xff0000, RZ, 0xc0, !PT ;  /* 0x00ff00004dff7812 */ /* 0x000fe2000786c0ff */
[----:B------:R-:W-:Y:S01]  /*2880*/  FMUL.FTZ R47, R47, UR6 ;  /* 0x000000062f2f7c20 */ /* 0x000fe20008410000 */
[--C-:B------:R-:W-:Y:S01]  /*2890*/  FFMA.FTZ R34, R34, R57, R59.reuse ;  /* 0x0000003922227223 */ /* 0x100fe2000001003b */
[----:B------:R-:W-:Y:S01]  /*28a0*/  ISETP.GE.U32.AND.EX P5, PT, R77, 0x1000000, PT, P2 ;  /* 0x010000004d00780c */ /* 0x000fe20003fa6120 */
[----:B------:R-:W-:Y:S01]  /*28b0*/  FMUL.FTZ R41, R178, R41 ;  /* 0x00000029b2297220 */ /* 0x000fe20000410000 */
[-CC-:B------:R-:W-:Y:S01]  /*28c0*/  FFMA.FTZ R36, R36, R57.reuse, R59.reuse ;  /* 0x0000003924247223 */ /* 0x180fe2000001003b */
[----:B------:R-:W-:Y:S01]  /*28d0*/  LOP3.LUT P6, RZ, R141, 0xff0000, RZ, 0xc0, !PT ;  /* 0x00ff00008dff7812 */ /* 0x000fe200078cc0ff */
[----:B------:R-:W-:Y:S01]  /*28e0*/  FMUL.FTZ R43, R43, UR6 ;  /* 0x000000062b2b7c20 */ /* 0x000fe20008410000 */
[----:B------:R-:W-:Y:S01]  /*28f0*/  FSEL R40, R45, RZ, P3 ;  /* 0x000000ff2d287208 */ /* 0x000fe20001800000 */
[----:B------:R-:W-:Y:S01]  /*2900*/  FMUL.FTZ R41, R41, UR6 ;  /* 0x0000000629297c20 */ /* 0x000fe20008410000 */
[----:B------:R-:W-:Y:S01]  /*2910*/  FSEL R65, R47, RZ, P5 ;  /* 0x000000ff2f417208 */ /* 0x000fe20002800000 */
[----:B------:R-:W-:Y:S01]  /*2920*/  FADD.FTZ R37, R37, -R34 ;  /* 0x8000002225257221 */ /* 0x000fe20000010000 */
[----:B------:R-:W-:Y:S01]  /*2930*/  LOP3.LUT P3, RZ, R77, 0xff00, RZ, 0xc0, !PT ;  /* 0x0000ff004dff7812 */ /* 0x000fe2000786c0ff */
[----:B------:R-:W-:Y:S01]  /*2940*/  FADD.FTZ R39, R39, -R36 ;  /* 0x8000002427277221 */ /* 0x000fe20000010000 */
[----:B------:R-:W-:Y:S01]  /*2950*/  ISETP.GE.U32.AND P2, PT, R140, RZ, PT ;  /* 0x000000ff8c00720c */ /* 0x000fe20003f46070 */
[-CC-:B------:R-:W-:Y:S01]  /*2960*/  FFMA.FTZ R32, R32, R57.reuse, R59.reuse ;  /* 0x0000003920207223 */ /* 0x180fe2000001003b */
[----:B------:R-:W-:Y:S01]  /*2970*/  LOP3.LUT P4, RZ, R77, 0xff, RZ, 0xc0, !PT ;  /* 0x000000ff4dff7812 */ /* 0x000fe2000788c0ff */
[----:B------:R-:W-:Y:S01]  /*2980*/  FFMA.FTZ R0, R0, R57, R59 ;  /* 0x0000003900007223 */ /* 0x000fe2000001003b */
[----:B------:R-:W-:Y:S01]  /*2990*/  LOP3.LUT P5, RZ, R141, 0xff, RZ, 0xc0, !PT ;  /* 0x000000ff8dff7812 */ /* 0x000fe200078ac0ff */
[C---:B------:R-:W-:Y:S01]  /*29a0*/  FMUL.FTZ R37, R178.reuse, R37 ;  /* 0x00000025b2257220 */ /* 0x040fe20000410000 */
[----:B------:R-:W-:Y:S01]  /*29b0*/  FSEL R31, R45, RZ, P6 ;  /* 0x000000ff2d1f7208 */ /* 0x000fe20003000000 */
[C---:B------:R-:W-:Y:S01]  /*29c0*/  FMUL.FTZ R39, R178.reuse, R39 ;  /* 0x00000027b2277220 */ /* 0x040fe20000410000 */
[----:B------:R-:W-:Y:S01]  /*29d0*/  FSEL R45, R43, RZ, P3 ;  /* 0x000000ff2b2d7208 */ /* 0x000fe20001800000 */
[----:B------:R-:W-:Y:S01]  /*29e0*/  FADD.FTZ R33, R33, -R0 ;  /* 0x8000000021217221 */ /* 0x000fe20000010000 */
[----:B------:R-:W-:Y:S01]  /*29f0*/  ISETP.GE.U32.AND.EX P2, PT, R141, 0x1000000, PT, P2 ;  /* 0x010000008d00780c */ /* 0x000fe20003f46120 */
[----:B------:R-:W-:Y:S01]  /*2a00*/  FMUL.FTZ R37, R37, UR6 ;  /* 0x0000000625257c20 */ /* 0x000fe20008410000 */
[----:B------:R-:W-:Y:S01]  /*2a10*/  FSEL R38, R41, RZ, P4 ;  /* 0x000000ff29267208 */ /* 0x000fe20002000000 */
[----:B------:R-:W-:Y:S01]  /*2a20*/  FMUL.FTZ R39, R39, UR6 ;  /* 0x0000000627277c20 */ /* 0x000fe20008410000 */
[----:B------:R-:W-:Y:S01]  /*2a30*/  FSEL R30, R41, RZ, P5 ;  /* 0x000000ff291e7208 */ /* 0x000fe20002800000 */
[----:B------:R-:W-:Y:S01]  /*2a40*/  FADD.FTZ R41, R35, -R32 ;  /* 0x8000002023297221 */ /* 0x000fe20000010000 */
[----:B------:R-:W-:Y:S01]  /*2a50*/  LOP3.LUT P3, RZ, R141, 0xff00, RZ, 0xc0, !PT ;  /* 0x0000ff008dff7812 */ /* 0x000fe2000786c0ff */
[----:B------:R-:W-:Y:S01]  /*2a60*/  FMUL.FTZ R33, R178, R33 ;  /* 0x00000021b2217220 */ /* 0x000fe20000410000 */
[----:B------:R-:W-:Y:S01]  /*2a70*/  LOP3.LUT P6, RZ, R76, 0xff0000, RZ, 0xc0, !PT ;  /* 0x00ff00004cff7812 */ /* 0x000fe200078cc0ff */
[----:B------:R-:W-:Y:S01]  /*2a80*/  FMUL.FTZ R41, R178, R41 ;  /* 0x00000029b2297220 */ /* 0x000fe20000410000 */
[----:B------:R-:W-:Y:S01]  /*2a90*/  FSEL R28, R47, RZ, P2 ;  /* 0x000000ff2f1c7208 */ /* 0x000fe20001000000 */
[----:B------:R-:W-:Y:S01]  /*2aa0*/  FMUL.FTZ R33, R33, UR6 ;  /* 0x0000000621217c20 */ /* 0x000fe20008410000 */
[----:B------:R-:W-:Y:S01]  /*2ab0*/  FSEL R29, R43, RZ, P3 ;  /* 0x000000ff2b1d7208 */ /* 0x000fe20001800000 */
[----:B------:R-:W-:Y:S01]  /*2ac0*/  FMUL.FTZ R41, R41, UR6 ;  /* 0x0000000629297c20 */ /* 0x000fe20008410000 */
[----:B------:R-:W-:-:S02]  /*2ad0*/  LOP3.LUT P2, RZ, R76, 0xff000000, RZ, 0xc0, !PT ;  /* 0xff0000004cff7812 */ /* 0x000fc4000784c0ff */
[C---:B------:R-:W-:Y:S02]  /*2ae0*/  LOP3.LUT P3, RZ, R140.reuse, 0xff0000, RZ, 0xc0, !PT ;  /* 0x00ff00008cff7812 */ /* 0x040fe4000786c0ff */
[----:B------:R-:W-:Y:S02]  /*2af0*/  F2FP.F16.F32.PACK_AB R30, R29, R30 ;  /* 0x0000001e1d1e723e */ /* 0x000fe400000000ff */
[C---:B------:R-:W-:Y:S02]  /*2b00*/  FSEL R36, R37.reuse, RZ, P6 ;  /* 0x000000ff25247208 */ /* 0x040fe40003000000 */
[----:B------:R-:W-:Y:S02]  /*2b10*/  LOP3.LUT P6, RZ, R140, 0xff000000, RZ, 0xc0, !PT ;  /* 0xff0000008cff7812 */ /* 0x000fe400078cc0ff */
[----:B------:R-:W-:Y:S02]  /*2b20*/  FSEL R29, R37, RZ, P3 ;  /* 0x000000ff251d7208 */ /* 0x000fe40001800000 */
[----:B------:R-:W-:-:S02]  /*2b30*/  FSEL R43, R39, RZ, P2 ;  /* 0x000000ff272b7208 */ /* 0x000fc40001000000 */
[C---:B------:R-:W-:Y:S02]  /*2b40*/  LOP3.LUT P4, RZ, R76.reuse, 0xff00, RZ, 0xc0, !PT ;  /* 0x0000ff004cff7812 */ /* 0x040fe4000788c0ff */
[----:B------:R-:W-:Y:S02]  /*2b50*/  LOP3.LUT P5, RZ, R76, 0xff, RZ, 0xc0, !PT ;  /* 0x000000ff4cff7812 */ /* 0x000fe400078ac0ff */
[C---:B------:R-:W-:Y:S02]  /*2b60*/  LOP3.LUT P3, RZ, R140.reuse, 0xff00, RZ, 0xc0, !PT ;  /* 0x0000ff008cff7812 */ /* 0x040fe4000786c0ff */
[----:B------:R-:W-:Y:S02]  /*2b70*/  LOP3.LUT P2, RZ, R140, 0xff, RZ, 0xc0, !PT ;  /* 0x000000ff8cff7812 */ /* 0x000fe4000784c0ff */
        /* <DEDUP_REMOVED lines=11> */
[----:B------:R-:W-:Y:S01]  /*2c30*/  F2FP.F16.F32.PACK_AB R32, R39, R32 ;  /* 0x000000202720723e */ /* 0x000fe200000000ff */
[----:B------:R-:W-:Y:S06]  /*2c40*/  BRA `(.L_x_2348) ;  /* 0x0000000c00947947 */ /* 0x000fec0003800000 */
.L_x_2351:
        /* <DEDUP_REMOVED lines=51> */
[----:B------:R-:W-:Y:S01]  /*2f80*/  F2FP.F16.F32.PACK_AB R34, R29, R28 ;  /* 0x0000001c1d22723e */ /* 0x000fe200000000ff */
        /* <DEDUP_REMOVED lines=10> */
[----:B------:R-:W-:Y:S02]  /*3030*/  F2FP.F16.F32.PACK_AB R35, R41, R38 ;  /* 0x000000262923723e */ /* 0x000fe400000000ff */
        /* <DEDUP_REMOVED lines=12> */
.L_x_2350:
        /* <DEDUP_REMOVED lines=14> */
[----:B------:R-:W-:Y:S01]  /*31e0*/  FFMA.FTZ R45, R178, R45, R10 ;  /* 0x0000002db22d7223 */ /* 0x000fe2000001000a */
        /* <DEDUP_REMOVED lines=16> */
[-CC-:B------:R-:W-:Y:S01]  /*32f0*/  FFMA.FTZ R0, R0, R57.reuse, R59.reuse ;  /* 0x0000003900007223 */ /* 0x180fe2000001003b */
[----:B------:R-:W-:Y:S01]  /*3300*/  LOP3.LUT P3, RZ, R77, 0xff00, RZ, 0xc0, !PT ;  /* 0x0000ff004dff7812 */ /* 0x000fe2000786c0ff */
[----:B------:R-:W-:Y:S01]  /*3310*/  FFMA.FTZ R32, R32, R57, R59 ;  /* 0x0000003920207223 */ /* 0x000fe2000001003b */
[----:B------:R-:W-:Y:S01]  /*3320*/  ISETP.GE.U32.AND P2, PT, R140, RZ, PT ;  /* 0x000000ff8c00720c */ /* 0x000fe20003f46070 */
[----:B------:R-:W-:Y:S01]  /*3330*/  FADD.FTZ R36, R39, -R36 ;  /* 0x8000002427247221 */ /* 0x000fe20000010000 */
[----:B------:R-:W-:Y:S01]  /*3340*/  FSEL R38, R41, RZ, P4 ;  /* 0x000000ff29267208 */ /* 0x000fe20002000000 */
[----:B------:R-:W-:Y:S01]  /*3350*/  FADD.FTZ R33, R33, -R0 ;  /* 0x8000000021217221 */ /* 0x000fe20000010000 */
[----:B------:R-:W-:Y:S01]  /*3360*/  FSEL R30, R41, RZ, P5 ;  /* 0x000000ff291e7208 */ /* 0x000fe20002800000 */
[----:B------:R-:W-:Y:S01]  /*3370*/  FFMA.FTZ R37, R178, R37, R6 ;  /* 0x00000025b2257223 */ /* 0x000fe20000010006 */
[----:B------:R-:W-:Y:S01]  /*3380*/  FSEL R41, R40, RZ, P3 ;  /* 0x000000ff28297208 */ /* 0x000fe20001800000 */
[----:B------:R-:W-:Y:S01]  /*3390*/  FADD.FTZ R32, R35, -R32 ;  /* 0x8000002023207221 */ /* 0x000fe20000010000 */
[C---:B------:R-:W-:Y:S01]  /*33a0*/  LOP3.LUT P3, RZ, R141.reuse, 0xff00, RZ, 0xc0, !PT ;  /* 0x0000ff008dff7812 */ /* 0x040fe2000786c0ff */
[C---:B------:R-:W-:Y:S01]  /*33b0*/  FFMA.FTZ R0, R178.reuse, R36, R7 ;  /* 0x00000024b2007223 */ /* 0x040fe20000010007 */
[----:B------:R-:W-:Y:S01]  /*33c0*/  LOP3.LUT P6, RZ, R141, 0xff0000, RZ, 0xc0, !PT ;  /* 0x00ff00008dff7812 */ /* 0x000fe200078cc0ff */
        /* <DEDUP_REMOVED lines=12> */
[C---:B------:R-:W-:Y:S02]  /*3490*/  LOP3.LUT P2, RZ, R76.reuse, 0xff000000, RZ, 0xc0, !PT ;  /* 0xff0000004cff7812 */ /* 0x040fe4000784c0ff */
[----:B------:R-:W-:Y:S02]  /*34a0*/  F2FP.F16.F32.PACK_AB R30, R29, R30 ;  /* 0x0000001e1d1e723e */ /* 0x000fe400000000ff */
[----:B------:R-:W-:Y:S02]  /*34b0*/  F2FP.F16.F32.PACK_AB R34, R41, R38 ;  /* 0x000000262922723e */ /* 0x000fe400000000ff */
[C---:B------:R-:W-:Y:S02]  /*34c0*/  FSEL R29, R37.reuse, RZ, P3 ;  /* 0x000000ff251d7208 */ /* 0x040fe40001800000 */
[----:B------:R-:W-:Y:S02]  /*34d0*/  LOP3.LUT P4, RZ, R76, 0xff00, RZ, 0xc0, !PT ;  /* 0x0000ff004cff7812 */ /* 0x000fe4000788c0ff */
[----:B------:R-:W-:-:S02]  /*34e0*/  FSEL R36, R37, RZ, P6 ;  /* 0x000000ff25247208 */ /* 0x000fc40003000000 */
[----:B------:R-:W-:Y:S02]  /*34f0*/  LOP3.LUT P3, RZ, R140, 0xff00, RZ, 0xc0, !PT ;  /* 0x0000ff008cff7812 */ /* 0x000fe4000786c0ff */
[----:B------:R-:W-:Y:S02]  /*3500*/  FSEL R41, R0, RZ, P2 ;  /* 0x000000ff00297208 */ /* 0x000fe40001000000 */
[----:B------:R-:W-:Y:S02]  /*3510*/  LOP3.LUT P5, RZ, R76, 0xff, RZ, 0xc0, !PT ;  /* 0x000000ff4cff7812 */ /* 0x000fe400078ac0ff */
[C---:B------:R-:W-:Y:S02]  /*3520*/  LOP3.LUT P6, RZ, R140.reuse, 0xff000000, RZ, 0xc0, !PT ;  /* 0xff0000008cff7812 */ /* 0x040fe400078cc0ff */
[----:B------:R-:W-:Y:S02]  /*3530*/  LOP3.LUT P2, RZ, R140, 0xff, RZ, 0xc0, !PT ;  /* 0x000000ff8cff7812 */ /* 0x000fe4000784c0ff */
[----:B------:R-:W-:-:S02]  /*3540*/  F2FP.F16.F32.PACK_AB R31, R28, R31 ;  /* 0x0000001f1c1f723e */ /* 0x000fc400000000ff */
[C---:B------:R-:W-:Y:S02]  /*3550*/  FSEL R39, R32.reuse, RZ, P4 ;  /* 0x000000ff20277208 */ /* 0x040fe40002000000 */
[----:B------:R-:W-:Y:S02]  /*3560*/  FSEL R37, R32, RZ, P3 ;  /* 0x000000ff20257208 */ /* 0x000fe40001800000 */
        /* <DEDUP_REMOVED lines=9> */
.L_x_2352:
        /* <DEDUP_REMOVED lines=10> */
[----:B------:R-:W-:Y:S01]  /*36a0*/  LOP3.LUT P6, RZ, R77, 0xff0000, RZ, 0xc0, !PT ;  /* 0x00ff00004dff7812 */ /* 0x000fe200078cc0ff */
[----:B------:R-:W-:Y:S01]  /*36b0*/  FFMA.FTZ R20, R178, R41, R8 ;  /* 0x00000029b2147223 */ /* 0x000fe20000010008 */
[----:B------:R-:W-:Y:S01]  /*36c0*/  FMUL.FTZ R21, R22, UR6 ;  /* 0x0000000616157c20 */ /* 0x000fe20008410000 */
[----:B------:R-:W-:Y:S01]  /*36d0*/  ISETP.GE.U32.AND P3, PT, R140, RZ, PT ;  /* 0x000000ff8c00720c */ /* 0x000fe20003f66070 */
[----:B------:R-:W-:Y:S01]  /*36e0*/  FADD.FTZ R40, R43, -R40 ;  /* 0x800000282b287221 */ /* 0x000fe20000010000 */
[----:B------:R-:W-:Y:S01]  /*36f0*/  LOP3.LUT P4, RZ, R141, 0xff0000, RZ, 0xc0, !PT ;  /* 0x00ff00008dff7812 */ /* 0x000fe2000788c0ff */
[----:B------:R-:W-:Y:S01]  /*3700*/  FMUL.FTZ R25, R23, UR6 ;  /* 0x0000000617197c20 */ /* 0x000fe20008410000 */
[----:B------:R-:W-:Y:S01]  /*3710*/  FSEL R28, R21, RZ, P6 ;  /* 0x000000ff151c7208 */ /* 0x000fe20003000000 */
[----:B------:R-:W-:Y:S01]  /*3720*/  FMUL.FTZ R24, R20, UR6 ;  /* 0x0000000614187c20 */ /* 0x000fe20008410000 */
[----:B------:R-:W-:Y:S01]  /*3730*/  ISETP.GE.U32.AND.EX P2, PT, R77, 0x1000000, PT, P2 ;  /* 0x010000004d00780c */ /* 0x000fe20003f46120 */
[-CC-:B------:R-:W-:Y:S01]  /*3740*/  FFMA.FTZ R34, R34, R57.reuse, R59.reuse ;  /* 0x0000003922227223 */ /* 0x180fe2000001003b */
[----:B------:R-:W-:Y:S01]  /*3750*/  ISETP.GE.U32.AND.EX P3, PT, R141, 0x1000000, PT, P3 ;  /* 0x010000008d00780c */ /* 0x000fe20003f66130 */
[-CC-:B------:R-:W-:Y:S01]  /*3760*/  FFMA.FTZ R36, R36, R57.reuse, R59.reuse ;  /* 0x0000003924247223 */ /* 0x180fe2000001003b */
[----:B------:R-:W-:Y:S01]  /*3770*/  LOP3.LUT P5, RZ, R77, 0xff, RZ, 0xc0, !PT ;  /* 0x000000ff4dff7812 */ /* 0x000fe200078ac0ff */
[----:B------:R-:W-:Y:S01]  /*3780*/  FADD.FTZ R37, R37, -R34 ;  /* 0x8000002225257221 */ /* 0x000fe20000010000 */
[----:B------:R-:W-:Y:S01]  /*3790*/  LOP3.LUT P6, RZ, R141, 0xff, RZ, 0xc0, !PT ;  /* 0x000000ff8dff7812 */ /* 0x000fe200078cc0ff */
[-C--:B------:R-:W-:Y:S01]  /*37a0*/  FFMA.FTZ R32, R32, R57.reuse, R59 ;  /* 0x0000003920207223 */ /* 0x080fe2000001003b */
[----:B------:R-:W-:Y:S01]  /*37b0*/  FSEL R31, R21, RZ, P4 ;  /* 0x000000ff151f7208 */ /* 0x000fe20002000000 */
[----:B------:R-:W-:Y:S01]  /*37c0*/  FFMA.FTZ R21, R178, R40, R9 ;  /* 0x00000028b2157223 */ /* 0x000fe20000010009 */
[----:B------:R-:W-:Y:S01]  /*37d0*/  FSEL R29, R25, RZ, P2 ;  /* 0x000000ff191d7208 */ /* 0x000fe20001000000 */
[----:B------:R-:W-:Y:S01]  /*37e0*/  FADD.FTZ R36, R39, -R36 ;  /* 0x8000002427247221 */ /* 0x000fe20000010000 */
[----:B------:R-:W-:Y:S01]  /*37f0*/  FSEL R38, R25, RZ, P3 ;  /* 0x000000ff19267208 */ /* 0x000fe20001800000 */
[----:B------:R-:W-:Y:S01]  /*3800*/  FFMA.FTZ R0, R0, R57, R59 ;  /* 0x0000003900007223 */ /* 0x000fe2000001003b */
[C---:B------:R-:W-:Y:S01]  /*3810*/  FSEL R25, R24.reuse, RZ, P5 ;  /* 0x000000ff18197208 */ /* 0x040fe20002800000 */
[----:B------:R-:W-:Y:S01]  /*3820*/  FADD.FTZ R32, R35, -R32 ;  /* 0x8000002023207221 */ /* 0x000fe20000010000 */
[----:B------:R-:W-:Y:S01]  /*3830*/  FSEL R30, R24, RZ, P6 ;  /* 0x000000ff181e7208 */ /* 0x000fe20003000000 */
[----:B------:R-:W-:Y:S01]  /*3840*/  FMUL.FTZ R24, R21, UR6 ;  /* 0x0000000615187c20 */ /* 0x000fe20008410000 */
[----:B------:R-:W-:Y:S01]  /*3850*/  LOP3.LUT P4, RZ, R77, 0xff00, RZ, 0xc0, !PT ;  /* 0x0000ff004dff7812 */ /* 0x000fe2000788c0ff */
[----:B------:R-:W-:Y:S01]  /*3860*/  FFMA.FTZ R26, R178, R37, R6 ;  /* 0x00000025b21a7223 */ /* 0x000fe20000010006 */
[----:B------:R-:W-:Y:S01]  /*3870*/  FADD.FTZ R33, R33, -R0 ;  /* 0x8000000021217221 */ /* 0x000fe20000010000 */
[----:B------:R-:W-:-:S02]  /*3880*/  LOP3.LUT P2, RZ, R76, 0xff0000, RZ, 0xc0, !PT ;  /* 0x00ff00004cff7812 */ /* 0x000fc4000784c0ff */
[----:B------:R-:W-:Y:S01]  /*3890*/  FSEL R34, R24, RZ, P4 ;  /* 0x000000ff18227208 */ /* 0x000fe20002000000 */
[----:B------:R-:W-:Y:S01]  /*38a0*/  FMUL.FTZ R0, R26, UR6 ;  /* 0x000000061a007c20 */ /* 0x000fe20008410000 */
[----:B------:R-:W-:Y:S02]  /*38b0*/  LOP3.LUT P4, RZ, R141, 0xff00, RZ, 0xc0, !PT ;  /* 0x0000ff008dff7812 */ /* 0x000fe4000788c0ff */
[----:B------:R-:W-:Y:S01]  /*38c0*/  F2FP.F16.F32.PACK_AB R34, R34, R25 ;  /* 0x000000192222723e */ /* 0x000fe200000000ff */
[----:B------:R-:W-:Y:S01]  /*38d0*/  FFMA.FTZ R25, R178, R32, R5 ;  /* 0x00000020b2197223 */ /* 0x000fe20000010005 */
[----:B------:R-:W-:Y:S01]  /*38e0*/  FSEL R27, R24, RZ, P4 ;  /* 0x000000ff181b7208 */ /* 0x000fe20002000000 */
[----:B------:R-:W-:Y:S01]  /*38f0*/  FFMA.FTZ R24, R178, R33, R4 ;  /* 0x00000021b2187223 */ /* 0x000fe20000010004 */
[----:B------:R-:W-:Y:S02]  /*3900*/  LOP3.LUT P4, RZ, R140, 0xff0000, RZ, 0xc0, !PT ;  /* 0x00ff00008cff7812 */ /* 0x000fe4000788c0ff */
[----:B------:R-:W-:Y:S01]  /*3910*/  F2FP.F16.F32.PACK_AB R30, R27, R30 ;  /* 0x0000001e1b1e723e */ /* 0x000fe200000000ff */
[----:B------:R-:W-:Y:S01]  /*3920*/  FFMA.FTZ R27, R178, R36, R7 ;  /* 0x00000024b21b7223 */ /* 0x000fe20000010007 */
[----:B------:R-:W-:-:S02]  /*3930*/  LOP3.LUT P3, RZ, R76, 0xff000000, RZ, 0xc0, !PT ;  /* 0xff0000004cff7812 */ /* 0x000fc4000786c0ff */
[----:B------:R-:W-:Y:S01]  /*3940*/  F2FP.F16.F32.PACK_AB R35, R29, R28 ;  /* 0x0000001c1d23723e */ /* 0x000fe200000000ff */
[----:B------:R-:W-:Y:S01]  /*3950*/  FMUL.FTZ R32, R27, UR6 ;  /* 0x000000061b207c20 */ /* 0x000fe20008410000 */
[C---:B------:R-:W-:Y:S01]  /*3960*/  FSEL R36, R0.reuse, RZ, P2 ;  /* 0x000000ff00247208 */ /* 0x040fe20001000000 */
[----:B------:R-:W-:Y:S01]  /*3970*/  FMUL.FTZ R28, R25, UR6 ;  /* 0x00000006191c7c20 */ /* 0x000fe20008410000 */
[----:B------:R-:W-:Y:S01]  /*3980*/  FSEL R29, R0, RZ, P4 ;  /* 0x000000ff001d7208 */ /* 0x000fe20002000000 */
[----:B------:R-:W-:Y:S01]  /*3990*/  FMUL.FTZ R0, R24, UR6 ;  /* 0x0000000618007c20 */ /* 0x000fe20008410000 */
[----:B------:R-:W-:Y:S02]  /*39a0*/  LOP3.LUT P5, RZ, R76, 0xff00, RZ, 0xc0, !PT ;  /* 0x0000ff004cff7812 */ /* 0x000fe400078ac0ff */
[C---:B------:R-:W-:Y:S02]  /*39b0*/  LOP3.LUT P2, RZ, R140.reuse, 0xff000000, RZ, 0xc0, !PT ;  /* 0xff0000008cff7812 */ /* 0x040fe4000784c0ff */
        /* <DEDUP_REMOVED lines=14> */
.L_x_2348:
        /* <DEDUP_REMOVED lines=36> */
[-CC-:B------:R-:W-:Y:S01]  /*3ce0*/  FFMA.FTZ R52, R52, R57.reuse, R59.reuse ;  /* 0x0000003934347223 */ /* 0x180fe2000001003b */
        /* <DEDUP_REMOVED lines=22> */
[----:B------:R-:W-:Y:S01]  /*3e50*/  F2FP.F16.F32.PACK_AB R31, R32, R31 ;  /* 0x0000001f201f723e */ /* 0x000fe200000000ff */
[----:B------:R-:W-:Y:S01]  /*3e60*/  FMUL.FTZ R32, R27, UR6 ;  /* 0x000000061b207c20 */ /* 0x000fe20008410000 */
[----:B------:R-:W-:Y:S01]  /*3e70*/  FSEL R33, R0, RZ, P4 ;  /* 0x000000ff00217208 */ /* 0x000fe20002000000 */
[----:B------:R-:W-:Y:S01]  /*3e80*/  FMUL.FTZ R0, R26, UR6 ;  /* 0x000000061a007c20 */ /* 0x000fe20008410000 */
[----:B------:R-:W-:Y:S01]  /*3e90*/  LOP3.LUT P1, RZ, R66, 0xff0000, RZ, 0xc0, !PT ;  /* 0x00ff000042ff7812 */ /* 0x000fe2000782c0ff */
[----:B------:R-:W-:Y:S01]  /*3ea0*/  FFMA.FTZ R24, R178, R51, R12 ;  /* 0x00000033b2187223 */ /* 0x000fe2000001000c */
[----:B------:R-:W-:-:S02]  /*3eb0*/  LOP3.LUT P4, RZ, R2, 0xff0000, RZ, 0xc0, !PT ;  /* 0x00ff000002ff7812 */ /* 0x000fc4000788c0ff */
[----:B------:R-:W-:Y:S02]  /*3ec0*/  LOP3.LUT P3, RZ, R66, 0xff000000, RZ, 0xc0, !PT ;  /* 0xff00000042ff7812 */ /* 0x000fe4000786c0ff */
[----:B------:R-:W-:Y:S01]  /*3ed0*/  F2FP.F16.F32.PACK_AB R35, R28, R35 ;  /* 0x000000231c23723e */ /* 0x000fe200000000ff */
[----:B------:R-:W-:Y:S01]  /*3ee0*/  FMUL.FTZ R28, R25, UR6 ;  /* 0x00000006191c7c20 */ /* 0x000fe20008410000 */
[----:B------:R-:W-:Y:S02]  /*3ef0*/  F2FP.F16.F32.PACK_AB R30, R33, R30 ;  /* 0x0000001e211e723e */ /* 0x000fe400000000ff */
[----:B------:R-:W-:Y:S02]  /*3f00*/  F2FP.F16.F32.PACK_AB R34, R29, R34 ;  /* 0x000000221d22723e */ /* 0x000fe400000000ff */
        /* <DEDUP_REMOVED lines=19> */
.L_x_2355:
        /* <DEDUP_REMOVED lines=22> */
[-CC-:B------:R-:W-:Y:S01]  /*41a0*/  FFMA.FTZ R49, R49, R57.reuse, R59.reuse ;  /* 0x0000003931317223 */ /* 0x180fe2000001003b */
        /* <DEDUP_REMOVED lines=52> */
.L_x_2354:
        /* <DEDUP_REMOVED lines=48> */
[----:B------:R-:W-:Y:S01]  /*47f0*/  FMUL.FTZ R0, R26, UR6 ;  /* 0x000000061a007c20 */ /* 0x000fe20008410000 */
[----:B------:R-:W-:Y:S01]  /*4800*/  LOP3.LUT P1, RZ, R66, 0xff0000, RZ, 0xc0, !PT ;  /* 0x00ff000042ff7812 */ /* 0x000fe2000782c0ff */
[----:B------:R-:W-:Y:S01]  /*4810*/  FMUL.FTZ R24, R178, R51 ;  /* 0x00000033b2187220 */ /* 0x000fe20000410000 */
        /* <DEDUP_REMOVED lines=25> */
.L_x_2357:
        /* <DEDUP_REMOVED lines=20> */
[-CC-:B------:R-:W-:Y:S01]  /*4af0*/  FFMA.FTZ R49, R49, R57.reuse, R59.reuse ;  /* 0x0000003931317223 */ /* 0x180fe2000001003b */
        /* <DEDUP_REMOVED lines=54> */
.L_x_2353:
        /* <DEDUP_REMOVED lines=56> */
.L_x_2359:
        /* <DEDUP_REMOVED lines=54> */
.L_x_2358:
        /* <DEDUP_REMOVED lines=55> */
.L_x_2360:
        /* <DEDUP_REMOVED lines=53> */
.L_x_2356:
        /* <DEDUP_REMOVED lines=14> */
.L_x_2343:
        /* <DEDUP_REMOVED lines=62> */
.L_x_2342:
[----:B------:R-:W-:Y:S05]  /*60c0*/  BSYNC B0 ;  /* 0x0000000000007941 */ /* 0x000fea0003800000 */
.L_x_2341:
        /* <DEDUP_REMOVED lines=196> */
.L_x_2344:
        /* <DEDUP_REMOVED lines=8> */
.L_x_2363:
[----:B------:R-:W-:Y:S05]  /*6d90*/  BSYNC B2 ;  /* 0x0000000000027941 */ /* 0x000fea0003800000 */
.L_x_2362:
        /* <DEDUP_REMOVED lines=8> */
.L_x_2364:
[----:B------:R-:W-:Y:S01]  /*6e20*/  FADD.FTZ R57, R68, R57 ;  /* 0x0000003944397221 */ /* 0x000fe20000010000 */
[----:B------:R-:W-:-:S04]  /*6e30*/  HFMA2 R182, -RZ, RZ, 0, 1.1920928955078125e-07 ;  /* 0x00000002ffb67431 */ /* 0x000fc800000001ff */
[----:B------:R-:W-:Y:S02]  /*6e40*/  MOV R183, R57 ;  /* 0x0000003900b77202 */ /* 0x000fe40000000f00 */
[----:B------:R-:W-:-:S07]  /*6e50*/  MOV R59, R180 ;  /* 0x000000b4003b7202 */ /* 0x000fce0000000f00 */
[----:B------:R-:W-:Y:S05]  /*6e60*/  WARPSYNC.COLLECTIVE R74, `(.L_x_2365) ;  /* 0x000000004a087348 */ /* 0x000fea0003c00000 */
[----:B------:R0:W1:Y:S02]  /*6e70*/  SHFL.BFLY P4, R180, R183, R182, R185 ;  /* 0x0c0000b6b7b47389 */ /* 0x00006400000800b9 */
[----:B01----:R-:W-:Y:S05]  /*6e80*/  ENDCOLLECTIVE ;  /* 0x000000000000791b */ /* 0x003fea0003800000 */
.L_x_2365:
[----:B------:R-:W-:-:S05]  /*6e90*/  FADD.FTZ R59, R62, R59 ;  /* 0x0000003b3e3b7221 */ /* 0x000fca0000010000 */
[----:B------:R-:W-:Y:S02]  /*6ea0*/  MOV R183, R59 ;  /* 0x0000003b00b77202 */ /* 0x000fe40000000f00 */
[----:B------:R-:W-:-:S07]  /*6eb0*/  MOV R70, R180 ;  /* 0x000000b400467202 */ /* 0x000fce0000000f00 */
[----:B------:R-:W-:Y:S05]  /*6ec0*/  WARPSYNC.COLLECTIVE R74, `(.L_x_2366) ;  /* 0x000000004a087348 */ /* 0x000fea0003c00000 */
[----:B------:R0:W1:Y:S02]  /*6ed0*/  SHFL.BFLY P4, R180, R183, R182, R185 ;  /* 0x0c0000b6b7b47389 */ /* 0x00006400000800b9 */
[----:B01----:R-:W-:Y:S05]  /*6ee0*/  ENDCOLLECTIVE ;  /* 0x000000000000791b */ /* 0x003fea0003800000 */
.L_x_2366:
[----:B------:R-:W-:Y:S01]  /*6ef0*/  FADD.FTZ R70, R57, R70 ;  /* 0x0000004639467221 */ /* 0x000fe20000010000 */
[----:B------:R-:W-:-:S04]  /*6f00*/  HFMA2 R182, -RZ, RZ, 0, 2.384185791015625e-07 ;  /* 0x00000004ffb67431 */ /* 0x000fc800000001ff */
[----:B------:R-:W-:Y:S02]  /*6f10*/  MOV R183, R70 ;  /* 0x0000004600b77202 */ /* 0x000fe40000000f00 */
[----:B------:R-:W-:-:S07]  /*6f20*/  MOV R72, R180 ;  /* 0x000000b400487202 */ /* 0x000fce0000000f00 */
[----:B------:R-:W-:Y:S05]  /*6f30*/  WARPSYNC.COLLECTIVE R74, `(.L_x_2367) ;  /* 0x000000004a087348 */ /* 0x000fea0003c00000 */
[----:B------:R0:W1:Y:S02]  /*6f40*/  SHFL.BFLY P4, R180, R183, R182, R185 ;  /* 0x0c0000b6b7b47389 */ /* 0x00006400000800b9 */
[----:B01----:R-:W-:Y:S05]  /*6f50*/  ENDCOLLECTIVE ;  /* 0x000000000000791b */ /* 0x003fea0003800000 */
.L_x_2367:
[----:B------:R-:W-:-:S05]  /*6f60*/  FADD.FTZ R72, R59, R72 ;  /* 0x000000483b487221 */ /* 0x000fca0000010000 */
[----:B------:R-:W-:Y:S02]  /*6f70*/  MOV R183, R72 ;  /* 0x0000004800b77202 */ /* 0x000fe40000000f00 */
[----:B------:R-:W-:-:S07]  /*6f80*/  MOV R69, R180 ;  /* 0x000000b400457202 */ /* 0x000fce0000000f00 */
[----:B------:R-:W-:Y:S05]  /*6f90*/  WARPSYNC.COLLECTIVE R74, `(.L_x_2368) ;  /* 0x000000004a087348 */ /* 0x000fea0003c00000 */
[----:B------:R0:W1:Y:S02]  /*6fa0*/  SHFL.BFLY P4, R180, R183, R182, R185 ;  /* 0x0c0000b6b7b47389 */ /* 0x00006400000800b9 */
[----:B01----:R-:W-:Y:S05]  /*6fb0*/  ENDCOLLECTIVE ;  /* 0x000000000000791b */ /* 0x003fea0003800000 */
.L_x_2368:
[----:B------:R-:W-:Y:S01]  /*6fc0*/  FADD.FTZ R69, R70, R69 ;  /* 0x0000004546457221 */ /* 0x000fe20000010000 */
[----:B------:R-:W-:-:S04]  /*6fd0*/  HFMA2 R182, -RZ, RZ, 0, 4.76837158203125e-07 ;  /* 0x00000008ffb67431 */ /* 0x000fc800000001ff */
[----:B------:R-:W-:Y:S02]  /*6fe0*/  MOV R183, R69 ;  /* 0x0000004500b77202 */ /* 0x000fe40000000f00 */
[----:B------:R-:W-:-:S07]  /*6ff0*/  MOV R75, R180 ;  /* 0x000000b4004b7202 */ /* 0x000fce0000000f00 */
[----:B------:R-:W-:Y:S05]  /*7000*/  WARPSYNC.COLLECTIVE R74, `(.L_x_2369) ;  /* 0x000000004a087348 */ /* 0x000fea0003c00000 */
[----:B------:R0:W1:Y:S02]  /*7010*/  SHFL.BFLY P4, R180, R183, R182, R185 ;  /* 0x0c0000b6b7b47389 */ /* 0x00006400000800b9 */
[----:B01----:R-:W-:Y:S05]  /*7020*/  ENDCOLLECTIVE ;  /* 0x000000000000791b */ /* 0x003fea0003800000 */
.L_x_2369:
[----:B------:R-:W-:-:S05]  /*7030*/  FADD.FTZ R75, R72, R75 ;  /* 0x0000004b484b7221 */ /* 0x000fca0000010000 */
[----:B------:R-:W-:Y:S02]  /*7040*/  MOV R183, R75 ;  /* 0x0000004b00b77202 */ /* 0x000fe40000000f00 */
[----:B------:R-:W-:-:S07]  /*7050*/  MOV R62, R180 ;  /* 0x000000b4003e7202 */ /* 0x000fce0000000f00 */
[----:B------:R-:W-:Y:S05]  /*7060*/  WARPSYNC.COLLECTIVE R74, `(.L_x_2370) ;  /* 0x000000004a087348 */ /* 0x000fea0003c00000 */
[----:B------:R0:W1:Y:S02]  /*7070*/  SHFL.BFLY P4, R180, R183, R182, R185 ;  /* 0x0c0000b6b7b47389 */ /* 0x00006400000800b9 */
[----:B01----:R-:W-:Y:S05]  /*7080*/  ENDCOLLECTIVE ;  /* 0x000000000000791b */ /* 0x003fea0003800000 */
.L_x_2370:
[----:B------:R-:W-:Y:S01]  /*7090*/  FADD.FTZ R62, R69, R62 ;  /* 0x0000003e453e7221 */ /* 0x000fe20000010000 */
[----:B------:R-:W-:-:S04]  /*70a0*/  HFMA2 R182, -RZ, RZ, 0, 9.5367431640625e-07 ;  /* 0x00000010ffb67431 */ /* 0x000fc800000001ff */
[----:B------:R-:W-:Y:S02]  /*70b0*/  MOV R183, R62 ;  /* 0x0000003e00b77202 */ /* 0x000fe40000000f00 */
[----:B------:R-:W-:-:S07]  /*70c0*/  MOV R68, R180 ;  /* 0x000000b400447202 */ /* 0x000fce0000000f00 */
[----:B------:R-:W-:Y:S05]  /*70d0*/  WARPSYNC.COLLECTIVE R74, `(.L_x_2371) ;  /* 0x000000004a087348 */ /* 0x000fea0003c00000 */
[----:B------:R0:W1:Y:S02]  /*70e0*/  SHFL.BFLY P4, R180, R183, R182, R185 ;  /* 0x0c0000b6b7b47389 */ /* 0x00006400000800b9 */
[----:B01----:R-:W-:Y:S05]  /*70f0*/  ENDCOLLECTIVE ;  /* 0x000000000000791b */ /* 0x003fea0003800000 */
.L_x_2371:
[----:B------:R-:W-:-:S05]  /*7100*/  FADD.FTZ R68, R75, R68 ;  /* 0x000000444b447221 */ /* 0x000fca0000010000 */
[----:B------:R-:W-:Y:S02]  /*7110*/  MOV R183, R68 ;  /* 0x0000004400b77202 */ /* 0x000fe40000000f00 */
[----:B------:R-:W-:-:S07]  /*7120*/  MOV R57, R180 ;  /* 0x000000b400397202 */ /* 0x000fce0000000f00 */
[----:B------:R-:W-:Y:S05]  /*7130*/  WARPSYNC.COLLECTIVE R74, `(.L_x_2372) ;  /* 0x000000004a087348 */ /* 0x000fea0003c00000 */
[----:B------:R0:W1:Y:S02]  /*7140*/  SHFL.BFLY P4, R180, R183, R182, R185 ;  /* 0x0c0000b6b7b47389 */ /* 0x00006400000800b9 */
[----:B01----:R-:W-:Y:S05]  /*7150*/  ENDCOLLECTIVE ;  /* 0x000000000000791b */ /* 0x003fea0003800000 */
.L_x_2372:
[----:B------:R-:W-:Y:S01]  /*7160*/  MOV R59, R180 ;  /* 0x000000b4003b7202 */ /* 0x000fe20000000f00 */
[----:B------:R-:W-:Y:S06]  /*7170*/  BRA `(.L_x_2373) ;  /* 0xffffffa400bc7947 */ /* 0x000fec000383ffff */
.L_x_2374:
        /* <DEDUP_REMOVED lines=16> */
.L_x_3963:


//--------------------- .text._ZN10layer_norm22ln_bwd_finalize_kernelINS_22Kernel_traits_finalizeILj512E6__halfS2_fS2_fjLb0ELj1024ELj4ENS_18Kernel_traits_baseILj512ES2_S2_fS2_fjLj1024EEEEELb0ELb0EEEvNS_9BwdParamsE --------------------------
	.section	.text._ZN10layer_norm22ln_bwd_finalize_kernelINS_22Kernel_traits_finalizeILj512E6__halfS2_fS2_fjLb0ELj1024ELj4ENS_18Kernel_traits_baseILj512ES2_S2_fS2_fjLj1024EEEEELb0ELb0EEEvNS_9BwdParamsE,"ax",@progbits
	.align	128
        .global         _ZN10layer_norm22ln_bwd_finalize_kernelINS_22Kernel_traits_finalizeILj512E6__halfS2_fS2_fjLb0ELj1024ELj4ENS_18Kernel_traits_baseILj512ES2_S2_fS2_fjLj1024EEEEELb0ELb0EEEvNS_9BwdParamsE
        .type           _ZN10layer_norm22ln_bwd_finalize_kernelINS_22Kernel_traits_finalizeILj512E6__halfS2_fS2_fjLb0ELj1024ELj4ENS_18Kernel_traits_baseILj512ES2_S2_fS2_fjLj1024EEEEELb0ELb0EEEvNS_9BwdParamsE,@function
        .size           _ZN10layer_norm22ln_bwd_finalize_kernelINS_22Kernel_traits_finalizeILj512E6__halfS2_fS2_fjLb0ELj1024ELj4ENS_18Kernel_traits_baseILj512ES2_S2_fS2_fjLj1024EEEEELb0ELb0EEEvNS_9BwdParamsE,(.L_x_3964 - _ZN10layer_norm22ln_bwd_finalize_kernelINS_22Kernel_traits_finalizeILj512E6__halfS2_fS2_fjLb0ELj1024ELj4ENS_18Kernel_traits_baseILj512ES2_S2_fS2_fjLj1024EEEEELb0ELb0EEEvNS_9BwdParamsE)
        .other          _ZN10layer_norm22ln_bwd_finalize_kernelINS_22Kernel_traits_finalizeILj512E6__halfS2_fS2_fjLb0ELj1024ELj4ENS_18Kernel_traits_baseILj512ES2_S2_fS2_fjLj1024EEEEELb0ELb0EEEvNS_9BwdParamsE,@"STO_CUDA_ENTRY STV_DEFAULT"
_ZN10layer_norm22ln_bwd_finalize_kernelINS_22Kernel_traits_finalizeILj512E6__halfS2_fS2_fjLb0ELj1024ELj4ENS_18Kernel_traits_baseILj512ES2_S2_fS2_fjLj1024EEEEELb0ELb0EEEvNS_9BwdParamsE:
.text._ZN10layer_norm22ln_bwd_finalize_kernelINS_22Kernel_traits_finalizeILj512E6__halfS2_fS2_fjLb0ELj1024ELj4ENS_18Kernel_traits_baseILj512ES2_S2_fS2_fjLj1024EEEEELb0ELb0EEEvNS_9BwdParamsE:
        /* <DEDUP_REMOVED lines=78> */
.L_x_2379:
        /* <DEDUP_REMOVED lines=118> */
.L_x_2378:
[----:B------:R-:W-:Y:S05]  /*0c40*/  BSYNC.RECONVERGENT B1 ;  /* 0x0000000000017941 */ /* 0x000fea0003800200 */
.L_x_2377:
        /* <DEDUP_REMOVED lines=68> */
.L_x_2381:
[----:B------:R-:W-:Y:S05]  /*1090*/  BSYNC.RECONVERGENT B1 ;  /* 0x0000000000017941 */ /* 0x000fea0003800200 */
.L_x_2380:
        /* <DEDUP_REMOVED lines=37> */
.L_x_2383:
[----:B------:R-:W-:Y:S05]  /*12f0*/  BSYNC.RECONVERGENT B1 ;  /* 0x0000000000017941 */ /* 0x000fea0003800200 */
.L_x_2382:
[----:B------:R-:W-:Y:S05]  /*1300*/  @!P1 BRA `(.L_x_2376) ;  /* 0x00000000003c9947 */ /* 0x000fea0003800000 */
[----:B------:R-:W0:Y:S01]  /*1310*/  LDC.64 R8, c[0x0][0x440] ;  /* 0x00011000ff087b82 */ /* 0x000e220000000a00 */
[----:B------:R-:W-:Y:S01]  /*1320*/  IMAD R2, R2, R54, R7 ;  /* 0x0000003602027224 */ /* 0x000fe200078e0207 */
[----:B------:R-:W-:-:S04]  /*1330*/  IADD3 R0, PT, PT, -R0, RZ, RZ ;  /* 0x000000ff00007210 */ /* 0x000fc80007ffe1ff */
[----:B------:R-:W-:Y:S02]  /*1340*/  IADD3 R13, PT, PT, R57, R2, RZ ;  /* 0x00000002390d7210 */ /* 0x000fe40007ffe0ff */
[----:B------:R-:W1:Y:S05]  /*1350*/  LDC.64 R10, c[0x0][0x448] ;  /* 0x00011200ff0a7b82 */ /* 0x000e6a0000000a00 */
.L_x_2384:
        /* <DEDUP_REMOVED lines=10> */
.L_x_2376:
[----:B------:R-:W-:Y:S05]  /*1400*/  BSYNC.RECONVERGENT B0 ;  /* 0x0000000000007941 */ /* 0x000fea0003800200 */
.L_x_2375:
        /* <DEDUP_REMOVED lines=62> */
.L_x_2385:
        /* <DEDUP_REMOVED lines=9> */
.L_x_3964:


//--------------------- .text._ZN10layer_norm40ln_parallel_residual_bwd_finalize_kernelINS_22Kernel_traits_finalizeILj512E6__halfS2_fS2_fjLb0ELj1024ELj4ENS_18Kernel_traits_baseILj512ES2_S2_fS2_fjLj1024EEEEELb0EEEvNS_9BwdParamsE --------------------------
	.section	.text._ZN10layer_norm40ln_parallel_residual_bwd_finalize_kernelINS_22Kernel_traits_finalizeILj512E6__halfS2_fS2_fjLb0ELj1024ELj4ENS_18Kernel_traits_baseILj512ES2_S2_fS2_fjLj1024EEEEELb0EEEvNS_9BwdParamsE,"ax",@progbits
	.align	128
        .global         _ZN10layer_norm40ln_parallel_residual_bwd_finalize_kernelINS_22Kernel_traits_finalizeILj512E6__halfS2_fS2_fjLb0ELj1024ELj4ENS_18Kernel_traits_baseILj512ES2_S2_fS2_fjLj1024EEEEELb0EEEvNS_9BwdParamsE
        .type           _ZN10layer_norm40ln_parallel_residual_bwd_finalize_kernelINS_22Kernel_traits_finalizeILj512E6__halfS2_fS2_fjLb0ELj1024ELj4ENS_18Kernel_traits_baseILj512ES2_S2_fS2_fjLj1024EEEEELb0EEEvNS_9BwdParamsE,@function
        .size           _ZN10layer_norm40ln_parallel_residual_bwd_finalize_kernelINS_22Kernel_traits_finalizeILj512E6__halfS2_fS2_fjLb0ELj1024ELj4ENS_18Kernel_traits_baseILj512ES2_S2_fS2_fjLj1024EEEEELb0EEEvNS_9BwdParamsE,(.L_x_3965 - _ZN10layer_norm40ln_parallel_residual_bwd_finalize_kernelINS_22Kernel_traits_finalizeILj512E6__halfS2_fS2_fjLb0ELj1024ELj4ENS_18Kernel_traits_baseILj512ES2_S2_fS2_fjLj1024EEEEELb0EEEvNS_9BwdParamsE)
        .other          _ZN10layer_norm40ln_parallel_residual_bwd_finalize_kernelINS_22Kernel_traits_finalizeILj512E6__halfS2_fS2_fjLb0ELj1024ELj4ENS_18Kernel_traits_baseILj512ES2_S2_fS2_fjLj1024EEEEELb0EEEvNS_9BwdParamsE,@"STO_CUDA_ENTRY STV_DEFAULT"
_ZN10layer_norm40ln_parallel_residual_bwd_finalize_kernelINS_22Kernel_traits_finalizeILj512E6__halfS2_fS2_fjLb0ELj1024ELj4ENS_18Kernel_traits_baseILj512ES2_S2_fS2_fjLj1024EEEEELb0EEEvNS_9BwdParamsE:
.text._ZN10layer_norm40ln_parallel_residual_bwd_finalize_kernelINS_22Kernel_traits_finalizeILj512E6__halfS2_fS2_fjLb0ELj1024ELj4ENS_18Kernel_traits_baseILj512ES2_S2_fS2_fjLj1024EEEEELb0EEEvNS_9BwdParamsE:
        /* <DEDUP_REMOVED lines=58> */
.L_x_2390:
        /* <DEDUP_REMOVED lines=112> */
.L_x_2389:
[----:B------:R-:W-:Y:S05]  /*0aa0*/  BSYNC.RECONVERGENT B1 ;  /* 0x0000000000017941 */ /* 0x000fea0003800200 */
.L_x_2388:
        /* <DEDUP_REMOVED lines=66> */
.L_x_2392:
[----:B------:R-:W-:Y:S05]  /*0ed0*/  BSYNC.RECONVERGENT B1 ;  /* 0x0000000000017941 */ /* 0x000fea0003800200 */
.L_x_2391:
        /* <DEDUP_REMOVED lines=36> */
.L_x_2394:
[----:B------:R-:W-:Y:S05]  /*1120*/  BSYNC.RECONVERGENT B1 ;  /* 0x0000000000017941 */ /* 0x000fea0003800200 */
.L_x_2393:
        /* <DEDUP_REMOVED lines=18> */
.L_x_2387:
[----:B------:R-:W-:Y:S05]  /*1250*/  BSYNC.RECONVERGENT B0 ;  /* 0x0000000000007941 */ /* 0x000fea0003800200 */
.L_x_2386:
        /* <DEDUP_REMOVED lines=96> */
.L_x_2395:
        /* <DEDUP_REMOVED lines=10> */
.L_x_3965:


//--------------------- .text._ZN10layer_norm31ln_parallel_residual_bwd_kernelINS_13Kernel_traitsI6__halfS2_fS2_fjLj512ELj1ELj4ELj1ELj16ENS_18Kernel_traits_baseILj512ES2_S2_fS2_fjLj128EEEEELb1ELb1ELb0EEEvNS_9BwdParamsE --------------------------
	.section	.text._ZN10layer_norm31ln_parallel_residual_bwd_kernelINS_13Kernel_traitsI6__halfS2_fS2_fjLj512ELj1ELj4ELj1ELj16ENS_18Kernel_traits_baseILj512ES2_S2_fS2_fjLj128EEEEELb1ELb1ELb0EEEvNS_9BwdParamsE,"ax",@progbits
	.align	128
        .global         _ZN10layer_norm31ln_parallel_residual_bwd_kernelINS_13Kernel_traitsI6__halfS2_fS2_fjLj512ELj1ELj4ELj1ELj16ENS_18Kernel_traits_baseILj512ES2_S2_fS2_fjLj128EEEEELb1ELb1ELb0EEEvNS_9BwdParamsE
        .type           _ZN10layer_norm31ln_parallel_residual_bwd_kernelINS_13Kernel_traitsI6__halfS2_fS2_fjLj512ELj1ELj4ELj1ELj16ENS_18Kernel_traits_baseILj512ES2_S2_fS2_fjLj128EEEEELb1ELb1ELb0EEEvNS_9BwdParamsE,@function
        .size           _ZN10layer_norm31ln_parallel_residual_bwd_kernelINS_13Kernel_traitsI6__halfS2_fS2_fjLj512ELj1ELj4ELj1ELj16ENS_18Kernel_traits_baseILj512ES2_S2_fS2_fjLj128EEEEELb1ELb1ELb0EEEvNS_9BwdParamsE,(.L_x_3966 - _ZN10layer_norm31ln_parallel_residual_bwd_kernelINS_13Kernel_traitsI6__halfS2_fS2_fjLj512ELj1ELj4ELj1ELj16ENS_18Kernel_traits_baseILj512ES2_S2_fS2_fjLj128EEEEELb1ELb1ELb0EEEvNS_9BwdParamsE)
        .other          _ZN10layer_norm31ln_parallel_residual_bwd_kernelINS_13Kernel_traitsI6__halfS2_fS2_fjLj512ELj1ELj4ELj1ELj16ENS_18Kernel_traits_baseILj512ES2_S2_fS2_fjLj128EEEEELb1ELb1ELb0EEEvNS_9BwdParamsE,@"STO_CUDA_ENTRY STV_DEFAULT"
_ZN10layer_norm31ln_parallel_residual_bwd_kernelINS_13Kernel_traitsI6__halfS2_fS2_fjLj512ELj1ELj4ELj1ELj16ENS_18Kernel_traits_baseILj512ES2_S2_fS2_fjLj128EEEEELb1ELb1ELb0EEEvNS_9BwdParamsE:
.text._ZN10layer_norm31ln_parallel_residual_bwd_kernelINS_13Kernel_traitsI6__halfS2_fS2_fjLj512ELj1ELj4ELj1ELj16ENS_18Kernel_traits_baseILj512ES2_S2_fS2_fjLj128EEEEELb1ELb1ELb0EEEvNS_9BwdParamsE:
        /* <DEDUP_REMOVED lines=25> */
[C---:B---3--:R-:W-:Y:S01]  /*0190*/  @P3 IMAD.WIDE.U32 R2, R11.reuse, 0x10, R2 ;  /* 0x000000100b023825 */ /* 0x048fe200078e0002 */
[----:B------:R-:W-:-:S04]  /*01a0*/  @P3 LOP3.LUT R11, R11, 0x20, RZ, 0xfc, !PT ;  /* 0x000000200b0b3812 */ /* 0x000fc800078efcff */
[----:B------:R2:W5:Y:S01]  /*01b0*/  @P3 LDG.E.128 R20, desc[UR8][R2.64] ;  /* 0x0000000802143981 */ /* 0x000562000c1e1d00 */
[----:B----4-:R-:W-:-:S05]  /*01c0*/  @P0 IMAD.WIDE.U32 R8, R11, 0x10, R8 ;  /* 0x000000100b080825 */ /* 0x010fca00078e0008 */
        /* <DEDUP_REMOVED lines=41> */
.L_x_2423:
        /* <DEDUP_REMOVED lines=35> */
[----:B------:R0:W5:Y:S01]  /*0690*/  @P1 LDG.E.64 R130, desc[UR8][R10.64] ;  /* 0x000000080a821981 */ /* 0x000162000c1e1b00 */
[----:B-1----:R-:W-:-:S04]  /*06a0*/  @P0 IMAD.WIDE.U32 R94, R0, 0x20, R94 ;  /* 0x00000020005e0825 */ /* 0x002fc800078e005e */
[----:B------:R-:W-:Y:S01]  /*06b0*/  HADD2.F32 R6, -RZ, R20.H0_H0 ;  /* 0x20000014ff067230 */ /* 0x000fe20000004100 */
[----:B------:R-:W5:Y:S01]  /*06c0*/  @P0 LDG.E.128 R64, desc[UR8][R94.64] ;  /* 0x000000085e400981 */ /* 0x000f62000c1e1d00 */
[----:B0-----:R-:W-:-:S03]  /*06d0*/  HADD2.F32 R10, -RZ, R21.H0_H0 ;  /* 0x20000015ff0a7230 */ /* 0x001fc60000004100 */
[----:B------:R0:W5:Y:S01]  /*06e0*/  @P0 LDG.E.128 R68, desc[UR8][R94.64+0x10] ;  /* 0x000010085e440981 */ /* 0x000162000c1e1d00 */
[--C-:B------:R-:W-:Y:S02]  /*06f0*/  HADD2.F32 R104, -RZ, R23.reuse.H0_H0 ;  /* 0x20000017ff687230 */ /* 0x100fe40000004100 */
[----:B------:R-:W-:Y:S02]  /*0700*/  HADD2.F32 R11, -RZ, R20.H1_H1 ;  /* 0x30000014ff0b7230 */ /* 0x000fe40000004100 */
[--C-:B0-----:R-:W-:Y:S02]  /*0710*/  HADD2.F32 R94, -RZ, R22.reuse.H0_H0 ;  /* 0x20000016ff5e7230 */ /* 0x101fe40000004100 */
[----:B------:R-:W-:Y:S02]  /*0720*/  HADD2.F32 R111, -RZ, R22.H1_H1 ;  /* 0x30000016ff6f7230 */ /* 0x000fe40000004100 */
[----:B------:R-:W-:Y:S01]  /*0730*/  HADD2.F32 R117, -RZ, R23.H1_H1 ;  /* 0x30000017ff757230 */ /* 0x000fe20000004100 */
[----:B------:R-:W-:Y:S01]  /*0740*/  IADD3 R122, PT, PT, R0, 0x20, RZ ;  /* 0x00000020007a7810 */ /* 0x000fe20007ffe0ff */
[C---:B---3--:R-:W-:Y:S01]  /*0750*/  FADD.FTZ R82, -R119.reuse, R82 ;  /* 0x0000005277527221 */ /* 0x048fe20000010100 */
[C---:B------:R-:W-:Y:S01]  /*0760*/  FADD.FTZ R8, -R119.reuse, R81 ;  /* 0x0000005177087221 */ /* 0x040fe20000010100 */
[----:B------:R-:W-:-:S02]  /*0770*/  FADD.FTZ R80, -R119, R80 ;  /* 0x0000005077507221 */ /* 0x000fc40000010100 */
[----:B-----5:R-:W-:Y:S01]  /*0780*/  FMUL.FTZ R93, R9, R82 ;  /* 0x00000052095d7220 */ /* 0x020fe20000410000 */
[----:B----4-:R-:W-:Y:S01]  /*0790*/  FADD.FTZ R88, -R119, R88 ;  /* 0x0000005877587221 */ /* 0x010fe20000010100 */
[----:B------:R-:W-:Y:S02]  /*07a0*/  HADD2.F32 R81, -RZ, R85.H0_H0 ;  /* 0x20000055ff517230 */ /* 0x000fe40000004100 */
[C---:B------:R-:W-:Y:S01]  /*07b0*/  FMUL.FTZ R3, R9.reuse, R80 ;  /* 0x0000005009037220 */ /* 0x040fe20000410000 */
[----:B------:R-:W-:Y:S02]  /*07c0*/  HADD2.F32 R97, -RZ, R84.H0_H0 ;  /* 0x20000054ff617230 */ /* 0x000fe40000004100 */
[----:B------:R-:W-:Y:S01]  /*07d0*/  FMUL.FTZ R95, R9, R88 ;  /* 0x00000058095f7220 */ /* 0x000fe20000410000 */
[----:B------:R-:W-:Y:S01]  /*07e0*/  FADD.FTZ R46, R46, R81 ;  /* 0x000000512e2e7221 */ /* 0x000fe20000010000 */
[-C--:B------:R-:W-:Y:S01]  /*07f0*/  FFMA.FTZ R30, R93, R81.reuse, R30 ;  /* 0x000000515d1e7223 */ /* 0x080fe2000001001e */
[----:B------:R-:W-:Y:S01]  /*0800*/  FMUL.FTZ R10, R10, R81 ;  /* 0x000000510a0a7220 */ /* 0x000fe20000410000 */
[----:B------:R-:W-:-:S02]  /*0810*/  HADD2.F32 R81, -RZ, R86.H0_H0 ;  /* 0x20000056ff517230 */ /* 0x000fc40000004100 */
[C---:B------:R-:W-:Y:S01]  /*0820*/  FADD.FTZ R92, -R119.reuse, R83 ;  /* 0x00000053775c7221 */ /* 0x040fe20000010100 */
[----:B------:R-:W-:Y:S01]  /*0830*/  FADD.FTZ R90, -R119, R90 ;  /* 0x0000005a775a7221 */ /* 0x000fe20000010100 */
[----:B------:R-:W-:Y:S01]  /*0840*/  FADD.FTZ R44, R44, R97 ;  /* 0x000000612c2c7221 */ /* 0x000fe20000010000 */
[-C--:B------:R-:W-:Y:S01]  /*0850*/  FFMA.FTZ R28, R3, R97.reuse, R28 ;  /* 0x00000061031c7223 */ /* 0x080fe2000001001c */
[----:B------:R-:W-:Y:S01]  /*0860*/  FMUL.FTZ R6, R6, R97 ;  /* 0x0000006106067220 */ /* 0x000fe20000410000 */
[----:B------:R-:W-:Y:S01]  /*0870*/  FADD.FTZ R48, R48, R81 ;  /* 0x0000005130307221 */ /* 0x000fe20000010000 */
[-C--:B------:R-:W-:Y:S01]  /*0880*/  FFMA.FTZ R32, R95, R81.reuse, R32 ;  /* 0x000000515f207223 */ /* 0x080fe20000010020 */
[----:B------:R-:W-:Y:S01]  /*0890*/  FMUL.FTZ R94, R94, R81 ;  /* 0x000000515e5e7220 */ /* 0x000fe20000410000 */
[----:B------:R-:W-:Y:S02]  /*08a0*/  HADD2.F32 R80, -RZ, R85.H1_H1 ;  /* 0x30000055ff507230 */ /* 0x000fe40000004100 */
[----:B------:R-:W-:Y:S01]  /*08b0*/  FMUL.FTZ R92, R9, R92 ;  /* 0x0000005c095c7220 */ /* 0x000fe20000410000 */
[----:B------:R-:W-:-:S02]  /*08c0*/  HADD2.F32 R97, -RZ, R21.H1_H1 ;  /* 0x30000015ff617230 */ /* 0x000fc40000004100 */
[----:B------:R-:W-:Y:S01]  /*08d0*/  FMUL.FTZ R105, R9, R90 ;  /* 0x0000005a09697220 */ /* 0x000fe20000410000 */
[----:B------:R-:W-:Y:S02]  /*08e0*/  HADD2.F32 R81, -RZ, R87.H0_H0 ;  /* 0x20000057ff517230 */ /* 0x000fe40000004100 */
[----:B------:R-:W-:Y:S02]  /*08f0*/  HADD2.F32 R84, -RZ, R84.H1_H1 ;  /* 0x30000054ff547230 */ /* 0x000fe40000004100 */
[----:B------:R-:W-:Y:S01]  /*0900*/  FADD.FTZ R47, R47, R80 ;  /* 0x000000502f2f7221 */ /* 0x000fe20000010000 */
[-C--:B------:R-:W-:Y:S01]  /*0910*/  FFMA.FTZ R31, R92, R80.reuse, R31 ;  /* 0x000000505c1f7223 */ /* 0x080fe2000001001f */
[----:B------:R-:W-:Y:S01]  /*0920*/  FMUL.FTZ R97, R97, R80 ;  /* 0x0000005061617220 */ /* 0x000fe20000410000 */
[----:B------:R-:W-:Y:S01]  /*0930*/  FADD.FTZ R50, R50, R81 ;  /* 0x0000005132327221 */ /* 0x000fe20000010000 */
[-C--:B------:R-:W-:Y:S01]  /*0940*/  FFMA.FTZ R34, R105, R81.reuse, R34 ;  /* 0x0000005169227223 */ /* 0x080fe20000010022 */
[----:B------:R-:W-:Y:S01]  /*0950*/  FMUL.FTZ R104, R104, R81 ;  /* 0x0000005168687220 */ /* 0x000fe20000410000 */
[----:B------:R-:W-:Y:S01]  /*0960*/  FMUL.FTZ R8, R9, R8 ;  /* 0x0000000809087220 */ /* 0x000fe20000410000 */
[----:B------:R-:W-:Y:S01]  /*0970*/  FMUL.FTZ R11, R11, R84 ;  /* 0x000000540b0b7220 */ /* 0x000fe20000410000 */
[----:B------:R-:W-:Y:S01]  /*0980*/  FADD.FTZ R80, RZ, R6 ;  /* 0x00000006ff507221 */ /* 0x000fe20000010000 */
[----:B------:R-:W-:-:S03]  /*0990*/  FFMA.FTZ R81, R3, R6, RZ ;  /* 0x0000000603517223 */ /* 0x000fc600000100ff */
[----:B------:R-:W-:Y:S01]  /*09a0*/  FADD.FTZ R83, R80, R11 ;  /* 0x0000000b50537221 */ /* 0x000fe20000010000 */
[C---:B------:R-:W-:Y:S01]  /*09b0*/  FFMA.FTZ R82, R8.reuse, R11, R81 ;  /* 0x0000000b08527223 */ /* 0x040fe20000010051 */
[----:B------:R-:W-:Y:S01]  /*09c0*/  FADD.FTZ R45, R45, R84 ;  /* 0x000000542d2d7221 */ /* 0x000fe20000010000 */
[----:B------:R-:W-:Y:S01]  /*09d0*/  FFMA.FTZ R29, R8, R84, R29 ;  /* 0x00000054081d7223 */ /* 0x000fe2000001001d */
[----:B------:R-:W-:Y:S01]  /*09e0*/  FADD.FTZ R84, R83, R10 ;  /* 0x0000000a53547221 */ /* 0x000fe20000010000 */
[----:B------:R-:W-:Y:S01]  /*09f0*/  FFMA.FTZ R81, R93, R10, R82 ;  /* 0x0000000a5d517223 */ /* 0x000fe20000010052 */
[----:B------:R-:W-:Y:S02]  /*0a00*/  HADD2.F32 R86, -RZ, R86.H1_H1 ;  /* 0x30000056ff567230 */ /* 0x000fe40000004100 */
[C---:B------:R-:W-:Y:S01]  /*0a10*/  FADD.FTZ R98, -R119.reuse, R89 ;  /* 0x0000005977627221 */ /* 0x040fe20000010100 */
[----:B------:R-:W-:Y:S01]  /*0a20*/  FADD.FTZ R83, R84, R97 ;  /* 0x0000006154537221 */ /* 0x000fe20000010000 */
[----:B------:R-:W-:Y:S01]  /*0a30*/  FFMA.FTZ R82, R92, R97, R81 ;  /* 0x000000615c527223 */ /* 0x000fe20000010051 */
[----:B------:R-:W-:Y:S01]  /*0a40*/  FADD.FTZ R118, -R119, R91 ;  /* 0x0000005b77767221 */ /* 0x000fe20000010100 */
[----:B------:R-:W-:Y:S01]  /*0a50*/  FMUL.FTZ R98, R9, R98 ;  /* 0x0000006209627220 */ /* 0x000fe20000410000 */
[----:B------:R-:W-:Y:S01]  /*0a60*/  FMUL.FTZ R111, R111, R86 ;  /* 0x000000566f6f7220 */ /* 0x000fe20000410000 */
[----:B------:R-:W-:Y:S01]  /*0a70*/  FADD.FTZ R84, R83, R94 ;  /* 0x0000005e53547221 */ /* 0x000fe20000010000 */
[----:B------:R-:W-:Y:S01]  /*0a80*/  FFMA.FTZ R81, R95, R94, R82 ;  /* 0x0000005e5f517223 */ /* 0x000fe20000010052 */
[----:B------:R-:W-:-:S02]  /*0a90*/  HADD2.F32 R80, -RZ, R87.H1_H1 ;  /* 0x30000057ff507230 */ /* 0x000fc40000004100 */
        /* <DEDUP_REMOVED lines=10> */
[----:B------:R-:W-:Y:S01]  /*0b40*/  FADD.FTZ R123, R80, R117 ;  /* 0x00000075507b7221 */ /* 0x000fe20000010000 */
[----:B------:R-:W-:-:S07]  /*0b50*/  FFMA.FTZ R124, R118, R117, R81 ;  /* 0x00000075767c7223 */ /* 0x000fce0000010051 */
.L_x_2399:
[----:B------:R-:W-:Y:S05]  /*0b60*/  BSYNC.RECONVERGENT B1 ;  /* 0x0000000000017941 */ /* 0x000fea0003800200 */
.L_x_2398:
[----:B------:R-:W-:Y:S04]  /*0b70*/  BSSY.RECONVERGENT B1, `(.L_x_2400) ;  /* 0x000005f000017945 */ /* 0x000fe80003800200 */
[----:B------:R-:W-:Y:S05]  /*0b80*/  @!P2 BRA `(.L_x_2401) ;  /* 0x000000040074a947 */ /* 0x000fea0003800000 */
[----:B------:R-:W0:Y:S08]  /*0b90*/  LDC.64 R108, c[0x0][0x3a8] ;  /* 0x0000ea00ff6c7b82 */ /* 0x000e300000000a00 */
[----:B------:R-:W1:Y:S01]  /*0ba0*/  LDC.64 R88, c[0x0][0x428] ;  /* 0x00010a00ff587b82 */ /* 0x000e620000000a00 */
[----:B------:R-:W-:-:S07]  /*0bb0*/  ISETP.NE.U32.AND P0, PT, RZ, UR10, PT ;  /* 0x0000000aff007c0c */ /* 0x000fce000bf05070 */
[----:B------:R-:W2:Y:S01]  /*0bc0*/  LDC.64 R102, c[0x0][0x3b0] ;  /* 0x0000ec00ff667b82 */ /* 0x000ea20000000a00 */
[----:B0-----:R-:W-:-:S05]  /*0bd0*/  IMAD.WIDE.U32 R108, R122, 0x20, R108 ;  /* 0x000000207a6c7825 */ /* 0x001fca00078e006c */
[----:B------:R-:W3:Y:S01]  /*0be0*/  LDG.E.128 R80, desc[UR8][R108.64] ;  /* 0x000000086c507981 */ /* 0x000ee2000c1e1d00 */
[----:B-1----:R-:W-:-:S03]  /*0bf0*/  IMAD.WIDE.U32 R88, R122, 0x10, R88 ;  /* 0x000000107a587825 */ /* 0x002fc600078e0058 */
[----:B------:R-:W4:Y:S04]  /*0c00*/  LDG.E.128 R84, desc[UR8][R108.64+0x10] ;  /* 0x000010086c547981 */ /* 0x000f28000c1e1d00 */
[----:B------:R-:W4:Y:S01]  /*0c10*/  LDG.E.128 R88, desc[UR8][R88.64] ;  /* 0x0000000858587981 */ /* 0x000f22000c1e1d00 */
[----:B------:R-:W-:Y:S02]  /*0c20*/  ISETP.NE.AND.EX P1, PT, RZ, UR11, PT, P0 ;  /* 0x0000000bff007c0c */ /* 0x000fe4000bf25300 */
[----:B------:R-:W-:-:S04]  /*0c30*/  ISETP.NE.U32.AND P0, PT, RZ, UR20, PT ;  /* 0x00000014ff007c0c */ /* 0x000fc8000bf05070 */
[----:B------:R-:W-:-:S07]  /*0c40*/  ISETP.NE.AND.EX P0, PT, RZ, UR21, PT, P0 ;  /* 0x00000015ff007c0c */ /* 0x000fce000bf05300 */
[----:B------:R-:W0:Y:S08]  /*0c50*/  @P1 LDC.64 R100, c[0x0][0x3b8] ;  /* 0x0000ee00ff641b82 */ /* 0x000e300000000a00 */
[----:B------:R-:W1:Y:S01]  /*0c60*/  @P0 LDC.64 R106, c[0x0][0x438] ;  /* 0x00010e00ff6a0b82 */ /* 0x000e620000000a00 */
[----:B--2---:R-:W-:-:S05]  /*0c70*/  IMAD.WIDE.U32 R102, R122, 0x8, R102 ;  /* 0x000000087a667825 */ /* 0x004fca00078e0066 */
[----:B------:R2:W5:Y:S01]  /*0c80*/  LDG.E.64 R120, desc[UR8][R102.64] ;  /* 0x0000000866787981 */ /* 0x000562000c1e1b00 */
[----:B0-----:R-:W-:-:S04]  /*0c90*/  @P1 IMAD.WIDE.U32 R100, R122, 0x8, R100 ;  /* 0x000000087a641825 */ /* 0x001fc800078e0064 */
[----:B--2---:R-:W-:Y:S01]  /*0ca0*/  HADD2.F32 R102, -RZ, R25.H0_H0 ;  /* 0x20000019ff667230 */ /* 0x004fe20000004100 */
[----:B------:R0:W5:Y:S01]  /*0cb0*/  @P1 LDG.E.64 R128, desc[UR8][R100.64] ;  /* 0x0000000864801981 */ /* 0x000162000c1e1b00 */
[----:B-1----:R-:W-:-:S05]  /*0cc0*/  @P0 IMAD.WIDE.U32 R106, R122, 0x20, R106 ;  /* 0x000000207a6a0825 */ /* 0x002fca00078e006a */
[----:B------:R-:W5:Y:S01]  /*0cd0*/  @P0 LDG.E.128 R16, desc[UR8][R106.64] ;  /* 0x000000086a100981 */ /* 0x000f62000c1e1d00 */
[----:B0-----:R-:W-:-:S03]  /*0ce0*/  HADD2.F32 R101, -RZ, R24.H1_H1 ;  /* 0x30000018ff657230 */ /* 0x001fc60000004100 */
[----:B------:R0:W5:Y:S01]  /*0cf0*/  @P0 LDG.E.128 R12, desc[UR8][R106.64+0x10] ;  /* 0x000010086a0c0981 */ /* 0x000162000c1e1d00 */
[----:B------:R-:W-:Y:S02]  /*0d00*/  HADD2.F32 R112, -RZ, R26.H1_H1 ;  /* 0x3000001aff707230 */ /* 0x000fe40000004100 */
[----:B0-----:R-:W-:Y:S02]  /*0d10*/  HADD2.F32 R107, -RZ, R25.H1_H1 ;  /* 0x30000019ff6b7230 */ /* 0x001fe40000004100 */
[--C-:B------:R-:W-:Y:S02]  /*0d20*/  HADD2.F32 R110, -RZ, R27.reuse.H0_H0 ;  /* 0x2000001bff6e7230 */ /* 0x100fe40000004100 */
[----:B------:R-:W-:Y:S02]  /*0d30*/  HADD2.F32 R115, -RZ, R27.H1_H1 ;  /* 0x3000001bff737230 */ /* 0x000fe40000004100 */
[C---:B---3--:R-:W-:Y:S01]  /*0d40*/  FADD.FTZ R96, -R119.reuse, R80 ;  /* 0x0000005077607221 */ /* 0x048fe20000010100 */
[----:B------:R-:W-:-:S03]  /*0d50*/  FADD.FTZ R108, -R119, R81 ;  /* 0x00000051776c7221 */ /* 0x000fc60000010100 */
[----:B-----5:R-:W-:Y:S01]  /*0d60*/  FMUL.FTZ R99, R9, R96 ;  /* 0x0000006009637220 */ /* 0x020fe20000410000 */
[----:B------:R-:W-:Y:S02]  /*0d70*/  HADD2.F32 R96, -RZ, R24.H0_H0 ;  /* 0x20000018ff607230 */ /* 0x000fe40000004100 */
[----:B------:R-:W-:Y:S01]  /*0d80*/  FADD.FTZ R82, -R119, R82 ;  /* 0x0000005277527221 */ /* 0x000fe20000010100 */
[----:B----4-:R-:W-:-:S03]  /*0d90*/  HADD2.F32 R81, -RZ, R88.H0_H0 ;  /* 0x20000058ff517230 */ /* 0x010fc60000004100 */
[----:B------:R-:W-:Y:S02]  /*0da0*/  FMUL.FTZ R103, R9, R82 ;  /* 0x0000005209677220 */ /* 0x000fe40000410000 */
[----:B------:R-:W-:Y:S01]  /*0db0*/  FADD.FTZ R72, R72, R81 ;  /* 0x0000005148487221 */ /* 0x000fe20000010000 */
[-C--:B------:R-:W-:Y:S01]  /*0dc0*/  FFMA.FTZ R52, R99, R81.reuse, R52 ;  /* 0x0000005163347223 */ /* 0x080fe20000010034 */
[----:B------:R-:W-:Y:S01]  /*0dd0*/  FMUL.FTZ R96, R96, R81 ;  /* 0x0000005160607220 */ /* 0x000fe20000410000 */
[----:B------:R-:W-:Y:S02]  /*0de0*/  HADD2.F32 R81, -RZ, R89.H0_H0 ;  /* 0x20000059ff517230 */ /* 0x000fe40000004100 */
[----:B------:R-:W-:Y:S01]  /*0df0*/  FADD.FTZ R84, -R119, R84 ;  /* 0x0000005477547221 */ /* 0x000fe20000010100 */
[----:B------:R-:W-:Y:S01]  /*0e00*/  FMUL.FTZ R100, R9, R108 ;  /* 0x0000006c09647220 */ /* 0x000fe20000410000 */
[----:B------:R-:W-:Y:S01]  /*0e10*/  FADD.FTZ R80, -R119, R83 ;  /* 0x0000005377507221 */ /* 0x000fe20000010100 */
[----:B------:R-:W-:-:S02]  /*0e20*/  HADD2.F32 R88, -RZ, R88.H1_H1 ;  /* 0x30000058ff587230 */ /* 0x000fc40000004100 */
[----:B------:R-:W-:Y:S01]  /*0e30*/  FADD.FTZ R74, R74, R81 ;  /* 0x000000514a4a7221 */ /* 0x000fe20000010000 */
[-C--:B------:R-:W-:Y:S01]  /*0e40*/  FFMA.FTZ R54, R103, R81.reuse, R54 ;  /* 0x0000005167367223 */ /* 0x080fe20000010036 */
[----:B------:R-:W-:Y:S01]  /*0e50*/  FMUL.FTZ R102, R102, R81 ;  /* 0x0000005166667220 */ /* 0x000fe20000410000 */
[----:B------:R-:W-:Y:S02]  /*0e60*/  HADD2.F32 R81, -RZ, R90.H0_H0 ;  /* 0x2000005aff517230 */ /* 0x000fe40000004100 */
[C---:B------:R-:W-:Y:S01]  /*0e70*/  FMUL.FTZ R109, R9.reuse, R84 ;  /* 0x00000054096d7220 */ /* 0x040fe20000410000 */
[----:B------:R-:W-:Y:S02]  /*0e80*/  HADD2.F32 R108, -RZ, R26.H0_H0 ;  /* 0x2000001aff6c7230 */ /* 0x000fe40000004100 */
[----:B------:R-:W-:Y:S01]  /*0e90*/  FMUL.FTZ R106, R9, R80 ;  /* 0x00000050096a7220 */ /* 0x000fe20000410000 */
[----:B------:R-:W-:Y:S01]  /*0ea0*/  FMUL.FTZ R101, R101, R88 ;  /* 0x0000005865657220 */ /* 0x000fe20000410000 */
[----:B------:R-:W-:Y:S01]  /*0eb0*/  FADD.FTZ R36, R36, R81 ;  /* 0x0000005124247221 */ /* 0x000fe20000010000 */
[-C--:B------:R-:W-:Y:S01]  /*0ec0*/  FFMA.FTZ R56, R109, R81.reuse, R56 ;  /* 0x000000516d387223 */ /* 0x080fe20000010038 */
[----:B------:R-:W-:Y:S01]  /*0ed0*/  FMUL.FTZ R108, R108, R81 ;  /* 0x000000516c6c7220 */ /* 0x000fe20000410000 */
[----:B------:R-:W-:Y:S01]  /*0ee0*/  FADD.FTZ R80, R123, R96 ;  /* 0x000000607b507221 */ /* 0x000fe20000010000 */
[----:B------:R-:W-:Y:S01]  /*0ef0*/  FFMA.FTZ R81, R99, R96, R124 ;  /* 0x0000006063517223 */ /* 0x000fe2000001007c */
[----:B------:R-:W-:-:S02]  /*0f00*/  HADD2.F32 R82, -RZ, R89.H1_H1 ;  /* 0x30000059ff527230 */ /* 0x000fc40000004100 */
[----:B------:R-:W-:Y:S01]  /*0f10*/  FADD.FTZ R83, R80, R101 ;  /* 0x0000006550537221 */ /* 0x000fe20000010000 */
[----:B------:R-:W-:Y:S02]  /*0f20*/  FFMA.FTZ R80, R100, R101, R81 ;  /* 0x0000006564507223 */ /* 0x000fe40000010051 */
[----:B------:R-:W-:Y:S01]  /*0f30*/  FADD.FTZ R75, R75, R82 ;  /* 0x000000524b4b7221 */ /* 0x000fe20000010000 */
[-C--:B------:R-:W-:Y:S01]  /*0f40*/  FFMA.FTZ R55, R106, R82.reuse, R55 ;  /* 0x000000526a377223 */ /* 0x080fe20000010037 */
[----:B------:R-:W-:Y:S01]  /*0f50*/  FMUL.FTZ R107, R107, R82 ;  /* 0x000000526b6b7220 */ /* 0x000fe20000410000 */
[----:B------:R-:W-:Y:S01]  /*0f60*/  FADD.FTZ R82, R83, R102 ;  /* 0x0000006653527221 */ /* 0x000fe20000010000 */
[----:B------:R-:W-:Y:S01]  /*0f70*/  FFMA.FTZ R81, R103, R102, R80 ;  /* 0x0000006667517223 */ /* 0x000fe20000010050 */
[----:B------:R-:W-:Y:S02]  /*0f80*/  HADD2.F32 R90, -RZ, R90.H1_H1 ;  /* 0x3000005aff5a7230 */ /* 0x000fe40000004100 */
[----:B------:R-:W-:Y:S01]  /*0f90*/  FADD.FTZ R114, -R119, R85 ;  /* 0x0000005577727221 */ /* 0x000fe20000010100 */
[----:B------:R-:W-:Y:S01]  /*0fa0*/  FADD.FTZ R83, R82, R107 ;  /* 0x0000006b52537221 */ /* 0x000fe20000010000 */
[----:B------:R-:W-:Y:S01]  /*0fb0*/  FFMA.FTZ R80, R106, R107, R81 ;  /* 0x0000006b6a507223 */ /* 0x000fe20000010051 */
[----:B------:R-:W-:-:S02]  /*0fc0*/  HADD2.F32 R85, -RZ, R91.H0_H0 ;  /* 0x2000005bff557230 */ /* 0x000fc40000004100 */
[----:B------:R-:W-:Y:S01]  /*0fd0*/  FADD.FTZ R86, -R119, R86 ;  /* 0x0000005677567221 */ /* 0x000fe20000010100 */
[----:B------:R-:W-:Y:S01]  /*0fe0*/  FMUL.FTZ R114, R9, R114 ;  /* 0x0000007209727220 */ /* 0x000fe20000410000 */
[----:B------:R-:W-:Y:S01]  /*0ff0*/  FMUL.FTZ R112, R112, R90 ;  /* 0x0000005a70707220 */ /* 0x000fe20000410000 */
[----:B------:R-:W-:Y:S01]  /*1000*/  FADD.FTZ R83, R83, R108 ;  /* 0x0000006c53537221 */ /* 0x000fe20000010000 */
[----:B------:R-:W-:Y:S01]  /*1010*/  FFMA.FTZ R81, R109, R108, R80 ;  /* 0x0000006c6d517223 */ /* 0x000fe20000010050 */
[----:B------:R-:W-:Y:S02]  /*1020*/  HADD2.F32 R84, -RZ, R91.H1_H1 ;  /* 0x3000005bff547230 */ /* 0x000fe40000004100 */
[----:B------:R-:W-:Y:S01]  /*1030*/  FADD.FTZ R116, -R119, R87 ;  /* 0x0000005777747221 */ /* 0x000fe20000010100 */
[----:B------:R-:W-:Y:S01]  /*1040*/  FMUL.FTZ R113, R9, R86 ;  /* 0x0000005609717220 */ /* 0x000fe20000410000 */
[-C--:B------:R-:W-:Y:S01]  /*1050*/  FMUL.FTZ R110, R110, R85.reuse ;  /* 0x000000556e6e7220 */ /* 0x080fe20000410000 */
        /* <DEDUP_REMOVED lines=16> */
.L_x_2401:
[----:B------:R-:W-:Y:S05]  /*1160*/  BSYNC.RECONVERGENT B1 ;  /* 0x0000000000017941 */ /* 0x000fea0003800200 */
.L_x_2400:
        /* <DEDUP_REMOVED lines=23> */
.L_x_2435:
        /* <DEDUP_REMOVED lines=31> */
[----:B------:R-:W-:Y:S01]  /*14d0*/  FFMA.FTZ R81, R93, R84, R85 ;  /* 0x000000545d517223 */ /* 0x000fe20000010055 */
[----:B------:R-:W-:Y:S01]  /*14e0*/  FMUL.FTZ R86, R9, R86 ;  /* 0x0000005609567220 */ /* 0x000fe20000410000 */
[----:B------:R-:W-:-:S02]  /*14f0*/  LOP3.LUT P5, RZ, R127, 0xff, RZ, 0xc0, !PT ;  /* 0x000000ff7fff7812 */ /* 0x000fc400078ac0ff */
[----:B------:R-:W-:Y:S01]  /*1500*/  FSEL R80, R80, RZ, P1 ;  /* 0x000000ff50507208 */ /* 0x000fe20000800000 */
[----:B------:R-:W-:Y:S01]  /*1510*/  FMUL.FTZ R86, R86, UR13 ;  /* 0x0000000d56567c20 */ /* 0x000fe20008410000 */
[----:B------:R-:W-:Y:S01]  /*1520*/  FSEL R83, R82, RZ, P0 ;  /* 0x000000ff52537208 */ /* 0x000fe20000000000 */
[--C-:B------:R-:W-:Y:S01]  /*1530*/  FFMA.FTZ R82, R92, R84, R85.reuse ;  /* 0x000000545c527223 */ /* 0x100fe20000010055 */
[----:B------:R-:W-:Y:S02]  /*1540*/  LOP3.LUT P0, RZ, R126, 0xff0000, RZ, 0xc0, !PT ;  /* 0x00ff00007eff7812 */ /* 0x000fe4000780c0ff */
[----:B------:R-:W-:Y:S01]  /*1550*/  F2FP.F16.F32.PACK_AB R83, R83, R80 ;  /* 0x000000505353723e */ /* 0x000fe200000000ff */
[----:B------:R-:W-:Y:S01]  /*1560*/  FFMA.FTZ R80, R98, R84, R85 ;  /* 0x0000005462507223 */ /* 0x000fe20000010055 */
[----:B------:R-:W-:Y:S01]  /*1570*/  FADD.FTZ R82, R97, -R82 ;  /* 0x8000005261527221 */ /* 0x000fe20000010000 */
[----:B------:R-:W-:Y:S02]  /*1580*/  LOP3.LUT P1, RZ, R126, 0xff000000, RZ, 0xc0, !PT ;  /* 0xff0000007eff7812 */ /* 0x000fe4000782c0ff */
[----:B------:R-:W-:Y:S01]  /*1590*/  FADD.FTZ R88, R111, -R80 ;  /* 0x800000506f587221 */ /* 0x000fe20000010000 */
[----:B------:R-:W-:Y:S01]  /*15a0*/  FADD.FTZ R80, R10, -R81 ;  /* 0x800000510a507221 */ /* 0x000fe20000010000 */
[----:B------:R-:W-:Y:S01]  /*15b0*/  FMUL.FTZ R82, R9, R82 ;  /* 0x0000005209527220 */ /* 0x000fe20000410000 */
[----:B------:R-:W-:Y:S01]  /*15c0*/  LOP3.LUT P6, RZ, R127, 0xff00, RZ, 0xc0, !PT ;  /* 0x0000ff007fff7812 */ /* 0x000fe200078cc0ff */
[C---:B------:R-:W-:Y:S01]  /*15d0*/  FMUL.FTZ R88, R9.reuse, R88 ;  /* 0x0000005809587220 */ /* 0x040fe20000410000 */
[----:B------:R-:W-:Y:S01]  /*15e0*/  FMUL.FTZ R80, R9, R80 ;  /* 0x0000005009507220 */ /* 0x000fe20000410000 */
[----:B------:R-:W-:Y:S01]  /*15f0*/  FMUL.FTZ R82, R82, UR13 ;  /* 0x0000000d52527c20 */ /* 0x000fe20008410000 */
[----:B------:R-:W-:Y:S01]  /*1600*/  FSEL R86, R86, RZ, P5 ;  /* 0x000000ff56567208 */ /* 0x000fe20002800000 */
[----:B------:R-:W-:Y:S01]  /*1610*/  FMUL.FTZ R88, R88, UR13 ;  /* 0x0000000d58587c20 */ /* 0x000fe20008410000 */
[----:B------:R-:W-:-:S02]  /*1620*/  FMUL.FTZ R80, R80, UR13 ;  /* 0x0000000d50507c20 */ /* 0x000fc40008410000 */
[----:B------:R-:W-:Y:S02]  /*1630*/  FSEL R81, R82, RZ, P1 ;  /* 0x000000ff52517208 */ /* 0x000fe40000800000 */
[----:B------:R-:W-:Y:S02]  /*1640*/  FSEL R87, R88, RZ, P6 ;  /* 0x000000ff58577208 */ /* 0x000fe40003000000 */
[----:B------:R-:W-:Y:S02]  /*1650*/  FSEL R80, R80, RZ, P0 ;  /* 0x000000ff50507208 */ /* 0x000fe40000000000 */
[----:B------:R-:W-:Y:S01]  /*1660*/  F2FP.F16.F32.PACK_AB R82, R87, R86 ;  /* 0x000000565752723e */ /* 0x000fe200000000ff */
[--C-:B------:R-:W-:Y:S01]  /*1670*/  FFMA.FTZ R87, R3, R84, R85.reuse ;  /* 0x0000005403577223 */ /* 0x100fe20000010055 */
[----:B------:R-:W-:Y:S01]  /*1680*/  F2FP.F16.F32.PACK_AB R81, R81, R80 ;  /* 0x000000505151723e */ /* 0x000fe200000000ff */
[----:B------:R-:W-:Y:S01]  /*1690*/  FFMA.FTZ R80, R8, R84, R85 ;  /* 0x0000005408507223 */ /* 0x000fe20000010055 */
[----:B------:R-:W-:-:S02]  /*16a0*/  LOP3.LUT P1, RZ, R126, 0xff00, RZ, 0xc0, !PT ;  /* 0x0000ff007eff7812 */ /* 0x000fc4000782c0ff */
[----:B------:R-:W-:Y:S01]  /*16b0*/  LOP3.LUT P0, RZ, R126, 0xff, RZ, 0xc0, !PT ;  /* 0x000000ff7eff7812 */ /* 0x000fe2000780c0ff */
[----:B------:R-:W-:Y:S01]  /*16c0*/  FADD.FTZ R86, R11, -R80 ;  /* 0x800000500b567221 */ /* 0x000fe20000010000 */
[----:B------:R-:W-:-:S03]  /*16d0*/  FADD.FTZ R80, R6, -R87 ;  /* 0x8000005706507221 */ /* 0x000fc60000010000 */
[C---:B------:R-:W-:Y:S01]  /*16e0*/  FMUL.FTZ R86, R9.reuse, R86 ;  /* 0x0000005609567220 */ /* 0x040fe20000410000 */
[----:B------:R-:W-:-:S03]  /*16f0*/  FMUL.FTZ R80, R9, R80 ;  /* 0x0000005009507220 */ /* 0x000fc60000410000 */
[----:B------:R-:W-:Y:S01]  /*1700*/  FMUL.FTZ R86, R86, UR13 ;  /* 0x0000000d56567c20 */ /* 0x000fe20008410000 */
[----:B------:R-:W-:-:S04]  /*1710*/  FMUL.FTZ R80, R80, UR13 ;  /* 0x0000000d50507c20 */ /* 0x000fc80008410000 */
[----:B------:R-:W-:Y:S02]  /*1720*/  FSEL R87, R86, RZ, P1 ;  /* 0x000000ff56577208 */ /* 0x000fe40000800000 */
[----:B------:R-:W-:-:S04]  /*1730*/  FSEL R80, R80, RZ, P0 ;  /* 0x000000ff50507208 */ /* 0x000fc80000000000 */
[----:B------:R-:W-:Y:S01]  /*1740*/  F2FP.F16.F32.PACK_AB R80, R87, R80 ;  /* 0x000000505750723e */ /* 0x000fe200000000ff */
[----:B------:R-:W-:Y:S06]  /*1750*/  BRA `(.L_x_2408) ;  /* 0x0000001c007c7947 */ /* 0x000fec0003800000 */
.L_x_2407:
        /* <DEDUP_REMOVED lines=8> */
[----:B------:R-:W-:Y:S01]  /*17e0*/  LOP3.LUT P5, RZ, R127, 0xff, RZ, 0xc0, !PT ;  /* 0x000000ff7fff7812 */ /* 0x000fe200078ac0ff */
[C---:B-----5:R-:W-:Y:S01]  /*17f0*/  FMUL.FTZ R40, R9.reuse, R40 ;  /* 0x0000002809287220 */ /* 0x060fe20000410000 */
[----:B------:R-:W-:Y:S01]  /*1800*/  FMUL.FTZ R41, R9, R76 ;  /* 0x0000004c09297220 */ /* 0x000fe20000410000 */
[----:B------:R-:W-:Y:S01]  /*1810*/  LOP3.LUT P1, RZ, R127, 0xff00, RZ, 0xc0, !PT ;  /* 0x0000ff007fff7812 */ /* 0x000fe2000782c0ff */
[----:B------:R-:W-:Y:S01]  /*1820*/  FMUL.FTZ R42, R9, R78 ;  /* 0x0000004e092a7220 */ /* 0x000fe20000410000 */
[----:B------:R-:W-:Y:S01]  /*1830*/  FMUL.FTZ R76, R40, UR13 ;  /* 0x0000000d284c7c20 */ /* 0x000fe20008410000 */
[----:B------:R-:W-:Y:S01]  /*1840*/  FMUL.FTZ R77, R41, UR13 ;  /* 0x0000000d294d7c20 */ /* 0x000fe20008410000 */
[----:B------:R-:W-:Y:S01]  /*1850*/  FMUL.FTZ R43, R9, R80 ;  /* 0x00000050092b7220 */ /* 0x000fe20000410000 */
[----:B------:R-:W-:Y:S01]  /*1860*/  ISETP.GE.U32.AND P0, PT, R126, RZ, PT ;  /* 0x000000ff7e00720c */ /* 0x000fe20003f06070 */
[----:B------:R-:W-:Y:S01]  /*1870*/  FMUL.FTZ R78, R42, UR13 ;  /* 0x0000000d2a4e7c20 */ /* 0x000fe20008410000 */
[----:B------:R-:W-:Y:S01]  /*1880*/  FSEL R76, R76, RZ, P5 ;  /* 0x000000ff4c4c7208 */ /* 0x000fe20002800000 */
[----:B------:R-:W-:Y:S01]  /*1890*/  FMUL.FTZ R79, R43, UR13 ;  /* 0x0000000d2b4f7c20 */ /* 0x000fe20008410000 */
[----:B------:R-:W-:Y:S01]  /*18a0*/  FSEL R77, R77, RZ, P1 ;  /* 0x000000ff4d4d7208 */ /* 0x000fe20000800000 */
[----:B------:R-:W-:Y:S01]  /*18b0*/  FFMA.FTZ R80, R92, R84, R85 ;  /* 0x000000545c507223 */ /* 0x000fe20000010055 */
[----:B------:R-:W-:-:S02]  /*18c0*/  LOP3.LUT P6, RZ, R127, 0xff0000, RZ, 0xc0, !PT ;  /* 0x00ff00007fff7812 */ /* 0x000fc400078cc0ff */
[----:B------:R-:W-:Y:S01]  /*18d0*/  ISETP.GE.U32.AND.EX P0, PT, R127, 0x1000000, PT, P0 ;  /* 0x010000007f00780c */ /* 0x000fe20003f06100 */
[----:B------:R-:W-:Y:S01]  /*18e0*/  FADD.FTZ R88, R97, -R80 ;  /* 0x8000005061587221 */ /* 0x000fe20000010000 */
[----:B------:R-:W-:Y:S01]  /*18f0*/  F2FP.F16.F32.PACK_AB R82, R77, R76 ;  /* 0x0000004c4d52723e */ /* 0x000fe200000000ff */
[-C--:B------:R-:W-:Y:S01]  /*1900*/  FFMA.FTZ R77, R3, R84.reuse, R85 ;  /* 0x00000054034d7223 */ /* 0x080fe20000010055 */
[----:B------:R-:W-:Y:S02]  /*1910*/  FSEL R78, R78, RZ, P6 ;  /* 0x000000ff4e4e7208 */ /* 0x000fe40003000000 */
[----:B------:R-:W-:Y:S01]  /*1920*/  FSEL R79, R79, RZ, P0 ;  /* 0x000000ff4f4f7208 */ /* 0x000fe20000000000 */
[----:B------:R-:W-:Y:S01]  /*1930*/  FADD.FTZ R76, R6, -R77 ;  /* 0x8000004d064c7221 */ /* 0x000fe20000010000 */
[--C-:B------:R-:W-:Y:S01]  /*1940*/  FFMA.FTZ R77, R93, R84, R85.reuse ;  /* 0x000000545d4d7223 */ /* 0x100fe20000010055 */
[----:B------:R-:W-:Y:S02]  /*1950*/  LOP3.LUT P6, RZ, R126, 0xff000000, RZ, 0xc0, !PT ;  /* 0xff0000007eff7812 */ /* 0x000fe400078cc0ff */
[----:B------:R-:W-:Y:S01]  /*1960*/  F2FP.F16.F32.PACK_AB R83, R79, R78 ;  /* 0x0000004e4f53723e */ /* 0x000fe200000000ff */
[----:B------:R-:W-:Y:S01]  /*1970*/  FFMA.FTZ R78, R8, R84, R85 ;  /* 0x00000054084e7223 */ /* 0x000fe20000010055 */
[----:B------:R-:W-:Y:S01]  /*1980*/  FADD.FTZ R86, R10, -R77 ;  /* 0x8000004d0a567221 */ /* 0x000fe20000010000 */
[C---:B------:R-:W-:Y:S01]  /*1990*/  FMUL.FTZ R79, R9.reuse, R88 ;  /* 0x00000058094f7220 */ /* 0x040fe20000410000 */
[----:B------:R-:W-:Y:S01]  /*19a0*/  FMUL.FTZ R76, R9, R76 ;  /* 0x0000004c094c7220 */ /* 0x000fe20000410000 */
[----:B------:R-:W-:Y:S01]  /*19b0*/  FADD.FTZ R80, R11, -R78 ;  /* 0x8000004e0b507221 */ /* 0x000fe20000010000 */
[----:B------:R-:W-:Y:S01]  /*19c0*/  FMUL.FTZ R78, R9, R86 ;  /* 0x00000056094e7220 */ /* 0x000fe20000410000 */
[----:B------:R-:W-:Y:S01]  /*19d0*/  FMUL.FTZ R87, R79, UR13 ;  /* 0x0000000d4f577c20 */ /* 0x000fe20008410000 */
[----:B------:R-:W-:Y:S01]  /*19e0*/  LOP3.LUT P0, RZ, R126, 0xff, RZ, 0xc0, !PT ;  /* 0x000000ff7eff7812 */ /* 0x000fe2000780c0ff */
[----:B------:R-:W-:Y:S01]  /*19f0*/  FMUL.FTZ R77, R9, R80 ;  /* 0x00000050094d7220 */ /* 0x000fe20000410000 */
[----:B------:R-:W-:Y:S01]  /*1a00*/  FMUL.FTZ R80, R76, UR13 ;  /* 0x0000000d4c507c20 */ /* 0x000fe20008410000 */
[----:B------:R-:W-:Y:S01]  /*1a10*/  FMUL.FTZ R86, R78, UR13 ;  /* 0x0000000d4e567c20 */ /* 0x000fe20008410000 */
[C---:B------:R-:W-:Y:S01]  /*1a20*/  LOP3.LUT P1, RZ, R126.reuse, 0xff00, RZ, 0xc0, !PT ;  /* 0x0000ff007eff7812 */ /* 0x040fe2000782c0ff */
        /* <DEDUP_REMOVED lines=9> */
.L_x_2406:
        /* <DEDUP_REMOVED lines=19> */
[C---:B------:R-:W-:Y:S01]  /*1bf0*/  LOP3.LUT P5, RZ, R127.reuse, 0xff, RZ, 0xc0, !PT ;  /* 0x000000ff7fff7812 */ /* 0x040fe200078ac0ff */
[----:B------:R-:W-:Y:S01]  /*1c00*/  FMUL.FTZ R86, R86, UR13 ;  /* 0x0000000d56567c20 */ /* 0x000fe20008410000 */
[----:B------:R-:W-:-:S02]  /*1c10*/  LOP3.LUT P6, RZ, R127, 0xff00, RZ, 0xc0, !PT ;  /* 0x0000ff007fff7812 */ /* 0x000fc400078cc0ff */
[----:B------:R-:W-:Y:S02]  /*1c20*/  FSEL R80, R80, RZ, P1 ;  /* 0x000000ff50507208 */ /* 0x000fe40000800000 */
[----:B------:R-:W-:Y:S02]  /*1c30*/  FSEL R81, R81, RZ, P0 ;  /* 0x000000ff51517208 */ /* 0x000fe40000000000 */
[----:B------:R-:W-:Y:S02]  /*1c40*/  LOP3.LUT P0, RZ, R126, 0xff0000, RZ, 0xc0, !PT ;  /* 0x00ff00007eff7812 */ /* 0x000fe4000780c0ff */
[----:B------:R-:W-:Y:S01]  /*1c50*/  F2FP.F16.F32.PACK_AB R83, R81, R80 ;  /* 0x000000505153723e */ /* 0x000fe200000000ff */
[-CC-:B------:R-:W-:Y:S01]  /*1c60*/  FFMA.FTZ R81, R95, R84.reuse, R85.reuse ;  /* 0x000000545f517223 */ /* 0x180fe20000010055 */
[-C--:B------:R-:W-:Y:S01]  /*1c70*/  FFMA.FTZ R80, R92, R84.reuse, R85 ;  /* 0x000000545c507223 */ /* 0x080fe20000010055 */
[----:B------:R-:W-:Y:S02]  /*1c80*/  LOP3.LUT P1, RZ, R126, 0xff000000, RZ, 0xc0, !PT ;  /* 0xff0000007eff7812 */ /* 0x000fe4000782c0ff */
[----:B------:R-:W-:Y:S01]  /*1c90*/  FADD.FTZ R82, R94, -R81 ;  /* 0x800000515e527221 */ /* 0x000fe20000010000 */
[----:B------:R-:W-:Y:S01]  /*1ca0*/  FFMA.FTZ R81, R93, R84, R85 ;  /* 0x000000545d517223 */ /* 0x000fe20000010055 */
[----:B------:R-:W-:Y:S01]  /*1cb0*/  FADD.FTZ R88, R97, -R80 ;  /* 0x8000005061587221 */ /* 0x000fe20000010000 */
[----:B------:R-:W-:Y:S01]  /*1cc0*/  FSEL R87, R86, RZ, P6 ;  /* 0x000000ff56577208 */ /* 0x000fe20003000000 */
[----:B------:R-:W-:Y:S01]  /*1cd0*/  FFMA.FTZ R82, R9, R82, R68 ;  /* 0x0000005209527223 */ /* 0x000fe20000010044 */
[----:B------:R-:W-:-:S03]  /*1ce0*/  FADD.FTZ R81, R10, -R81 ;  /* 0x800000510a517221 */ /* 0x000fc60000010000 */
[----:B------:R-:W-:Y:S01]  /*1cf0*/  FMUL.FTZ R82, R82, UR13 ;  /* 0x0000000d52527c20 */ /* 0x000fe20008410000 */
[C---:B------:R-:W-:Y:S01]  /*1d00*/  FFMA.FTZ R80, R9.reuse, R81, R66 ;  /* 0x0000005109507223 */ /* 0x040fe20000010042 */
[----:B------:R-:W-:-:S03]  /*1d10*/  FFMA.FTZ R81, R9, R88, R67 ;  /* 0x0000005809517223 */ /* 0x000fc60000010043 */
[----:B------:R-:W-:Y:S01]  /*1d20*/  FMUL.FTZ R80, R80, UR13 ;  /* 0x0000000d50507c20 */ /* 0x000fe20008410000 */
[----:B------:R-:W-:Y:S01]  /*1d30*/  FMUL.FTZ R81, R81, UR13 ;  /* 0x0000000d51517c20 */ /* 0x000fe20008410000 */
[----:B------:R-:W-:-:S03]  /*1d40*/  FSEL R82, R82, RZ, P5 ;  /* 0x000000ff52527208 */ /* 0x000fc60002800000 */
[----:B------:R-:W-:Y:S02]  /*1d50*/  FSEL R80, R80, RZ, P0 ;  /* 0x000000ff50507208 */ /* 0x000fe40000000000 */
[----:B------:R-:W-:Y:S02]  /*1d60*/  FSEL R81, R81, RZ, P1 ;  /* 0x000000ff51517208 */ /* 0x000fe40000800000 */
[----:B------:R-:W-:Y:S01]  /*1d70*/  F2FP.F16.F32.PACK_AB R82, R87, R82 ;  /* 0x000000525752723e */ /* 0x000fe200000000ff */
[--C-:B------:R-:W-:Y:S01]  /*1d80*/  FFMA.FTZ R87, R3, R84, R85.reuse ;  /* 0x0000005403577223 */ /* 0x100fe20000010055 */
[----:B------:R-:W-:Y:S01]  /*1d90*/  F2FP.F16.F32.PACK_AB R81, R81, R80 ;  /* 0x000000505151723e */ /* 0x000fe200000000ff */
[----:B------:R-:W-:Y:S01]  /*1da0*/  FFMA.FTZ R80, R8, R84, R85 ;  /* 0x0000005408507223 */ /* 0x000fe20000010055 */
[----:B------:R-:W-:Y:S01]  /*1db0*/  LOP3.LUT P1, RZ, R126, 0xff00, RZ, 0xc0, !PT ;  /* 0x0000ff007eff7812 */ /* 0x000fe2000782c0ff */
[----:B------:R-:W-:Y:S01]  /*1dc0*/  FADD.FTZ R87, R6, -R87 ;  /* 0x8000005706577221 */ /* 0x000fe20000010000 */
[----:B------:R-:W-:Y:S01]  /*1dd0*/  LOP3.LUT P0, RZ, R126, 0xff, RZ, 0xc0, !PT ;  /* 0x000000ff7eff7812 */ /* 0x000fe2000780c0ff */
[----:B------:R-:W-:-:S04]  /*1de0*/  FADD.FTZ R80, R11, -R80 ;  /* 0x800000500b507221 */ /* 0x000fc80000010000 */
[C---:B------:R-:W-:Y:S01]  /*1df0*/  FFMA.FTZ R86, R9.reuse, R80, R65 ;  /* 0x0000005009567223 */ /* 0x040fe20000010041 */
[----:B------:R-:W-:-:S03]  /*1e00*/  FFMA.FTZ R80, R9, R87, R64 ;  /* 0x0000005709507223 */ /* 0x000fc60000010040 */
[----:B------:R-:W-:Y:S01]  /*1e10*/  FMUL.FTZ R86, R86, UR13 ;  /* 0x0000000d56567c20 */ /* 0x000fe20008410000 */
[----:B------:R-:W-:-:S04]  /*1e20*/  FMUL.FTZ R80, R80, UR13 ;  /* 0x0000000d50507c20 */ /* 0x000fc80008410000 */
[----:B------:R-:W-:Y:S02]  /*1e30*/  FSEL R87, R86, RZ, P1 ;  /* 0x000000ff56577208 */ /* 0x000fe40000800000 */
[----:B------:R-:W-:-:S04]  /*1e40*/  FSEL R80, R80, RZ, P0 ;  /* 0x000000ff50507208 */ /* 0x000fc80000000000 */
[----:B------:R-:W-:Y:S01]  /*1e50*/  F2FP.F16.F32.PACK_AB R80, R87, R80 ;  /* 0x000000505750723e */ /* 0x000fe200000000ff */
[----:B------:R-:W-:Y:S06]  /*1e60*/  BRA `(.L_x_2408) ;  /* 0x0000001400b87947 */ /* 0x000fec0003800000 */
.L_x_2409:
        /* <DEDUP_REMOVED lines=8> */
[C---:B-----5:R-:W-:Y:S01]  /*1ef0*/  FFMA.FTZ R42, R9.reuse, R43, R70 ;  /* 0x0000002b092a7223 */ /* 0x060fe20000010046 */
[C---:B------:R-:W-:Y:S01]  /*1f00*/  FFMA.FTZ R43, R9.reuse, R78, R71 ;  /* 0x0000004e092b7223 */ /* 0x040fe20000010047 */
[C---:B------:R-:W-:Y:S01]  /*1f10*/  FFMA.FTZ R40, R9.reuse, R41, R68 ;  /* 0x0000002909287223 */ /* 0x040fe20000010044 */
[----:B------:R-:W-:Y:S01]  /*1f20*/  ISETP.GE.U32.AND P0, PT, R126, RZ, PT ;  /* 0x000000ff7e00720c */ /* 0x000fe20003f06070 */
        /* <DEDUP_REMOVED lines=17> */
[-CC-:B------:R-:W-:Y:S01]  /*2040*/  FFMA.FTZ R78, R92, R84.reuse, R85.reuse ;  /* 0x000000545c4e7223 */ /* 0x180fe20000010055 */
[----:B------:R-:W-:Y:S01]  /*2050*/  FFMA.FTZ R76, R8, R84, R85 ;  /* 0x00000054084c7223 */ /* 0x000fe20000010055 */
        /* <DEDUP_REMOVED lines=23> */
.L_x_2405:
        /* <DEDUP_REMOVED lines=15> */
[----:B------:R-:W-:Y:S01]  /*22c0*/  FFMA.FTZ R61, R95, R84, R85 ;  /* 0x000000545f3d7223 */ /* 0x000fe20000010055 */
[C---:B-----5:R-:W-:Y:S01]  /*22d0*/  FMUL.FTZ R60, R9.reuse, R60 ;  /* 0x0000003c093c7220 */ /* 0x060fe20000410000 */
[----:B------:R-:W-:Y:S01]  /*22e0*/  FMUL.FTZ R62, R9, R62 ;  /* 0x0000003e093e7220 */ /* 0x000fe20000410000 */
[----:B------:R-:W-:-:S02]  /*22f0*/  LOP3.LUT P5, RZ, R127, 0xff0000, RZ, 0xc0, !PT ;  /* 0x00ff00007fff7812 */ /* 0x000fc400078ac0ff */
[----:B------:R-:W-:Y:S01]  /*2300*/  FMUL.FTZ R60, R60, UR13 ;  /* 0x0000000d3c3c7c20 */ /* 0x000fe20008410000 */
[C---:B------:R-:W-:Y:S01]  /*2310*/  LOP3.LUT P6, RZ, R131.reuse, 0xff0000, RZ, 0xc0, !PT ;  /* 0x00ff000083ff7812 */ /* 0x040fe200078cc0ff */
[----:B------:R-:W-:Y:S01]  /*2320*/  FMUL.FTZ R62, R62, UR13 ;  /* 0x0000000d3e3e7c20 */ /* 0x000fe20008410000 */
[----:B------:R-:W-:Y:S02]  /*2330*/  ISETP.GE.U32.AND.EX P1, PT, R131, 0x1000000, PT, P1 ;  /* 0x010000008300780c */ /* 0x000fe40003f26110 */
[----:B------:R-:W-:Y:S02]  /*2340*/  ISETP.GE.U32.AND.EX P0, PT, R127, 0x1000000, PT, P0 ;  /* 0x010000007f00780c */ /* 0x000fe40003f06100 */
[C---:B------:R-:W-:Y:S02]  /*2350*/  FSEL R83, R60.reuse, RZ, P5 ;  /* 0x000000ff3c537208 */ /* 0x040fe40002800000 */
[----:B------:R-:W-:Y:S02]  /*2360*/  FSEL R63, R60, RZ, P6 ;  /* 0x000000ff3c3f7208 */ /* 0x000fe40003000000 */
[----:B------:R-:W-:-:S02]  /*2370*/  FSEL R60, R62, RZ, P1 ;  /* 0x000000ff3e3c7208 */ /* 0x000fc40000800000 */
[----:B------:R-:W-:Y:S02]  /*2380*/  FSEL R62, R62, RZ, P0 ;  /* 0x000000ff3e3e7208 */ /* 0x000fe40000000000 */
[----:B------:R-:W-:Y:S01]  /*2390*/  F2FP.F16.F32.PACK_AB R63, R60, R63 ;  /* 0x0000003f3c3f723e */ /* 0x000fe200000000ff */
[----:B------:R-:W-:Y:S01]  /*23a0*/  FADD.FTZ R60, R94, -R61 ;  /* 0x8000003d5e3c7221 */ /* 0x000fe20000010000 */
[----:B------:R-:W-:Y:S01]  /*23b0*/  F2FP.F16.F32.PACK_AB R83, R62, R83 ;  /* 0x000000533e53723e */ /* 0x000fe200000000ff */
[----:B------:R-:W-:Y:S01]  /*23c0*/  FFMA.FTZ R62, R98, R84, R85 ;  /* 0x00000054623e7223 */ /* 0x000fe20000010055 */
[----:B------:R-:W-:Y:S01]  /*23d0*/  LOP3.LUT P0, RZ, R131, 0xff, RZ, 0xc0, !PT ;  /* 0x000000ff83ff7812 */ /* 0x000fe2000780c0ff */
[----:B------:R-:W-:Y:S01]  /*23e0*/  FMUL.FTZ R60, R9, R60 ;  /* 0x0000003c093c7220 */ /* 0x000fe20000410000 */
[----:B------:R-:W-:Y:S01]  /*23f0*/  LOP3.LUT P1, RZ, R131, 0xff00, RZ, 0xc0, !PT ;  /* 0x0000ff0083ff7812 */ /* 0x000fe2000782c0ff */
[----:B------:R-:W-:Y:S01]  /*2400*/  FADD.FTZ R62, R111, -R62 ;  /* 0x8000003e6f3e7221 */ /* 0x000fe20000010000 */
[C---:B------:R-:W-:Y:S01]  /*2410*/  LOP3.LUT P6, RZ, R127.reuse, 0xff00, RZ, 0xc0, !PT ;  /* 0x0000ff007fff7812 */ /* 0x040fe200078cc0ff */
[----:B------:R-:W-:Y:S01]  /*2420*/  FMUL.FTZ R60, R60, UR13 ;  /* 0x0000000d3c3c7c20 */ /* 0x000fe20008410000 */
[----:B------:R-:W-:Y:S01]  /*2430*/  LOP3.LUT P5, RZ, R127, 0xff, RZ, 0xc0, !PT ;  /* 0x000000ff7fff7812 */ /* 0x000fe200078ac0ff */
[----:B------:R-:W-:-:S03]  /*2440*/  FMUL.FTZ R62, R9, R62 ;  /* 0x0000003e093e7220 */ /* 0x000fc60000410000 */
[----:B------:R-:W-:Y:S01]  /*2450*/  FSEL R82, R60, RZ, P5 ;  /* 0x000000ff3c527208 */ /* 0x000fe20002800000 */
[----:B------:R-:W-:Y:S01]  /*2460*/  FMUL.FTZ R80, R62, UR13 ;  /* 0x0000000d3e507c20 */ /* 0x000fe20008410000 */
[----:B------:R-:W-:Y:S02]  /*2470*/  FSEL R62, R60, RZ, P0 ;  /* 0x000000ff3c3e7208 */ /* 0x000fe40000000000 */
[----:B------:R-:W-:Y:S02]  /*2480*/  LOP3.LUT P5, RZ, R126, 0xff0000, RZ, 0xc0, !PT ;  /* 0x00ff00007eff7812 */ /* 0x000fe400078ac0ff */
[C---:B------:R-:W-:Y:S02]  /*2490*/  FSEL R61, R80.reuse, RZ, P1 ;  /* 0x000000ff503d7208 */ /* 0x040fe40000800000 */
[----:B------:R-:W-:Y:S01]  /*24a0*/  FSEL R81, R80, RZ, P6 ;  /* 0x000000ff50517208 */ /* 0x000fe20003000000 */
[--C-:B------:R-:W-:Y:S01]  /*24b0*/  FFMA.FTZ R80, R92, R84, R85.reuse ;  /* 0x000000545c507223 */ /* 0x100fe20000010055 */
[----:B------:R-:W-:Y:S01]  /*24c0*/  F2FP.F16.F32.PACK_AB R62, R61, R62 ;  /* 0x0000003e3d3e723e */ /* 0x000fe200000000ff */
[----:B------:R-:W-:Y:S01]  /*24d0*/  FFMA.FTZ R61, R93, R84, R85 ;  /* 0x000000545d3d7223 */ /* 0x000fe20000010055 */
[C---:B------:R-:W-:Y:S01]  /*24e0*/  LOP3.LUT P0, RZ, R130.reuse, 0xff0000, RZ, 0xc0, !PT ;  /* 0x00ff000082ff7812 */ /* 0x040fe2000780c0ff */
[----:B------:R-:W-:Y:S01]  /*24f0*/  FADD.FTZ R80, R97, -R80 ;  /* 0x8000005061507221 */ /* 0x000fe20000010000 */
[----:B------:R-:W-:Y:S01]  /*2500*/  LOP3.LUT P1, RZ, R130, 0xff000000, RZ, 0xc0, !PT ;  /* 0xff00000082ff7812 */ /* 0x000fe2000782c0ff */
[----:B------:R-:W-:Y:S01]  /*2510*/  FADD.FTZ R60, R10, -R61 ;  /* 0x8000003d0a3c7221 */ /* 0x000fe20000010000 */
[----:B------:R-:W-:Y:S01]  /*2520*/  F2FP.F16.F32.PACK_AB R82, R81, R82 ;  /* 0x000000525152723e */ /* 0x000fe200000000ff */
[C---:B------:R-:W-:Y:S01]  /*2530*/  FMUL.FTZ R80, R9.reuse, R80 ;  /* 0x0000005009507220 */ /* 0x040fe20000410000 */
[----:B------:R-:W-:Y:S01]  /*2540*/  LOP3.LUT P6, RZ, R126, 0xff000000, RZ, 0xc0, !PT ;  /* 0xff0000007eff7812 */ /* 0x000fe200078cc0ff */
[----:B------:R-:W-:-:S02]  /*2550*/  FMUL.FTZ R60, R9, R60 ;  /* 0x0000003c093c7220 */ /* 0x000fc40000410000 */
[----:B------:R-:W-:Y:S02]  /*2560*/  FMUL.FTZ R80, R80, UR13 ;  /* 0x0000000d50507c20 */ /* 0x000fe40008410000 */
        /* <DEDUP_REMOVED lines=25> */
.L_x_2411:
        /* <DEDUP_REMOVED lines=8> */
[C---:B-----5:R-:W-:Y:S01]  /*2780*/  FMUL.FTZ R42, R9.reuse, R42 ;  /* 0x0000002a092a7220 */ /* 0x060fe20000410000 */
[----:B------:R-:W-:Y:S01]  /*2790*/  FMUL.FTZ R43, R9, R40 ;  /* 0x00000028092b7220 */ /* 0x000fe20000410000 */
[----:B------:R-:W-:Y:S01]  /*27a0*/  FADD.FTZ R40, R94, -R41 ;  /* 0x800000295e287221 */ /* 0x000fe20000010000 */
[----:B------:R-:W-:Y:S01]  /*27b0*/  LOP3.LUT P5, RZ, R127, 0xff0000, RZ, 0xc0, !PT ;  /* 0x00ff00007fff7812 */ /* 0x000fe200078ac0ff */
[----:B------:R-:W-:Y:S01]  /*27c0*/  FMUL.FTZ R61, R42, UR13 ;  /* 0x0000000d2a3d7c20 */ /* 0x000fe20008410000 */
[----:B------:R-:W-:Y:S01]  /*27d0*/  LOP3.LUT P6, RZ, R131, 0xff0000, RZ, 0xc0, !PT ;  /* 0x00ff000083ff7812 */ /* 0x000fe200078cc0ff */
[----:B------:R-:W-:Y:S01]  /*27e0*/  FMUL.FTZ R62, R43, UR13 ;  /* 0x0000000d2b3e7c20 */ /* 0x000fe20008410000 */
[----:B------:R-:W-:Y:S01]  /*27f0*/  FMUL.FTZ R41, R9, R60 ;  /* 0x0000003c09297220 */ /* 0x000fe20000410000 */
[----:B------:R-:W-:Y:S01]  /*2800*/  ISETP.GE.U32.AND.EX P0, PT, R131, 0x1000000, PT, P0 ;  /* 0x010000008300780c */ /* 0x000fe20003f06100 */
[----:B------:R-:W-:Y:S01]  /*2810*/  FMUL.FTZ R40, R9, R40 ;  /* 0x0000002809287220 */ /* 0x000fe20000410000 */
[----:B------:R-:W-:-:S02]  /*2820*/  ISETP.GE.U32.AND P1, PT, R126, RZ, PT ;  /* 0x000000ff7e00720c */ /* 0x000fc40003f26070 */
[C---:B------:R-:W-:Y:S01]  /*2830*/  FSEL R63, R61.reuse, RZ, P6 ;  /* 0x000000ff3d3f7208 */ /* 0x040fe20003000000 */
[----:B------:R-:W-:Y:S01]  /*2840*/  FMUL.FTZ R60, R40, UR13 ;  /* 0x0000000d283c7c20 */ /* 0x000fe20008410000 */
[----:B------:R-:W-:Y:S01]  /*2850*/  FSEL R83, R61, RZ, P5 ;  /* 0x000000ff3d537208 */ /* 0x000fe20002800000 */
[----:B------:R-:W-:Y:S01]  /*2860*/  FMUL.FTZ R61, R41, UR13 ;  /* 0x0000000d293d7c20 */ /* 0x000fe20008410000 */
[----:B------:R-:W-:Y:S02]  /*2870*/  FSEL R76, R62, RZ, P0 ;  /* 0x000000ff3e4c7208 */ /* 0x000fe40000000000 */
[----:B------:R-:W-:Y:S02]  /*2880*/  LOP3.LUT P6, RZ, R131, 0xff00, RZ, 0xc0, !PT ;  /* 0x0000ff0083ff7812 */ /* 0x000fe400078cc0ff */
[C---:B------:R-:W-:Y:S02]  /*2890*/  ISETP.GE.U32.AND.EX P1, PT, R127.reuse, 0x1000000, PT, P1 ;  /* 0x010000007f00780c */ /* 0x040fe40003f26110 */
[----:B------:R-:W-:-:S02]  /*28a0*/  LOP3.LUT P0, RZ, R127, 0xff, RZ, 0xc0, !PT ;  /* 0x000000ff7fff7812 */ /* 0x000fc4000780c0ff */
[----:B------:R-:W-:Y:S02]  /*28b0*/  LOP3.LUT P5, RZ, R127, 0xff00, RZ, 0xc0, !PT ;  /* 0x0000ff007fff7812 */ /* 0x000fe400078ac0ff */
[C---:B------:R-:W-:Y:S02]  /*28c0*/  FSEL R77, R61.reuse, RZ, P6 ;  /* 0x000000ff3d4d7208 */ /* 0x040fe40003000000 */
[----:B------:R-:W-:Y:S02]  /*28d0*/  FSEL R62, R62, RZ, P1 ;  /* 0x000000ff3e3e7208 */ /* 0x000fe40000800000 */
[----:B------:R-:W-:Y:S02]  /*28e0*/  FSEL R82, R60, RZ, P0 ;  /* 0x000000ff3c527208 */ /* 0x000fe40000000000 */
[----:B------:R-:W-:Y:S02]  /*28f0*/  FSEL R61, R61, RZ, P5 ;  /* 0x000000ff3d3d7208 */ /* 0x000fe40002800000 */
[----:B------:R-:W-:-:S02]  /*2900*/  LOP3.LUT P1, RZ, R131, 0xff, RZ, 0xc0, !PT ;  /* 0x000000ff83ff7812 */ /* 0x000fc4000782c0ff */
[----:B------:R-:W-:Y:S02]  /*2910*/  F2FP.F16.F32.PACK_AB R83, R62, R83 ;  /* 0x000000533e53723e */ /* 0x000fe400000000ff */
[----:B------:R-:W-:Y:S01]  /*2920*/  F2FP.F16.F32.PACK_AB R82, R61, R82 ;  /* 0x000000523d52723e */ /* 0x000fe200000000ff */
[-CC-:B------:R-:W-:Y:S01]  /*2930*/  FFMA.FTZ R61, R93, R84.reuse, R85.reuse ;  /* 0x000000545d3d7223 */ /* 0x180fe20000010055 */
[----:B------:R-:W-:Y:S01]  /*2940*/  FSEL R62, R60, RZ, P1 ;  /* 0x000000ff3c3e7208 */ /* 0x000fe20000800000 */
        /* <DEDUP_REMOVED lines=12> */
[----:B------:R-:W-:Y:S01]  /*2a10*/  FMUL.FTZ R76, R79, UR13 ;  /* 0x0000000d4f4c7c20 */ /* 0x000fe20008410000 */
[----:B------:R-:W-:-:S02]  /*2a20*/  FFMA.FTZ R77, R3, R84, R85 ;  /* 0x00000054034d7223 */ /* 0x000fc40000010055 */
[C---:B------:R-:W-:Y:S02]  /*2a30*/  FSEL R81, R60.reuse, RZ, P0 ;  /* 0x000000ff3c517208 */ /* 0x040fe40000000000 */
[----:B------:R-:W-:Y:S02]  /*2a40*/  FSEL R61, R60, RZ, P1 ;  /* 0x000000ff3c3d7208 */ /* 0x000fe40000800000 */
        /* <DEDUP_REMOVED lines=15> */
[----:B------:R-:W-:Y:S02]  /*2b40*/  FSEL R86, R60, RZ, P1 ;  /* 0x000000ff3c567208 */ /* 0x000fe40000800000 */
[C---:B------:R-:W-:Y:S02]  /*2b50*/  FSEL R87, R80.reuse, RZ, P5 ;  /* 0x000000ff50577208 */ /* 0x040fe40002800000 */
[----:B------:R-:W-:Y:S02]  /*2b60*/  FSEL R89, R80, RZ, P6 ;  /* 0x000000ff50597208 */ /* 0x000fe40003000000 */
[----:B------:R-:W-:Y:S02]  /*2b70*/  FSEL R80, R60, RZ, P0 ;  /* 0x000000ff3c507208 */ /* 0x000fe40000000000 */
[----:B------:R-:W-:Y:S02]  /*2b80*/  F2FP.F16.F32.PACK_AB R60, R89, R86 ;  /* 0x00000056593c723e */ /* 0x000fe400000000ff */
[----:B------:R-:W-:Y:S01]  /*2b90*/  F2FP.F16.F32.PACK_AB R80, R87, R80 ;  /* 0x000000505750723e */ /* 0x000fe200000000ff */
[----:B------:R-:W-:Y:S06]  /*2ba0*/  BRA `(.L_x_2408) ;  /* 0x0000000800687947 */ /* 0x000fec0003800000 */
.L_x_2410:
        /* <DEDUP_REMOVED lines=19> */
[----:B------:R-:W-:-:S02]  /*2ce0*/  LOP3.LUT P6, RZ, R127, 0xff0000, RZ, 0xc0, !PT ;  /* 0x00ff00007fff7812 */ /* 0x000fc400078cc0ff */
[----:B------:R-:W-:Y:S02]  /*2cf0*/  ISETP.GE.U32.AND P1, PT, R126, RZ, PT ;  /* 0x000000ff7e00720c */ /* 0x000fe40003f26070 */
[C---:B------:R-:W-:Y:S02]  /*2d00*/  FSEL R63, R61.reuse, RZ, P5 ;  /* 0x000000ff3d3f7208 */ /* 0x040fe40002800000 */
[----:B------:R-:W-:Y:S02]  /*2d10*/  FSEL R60, R62, RZ, P0 ;  /* 0x000000ff3e3c7208 */ /* 0x000fe40000000000 */
[----:B------:R-:W-:Y:S01]  /*2d20*/  FSEL R83, R61, RZ, P6 ;  /* 0x000000ff3d537208 */ /* 0x000fe20003000000 */
[-CC-:B------:R-:W-:Y:S01]  /*2d30*/  FFMA.FTZ R61, R95, R84.reuse, R85.reuse ;  /* 0x000000545f3d7223 */ /* 0x180fe20000010055 */
[----:B------:R-:W-:Y:S01]  /*2d40*/  F2FP.F16.F32.PACK_AB R63, R60, R63 ;  /* 0x0000003f3c3f723e */ /* 0x000fe200000000ff */
[----:B------:R-:W-:Y:S01]  /*2d50*/  FFMA.FTZ R60, R98, R84, R85 ;  /* 0x00000054623c7223 */ /* 0x000fe20000010055 */
[C---:B------:R-:W-:Y:S01]  /*2d60*/  ISETP.GE.U32.AND.EX P1, PT, R127.reuse, 0x1000000, PT, P1 ;  /* 0x010000007f00780c */ /* 0x040fe20003f26110 */
[----:B------:R-:W-:Y:S01]  /*2d70*/  FADD.FTZ R61, R94, -R61 ;  /* 0x8000003d5e3d7221 */ /* 0x000fe20000010000 */
[----:B------:R-:W-:Y:S01]  /*2d80*/  LOP3.LUT P0, RZ, R127, 0xff, RZ, 0xc0, !PT ;  /* 0x000000ff7fff7812 */ /* 0x000fe2000780c0ff */
[----:B------:R-:W-:Y:S01]  /*2d90*/  FADD.FTZ R60, R111, -R60 ;  /* 0x8000003c6f3c7221 */ /* 0x000fe20000010000 */
[----:B------:R-:W-:Y:S01]  /*2da0*/  FSEL R62, R62, RZ, P1 ;  /* 0x000000ff3e3e7208 */ /* 0x000fe20000800000 */
[----:B------:R-:W-:Y:S01]  /*2db0*/  FFMA.FTZ R61, R9, R61, R68 ;  /* 0x0000003d093d7223 */ /* 0x000fe20000010044 */
[----:B------:R-:W-:Y:S01]  /*2dc0*/  LOP3.LUT P1, RZ, R131, 0xff, RZ, 0xc0, !PT ;  /* 0x000000ff83ff7812 */ /* 0x000fe2000782c0ff */
[----:B------:R-:W-:Y:S01]  /*2dd0*/  FFMA.FTZ R60, R9, R60, R69 ;  /* 0x0000003c093c7223 */ /* 0x000fe20000010045 */
[----:B------:R-:W-:Y:S01]  /*2de0*/  LOP3.LUT P6, RZ, R131, 0xff00, RZ, 0xc0, !PT ;  /* 0x0000ff0083ff7812 */ /* 0x000fe200078cc0ff */
[----:B------:R-:W-:Y:S01]  /*2df0*/  FMUL.FTZ R61, R61, UR13 ;  /* 0x0000000d3d3d7c20 */ /* 0x000fe20008410000 */
[----:B------:R-:W-:Y:S01]  /*2e00*/  F2FP.F16.F32.PACK_AB R83, R62, R83 ;  /* 0x000000533e53723e */ /* 0x000fe200000000ff */
[----:B------:R-:W-:Y:S01]  /*2e10*/  FMUL.FTZ R60, R60, UR13 ;  /* 0x0000000d3c3c7c20 */ /* 0x000fe20008410000 */
[----:B------:R-:W-:-:S02]  /*2e20*/  LOP3.LUT P5, RZ, R127, 0xff00, RZ, 0xc0, !PT ;  /* 0x0000ff007fff7812 */ /* 0x000fc400078ac0ff */
[C---:B------:R-:W-:Y:S02]  /*2e30*/  FSEL R82, R61.reuse, RZ, P0 ;  /* 0x000000ff3d527208 */ /* 0x040fe40000000000 */
[----:B------:R-:W-:Y:S02]  /*2e40*/  FSEL R62, R61, RZ, P1 ;  /* 0x000000ff3d3e7208 */ /* 0x000fe40000800000 */
[C---:B------:R-:W-:Y:S02]  /*2e50*/  FSEL R61, R60.reuse, RZ, P6 ;  /* 0x000000ff3c3d7208 */ /* 0x040fe40003000000 */
[----:B------:R-:W-:Y:S01]  /*2e60*/  FSEL R81, R60, RZ, P5 ;  /* 0x000000ff3c517208 */ /* 0x000fe20002800000 */
[--C-:B------:R-:W-:Y:S01]  /*2e70*/  FFMA.FTZ R60, R92, R84, R85.reuse ;  /* 0x000000545c3c7223 */ /* 0x100fe20000010055 */
[----:B------:R-:W-:Y:S01]  /*2e80*/  F2FP.F16.F32.PACK_AB R62, R61, R62 ;  /* 0x0000003e3d3e723e */ /* 0x000fe200000000ff */
[----:B------:R-:W-:Y:S01]  /*2e90*/  FFMA.FTZ R61, R93, R84, R85 ;  /* 0x000000545d3d7223 */ /* 0x000fe20000010055 */
[----:B------:R-:W-:Y:S01]  /*2ea0*/  LOP3.LUT P0, RZ, R126, 0xff0000, RZ, 0xc0, !PT ;  /* 0x00ff00007eff7812 */ /* 0x000fe2000780c0ff */
[----:B------:R-:W-:Y:S01]  /*2eb0*/  FADD.FTZ R60, R97, -R60 ;  /* 0x8000003c613c7221 */ /* 0x000fe20000010000 */
[----:B------:R-:W-:Y:S01]  /*2ec0*/  LOP3.LUT P1, RZ, R130, 0xff0000, RZ, 0xc0, !PT ;  /* 0x00ff000082ff7812 */ /* 0x000fe2000782c0ff */
[----:B------:R-:W-:Y:S01]  /*2ed0*/  FADD.FTZ R61, R10, -R61 ;  /* 0x8000003d0a3d7221 */ /* 0x000fe20000010000 */
[----:B------:R-:W-:Y:S01]  /*2ee0*/  LOP3.LUT P6, RZ, R130, 0xff000000, RZ, 0xc0, !PT ;  /* 0xff00000082ff7812 */ /* 0x000fe200078cc0ff */
[----:B------:R-:W-:Y:S01]  /*2ef0*/  FFMA.FTZ R60, R9, R60, R67 ;  /* 0x0000003c093c7223 */ /* 0x000fe20000010043 */
[----:B------:R-:W-:Y:S01]  /*2f00*/  F2FP.F16.F32.PACK_AB R82, R81, R82 ;  /* 0x000000525152723e */ /* 0x000fe200000000ff */
[----:B------:R-:W-:Y:S01]  /*2f10*/  FFMA.FTZ R61, R9, R61, R66 ;  /* 0x0000003d093d7223 */ /* 0x000fe20000010042 */
[----:B------:R-:W-:Y:S01]  /*2f20*/  LOP3.LUT P5, RZ, R126, 0xff000000, RZ, 0xc0, !PT ;  /* 0xff0000007eff7812 */ /* 0x000fe200078ac0ff */
[----:B------:R-:W-:-:S02]  /*2f30*/  FMUL.FTZ R80, R60, UR13 ;  /* 0x0000000d3c507c20 */ /* 0x000fc40008410000 */
[----:B------:R-:W-:-:S03]  /*2f40*/  FMUL.FTZ R61, R61, UR13 ;  /* 0x0000000d3d3d7c20 */ /* 0x000fc60008410000 */
[C---:B------:R-:W-:Y:S02]  /*2f50*/  FSEL R60, R80.reuse, RZ, P6 ;  /* 0x000000ff503c7208 */ /* 0x040fe40003000000 */
[C---:B------:R-:W-:Y:S02]  /*2f60*/  FSEL R81, R61.reuse, RZ, P0 ;  /* 0x000000ff3d517208 */ /* 0x040fe40000000000 */
[----:B------:R-:W-:Y:S02]  /*2f70*/  FSEL R61, R61, RZ, P1 ;  /* 0x000000ff3d3d7208 */ /* 0x000fe40000800000 */
[----:B------:R-:W-:Y:S02]  /*2f80*/  FSEL R80, R80, RZ, P5 ;  /* 0x000000ff50507208 */ /* 0x000fe40002800000 */
[----:B------:R-:W-:Y:S01]  /*2f90*/  F2FP.F16.F32.PACK_AB R61, R60, R61 ;  /* 0x0000003d3c3d723e */ /* 0x000fe200000000ff */
[----:B------:R-:W-:Y:S01]  /*2fa0*/  FFMA.FTZ R60, R8, R84, R85 ;  /* 0x00000054083c7223 */ /* 0x000fe20000010055 */
[----:B------:R-:W-:Y:S01]  /*2fb0*/  F2FP.F16.F32.PACK_AB R81, R80, R81 ;  /* 0x000000515051723e */ /* 0x000fe200000000ff */
[----:B------:R-:W-:Y:S01]  /*2fc0*/  FMUL.FTZ R80, R87, UR13 ;  /* 0x0000000d57507c20 */ /* 0x000fe20008410000 */
[----:B------:R-:W-:Y:S01]  /*2fd0*/  LOP3.LUT P5, RZ, R126, 0xff00, RZ, 0xc0, !PT ;  /* 0x0000ff007eff7812 */ /* 0x000fe200078ac0ff */
[----:B------:R-:W-:Y:S01]  /*2fe0*/  FADD.FTZ R60, R11, -R60 ;  /* 0x8000003c0b3c7221 */ /* 0x000fe20000010000 */
[----:B------:R-:W-:-:S02]  /*2ff0*/  LOP3.LUT P6, RZ, R130, 0xff00, RZ, 0xc0, !PT ;  /* 0x0000ff0082ff7812 */ /* 0x000fc400078cc0ff */
[----:B------:R-:W-:Y:S01]  /*3000*/  LOP3.LUT P1, RZ, R130, 0xff, RZ, 0xc0, !PT ;  /* 0x000000ff82ff7812 */ /* 0x000fe2000782c0ff */
[----:B------:R-:W-:Y:S01]  /*3010*/  FFMA.FTZ R60, R9, R60, R65 ;  /* 0x0000003c093c7223 */ /* 0x000fe20000010041 */
[----:B------:R-:W-:-:S03]  /*3020*/  LOP3.LUT P0, RZ, R126, 0xff, RZ, 0xc0, !PT ;  /* 0x000000ff7eff7812 */ /* 0x000fc6000780c0ff */
[----:B------:R-:W-:-:S05]  /*3030*/  FMUL.FTZ R60, R60, UR13 ;  /* 0x0000000d3c3c7c20 */ /* 0x000fca0008410000 */
[C---:B------:R-:W-:Y:S02]  /*3040*/  FSEL R89, R60.reuse, RZ, P5 ;  /* 0x000000ff3c597208 */ /* 0x040fe40002800000 */
[----:B------:R-:W-:Y:S02]  /*3050*/  FSEL R87, R60, RZ, P6 ;  /* 0x000000ff3c577208 */ /* 0x000fe40003000000 */
[C---:B------:R-:W-:Y:S02]  /*3060*/  FSEL R60, R80.reuse, RZ, P1 ;  /* 0x000000ff503c7208 */ /* 0x040fe40000800000 */
[----:B------:R-:W-:Y:S02]  /*3070*/  FSEL R80, R80, RZ, P0 ;  /* 0x000000ff50507208 */ /* 0x000fe40000000000 */
[----:B------:R-:W-:Y:S02]  /*3080*/  F2FP.F16.F32.PACK_AB R60, R87, R60 ;  /* 0x0000003c573c723e */ /* 0x000fe400000000ff */
[----:B------:R-:W-:Y:S01]  /*3090*/  F2FP.F16.F32.PACK_AB R80, R89, R80 ;  /* 0x000000505950723e */ /* 0x000fe200000000ff */
[----:B------:R-:W-:Y:S06]  /*30a0*/  BRA `(.L_x_2408) ;  /* 0x0000000400287947 */ /* 0x000fec0003800000 */
.L_x_2412:
[-CC-:B------:R-:W-:Y:S01]  /*30b0*/  FFMA.FTZ R41, R105, R84.reuse, R85.reuse ;  /* 0x0000005469297223 */ /* 0x180fe20000010055 */
[----:B------:R-:W-:Y:S01]  /*30c0*/  FFMA.FTZ R40, R118, R84, R85 ;  /* 0x0000005476287223 */ /* 0x000fe20000010055 */
[----:B------:R-:W-:Y:S02]  /*30d0*/  LOP3.LUT P5, RZ, R127, 0xff0000, RZ, 0xc0, !PT ;  /* 0x00ff00007fff7812 */ /* 0x000fe400078ac0ff */
[----:B------:R-:W-:Y:S01]  /*30e0*/  FADD.FTZ R41, R104, -R41 ;  /* 0x8000002968297221 */ /* 0x000fe20000010000 */
[----:B------:R-:W-:Y:S01]  /*30f0*/  FADD.FTZ R40, R117, -R40 ;  /* 0x8000002875287221 */ /* 0x000fe20000010000 */
[----:B------:R-:W-:Y:S02]  /*3100*/  LOP3.LUT P6, RZ, R131, 0xff0000, RZ, 0xc0, !PT ;  /* 0x00ff000083ff7812 */ /* 0x000fe400078cc0ff */
[C---:B-----5:R-:W-:Y:S01]  /*3110*/  FFMA.FTZ R42, R9.reuse, R41, R70 ;  /* 0x00000029092a7223 */ /* 0x060fe20000010046 */
[----:B------:R-:W-:Y:S01]  /*3120*/  FFMA.FTZ R43, R9, R40, R71 ;  /* 0x00000028092b7223 */ /* 0x000fe20000010047 */
[-CC-:B------:R-:W-:Y:S01]  /*3130*/  FFMA.FTZ R41, R95, R84.reuse, R85.reuse ;  /* 0x000000545f297223 */ /* 0x180fe20000010055 */
[----:B------:R-:W-:Y:S01]  /*3140*/  FFMA.FTZ R40, R98, R84, R85 ;  /* 0x0000005462287223 */ /* 0x000fe20000010055 */
[----:B------:R-:W-:Y:S01]  /*3150*/  FMUL.FTZ R60, R42, UR13 ;  /* 0x0000000d2a3c7c20 */ /* 0x000fe20008410000 */
[----:B------:R-:W-:Y:S01]  /*3160*/  ISETP.GE.U32.AND P1, PT, R126, RZ, PT ;  /* 0x000000ff7e00720c */ /* 0x000fe20003f26070 */
[----:B------:R-:W-:Y:S01]  /*3170*/  FADD.FTZ R41, R94, -R41 ;  /* 0x800000295e297221 */ /* 0x000fe20000010000 */
[----:B------:R-:W-:Y:S01]  /*3180*/  ISETP.GE.U32.AND P0, PT, R130, RZ, PT ;  /* 0x000000ff8200720c */ /* 0x000fe20003f06070 */
[----:B------:R-:W-:Y:S01]  /*3190*/  FMUL.FTZ R61, R43, UR13 ;  /* 0x0000000d2b3d7c20 */ /* 0x000fe20008410000 */
[----:B------:R-:W-:-:S02]  /*31a0*/  FSEL R63, R60, RZ, P6 ;  /* 0x000000ff3c3f7208 */ /* 0x000fc40003000000 */
[----:B------:R-:W-:Y:S01]  /*31b0*/  FSEL R83, R60, RZ, P5 ;  /* 0x000000ff3c537208 */ /* 0x000fe20002800000 */
[----:B------:R-:W-:Y:S01]  /*31c0*/  FADD.FTZ R60, R111, -R40 ;  /* 0x800000286f3c7221 */ /* 0x000fe20000010000 */
        /* <DEDUP_REMOVED lines=8> */
[----:B------:R-:W-:-:S02]  /*3250*/  LOP3.LUT P6, RZ, R131, 0xff00, RZ, 0xc0, !PT ;  /* 0x0000ff0083ff7812 */ /* 0x000fc400078cc0ff */
[C---:B------:R-:W-:Y:S02]  /*3260*/  LOP3.LUT P0, RZ, R127.reuse, 0xff, RZ, 0xc0, !PT ;  /* 0x000000ff7fff7812 */ /* 0x040fe4000780c0ff */
[----:B------:R-:W-:Y:S02]  /*3270*/  LOP3.LUT P5, RZ, R127, 0xff00, RZ, 0xc0, !PT ;  /* 0x0000ff007fff7812 */ /* 0x000fe400078ac0ff */
[C---:B------:R-:W-:Y:S02]  /*3280*/  FSEL R77, R61.reuse, RZ, P6 ;  /* 0x000000ff3d4d7208 */ /* 0x040fe40003000000 */
        /* <DEDUP_REMOVED lines=19> */
[----:B------:R-:W-:Y:S01]  /*33c0*/  FMUL.FTZ R76, R79, UR13 ;  /* 0x0000000d4f4c7c20 */ /* 0x000fe20008410000 */
[----:B------:R-:W-:-:S02]  /*33d0*/  FFMA.FTZ R77, R3, R84, R85 ;  /* 0x00000054034d7223 */ /* 0x000fc40000010055 */
[C---:B------:R-:W-:Y:S02]  /*33e0*/  FSEL R81, R60.reuse, RZ, P0 ;  /* 0x000000ff3c517208 */ /* 0x040fe40000000000 */
[----:B------:R-:W-:Y:S01]  /*33f0*/  FSEL R61, R60, RZ, P1 ;  /* 0x000000ff3c3d7208 */ /* 0x000fe20000800000 */
[----:B------:R-:W-:Y:S01]  /*3400*/  FADD.FTZ R87, R6, -R77 ;  /* 0x8000004d06577221 */ /* 0x000fe20000010000 */
[C---:B------:R-:W-:Y:S02]  /*3410*/  FSEL R60, R76.reuse, RZ, P6 ;  /* 0x000000ff4c3c7208 */ /* 0x040fe40003000000 */
[----:B------:R-:W-:Y:S02]  /*3420*/  FSEL R76, R76, RZ, P5 ;  /* 0x000000ff4c4c7208 */ /* 0x000fe40002800000 */
[----:B------:R-:W-:Y:S01]  /*3430*/  F2FP.F16.F32.PACK_AB R61, R60, R61 ;  /* 0x0000003d3c3d723e */ /* 0x000fe200000000ff */
[----:B------:R-:W-:Y:S01]  /*3440*/  FFMA.FTZ R60, R8, R84, R85 ;  /* 0x00000054083c7223 */ /* 0x000fe20000010055 */
[----:B------:R-:W-:Y:S01]  /*3450*/  F2FP.F16.F32.PACK_AB R81, R76, R81 ;  /* 0x000000514c51723e */ /* 0x000fe200000000ff */
[----:B------:R-:W-:Y:S01]  /*3460*/  FFMA.FTZ R76, R9, R87, R64 ;  /* 0x00000057094c7223 */ /* 0x000fe20000010040 */
[----:B------:R-:W-:Y:S01]  /*3470*/  LOP3.LUT P5, RZ, R126, 0xff00, RZ, 0xc0, !PT ;  /* 0x0000ff007eff7812 */ /* 0x000fe200078ac0ff */
[----:B------:R-:W-:Y:S01]  /*3480*/  FADD.FTZ R60, R11, -R60 ;  /* 0x8000003c0b3c7221 */ /* 0x000fe20000010000 */
[----:B------:R-:W-:-:S02]  /*3490*/  LOP3.LUT P6, RZ, R130, 0xff00, RZ, 0xc0, !PT ;  /* 0x0000ff0082ff7812 */ /* 0x000fc400078cc0ff */
[----:B------:R-:W-:Y:S01]  /*34a0*/  LOP3.LUT P1, RZ, R130, 0xff, RZ, 0xc0, !PT ;  /* 0x000000ff82ff7812 */ /* 0x000fe2000782c0ff */
[----:B------:R-:W-:Y:S01]  /*34b0*/  FFMA.FTZ R77, R9, R60, R65 ;  /* 0x0000003c094d7223 */ /* 0x000fe20000010041 */
[----:B------:R-:W-:Y:S01]  /*34c0*/  FMUL.FTZ R60, R76, UR13 ;  /* 0x0000000d4c3c7c20 */ /* 0x000fe20008410000 */
[----:B------:R-:W-:Y:S02]  /*34d0*/  LOP3.LUT P0, RZ, R126, 0xff, RZ, 0xc0, !PT ;  /* 0x000000ff7eff7812 */ /* 0x000fe4000780c0ff */
[----:B------:R-:W-:Y:S02]  /*34e0*/  FMUL.FTZ R80, R77, UR13 ;  /* 0x0000000d4d507c20 */ /* 0x000fe40008410000 */
[----:B------:R-:W-:-:S03]  /*34f0*/  FSEL R86, R60, RZ, P1 ;  /* 0x000000ff3c567208 */ /* 0x000fc60000800000 */
[C---:B------:R-:W-:Y:S02]  /*3500*/  FSEL R87, R80.reuse, RZ, P5 ;  /* 0x000000ff50577208 */ /* 0x040fe40002800000 */
[----:B------:R-:W-:Y:S02]  /*3510*/  FSEL R89, R80, RZ, P6 ;  /* 0x000000ff50597208 */ /* 0x000fe40003000000 */
[----:B------:R-:W-:Y:S02]  /*3520*/  FSEL R80, R60, RZ, P0 ;  /* 0x000000ff3c507208 */ /* 0x000fe40000000000 */
[----:B------:R-:W-:Y:S02]  /*3530*/  F2FP.F16.F32.PACK_AB R60, R89, R86 ;  /* 0x00000056593c723e */ /* 0x000fe400000000ff */
[----:B------:R-:W-:-:S07]  /*3540*/  F2FP.F16.F32.PACK_AB R80, R87, R80 ;  /* 0x000000505750723e */ /* 0x000fce00000000ff */
.L_x_2408:
        /* <DEDUP_REMOVED lines=15> */
.L_x_2404:
[----:B------:R-:W-:Y:S05]  /*3640*/  BSYNC.RECONVERGENT B1 ;  /* 0x0000000000017941 */ /* 0x000fea0003800200 */
.L_x_2403:
        /* <DEDUP_REMOVED lines=15> */
[-C--:B------:R-:W-:Y:S01]  /*3740*/  FFMA.FTZ R42, R106, R84.reuse, R85 ;  /* 0x000000546a2a7223 */ /* 0x080fe20000010055 */
[----:B------:R-:W-:Y:S01]  /*3750*/  FADD.FTZ R40, R115, -R40 ;  /* 0x8000002873287221 */ /* 0x000fe20000010000 */
[----:B------:R-:W-:Y:S01]  /*3760*/  FADD.FTZ R62, R110, -R63 ;  /* 0x8000003f6e3e7221 */ /* 0x000fe20000010000 */
[-CC-:B------:R-:W-:Y:S01]  /*3770*/  FFMA.FTZ R77, R114, R84.reuse, R85.reuse ;  /* 0x00000054724d7223 */ /* 0x180fe20000010055 */
[----:B------:R-:W-:Y:S01]  /*3780*/  FFMA.FTZ R41, R103, R84, R85 ;  /* 0x0000005467297223 */ /* 0x000fe20000010055 */
[----:B-----5:R-:W-:Y:S01]  /*3790*/  FFMA.FTZ R43, R9, R40, R15 ;  /* 0x00000028092b7223 */ /* 0x020fe2000001000f */
[-C--:B------:R-:W-:Y:S01]  /*37a0*/  FFMA.FTZ R40, R100, R84.reuse, R85 ;  /* 0x0000005464287223 */ /* 0x080fe20000010055 */
[----:B------:R-:W-:Y:S01]  /*37b0*/  FADD.FTZ R63, R108, -R61 ;  /* 0x8000003d6c3f7221 */ /* 0x000fe20000010000 */
[----:B------:R-:W-:Y:S01]  /*37c0*/  FADD.FTZ R76, R107, -R42 ;  /* 0x8000002a6b4c7221 */ /* 0x000fe20000010000 */
[----:B------:R-:W-:Y:S01]  /*37d0*/  ISETP.GE.U32.AND P5, PT, R120, RZ, PT ;  /* 0x000000ff7800720c */ /* 0x000fe20003fa6070 */
[----:B------:R-:W-:Y:S01]  /*37e0*/  FFMA.FTZ R85, R99, R84, R85 ;  /* 0x0000005463557223 */ /* 0x000fe20000010055 */
[----:B------:R-:W-:Y:S01]  /*37f0*/  ISETP.GE.U32.AND P2, PT, R128, RZ, PT ;  /* 0x000000ff8000720c */ /* 0x000fe20003f46070 */
[----:B------:R-:W-:Y:S01]  /*3800*/  FFMA.FTZ R42, R9, R62, R14 ;  /* 0x0000003e092a7223 */ /* 0x000fe2000001000e */
[----:B------:R-:W-:Y:S01]  /*3810*/  FADD.FTZ R62, R101, -R40 ;  /* 0x80000028653e7221 */ /* 0x000fe20000010000 */
[----:B------:R-:W-:Y:S01]  /*3820*/  FMUL.FTZ R60, R43, UR13 ;  /* 0x0000000d2b3c7c20 */ /* 0x000fe20008410000 */
[----:B------:R-:W-:Y:S01]  /*3830*/  FADD.FTZ R78, R112, -R77 ;  /* 0x8000004d704e7221 */ /* 0x000fe20000010000 */
[----:B------:R-:W-:Y:S01]  /*3840*/  FFMA.FTZ R40, R9, R63, R12 ;  /* 0x0000003f09287223 */ /* 0x000fe2000001000c */
[----:B------:R-:W-:Y:S01]  /*3850*/  ISETP.GE.U32.AND.EX P5, PT, R121, 0x1000000, PT, P5 ;  /* 0x010000007900780c */ /* 0x000fe20003fa6150 */
[----:B------:R-:W-:Y:S01]  /*3860*/  FADD.FTZ R61, R102, -R41 ;  /* 0x80000029663d7221 */ /* 0x000fe20000010000 */
[----:B------:R-:W-:Y:S01]  /*3870*/  ISETP.GE.U32.AND.EX P2, PT, R129, 0x1000000, PT, P2 ;  /* 0x010000008100780c */ /* 0x000fe20003f46120 */
[----:B------:R-:W-:Y:S01]  /*3880*/  FADD.FTZ R85, R96, -R85 ;  /* 0x8000005560557221 */ /* 0x000fe20000010000 */
[----:B------:R-:W-:Y:S01]  /*3890*/  FMUL.FTZ R63, R42, UR13 ;  /* 0x0000000d2a3f7c20 */ /* 0x000fe20008410000 */
[----:B------:R-:W-:Y:S01]  /*38a0*/  LOP3.LUT P6, RZ, R121, 0xff0000, RZ, 0xc0, !PT ;  /* 0x00ff000079ff7812 */ /* 0x000fe200078cc0ff */
[C---:B------:R-:W-:Y:S01]  /*38b0*/  FFMA.FTZ R41, R9.reuse, R78, R13 ;  /* 0x0000004e09297223 */ /* 0x040fe2000001000d */
[C---:B------:R-:W-:Y:S01]  /*38c0*/  FFMA.FTZ R79, R9.reuse, R76, R19 ;  /* 0x0000004c094f7223 */ /* 0x040fe20000010013 */
[C---:B------:R-:W-:Y:S01]  /*38d0*/  FSEL R83, R60.reuse, RZ, P5 ;  /* 0x000000ff3c537208 */ /* 0x040fe20002800000 */
[C---:B------:R-:W-:Y:S01]  /*38e0*/  FFMA.FTZ R78, R9.reuse, R61, R18 ;  /* 0x0000003d094e7223 */ /* 0x040fe20000010012 */
[----:B------:R-:W-:Y:S01]  /*38f0*/  FSEL R80, R60, RZ, P2 ;  /* 0x000000ff3c507208 */ /* 0x000fe20001000000 */
[C---:B------:R-:W-:Y:S01]  /*3900*/  FFMA.FTZ R77, R9.reuse, R62, R17 ;  /* 0x0000003e094d7223 */ /* 0x040fe20000010011 */
[----:B------:R-:W-:Y:S01]  /*3910*/  FFMA.FTZ R76, R9, R85, R16 ;  /* 0x00000055094c7223 */ /* 0x000fe20000010010 */
[----:B------:R-:W-:Y:S01]  /*3920*/  LOP3.LUT P5, RZ, R129, 0xff0000, RZ, 0xc0, !PT ;  /* 0x00ff000081ff7812 */ /* 0x000fe200078ac0ff */
[----:B------:R-:W-:Y:S01]  /*3930*/  FMUL.FTZ R9, R40, UR13 ;  /* 0x0000000d28097c20 */ /* 0x000fe20008410000 */
[----:B------:R-:W-:-:S02]  /*3940*/  FSEL R60, R63, RZ, P6 ;  /* 0x000000ff3f3c7208 */ /* 0x000fc40003000000 */
[----:B------:R-:W-:Y:S02]  /*3950*/  LOP3.LUT P6, RZ, R121, 0xff, RZ, 0xc0, !PT ;  /* 0x000000ff79ff7812 */ /* 0x000fe400078cc0ff */
[----:B------:R-:W-:Y:S02]  /*3960*/  FSEL R61, R63, RZ, P5 ;  /* 0x000000ff3f3d7208 */ /* 0x000fe40002800000 */
[----:B------:R-:W-:Y:S01]  /*3970*/  F2FP.F16.F32.PACK_AB R83, R83, R60 ;  /* 0x0000003c5353723e */ /* 0x000fe200000000ff */
[----:B------:R-:W-:Y:S01]  /*3980*/  FMUL.FTZ R60, R41, UR13 ;  /* 0x0000000d293c7c20 */ /* 0x000fe20008410000 */
[----:B------:R-:W-:Y:S02]  /*3990*/  LOP3.LUT P5, RZ, R129, 0xff, RZ, 0xc0, !PT ;  /* 0x000000ff81ff7812 */ /* 0x000fe400078ac0ff */
[----:B------:R-:W-:Y:S02]  /*39a0*/  FSEL R82, R9, RZ, P6 ;  /* 0x000000ff09527208 */ /* 0x000fe40003000000 */
[----:B------:R-:W-:-:S02]  /*39b0*/  LOP3.LUT P6, RZ, R121, 0xff00, RZ, 0xc0, !PT ;  /* 0x0000ff0079ff7812 */ /* 0x000fc400078cc0ff */
[----:B------:R-:W-:Y:S02]  /*39c0*/  FSEL R62, R9, RZ, P5 ;  /* 0x000000ff093e7208 */ /* 0x000fe40002800000 */
[----:B------:R-:W-:Y:S02]  /*39d0*/  FSEL R9, R60, RZ, P6 ;  /* 0x000000ff3c097208 */ /* 0x000fe40003000000 */
[----:B------:R-:W-:Y:S02]  /*39e0*/  LOP3.LUT P2, RZ, R129, 0xff00, RZ, 0xc0, !PT ;  /* 0x0000ff0081ff7812 */ /* 0x000fe4000784c0ff */
[----:B------:R-:W-:Y:S01]  /*39f0*/  F2FP.F16.F32.PACK_AB R82, R9, R82 ;  /* 0x000000520952723e */ /* 0x000fe200000000ff */
[----:B------:R-:W-:Y:S01]  /*3a00*/  FMUL.FTZ R9, R78, UR13 ;  /* 0x0000000d4e097c20 */ /* 0x000fe20008410000 */
[----:B------:R-:W-:Y:S02]  /*3a10*/  LOP3.LUT P6, RZ, R120, 0xff0000, RZ, 0xc0, !PT ;  /* 0x00ff000078ff7812 */ /* 0x000fe400078cc0ff */
[----:B------:R-:W-:-:S02]  /*3a20*/  F2FP.F16.F32.PACK_AB R63, R80, R61 ;  /* 0x0000003d503f723e */ /* 0x000fc400000000ff */
[----:B------:R-:W-:Y:S01]  /*3a30*/  FSEL R61, R60, RZ, P2 ;  /* 0x000000ff3c3d7208 */ /* 0x000fe20001000000 */
[----:B------:R-:W-:Y:S01]  /*3a40*/  FMUL.FTZ R60, R79, UR13 ;  /* 0x0000000d4f3c7c20 */ /* 0x000fe20008410000 */
[----:B------:R-:W-:Y:S02]  /*3a50*/  LOP3.LUT P2, RZ, R128, 0xff000000, RZ, 0xc0, !PT ;  /* 0xff00000080ff7812 */ /* 0x000fe4000784c0ff */
[----:B------:R-:W-:Y:S02]  /*3a60*/  FSEL R81, R9, RZ, P6 ;  /* 0x000000ff09517208 */ /* 0x000fe40003000000 */
[----:B------:R-:W-:Y:S02]  /*3a70*/  LOP3.LUT P6, RZ, R120, 0xff000000, RZ, 0xc0, !PT ;  /* 0xff00000078ff7812 */ /* 0x000fe400078cc0ff */
[C---:B------:R-:W-:Y:S02]  /*3a80*/  FSEL R80, R60.reuse, RZ, P2 ;  /* 0x000000ff3c507208 */ /* 0x040fe40001000000 */
[----:B------:R-:W-:-:S02]  /*3a90*/  FSEL R60, R60, RZ, P6 ;  /* 0x000000ff3c3c7208 */ /* 0x000fc40003000000 */
[----:B------:R-:W-:Y:S02]  /*3aa0*/  LOP3.LUT P5, RZ, R128, 0xff0000, RZ, 0xc0, !PT ;  /* 0x00ff000080ff7812 */ /* 0x000fe400078ac0ff */
[----:B------:R-:W-:Y:S01]  /*3ab0*/  F2FP.F16.F32.PACK_AB R81, R60, R81 ;  /* 0x000000513c51723e */ /* 0x000fe200000000ff */
[----:B------:R-:W-:Y:S01]  /*3ac0*/  FMUL.FTZ R60, R77, UR13 ;  /* 0x0000000d4d3c7c20 */ /* 0x000fe20008410000 */
[----:B------:R-:W-:Y:S02]  /*3ad0*/  LOP3.LUT P6, RZ, R120, 0xff00, RZ, 0xc0, !PT ;  /* 0x0000ff0078ff7812 */ /* 0x000fe400078cc0ff */
[----:B------:R-:W-:Y:S02]  /*3ae0*/  F2FP.F16.F32.PACK_AB R62, R61, R62 ;  /* 0x0000003e3d3e723e */ /* 0x000fe400000000ff */
[----:B------:R-:W-:Y:S01]  /*3af0*/  FSEL R61, R9, RZ, P5 ;  /* 0x000000ff093d7208 */ /* 0x000fe20002800000 */
[----:B------:R-:W-:Y:S01]  /*3b00*/  FMUL.FTZ R9, R76, UR13 ;  /* 0x0000000d4c097c20 */ /* 0x000fe20008410000 */
        /* <DEDUP_REMOVED lines=9> */
[----:B------:R-:W-:Y:S01]  /*3ba0*/  F2FP.F16.F32.PACK_AB R80, R85, R80 ;  /* 0x000000505550723e */ /* 0x000fe200000000ff */
[----:B------:R-:W-:Y:S06]  /*3bb0*/  BRA `(.L_x_2418) ;  /* 0x0000001c001c7947 */ /* 0x000fec0003800000 */
.L_x_2417:
        /* <DEDUP_REMOVED lines=17> */
[----:B------:R-:W-:Y:S01]  /*3cd0*/  FFMA.FTZ R62, R9, R80, R13 ;  /* 0x00000050093e7223 */ /* 0x000fe2000001000d */
[----:B------:R-:W-:Y:S01]  /*3ce0*/  LOP3.LUT P6, RZ, R121, 0xff0000, RZ, 0xc0, !PT ;  /* 0x00ff000079ff7812 */ /* 0x000fe200078cc0ff */
[C---:B------:R-:W-:Y:S01]  /*3cf0*/  FFMA.FTZ R80, R9.reuse, R61, R18 ;  /* 0x0000003d09507223 */ /* 0x040fe20000010012 */
[----:B------:R-:W-:Y:S01]  /*3d00*/  ISETP.GE.U32.AND P5, PT, R128, RZ, PT ;  /* 0x000000ff8000720c */ /* 0x000fe20003fa6070 */
[----:B------:R-:W-:Y:S01]  /*3d10*/  FFMA.FTZ R61, R9, R82, R19 ;  /* 0x00000052093d7223 */ /* 0x000fe20000010013 */
[----:B------:R-:W-:Y:S01]  /*3d20*/  ISETP.GE.U32.AND P2, PT, R120, RZ, PT ;  /* 0x000000ff7800720c */ /* 0x000fe20003f46070 */
[----:B------:R-:W-:Y:S01]  /*3d30*/  FMUL.FTZ R82, R63, UR13 ;  /* 0x0000000d3f527c20 */ /* 0x000fe20008410000 */
[----:B------:R-:W-:Y:S01]  /*3d40*/  FSEL R83, R87, RZ, P6 ;  /* 0x000000ff57537208 */ /* 0x000fe20003000000 */
[----:B------:R-:W-:Y:S01]  /*3d50*/  FFMA.FTZ R81, R9, R81, R12 ;  /* 0x0000005109517223 */ /* 0x000fe2000001000c */
[----:B------:R-:W-:Y:S01]  /*3d60*/  ISETP.GE.U32.AND.EX P5, PT, R129, 0x1000000, PT, P5 ;  /* 0x010000008100780c */ /* 0x000fe20003fa6150 */
[----:B------:R-:W-:Y:S01]  /*3d70*/  FADD.FTZ R60, R101, -R60 ;  /* 0x8000003c653c7221 */ /* 0x000fe20000010000 */
[----:B------:R-:W-:Y:S01]  /*3d80*/  LOP3.LUT P6, RZ, R129, 0xff0000, RZ, 0xc0, !PT ;  /* 0x00ff000081ff7812 */ /* 0x000fe200078cc0ff */
[----:B------:R-:W-:Y:S01]  /*3d90*/  FMUL.FTZ R81, R81, UR13 ;  /* 0x0000000d51517c20 */ /* 0x000fe20008410000 */
[----:B------:R-:W-:Y:S01]  /*3da0*/  ISETP.GE.U32.AND.EX P2, PT, R121, 0x1000000, PT, P2 ;  /* 0x010000007900780c */ /* 0x000fe20003f46120 */
[----:B------:R-:W-:Y:S01]  /*3db0*/  FADD.FTZ R85, R96, -R85 ;  /* 0x8000005560557221 */ /* 0x000fe20000010000 */
[----:B------:R-:W-:Y:S01]  /*3dc0*/  FSEL R84, R82, RZ, P5 ;  /* 0x000000ff52547208 */ /* 0x000fe20002800000 */
[----:B------:R-:W-:Y:S01]  /*3dd0*/  FMUL.FTZ R80, R80, UR13 ;  /* 0x0000000d50507c20 */ /* 0x000fe20008410000 */
[----:B------:R-:W-:Y:S01]  /*3de0*/  FSEL R63, R87, RZ, P6 ;  /* 0x000000ff573f7208 */ /* 0x000fe20003000000 */
[C---:B------:R-:W-:Y:S01]  /*3df0*/  FFMA.FTZ R60, R9.reuse, R60, R17 ;  /* 0x0000003c093c7223 */ /* 0x040fe20000010011 */
[----:B------:R-:W-:Y:S01]  /*3e00*/  FSEL R82, R82, RZ, P2 ;  /* 0x000000ff52527208 */ /* 0x000fe20001000000 */
[----:B------:R-:W-:Y:S01]  /*3e10*/  FFMA.FTZ R9, R9, R85, R16 ;  /* 0x0000005509097223 */ /* 0x000fe20000010010 */
[----:B------:R-:W-:Y:S01]  /*3e20*/  LOP3.LUT P6, RZ, R121, 0xff, RZ, 0xc0, !PT ;  /* 0x000000ff79ff7812 */ /* 0x000fe200078cc0ff */
[----:B------:R-:W-:Y:S01]  /*3e30*/  FMUL.FTZ R60, R60, UR13 ;  /* 0x0000000d3c3c7c20 */ /* 0x000fe20008410000 */
[----:B------:R-:W-:Y:S01]  /*3e40*/  F2FP.F16.F32.PACK_AB R63, R84, R63 ;  /* 0x0000003f543f723e */ /* 0x000fe200000000ff */
[----:B------:R-:W-:Y:S01]  /*3e50*/  FMUL.FTZ R84, R62, UR13 ;  /* 0x0000000d3e547c20 */ /* 0x000fe20008410000 */
[----:B------:R-:W-:Y:S01]  /*3e60*/  F2FP.F16.F32.PACK_AB R83, R82, R83 ;  /* 0x000000535253723e */ /* 0x000fe200000000ff */
[----:B------:R-:W-:Y:S01]  /*3e70*/  FMUL.FTZ R9, R9, UR13 ;  /* 0x0000000d09097c20 */ /* 0x000fe20008410000 */
        /* <DEDUP_REMOVED lines=31> */
.L_x_2416:
[----:B--2---:R-:W1:Y:S02]  /*4070*/  LDC.64 R60, c[0x0][0x478] ;  /* 0x00011e00ff3c7b82 */ /* 0x004e640000000a00 */
[----:B-1----:R-:W-:-:S04]  /*4080*/  ISETP.NE.U32.AND P1, PT, R60, RZ, PT ;  /* 0x000000ff3c00720c */ /* 0x002fc80003f25070 */
[----:B------:R-:W-:-:S13]  /*4090*/  ISETP.NE.AND.EX P1, PT, R61, RZ, PT, P1 ;  /* 0x000000ff3d00720c */ /* 0x000fda0003f25310 */
[----:B------:R-:W-:Y:S05]  /*40a0*/  @!P1 BRA `(.L_x_2419) ;  /* 0x00000004002c9947 */ /* 0x000fea0003800000 */
[-CC-:B------:R-:W-:Y:S01]  /*40b0*/  FFMA.FTZ R40, R116, R84.reuse, R85.reuse ;  /* 0x0000005474287223 */ /* 0x180fe20000010055 */
[-CC-:B------:R-:W-:Y:S01]  /*40c0*/  FFMA.FTZ R77, R113, R84.reuse, R85.reuse ;  /* 0x00000054714d7223 */ /* 0x180fe20000010055 */
[----:B------:R-:W-:Y:S01]  /*40d0*/  ISETP.GE.U32.AND P2, PT, R120, RZ, PT ;  /* 0x000000ff7800720c */ /* 0x000fe20003f46070 */
[-C--:B------:R-:W-:Y:S01]  /*40e0*/  FFMA.FTZ R42, R106, R84.reuse, R85 ;  /* 0x000000546a2a7223 */ /* 0x080fe20000010055 */
[----:B------:R-:W-:Y:S01]  /*40f0*/  FADD.FTZ R40, R115, -R40 ;  /* 0x8000002873287221 */ /* 0x000fe20000010000 */
[----:B------:R-:W-:Y:S01]  /*4100*/  FADD.FTZ R76, R110, -R77 ;  /* 0x8000004d6e4c7221 */ /* 0x000fe20000010000 */
[-CC-:B------:R-:W-:Y:S01]  /*4110*/  FFMA.FTZ R61, R109, R84.reuse, R85.reuse ;  /* 0x000000546d3d7223 */ /* 0x180fe20000010055 */
[--C-:B------:R-:W-:Y:S01]  /*4120*/  FFMA.FTZ R63, R114, R84, R85.reuse ;  /* 0x00000054723f7223 */ /* 0x100fe20000010055 */
[----:B-----5:R-:W-:Y:S01]  /*4130*/  FMUL.FTZ R43, R9, R40 ;  /* 0x00000028092b7220 */ /* 0x020fe20000410000 */
[-CC-:B------:R-:W-:Y:S01]  /*4140*/  FFMA.FTZ R41, R103, R84.reuse, R85.reuse ;  /* 0x0000005467297223 */ /* 0x180fe20000010055 */
[-CC-:B------:R-:W-:Y:S01]  /*4150*/  FFMA.FTZ R40, R100, R84.reuse, R85.reuse ;  /* 0x0000005464287223 */ /* 0x180fe20000010055 */
[----:B------:R-:W-:Y:S01]  /*4160*/  ISETP.GE.U32.AND.EX P5, PT, R121, 0x1000000, PT, P2 ;  /* 0x010000007900780c */ /* 0x000fe20003fa6120 */
[----:B------:R-:W-:Y:S01]  /*4170*/  FADD.FTZ R62, R107, -R42 ;  /* 0x8000002a6b3e7221 */ /* 0x000fe20000010000 */
[----:B------:R-:W-:Y:S01]  /*4180*/  FFMA.FTZ R85, R99, R84, R85 ;  /* 0x0000005463557223 */ /* 0x000fe20000010055 */
[----:B------:R-:W-:Y:S01]  /*4190*/  ISETP.GE.U32.AND P2, PT, R128, RZ, PT ;  /* 0x000000ff8000720c */ /* 0x000fe20003f46070 */
[----:B------:R-:W-:Y:S01]  /*41a0*/  FMUL.FTZ R42, R9, R76 ;  /* 0x0000004c092a7220 */ /* 0x000fe20000410000 */
[----:B------:R-:W-:Y:S01]  /*41b0*/  FADD.FTZ R82, R108, -R61 ;  /* 0x8000003d6c527221 */ /* 0x000fe20000010000 */
[----:B------:R-:W-:Y:S01]  /*41c0*/  FMUL.FTZ R60, R43, UR13 ;  /* 0x0000000d2b3c7c20 */ /* 0x000fe20008410000 */
[----:B------:R-:W-:Y:S01]  /*41d0*/  ISETP.GE.U32.AND.EX P2, PT, R129, 0x1000000, PT, P2 ;  /* 0x010000008100780c */ /* 0x000fe20003f46120 */
[----:B------:R-:W-:Y:S01]  /*41e0*/  FADD.FTZ R84, R112, -R63 ;  /* 0x8000003f70547221 */ /* 0x000fe20000010000 */
[----:B------:R-:W-:Y:S01]  /*41f0*/  FADD.FTZ R78, R102, -R41 ;  /* 0x80000029664e7221 */ /* 0x000fe20000010000 */
[----:B------:R-:W-:Y:S01]  /*4200*/  FADD.FTZ R80, R101, -R40 ;  /* 0x8000002865507221 */ /* 0x000fe20000010000 */
[----:B------:R-:W-:Y:S01]  /*4210*/  FADD.FTZ R76, R96, -R85 ;  /* 0x80000055604c7221 */ /* 0x000fe20000010000 */
[----:B------:R-:W-:Y:S01]  /*4220*/  FMUL.FTZ R61, R42, UR13 ;  /* 0x0000000d2a3d7c20 */ /* 0x000fe20008410000 */
[----:B------:R-:W-:Y:S01]  /*4230*/  LOP3.LUT P6, RZ, R121, 0xff0000, RZ, 0xc0, !PT ;  /* 0x00ff000079ff7812 */ /* 0x000fe200078cc0ff */
[C---:B------:R-:W-:Y:S01]  /*4240*/  FMUL.FTZ R40, R9.reuse, R82 ;  /* 0x0000005209287220 */ /* 0x040fe20000410000 */
[C---:B------:R-:W-:Y:S01]  /*4250*/  FMUL.FTZ R79, R9.reuse, R62 ;  /* 0x0000003e094f7220 */ /* 0x040fe20000410000 */
[C---:B------:R-:W-:Y:S01]  /*4260*/  FSEL R83, R60.reuse, RZ, P5 ;  /* 0x000000ff3c537208 */ /* 0x040fe20002800000 */
[C---:B------:R-:W-:Y:S01]  /*4270*/  FMUL.FTZ R41, R9.reuse, R84 ;  /* 0x0000005409297220 */ /* 0x040fe20000410000 */
[C---:B------:R-:W-:Y:S01]  /*4280*/  FMUL.FTZ R78, R9.reuse, R78 ;  /* 0x0000004e094e7220 */ /* 0x040fe20000410000 */
[----:B------:R-:W-:Y:S01]  /*4290*/  FSEL R62, R60, RZ, P2 ;  /* 0x000000ff3c3e7208 */ /* 0x000fe20001000000 */
[C---:B------:R-:W-:Y:S01]  /*42a0*/  FMUL.FTZ R77, R9.reuse, R80 ;  /* 0x00000050094d7220 */ /* 0x040fe20000410000 */
[----:B------:R-:W-:Y:S01]  /*42b0*/  FMUL.FTZ R76, R9, R76 ;  /* 0x0000004c094c7220 */ /* 0x000fe20000410000 */
        /* <DEDUP_REMOVED lines=10> */
[----:B------:R-:W-:Y:S02]  /*4360*/  F2FP.F16.F32.PACK_AB R63, R62, R63 ;  /* 0x0000003f3e3f723e */ /* 0x000fe400000000ff */
[----:B------:R-:W-:Y:S02]  /*4370*/  FSEL R62, R9, RZ, P5 ;  /* 0x000000ff093e7208 */ /* 0x000fe40002800000 */
[----:B------:R-:W-:Y:S02]  /*4380*/  FSEL R9, R60, RZ, P6 ;  /* 0x000000ff3c097208 */ /* 0x000fe40003000000 */
[----:B------:R-:W-:Y:S02]  /*4390*/  LOP3.LUT P2, RZ, R129, 0xff00, RZ, 0xc0, !PT ;  /* 0x0000ff0081ff7812 */ /* 0x000fe4000784c0ff */
[----:B------:R-:W-:Y:S01]  /*43a0*/  F2FP.F16.F32.PACK_AB R82, R9, R82 ;  /* 0x000000520952723e */ /* 0x000fe200000000ff */
[----:B------:R-:W-:Y:S01]  /*43b0*/  FMUL.FTZ R9, R78, UR13 ;  /* 0x0000000d4e097c20 */ /* 0x000fe20008410000 */
[----:B------:R-:W-:-:S02]  /*43c0*/  LOP3.LUT P6, RZ, R120, 0xff0000, RZ, 0xc0, !PT ;  /* 0x00ff000078ff7812 */ /* 0x000fc400078cc0ff */
        /* <DEDUP_REMOVED lines=25> */
.L_x_2419:
[-CC-:B------:R-:W-:Y:S01]  /*4560*/  FFMA.FTZ R83, R113, R84.reuse, R85.reuse ;  /* 0x0000005471537223 */ /* 0x180fe20000010055 */
[-CC-:B------:R-:W-:Y:S01]  /*4570*/  FFMA.FTZ R80, R116, R84.reuse, R85.reuse ;  /* 0x0000005474507223 */ /* 0x180fe20000010055 */
[-CC-:B------:R-:W-:Y:S01]  /*4580*/  FFMA.FTZ R63, R109, R84.reuse, R85.reuse ;  /* 0x000000546d3f7223 */ /* 0x180fe20000010055 */
[-C--:B------:R-:W-:Y:S01]  /*4590*/  FFMA.FTZ R81, R114, R84.reuse, R85 ;  /* 0x0000005472517223 */ /* 0x080fe20000010055 */
[----:B0-----:R-:W-:Y:S01]  /*45a0*/  FADD.FTZ R90, R110, -R83 ;  /* 0x800000536e5a7221 */ /* 0x001fe20000010000 */
[-CC-:B------:R-:W-:Y:S01]  /*45b0*/  FFMA.FTZ R61, R103, R84.reuse, R85.reuse ;  /* 0x00000054673d7223 */ /* 0x180fe20000010055 */
[-CC-:B------:R-:W-:Y:S01]  /*45c0*/  FFMA.FTZ R62, R106, R84.reuse, R85.reuse ;  /* 0x000000546a3e7223 */ /* 0x180fe20000010055 */
[-CC-:B------:R-:W-:Y:S01]  /*45d0*/  FFMA.FTZ R60, R100, R84.reuse, R85.reuse ;  /* 0x00000054643c7223 */ /* 0x180fe20000010055 */
[----:B------:R-:W-:Y:S01]  /*45e0*/  FFMA.FTZ R85, R99, R84, R85 ;  /* 0x0000005463557223 */ /* 0x000fe20000010055 */
[----:B------:R-:W-:Y:S01]  /*45f0*/  FADD.FTZ R122, R115, -R80 ;  /* 0x80000050737a7221 */ /* 0x000fe20000010000 */
        /* <DEDUP_REMOVED lines=65> */
.L_x_2415:
        /* <DEDUP_REMOVED lines=24> */
[----:B------:R-:W-:Y:S01]  /*4b90*/  ISETP.GE.U32.AND P2, PT, R120, RZ, PT ;  /* 0x000000ff7800720c */ /* 0x000fe20003f46070 */
[C---:B------:R-:W-:Y:S01]  /*4ba0*/  FFMA.FTZ R76, R9.reuse, R41, R16 ;  /* 0x00000029094c7223 */ /* 0x040fe20000010010 */
[C---:B------:R-:W-:Y:S01]  /*4bb0*/  FFMA.FTZ R77, R9.reuse, R40, R17 ;  /* 0x00000028094d7223 */ /* 0x040fe20000010011 */
[C---:B------:R-:W-:Y:S01]  /*4bc0*/  FFMA.FTZ R78, R9.reuse, R79, R18 ;  /* 0x0000004f094e7223 */ /* 0x040fe20000010012 */
        /* <DEDUP_REMOVED lines=33> */
.L_x_2421:
[-CC-:B------:R-:W-:Y:S01]  /*4de0*/  FFMA.FTZ R86, R116, R84.reuse, R85.reuse ;  /* 0x0000005474567223 */ /* 0x180fe20000010055 */
[-CC-:B------:R-:W-:Y:S01]  /*4df0*/  FFMA.FTZ R89, R113, R84.reuse, R85.reuse ;  /* 0x0000005471597223 */ /* 0x180fe20000010055 */
[-CC-:B------:R-:W-:Y:S01]  /*4e00*/  FFMA.FTZ R87, R109, R84.reuse, R85.reuse ;  /* 0x000000546d577223 */ /* 0x180fe20000010055 */
[-C--:B0-----:R-:W-:Y:S01]  /*4e10*/  FFMA.FTZ R91, R114, R84.reuse, R85 ;  /* 0x00000054725b7223 */ /* 0x081fe20000010055 */
        /* <DEDUP_REMOVED lines=8> */
[C---:B------:R-:W-:Y:S01]  /*4ea0*/  FFMA.FTZ R86, R9.reuse, R89, R14 ;  /* 0x0000005909567223 */ /* 0x040fe2000001000e */
[----:B------:R-:W-:Y:S01]  /*4eb0*/  FFMA.FTZ R87, R9, R87, R12 ;  /* 0x0000005709577223 */ /* 0x000fe2000001000c */
[----:B------:R-:W-:Y:S01]  /*4ec0*/  FADD.FTZ R84, R112, -R91 ;  /* 0x8000005b70547221 */ /* 0x000fe20000010000 */
[----:B------:R-:W-:Y:S01]  /*4ed0*/  FADD.FTZ R81, R102, -R81 ;  /* 0x8000005166517221 */ /* 0x000fe20000010000 */
[----:B------:R-:W-:Y:S01]  /*4ee0*/  FADD.FTZ R80, R107, -R80 ;  /* 0x800000506b507221 */ /* 0x000fe20000010000 */
[----:B------:R-:W-:Y:S01]  /*4ef0*/  FADD.FTZ R82, R101, -R82 ;  /* 0x8000005265527221 */ /* 0x000fe20000010000 */
[----:B------:R-:W-:Y:S01]  /*4f00*/  FADD.FTZ R83, R96, -R83 ;  /* 0x8000005360537221 */ /* 0x000fe20000010000 */
[----:B------:R-:W-:Y:S01]  /*4f10*/  FMUL.FTZ R86, R86, UR13 ;  /* 0x0000000d56567c20 */ /* 0x000fe20008410000 */
[----:B------:R-:W-:Y:S01]  /*4f20*/  FMUL.FTZ R87, R87, UR13 ;  /* 0x0000000d57577c20 */ /* 0x000fe20008410000 */
[C---:B------:R-:W-:Y:S01]  /*4f30*/  FFMA.FTZ R84, R9.reuse, R84, R13 ;  /* 0x0000005409547223 */ /* 0x040fe2000001000d */
[C---:B------:R-:W-:Y:S01]  /*4f40*/  FFMA.FTZ R81, R9.reuse, R81, R18 ;  /* 0x0000005109517223 */ /* 0x040fe20000010012 */
[----:B------:R-:W-:Y:S01]  /*4f50*/  ISETP.GE.U32.AND P2, PT, R120, RZ, PT ;  /* 0x000000ff7800720c */ /* 0x000fe20003f46070 */
[----:B------:R-:W-:Y:S01]  /*4f60*/  FFMA.FTZ R80, R9, R80, R19 ;  /* 0x0000005009507223 */ /* 0x000fe20000010013 */
[----:B------:R-:W-:Y:S01]  /*4f70*/  LOP3.LUT P5, RZ, R121, 0xff0000, RZ, 0xc0, !PT ;  /* 0x00ff000079ff7812 */ /* 0x000fe200078ac0ff */
[----:B------:R-:W-:Y:S01]  /*4f80*/  FFMA.FTZ R88, R9, R82, R17 ;  /* 0x0000005209587223 */ /* 0x000fe20000010011 */
[----:B------:R-:W-:Y:S01]  /*4f90*/  LOP3.LUT P6, RZ, R121, 0xff, RZ, 0xc0, !PT ;  /* 0x000000ff79ff7812 */ /* 0x000fe200078cc0ff */
[----:B------:R-:W-:Y:S01]  /*4fa0*/  FFMA.FTZ R9, R9, R83, R16 ;  /* 0x0000005309097223 */ /* 0x000fe20000010010 */
[----:B------:R-:W-:Y:S01]  /*4fb0*/  FMUL.FTZ R85, R85, UR13 ;  /* 0x0000000d55557c20 */ /* 0x000fe20008410000 */
[----:B------:R-:W-:Y:S01]  /*4fc0*/  ISETP.GE.U32.AND.EX P2, PT, R121, 0x1000000, PT, P2 ;  /* 0x010000007900780c */ /* 0x000fe20003f46120 */
        /* <DEDUP_REMOVED lines=10> */
[----:B------:R-:W-:Y:S02]  /*5070*/  FSEL R85, R84, RZ, P5 ;  /* 0x000000ff54557208 */ /* 0x000fe40002800000 */
[C---:B------:R-:W-:Y:S02]  /*5080*/  LOP3.LUT P2, RZ, R120.reuse, 0xff000000, RZ, 0xc0, !PT ;  /* 0xff00000078ff7812 */ /* 0x040fe4000784c0ff */
[----:B------:R-:W-:Y:S02]  /*5090*/  FSEL R81, R81, RZ, P6 ;  /* 0x000000ff51517208 */ /* 0x000fe40003000000 */
        /* <DEDUP_REMOVED lines=10> */
.L_x_2420:
        /* <DEDUP_REMOVED lines=58> */
.L_x_2422:
[-CC-:B------:R-:W-:Y:S01]  /*54e0*/  FFMA.FTZ R89, R113, R84.reuse, R85.reuse ;  /* 0x0000005471597223 */ /* 0x180fe20000010055 */
[-CC-:B------:R-:W-:Y:S01]  /*54f0*/  FFMA.FTZ R87, R109, R84.reuse, R85.reuse ;  /* 0x000000546d577223 */ /* 0x180fe20000010055 */
[-CC-:B------:R-:W-:Y:S01]  /*5500*/  FFMA.FTZ R83, R114, R84.reuse, R85.reuse ;  /* 0x0000005472537223 */ /* 0x180fe20000010055 */
[-C--:B------:R-:W-:Y:S01]  /*5510*/  FFMA.FTZ R124, R116, R84.reuse, R85 ;  /* 0x00000054747c7223 */ /* 0x080fe20000010055 */
[----:B------:R-:W-:Y:S01]  /*5520*/  FADD.FTZ R122, R110, -R89 ;  /* 0x800000596e7a7221 */ /* 0x000fe20000010000 */
[----:B0-----:R-:W-:Y:S01]  /*5530*/  FADD.FTZ R90, R108, -R87 ;  /* 0x800000576c5a7221 */ /* 0x001fe20000010000 */
[-CC-:B------:R-:W-:Y:S01]  /*5540*/  FFMA.FTZ R81, R103, R84.reuse, R85.reuse ;  /* 0x0000005467517223 */ /* 0x180fe20000010055 */
[-CC-:B------:R-:W-:Y:S01]  /*5550*/  FFMA.FTZ R80, R106, R84.reuse, R85.reuse ;  /* 0x000000546a507223 */ /* 0x180fe20000010055 */
[-C--:B------:R-:W-:Y:S01]  /*5560*/  FFMA.FTZ R86, R100, R84.reuse, R85 ;  /* 0x0000005464567223 */ /* 0x080fe20000010055 */
[----:B------:R-:W-:Y:S01]  /*5570*/  FADD.FTZ R88, R112, -R83 ;  /* 0x8000005370587221 */ /* 0x000fe20000010000 */
[----:B------:R-:W-:Y:S01]  /*5580*/  FFMA.FTZ R85, R99, R84, R85 ;  /* 0x0000005463557223 */ /* 0x000fe20000010055 */
[----:B------:R-:W-:Y:S01]  /*5590*/  FADD.FTZ R124, R115, -R124 ;  /* 0x8000007c737c7221 */ /* 0x000fe20000010000 */
[C---:B-----5:R-:W-:Y:S01]  /*55a0*/  FMUL.FTZ R83, R9.reuse, R122 ;  /* 0x0000007a09537220 */ /* 0x060fe20000410000 */
[----:B------:R-:W-:Y:S01]  /*55b0*/  FMUL.FTZ R90, R9, R90 ;  /* 0x0000005a095a7220 */ /* 0x000fe20000410000 */
[----:B------:R-:W-:Y:S01]  /*55c0*/  FADD.FTZ R82, R102, -R81 ;  /* 0x8000005166527221 */ /* 0x000fe20000010000 */
[----:B------:R-:W-:Y:S01]  /*55d0*/  FADD.FTZ R84, R101, -R86 ;  /* 0x8000005665547221 */ /* 0x000fe20000010000 */
[----:B------:R-:W-:Y:S01]  /*55e0*/  FADD.FTZ R86, R96, -R85 ;  /* 0x8000005560567221 */ /* 0x000fe20000010000 */
[----:B------:R-:W-:Y:S01]  /*55f0*/  FMUL.FTZ R81, R9, R124 ;  /* 0x0000007c09517220 */ /* 0x000fe20000410000 */
[----:B------:R-:W-:Y:S01]  /*5600*/  FMUL.FTZ R83, R83, UR13 ;  /* 0x0000000d53537c20 */ /* 0x000fe20008410000 */
[----:B------:R-:W-:Y:S01]  /*5610*/  FMUL.FTZ R90, R90, UR13 ;  /* 0x0000000d5a5a7c20 */ /* 0x000fe20008410000 */
[----:B------:R-:W-:Y:S01]  /*5620*/  FADD.FTZ R80, R107, -R80 ;  /* 0x800000506b507221 */ /* 0x000fe20000010000 */
[C---:B------:R-:W-:Y:S01]  /*5630*/  FMUL.FTZ R88, R9.reuse, R88 ;  /* 0x0000005809587220 */ /* 0x040fe20000410000 */
[----:B------:R-:W-:Y:S01]  /*5640*/  FMUL.FTZ R85, R9, R82 ;  /* 0x0000005209557220 */ /* 0x000fe20000410000 */
[----:B------:R-:W-:Y:S01]  /*5650*/  ISETP.GE.U32.AND P2, PT, R120, RZ, PT ;  /* 0x000000ff7800720c */ /* 0x000fe20003f46070 */
        /* <DEDUP_REMOVED lines=8> */
[C---:B------:R-:W-:Y:S01]  /*56e0*/  FMUL.FTZ R84, R9.reuse, R84 ;  /* 0x0000005409547220 */ /* 0x040fe20000410000 */
[----:B------:R-:W-:Y:S01]  /*56f0*/  FSEL R82, R90, RZ, P6 ;  /* 0x000000ff5a527208 */ /* 0x000fe20003000000 */
[----:B------:R-:W-:Y:S01]  /*5700*/  FMUL.FTZ R86, R9, R86 ;  /* 0x0000005609567220 */ /* 0x000fe20000410000 */
        /* <DEDUP_REMOVED lines=11> */
[----:B------:R-:W-:Y:S02]  /*57c0*/  F2FP.F16.F32.PACK_AB R82, R9, R82 ;  /* 0x000000520952723e */ /* 0x000fe400000000ff */
[----:B------:R-:W-:-:S02]  /*57d0*/  FSEL R88, R80, RZ, P2 ;  /* 0x000000ff50587208 */ /* 0x000fc40001000000 */
[----:B------:R-:W-:Y:S02]  /*57e0*/  FSEL R9, R84, RZ, P5 ;  /* 0x000000ff54097208 */ /* 0x000fe40002800000 */
[----:B------:R-:W-:Y:S02]  /*57f0*/  FSEL R80, R86, RZ, P6 ;  /* 0x000000ff56507208 */ /* 0x000fe40003000000 */
[----:B------:R-:W-:Y:S02]  /*5800*/  F2FP.F16.F32.PACK_AB R83, R122, R83 ;  /* 0x000000537a53723e */ /* 0x000fe400000000ff */
[----:B------:R-:W-:Y:S02]  /*5810*/  F2FP.F16.F32.PACK_AB R81, R88, R81 ;  /* 0x000000515851723e */ /* 0x000fe400000000ff */
[----:B------:R-:W-:-:S07]  /*5820*/  F2FP.F16.F32.PACK_AB R80, R9, R80 ;  /* 0x000000500950723e */ /* 0x000fce00000000ff */
.L_x_2418:
[----:B------:R-:W1:Y:S08]  /*5830*/  @P1 LDC.64 R84, c[0x0][0x478] ;  /* 0x00011e00ff541b82 */ /* 0x000e700000000a00 */
[----:B------:R-:W2:Y:S01]  /*5840*/  LDC.64 R86, c[0x0][0x468] ;  /* 0x00011a00ff567b82 */ /* 0x000ea20000000a00 */
[----:B-1----:R-:W-:-:S07]  /*5850*/  @P1 IMAD.WIDE.U32 R88, R0, 0x20, R84 ;  /* 0x0000002000581825 */ /* 0x002fce00078e0054 */
[----:B------:R-:W1:Y:S01]  /*5860*/  @P0 LDC.64 R84, c[0x0][0x470] ;  /* 0x00011c00ff540b82 */ /* 0x000e620000000a00 */
[----:B------:R3:W-:Y:S01]  /*5870*/  @P1 STG.E.128 desc[UR8][R88.64], R76 ;  /* 0x0000004c58001986 */ /* 0x0007e2000c101d08 */
[----:B--2---:R-:W-:-:S03]  /*5880*/  IMAD.WIDE.U32 R86, R0, 0x10, R86 ;  /* 0x0000001000567825 */ /* 0x004fc600078e0056 */
[----:B------:R3:W-:Y:S04]  /*5890*/  @P1 STG.E.128 desc[UR8][R88.64+0x10], R40 ;  /* 0x0000102858001986 */ /* 0x0007e8000c101d08 */
[----:B------:R3:W-:Y:S01]  /*58a0*/  STG.E.128 desc[UR8][R86.64], R80 ;  /* 0x0000005056007986 */ /* 0x0007e2000c101d08 */
[----:B-1----:R-:W-:-:S05]  /*58b0*/  @P0 IMAD.WIDE.U32 R84, R0, 0x10, R84 ;  /* 0x0000001000540825 */ /* 0x002fca00078e0054 */
[----:B------:R3:W-:Y:S02]  /*58c0*/  @P0 STG.E.128 desc[UR8][R84.64], R60 ;  /* 0x0000003c54000986 */ /* 0x0007e4000c101d08 */
.L_x_2414:
[----:B------:R-:W-:Y:S05]  /*58d0*/  BSYNC.RECONVERGENT B1 ;  /* 0x0000000000017941 */ /* 0x000fea0003800200 */
.L_x_2413:
[----:B--23--:R-:W1:Y:S02]  /*58e0*/  LDC.64 R80, c[0x0][0x380] ;  /* 0x0000e000ff507b82 */ /* 0x00ce640000000a00 */
[----:B-1----:R-:W-:-:S04]  /*58f0*/  LEA R2, R80, R2, 0x2 ;  /* 0x0000000250027211 */ /* 0x002fc800078e10ff */
[----:B------:R-:W-:-:S13]  /*5900*/  ISETP.GE.AND P0, PT, R2, R81, PT ;  /* 0x000000510200720c */ /* 0x000fda0003f06270 */
[----:B------:R-:W-:Y:S05]  /*5910*/  @!P0 BRA `(.L_x_2423) ;  /* 0xffffffa800d08947 */ /* 0x000fea000383ffff */
.L_x_2397:
[----:B------:R-:W-:Y:S05]  /*5920*/  BSYNC B0 ;  /* 0x0000000000007941 */ /* 0x000fea0003800000 */
.L_x_2396:
        /* <DEDUP_REMOVED lines=19> */
[----:B------:R-:W-:Y:S04]  /*5a60*/  STS.128 [R0+0x10], R48 ;  /* 0x0000103000007388 */ /* 0x000fe80000000c00 */
[----:B------:R-:W-:Y:S04]  /*5a70*/  STS.128 [R0+0x400], R72 ;  /* 0x0004004800007388 */ /* 0x000fe80000000c00 */
[----:B------:R3:W-:Y:S01]  /*5a80*/  STS.128 [R0+0x410], R36 ;  /* 0x0004102400007388 */ /* 0x0007e20000000c00 */
[----:B------:R-:W-:Y:S01]  /*5a90*/  BAR.SYNC.DEFER_BLOCKING 0x0 ;  /* 0x0000000000007b1d */ /* 0x000fe20000010000 */
[----:B---3--:R-:W-:-:S05]  /*5aa0*/  IMAD R37, R7, UR4, RZ ;  /* 0x0000000407257c24 */ /* 0x008fca000f8e02ff */
[----:B------:R-:W-:-:S04]  /*5ab0*/  IADD3 R22, P0, PT, R37, R22, RZ ;  /* 0x0000001625167210 */ /* 0x000fc80007f1e0ff */
[----:B------:R-:W-:Y:S02]  /*5ac0*/  IADD3.X R39, PT, PT, RZ, RZ, RZ, P0, !PT ;  /* 0x000000ffff277210 */ /* 0x000fe400007fe4ff */
[----:B------:R-:W-:Y:S01]  /*5ad0*/  ISETP.GE.U32.AND P0, PT, R16, 0x200, PT ;  /* 0x000002001000780c */ /* 0x000fe20003f06070 */
[----:B------:R-:W1:Y:S01]  /*5ae0*/  LDS R2, [R5] ;  /* 0x0000000005027984 */ /* 0x000e620000000800 */
[C---:B------:R-:W-:Y:S02]  /*5af0*/  SHF.L.U64.HI R39, R22.reuse, 0x2, R39 ;  /* 0x0000000216277819 */ /* 0x040fe40000010227 */
[----:B------:R-:W-:Y:S01]  /*5b00*/  SHF.L.U32 R22, R22, 0x2, RZ ;  /* 0x0000000216167819 */ /* 0x000fe200000006ff */
[----:B------:R-:W2:Y:S03]  /*5b10*/  LDS R9, [R5+0x800] ;  /* 0x0008000005097984 */ /* 0x000ea60000000800 */
[C---:B----4-:R-:W-:Y:S01]  /*5b20*/  IADD3 R24, P4, PT, R22.reuse, UR18, RZ ;  /* 0x0000001216187c10 */ /* 0x050fe2000ff9e0ff */
[----:B------:R-:W3:Y:S01]  /*5b30*/  LDS R3, [R5+0x200] ;  /* 0x0002000005037984 */ /* 0x000ee20000000800 */
[----:B------:R-:W-:-:S02]  /*5b40*/  IADD3 R22, P5, PT, R22, UR16, RZ ;  /* 0x0000001016167c10 */ /* 0x000fc4000ffbe0ff */
[C---:B------:R-:W-:Y:S01]  /*5b50*/  IADD3.X R41, PT, PT, R39.reuse, UR19, RZ, P4, !PT ;  /* 0x0000001327297c10 */ /* 0x040fe2000a7fe4ff */
[----:B------:R-:W4:Y:S01]  /*5b60*/  LDS R8, [R5+0xa00] ;  /* 0x000a000005087984 */ /* 0x000f220000000800 */
[----:B------:R-:W-:-:S03]  /*5b70*/  IADD3.X R39, PT, PT, R39, UR17, RZ, P5, !PT ;  /* 0x0000001127277c10 */ /* 0x000fc6000affe4ff */
        /* <DEDUP_REMOVED lines=104> */
.L_x_2402:
[----:B------:R-:W-:Y:S01]  /*6200*/  HFMA2 R82, -RZ, RZ, 0, 5.9604644775390625e-08 ;  /* 0x00000001ff527431 */ /* 0x000fe200000001ff */
[----:B------:R-:W-:Y:S01]  /*6210*/  BSSY B1, `(.L_x_2424) ;  /* 0x0000006000017945 */ /* 0x000fe20003800000 */
[----:B------:R-:W-:Y:S02]  /*6220*/  MOV R81, 0x1f ;  /* 0x0000001f00517802 */ /* 0x000fe40000000f00 */
[----:B------:R-:W-:-:S07]  /*6230*/  MOV R80, 0xffffffff ;  /* 0xffffffff00507802 */ /* 0x000fce0000000f00 */
[----:B-----5:R-:W-:Y:S05]  /*6240*/  WARPSYNC.COLLECTIVE R80, `(.L_x_2425) ;  /* 0x0000000050087348 */ /* 0x020fea0003c00000 */
[----:B------:R0:W1:Y:S02]  /*6250*/  SHFL.BFLY P0, R83, R123, R82, R81 ;  /* 0x0c0000527b537389 */ /* 0x0000640000000051 */
[----:B01---5:R-:W-:Y:S05]  /*6260*/  ENDCOLLECTIVE ;  /* 0x000000000000791b */ /* 0x023fea0003800000 */
.L_x_2425:
[----:B------:R-:W-:Y:S05]  /*6270*/  BSYNC B1 ;  /* 0x0000000000017941 */ /* 0x000fea0003800000 */
.L_x_2424:
        /* <DEDUP_REMOVED lines=8> */
.L_x_2426:
[----:B------:R-:W-:Y:S01]  /*6300*/  HFMA2 R82, -RZ, RZ, 0, 1.1920928955078125e-07 ;  /* 0x00000002ff527431 */ /* 0x000fe200000001ff */
[----:B------:R-:W-:Y:S02]  /*6310*/  MOV R123, R84 ;  /* 0x00000054007b7202 */ /* 0x000fe40000000f00 */
[----:B------:R-:W-:-:S07]  /*6320*/  MOV R85, R83 ;  /* 0x0000005300557202 */ /* 0x000fce0000000f00 */
[----:B------:R-:W-:Y:S05]  /*6330*/  WARPSYNC.COLLECTIVE R80, `(.L_x_2427) ;  /* 0x0000000050087348 */ /* 0x000fea0003c00000 */
[----:B------:R0:W1:Y:S02]  /*6340*/  SHFL.BFLY P0, R83, R123, R82, R81 ;  /* 0x0c0000527b537389 */ /* 0x0000640000000051 */
[----:B01----:R-:W-:Y:S05]  /*6350*/  ENDCOLLECTIVE ;  /* 0x000000000000791b */ /* 0x003fea0003800000 */
.L_x_2427:
[----:B------:R-:W-:-:S05]  /*6360*/  FADD.FTZ R85, R85, R124 ;  /* 0x0000007c55557221 */ /* 0x000fca0000010000 */
[----:B------:R-:W-:Y:S01]  /*6370*/  MOV R123, R85 ;  /* 0x00000055007b7202 */ /* 0x000fe20000000f00 */
[----:B------:R-:W-:-:S07]  /*6380*/  FADD.FTZ R87, R84, R83 ;  /* 0x0000005354577221 */ /* 0x000fce0000010000 */
[----:B------:R-:W-:Y:S05]  /*6390*/  WARPSYNC.COLLECTIVE R80, `(.L_x_2428) ;  /* 0x0000000050087348 */ /* 0x000fea0003c00000 */
[----:B------:R0:W1:Y:S02]  /*63a0*/  SHFL.BFLY P0, R83, R123, R82, R81 ;  /* 0x0c0000527b537389 */ /* 0x0000640000000051 */
[----:B01----:R-:W-:Y:S05]  /*63b0*/  ENDCOLLECTIVE ;  /* 0x000000000000791b */ /* 0x003fea0003800000 */
.L_x_2428:
[----:B------:R-:W-:Y:S01]  /*63c0*/  HFMA2 R82, -RZ, RZ, 0, 2.384185791015625e-07 ;  /* 0x00000004ff527431 */ /* 0x000fe200000001ff */
[----:B------:R-:W-:Y:S02]  /*63d0*/  MOV R123, R87 ;  /* 0x00000057007b7202 */ /* 0x000fe40000000f00 */
[----:B------:R-:W-:-:S07]  /*63e0*/  MOV R86, R83 ;  /* 0x0000005300567202 */ /* 0x000fce0000000f00 */
[----:B------:R-:W-:Y:S05]  /*63f0*/  WARPSYNC.COLLECTIVE R80, `(.L_x_2429) ;  /* 0x0000000050087348 */ /* 0x000fea0003c00000 */
[----:B------:R0:W1:Y:S02]  /*6400*/  SHFL.BFLY P0, R83, R123, R82, R81 ;  /* 0x0c0000527b537389 */ /* 0x0000640000000051 */
[----:B01----:R-:W-:Y:S05]  /*6410*/  ENDCOLLECTIVE ;  /* 0x000000000000791b */ /* 0x003fea0003800000 */
.L_x_2429:
[----:B------:R-:W-:-:S05]  /*6420*/  FADD.FTZ R86, R85, R86 ;  /* 0x0000005655567221 */ /* 0x000fca0000010000 */
[----:B------:R-:W-:Y:S01]  /*6430*/  MOV R123, R86 ;  /* 0x00000056007b7202 */ /* 0x000fe20000000f00 */
[----:B------:R-:W-:-:S07]  /*6440*/  FADD.FTZ R88, R87, R83 ;  /* 0x0000005357587221 */ /* 0x000fce0000010000 */
[----:B------:R-:W-:Y:S05]  /*6450*/  WARPSYNC.COLLECTIVE R80, `(.L_x_2430) ;  /* 0x0000000050087348 */ /* 0x000fea0003c00000 */
[----:B------:R0:W1:Y:S02]  /*6460*/  SHFL.BFLY P0, R83, R123, R82, R81 ;  /* 0x0c0000527b537389 */ /* 0x0000640000000051 */
[----:B01----:R-:W-:Y:S05]  /*6470*/  ENDCOLLECTIVE ;  /* 0x000000000000791b */ /* 0x003fea0003800000 */
.L_x_2430:
[----:B------:R-:W-:Y:S01]  /*6480*/  HFMA2 R82, -RZ, RZ, 0, 4.76837158203125e-07 ;  /* 0x00000008ff527431 */ /* 0x000fe200000001ff */
[----:B------:R-:W-:Y:S02]  /*6490*/  MOV R123, R88 ;  /* 0x00000058007b7202 */ /* 0x000fe40000000f00 */
[----:B------:R-:W-:-:S07]  /*64a0*/  MOV R89, R83 ;  /* 0x0000005300597202 */ /* 0x000fce0000000f00 */
[----:B------:R-:W-:Y:S05]  /*64b0*/  WARPSYNC.COLLECTIVE R80, `(.L_x_2431) ;  /* 0x0000000050087348 */ /* 0x000fea0003c00000 */
[----:B------:R0:W1:Y:S02]  /*64c0*/  SHFL.BFLY P0, R83, R123, R82, R81 ;  /* 0x0c0000527b537389 */ /* 0x0000640000000051 */
[----:B01----:R-:W-:Y:S05]  /*64d0*/  ENDCOLLECTIVE ;  /* 0x000000000000791b */ /* 0x003fea0003800000 */
.L_x_2431:
[----:B------:R-:W-:-:S05]  /*64e0*/  FADD.FTZ R89, R86, R89 ;  /* 0x0000005956597221 */ /* 0x000fca0000010000 */
[----:B------:R-:W-:Y:S01]  /*64f0*/  MOV R123, R89 ;  /* 0x00000059007b7202 */ /* 0x000fe20000000f00 */
[----:B------:R-:W-:-:S07]  /*6500*/  FADD.FTZ R91, R88, R83 ;  /* 0x00000053585b7221 */ /* 0x000fce0000010000 */
[----:B------:R-:W-:Y:S05]  /*6510*/  WARPSYNC.COLLECTIVE R80, `(.L_x_2432) ;  /* 0x0000000050087348 */ /* 0x000fea0003c00000 */
[----:B------:R0:W1:Y:S02]  /*6520*/  SHFL.BFLY P0, R83, R123, R82, R81 ;  /* 0x0c0000527b537389 */ /* 0x0000640000000051 */
[----:B01----:R-:W-:Y:S05]  /*6530*/  ENDCOLLECTIVE ;  /* 0x000000000000791b */ /* 0x003fea0003800000 */
.L_x_2432:
[----:B------:R-:W-:Y:S01]  /*6540*/  HFMA2 R82, -RZ, RZ, 0, 9.5367431640625e-07 ;  /* 0x00000010ff527431 */ /* 0x000fe200000001ff */
[----:B------:R-:W-:Y:S02]  /*6550*/  MOV R123, R91 ;  /* 0x0000005b007b7202 */ /* 0x000fe40000000f00 */
[----:B------:R-:W-:-:S07]  /*6560*/  MOV R90, R83 ;  /* 0x00000053005a7202 */ /* 0x000fce0000000f00 */
[----:B------:R-:W-:Y:S05]  /*6570*/  WARPSYNC.COLLECTIVE R80, `(.L_x_2433) ;  /* 0x0000000050087348 */ /* 0x000fea0003c00000 */
[----:B------:R0:W1:Y:S02]  /*6580*/  SHFL.BFLY P0, R83, R123, R82, R81 ;  /* 0x0c0000527b537389 */ /* 0x0000640000000051 */
[----:B01----:R-:W-:Y:S05]  /*6590*/  ENDCOLLECTIVE ;  /* 0x000000000000791b */ /* 0x003fea0003800000 */
.L_x_2433:
[----:B------:R-:W-:-:S05]  /*65a0*/  FADD.FTZ R90, R89, R90 ;  /* 0x0000005a595a7221 */ /* 0x000fca0000010000 */
[----:B------:R-:W-:Y:S02]  /*65b0*/  MOV R123, R90 ;  /* 0x0000005a007b7202 */ /* 0x000fe40000000f00 */
[----:B------:R-:W-:-:S07]  /*65c0*/  MOV R84, R83 ;  /* 0x0000005300547202 */ /* 0x000fce0000000f00 */
[----:B------:R-:W-:Y:S05]  /*65d0*/  WARPSYNC.COLLECTIVE R80, `(.L_x_2434) ;  /* 0x0000000050087348 */ /* 0x000fea0003c00000 */
[----:B------:R0:W1:Y:S02]  /*65e0*/  SHFL.BFLY P0, R83, R123, R82, R81 ;  /* 0x0c0000527b537389 */ /* 0x0000640000000051 */
[----:B01----:R-:W-:Y:S05]  /*65f0*/  ENDCOLLECTIVE ;  /* 0x000000000000791b */ /* 0x003fea0003800000 */
.L_x_2434:
[----:B------:R-:W-:Y:S05]  /*6600*/  BRA `(.L_x_2435) ;  /* 0xffffffac00347947 */ /* 0x000fea000383ffff */
.L_x_2436:
        /* <DEDUP_REMOVED lines=15> */
.L_x_3966:


//--------------------- .text._ZN10layer_norm22ln_bwd_finalize_kernelINS_22Kernel_traits_finalizeILj512E6__halfS2_fS2_fjLb0ELj1024ELj4ENS_18Kernel_traits_baseILj512ES2_S2_fS2_fjLj1024EEEEELb0ELb1EEEvNS_9BwdParamsE --------------------------
	.section	.text._ZN10layer_norm22ln_bwd_finalize_kernelINS_22Kernel_traits_finalizeILj512E6__halfS2_fS2_fjLb0ELj1024ELj4ENS_18Kernel_traits_baseILj512ES2_S2_fS2_fjLj1024EEEEELb0ELb1EEEvNS_9BwdParamsE,"ax",@progbits
	.align	128
        .global         _ZN10layer_norm22ln_bwd_finalize_kernelINS_22Kernel_traits_finalizeILj512E6__halfS2_fS2_fjLb0ELj1024ELj4ENS_18Kernel_traits_baseILj512ES2_S2_fS2_fjLj1024EEEEELb0ELb1EEEvNS_9BwdParamsE
        .type           _ZN10layer_norm22ln_bwd_finalize_kernelINS_22Kernel_traits_finalizeILj512E6__halfS2_fS2_fjLb0ELj1024ELj4ENS_18Kernel_traits_baseILj512ES2_S2_fS2_fjLj1024EEEEELb0ELb1EEEvNS_9BwdParamsE,@function
        .size           _ZN10layer_norm22ln_bwd_finalize_kernelINS_22Kernel_traits_finalizeILj512E6__halfS2_fS2_fjLb0ELj1024ELj4ENS_18Kernel_traits_baseILj512ES2_S2_fS2_fjLj1024EEEEELb0ELb1EEEvNS_9BwdParamsE,(.L_x_3967 - _ZN10layer_norm22ln_bwd_finalize_kernelINS_22Kernel_traits_finalizeILj512E6__halfS2_fS2_fjLb0ELj1024ELj4ENS_18Kernel_traits_baseILj512ES2_S2_fS2_fjLj1024EEEEELb0ELb1EEEvNS_9BwdParamsE)
        .other          _ZN10layer_norm22ln_bwd_finalize_kernelINS_22Kernel_traits_finalizeILj512E6__halfS2_fS2_fjLb0ELj1024ELj4ENS_18Kernel_traits_baseILj512ES2_S2_fS2_fjLj1024EEEEELb0ELb1EEEvNS_9BwdParamsE,@"STO_CUDA_ENTRY STV_DEFAULT"
_ZN10layer_norm22ln_bwd_finalize_kernelINS_22Kernel_traits_finalizeILj512E6__halfS2_fS2_fjLb0ELj1024ELj4ENS_18Kernel_traits_baseILj512ES2_S2_fS2_fjLj1024EEEEELb0ELb1EEEvNS_9BwdParamsE:
.text._ZN10layer_norm22ln_bwd_finalize_kernelINS_22Kernel_traits_finalizeILj512E6__halfS2_fS2_fjLb0ELj1024ELj4ENS_18Kernel_traits_baseILj512ES2_S2_fS2_fjLj1024EEEEELb0ELb1EEEvNS_9BwdParamsE:
        /* <DEDUP_REMOVED lines=77> */
.L_x_2441:
        /* <DEDUP_REMOVED lines=118> */
.L_x_2440:
[----:B------:R-:W-:Y:S05]  /*0c30*/  BSYNC.RECONVERGENT B1 ;  /* 0x0000000000017941 */ /* 0x000fea0003800200 */
.L_x_2439:
        /* <DEDUP_REMOVED lines=69> */
.L_x_2443:
[----:B------:R-:W-:Y:S05]  /*1090*/  BSYNC.RECONVERGENT B1 ;  /* 0x0000000000017941 */ /* 0x000fea0003800200 */
.L_x_2442:
        /* <DEDUP_REMOVED lines=38> */
.L_x_2445:
[----:B------:R-:W-:Y:S05]  /*1300*/  BSYNC.RECONVERGENT B1 ;  /* 0x0000000000017941 */ /* 0x000fea0003800200 */
.L_x_2444:
[----:B------:R-:W-:Y:S05]  /*1310*/  @!P1 BRA `(.L_x_2438) ;  /* 0x0000000000409947 */ /* 0x000fea0003800000 */
[----:B------:R-:W0:Y:S01]  /*1320*/  LDC R12, c[0x0][0x388] ;  /* 0x0000e200ff0c7b82 */ /* 0x000e220000000800 */
[----:B------:R-:W-:-:S07]  /*1330*/  IADD3 R0, PT, PT, -R0, RZ, RZ ;  /* 0x000000ff00007210 */ /* 0x000fce0007ffe1ff */
[----:B------:R-:W1:Y:S08]  /*1340*/  LDC.64 R8, c[0x0][0x440] ;  /* 0x00011000ff087b82 */ /* 0x000e700000000a00 */
[----:B------:R-:W2:Y:S01]  /*1350*/  LDC.64 R10, c[0x0][0x448] ;  /* 0x00011200ff0a7b82 */ /* 0x000ea20000000a00 */
[----:B0-----:R-:W-:-:S05]  /*1360*/  IMAD R2, R2, R12, R5 ;  /* 0x0000000c02027224 */ /* 0x001fca00078e0205 */
[----:B------:R-:W-:-:S07]  /*1370*/  IADD3 R13, PT, PT, R57, R2, RZ ;  /* 0x00000002390d7210 */ /* 0x000fce0007ffe0ff */
.L_x_2446:
        /* <DEDUP_REMOVED lines=10> */
.L_x_2438:
[----:B------:R-:W-:Y:S05]  /*1420*/  BSYNC.RECONVERGENT B0 ;  /* 0x0000000000007941 */ /* 0x000fea0003800200 */
.L_x_2437:
        /* <DEDUP_REMOVED lines=59> */
.L_x_2447:
        /* <DEDUP_REMOVED lines=10> */
.L_x_3967:


//--------------------- .text._ZN10layer_norm40ln_parallel_residual_bwd_finalize_kernelINS_22Kernel_traits_finalizeILj512E6__halfS2_fS2_fjLb0ELj1024ELj4ENS_18Kernel_traits_baseILj512ES2_S2_fS2_fjLj1024EEEEELb1EEEvNS_9BwdParamsE --------------------------
	.section	.text._ZN10layer_norm40ln_parallel_residual_bwd_finalize_kernelINS_22Kernel_traits_finalizeILj512E6__halfS2_fS2_fjLb0ELj1024ELj4ENS_18Kernel_traits_baseILj512ES2_S2_fS2_fjLj1024EEEEELb1EEEvNS_9BwdParamsE,"ax",@progbits
	.align	128
        .global         _ZN10layer_norm40ln_parallel_residual_bwd_finalize_kernelINS_22Kernel_traits_finalizeILj512E6__halfS2_fS2_fjLb0ELj1024ELj4ENS_18Kernel_traits_baseILj512ES2_S2_fS2_fjLj1024EEEEELb1EEEvNS_9BwdParamsE
        .type           _ZN10layer_norm40ln_parallel_residual_bwd_finalize_kernelINS_22Kernel_traits_finalizeILj512E6__halfS2_fS2_fjLb0ELj1024ELj4ENS_18Kernel_traits_baseILj512ES2_S2_fS2_fjLj1024EEEEELb1EEEvNS_9BwdParamsE,@function
        .size           _ZN10layer_norm40ln_parallel_residual_bwd_finalize_kernelINS_22Kernel_traits_finalizeILj512E6__halfS2_fS2_fjLb0ELj1024ELj4ENS_18Kernel_traits_baseILj512ES2_S2_fS2_fjLj1024EEEEELb1EEEvNS_9BwdParamsE,(.L_x_3968 - _ZN10layer_norm40ln_parallel_residual_bwd_finalize_kernelINS_22Kernel_traits_finalizeILj512E6__halfS2_fS2_fjLb0ELj1024ELj4ENS_18Kernel_traits_baseILj512ES2_S2_fS2_fjLj1024EEEEELb1EEEvNS_9BwdParamsE)
        .other          _ZN10layer_norm40ln_parallel_residual_bwd_finalize_kernelINS_22Kernel_traits_finalizeILj512E6__halfS2_fS2_fjLb0ELj1024ELj4ENS_18Kernel_traits_baseILj512ES2_S2_fS2_fjLj1024EEEEELb1EEEvNS_9BwdParamsE,@"STO_CUDA_ENTRY STV_DEFAULT"
_ZN10layer_norm40ln_parallel_residual_bwd_finalize_kernelINS_22Kernel_traits_finalizeILj512E6__halfS2_fS2_fjLb0ELj1024ELj4ENS_18Kernel_traits_baseILj512ES2_S2_fS2_fjLj1024EEEEELb1EEEvNS_9BwdParamsE:
.text._ZN10layer_norm40ln_parallel_residual_bwd_finalize_kernelINS_22Kernel_traits_finalizeILj512E6__halfS2_fS2_fjLb0ELj1024ELj4ENS_18Kernel_traits_baseILj512ES2_S2_fS2_fjLj1024EEEEELb1EEEvNS_9BwdParamsE:
        /* <DEDUP_REMOVED lines=57> */
.L_x_2452:
        /* <DEDUP_REMOVED lines=112> */
.L_x_2451:
[----:B------:R-:W-:Y:S05]  /*0a90*/  BSYNC.RECONVERGENT B1 ;  /* 0x0000000000017941 */ /* 0x000fea0003800200 */
.L_x_2450:
        /* <DEDUP_REMOVED lines=67> */
.L_x_2454:
[----:B------:R-:W-:Y:S05]  /*0ed0*/  BSYNC.RECONVERGENT B1 ;  /* 0x0000000000017941 */ /* 0x000fea0003800200 */
.L_x_2453:
        /* <DEDUP_REMOVED lines=37> */
.L_x_2456:
[----:B------:R-:W-:Y:S05]  /*1130*/  BSYNC.RECONVERGENT B1 ;  /* 0x0000000000017941 */ /* 0x000fea0003800200 */
.L_x_2455:
        /* <DEDUP_REMOVED lines=19> */
.L_x_2449:
[----:B------:R-:W-:Y:S05]  /*1270*/  BSYNC.RECONVERGENT B0 ;  /* 0x0000000000007941 */ /* 0x000fea0003800200 */
.L_x_2448:
        /* <DEDUP_REMOVED lines=93> */
.L_x_2457:
        /* <DEDUP_REMOVED lines=11> */
.L_x_3968:


//--------------------- .text._ZN10layer_norm31ln_parallel_residual_bwd_kernelINS_13Kernel_traitsI6__halfS2_fS2_fjLj512ELj1ELj4ELj1ELj16ENS_18Kernel_traits_baseILj512ES2_S2_fS2_fjLj128EEEEELb1ELb1ELb1EEEvNS_9BwdParamsE --------------------------
	.section	.text._ZN10layer_norm31ln_parallel_residual_bwd_kernelINS_13Kernel_traitsI6__halfS2_fS2_fjLj512ELj1ELj4ELj1ELj16ENS_18Kernel_traits_baseILj512ES2_S2_fS2_fjLj128EEEEELb1ELb1ELb1EEEvNS_9BwdParamsE,"ax",@progbits
	.align	128
        .global         _ZN10layer_norm31ln_parallel_residual_bwd_kernelINS_13Kernel_traitsI6__halfS2_fS2_fjLj512ELj1ELj4ELj1ELj16ENS_18Kernel_traits_baseILj512ES2_S2_fS2_fjLj128EEEEELb1ELb1ELb1EEEvNS_9BwdParamsE
        .type           _ZN10layer_norm31ln_parallel_residual_bwd_kernelINS_13Kernel_traitsI6__halfS2_fS2_fjLj512ELj1ELj4ELj1ELj16ENS_18Kernel_traits_baseILj512ES2_S2_fS2_fjLj128EEEEELb1ELb1ELb1EEEvNS_9BwdParamsE,@function
        .size           _ZN10layer_norm31ln_parallel_residual_bwd_kernelINS_13Kernel_traitsI6__halfS2_fS2_fjLj512ELj1ELj4ELj1ELj16ENS_18Kernel_traits_baseILj512ES2_S2_fS2_fjLj128EEEEELb1ELb1ELb1EEEvNS_9BwdParamsE,(.L_x_3969 - _ZN10layer_norm31ln_parallel_residual_bwd_kernelINS_13Kernel_traitsI6__halfS2_fS2_fjLj512ELj1ELj4ELj1ELj16ENS_18Kernel_traits_baseILj512ES2_S2_fS2_fjLj128EEEEELb1ELb1ELb1EEEvNS_9BwdParamsE)
        .other          _ZN10layer_norm31ln_parallel_residual_bwd_kernelINS_13Kernel_traitsI6__halfS2_fS2_fjLj512ELj1ELj4ELj1ELj16ENS_18Kernel_traits_baseILj512ES2_S2_fS2_fjLj128EEEEELb1ELb1ELb1EEEvNS_9BwdParamsE,@"STO_CUDA_ENTRY STV_DEFAULT"
_ZN10layer_norm31ln_parallel_residual_bwd_kernelINS_13Kernel_traitsI6__halfS2_fS2_fjLj512ELj1ELj4ELj1ELj16ENS_18Kernel_traits_baseILj512ES2_S2_fS2_fjLj128EEEEELb1ELb1ELb1EEEvNS_9BwdParamsE:
.text._ZN10layer_norm31ln_parallel_residual_bwd_kernelINS_13Kernel_traitsI6__halfS2_fS2_fjLj512ELj1ELj4ELj1ELj16ENS_18Kernel_traits_baseILj512ES2_S2_fS2_fjLj128EEEEELb1ELb1ELb1EEEvNS_9BwdParamsE:
        /* <DEDUP_REMOVED lines=57> */
[----:B------:R-:W-:Y:S02]  /*0390*/  PLOP3.LUT P0, PT, PT, PT, UP0, 0x80, 0x8 ;  /* 0x000000000008781c */ /* 0x000fe40003f0f008 */
[----:B------:R-:W-:Y:S01]  /*03a0*/  CS2R R76, SRZ ;  /* 0x00000000004c7805 */ /* 0x000fe2000001ff00 */
[----:B0-----:R-:W-:Y:S01]  /*03b0*/  UISETP.NE.AND UP1, UPT, UR4, URZ, UPT ;  /* 0x000000ff0400728c */ /* 0x001fe2000bf25270 */
[----:B------:R-:W-:-:S02]  /*03c0*/  CS2R R74, SRZ ;  /* 0x00000000004a7805 */ /* 0x000fc4000001ff00 */
[----:B------:R-:W-:-:S03]  /*03d0*/  MOV R72, RZ ;  /* 0x000000ff00487202 */ /* 0x000fc60000000f00 */
[----:B------:R-:W-:Y:S01]  /*03e0*/  PLOP3.LUT P4, PT, PT, PT, UP1, 0x80, 0x8 ;  /* 0x000000000008781c */ /* 0x000fe20003f8f018 */
        /* <DEDUP_REMOVED lines=8> */
[--C-:B---3--:R-:W-:Y:S02]  /*0470*/  HADD2.F32 R113, -RZ, R4.reuse.H0_H0 ;  /* 0x20000004ff717230 */ /* 0x108fe40000004100 */
[----:B------:R-:W-:Y:S02]  /*0480*/  HADD2.F32 R112, -RZ, R4.H1_H1 ;  /* 0x30000004ff707230 */ /* 0x000fe40000004100 */
[--C-:B------:R-:W-:Y:S02]  /*0490*/  HADD2.F32 R111, -RZ, R5.reuse.H0_H0 ;  /* 0x20000005ff6f7230 */ /* 0x100fe40000004100 */
[----:B------:R-:W-:-:S02]  /*04a0*/  HADD2.F32 R110, -RZ, R5.H1_H1 ;  /* 0x30000005ff6e7230 */ /* 0x000fc40000004100 */
[--C-:B------:R-:W-:Y:S02]  /*04b0*/  HADD2.F32 R109, -RZ, R6.reuse.H0_H0 ;  /* 0x20000006ff6d7230 */ /* 0x100fe40000004100 */
[----:B------:R-:W-:Y:S02]  /*04c0*/  HADD2.F32 R108, -RZ, R6.H1_H1 ;  /* 0x30000006ff6c7230 */ /* 0x000fe40000004100 */
[--C-:B------:R-:W-:Y:S02]  /*04d0*/  HADD2.F32 R107, -RZ, R7.reuse.H0_H0 ;  /* 0x20000007ff6b7230 */ /* 0x100fe40000004100 */
[----:B------:R-:W-:-:S07]  /*04e0*/  HADD2.F32 R106, -RZ, R7.H1_H1 ;  /* 0x30000007ff6a7230 */ /* 0x000fce0000004100 */
.L_x_2478:
        /* <DEDUP_REMOVED lines=20> */
[----:B------:R-:W1:Y:S03]  /*0630*/  LDC.64 R58, c[0x0][0x438] ;  /* 0x00010e00ff3a7b82 */ /* 0x000e660000000a00 */
[----:B------:R1:W3:Y:S01]  /*0640*/  LDG.E.128 R48, desc[UR10][R64.64+0x10] ;  /* 0x0000100a40307981 */ /* 0x0002e2000c1e1d00 */
[----:B------:R-:W-:-:S03]  /*0650*/  IMAD.WIDE.U32 R52, R73, 0x10, R52 ;  /* 0x0000001049347825 */ /* 0x000fc600078e0034 */
[----:B------:R-:W3:Y:S04]  /*0660*/  LDG.E R124, desc[UR10][R124.64] ;  /* 0x0000000a7c7c7981 */ /* 0x000ee8000c1e1900 */
[----:B------:R-:W3:Y:S01]  /*0670*/  LDG.E.128 R52, desc[UR10][R52.64] ;  /* 0x0000000a34347981 */ /* 0x000ee2000c1e1d00 */
[C---:B0-----:R-:W-:Y:S02]  /*0680*/  @P0 IMAD.WIDE.U32 R70, R123.reuse, 0x20, R60 ;  /* 0x000000207b460825 */ /* 0x041fe400078e003c */
        /* <DEDUP_REMOVED lines=36> */
[----:B---3--:R-:W-:-:S02]  /*08d0*/  HADD2.F32 R34, -RZ, R36.H0_H0 ;  /* 0x20000024ff227230 */ /* 0x008fc40000004100 */
[C---:B------:R-:W-:Y:S01]  /*08e0*/  FADD.FTZ R145, -R0.reuse, R46 ;  /* 0x0000002e00917221 */ /* 0x040fe20000010100 */
[C---:B------:R-:W-:Y:S01]  /*08f0*/  FADD.FTZ R147, -R0.reuse, R47 ;  /* 0x0000002f00937221 */ /* 0x040fe20000010100 */
[----:B-1----:R-:W-:Y:S02]  /*0900*/  HADD2.F32 R63, -RZ, R36.H1_H1 ;  /* 0x30000024ff3f7230 */ /* 0x002fe40000004100 */
[C---:B------:R-:W-:Y:S01]  /*0910*/  FADD.FTZ R149, -R0.reuse, R48 ;  /* 0x0000003000957221 */ /* 0x040fe20000010100 */
[C---:B------:R-:W-:Y:S01]  /*0920*/  FADD.FTZ R151, -R0.reuse, R49 ;  /* 0x0000003100977221 */ /* 0x040fe20000010100 */
[C---:B------:R-:W-:Y:S01]  /*0930*/  FADD.FTZ R153, -R0.reuse, R50 ;  /* 0x0000003200997221 */ /* 0x040fe20000010100 */
[----:B------:R-:W-:Y:S01]  /*0940*/  FADD.FTZ R51, -R0, R51 ;  /* 0x0000003300337221 */ /* 0x000fe20000010100 */
[--C-:B------:R-:W-:Y:S02]  /*0950*/  HADD2.F32 R64, -RZ, R39.reuse.H0_H0 ;  /* 0x20000027ff407230 */ /* 0x100fe40000004100 */
[----:B------:R-:W-:Y:S01]  /*0960*/  FMUL.FTZ R0, R124, R71 ;  /* 0x000000477c007220 */ /* 0x000fe20000410000 */
[----:B------:R-:W-:-:S02]  /*0970*/  HADD2.F32 R141, -RZ, R39.H1_H1 ;  /* 0x30000027ff8d7230 */ /* 0x000fc40000004100 */
[-C--:B------:R-:W-:Y:S01]  /*0980*/  FMUL.FTZ R39, R121, R34.reuse ;  /* 0x0000002279277220 */ /* 0x080fe20000410000 */
[--C-:B------:R-:W-:Y:S02]  /*0990*/  HADD2.F32 R36, -RZ, R37.reuse.H0_H0 ;  /* 0x20000025ff247230 */ /* 0x100fe40000004100 */
[----:B------:R-:W-:Y:S01]  /*09a0*/  FMUL.FTZ R35, R124, R67 ;  /* 0x000000437c237220 */ /* 0x000fe20000410000 */
[----:B------:R-:W-:Y:S01]  /*09b0*/  FADD.FTZ R89, R34, R89 ;  /* 0x0000005922597221 */ /* 0x000fe20000010000 */
[----:B------:R-:W-:Y:S01]  /*09c0*/  FFMA.FTZ R75, R0, R34, R75 ;  /* 0x00000022004b7223 */ /* 0x000fe2000001004b */
[----:B------:R-:W-:Y:S01]  /*09d0*/  FMUL.FTZ R34, R120, R63 ;  /* 0x0000003f78227220 */ /* 0x000fe20000410000 */
[----:B------:R-:W-:Y:S01]  /*09e0*/  FADD.FTZ R49, RZ, R39 ;  /* 0x00000027ff317221 */ /* 0x000fe20000010000 */
[----:B------:R-:W-:Y:S01]  /*09f0*/  FMUL.FTZ R33, R124, R33 ;  /* 0x000000217c217220 */ /* 0x000fe20000410000 */
[----:B------:R-:W-:Y:S01]  /*0a00*/  FFMA.FTZ R48, R0, R39, RZ ;  /* 0x0000002700307223 */ /* 0x000fe200000100ff */
[----:B------:R-:W-:-:S02]  /*0a10*/  HADD2.F32 R129, -RZ, R37.H1_H1 ;  /* 0x30000025ff817230 */ /* 0x000fc40000004100 */
[----:B------:R-:W-:Y:S01]  /*0a20*/  FADD.FTZ R91, R36, R91 ;  /* 0x0000005b245b7221 */ /* 0x000fe20000010000 */
[--C-:B------:R-:W-:Y:S02]  /*0a30*/  HADD2.F32 R66, -RZ, R53.reuse.H0_H0 ;  /* 0x20000035ff427230 */ /* 0x100fe40000004100 */
[-C--:B------:R-:W-:Y:S01]  /*0a40*/  FFMA.FTZ R74, R35, R36.reuse, R74 ;  /* 0x00000024234a7223 */ /* 0x080fe2000001004a */
[----:B------:R-:W-:Y:S02]  /*0a50*/  HADD2.F32 R65, -RZ, R53.H1_H1 ;  /* 0x30000035ff417230 */ /* 0x000fe40000004100 */
[----:B------:R-:W-:Y:S01]  /*0a60*/  FMUL.FTZ R36, R119, R36 ;  /* 0x0000002477247220 */ /* 0x000fe20000410000 */
[----:B------:R-:W-:Y:S01]  /*0a70*/  FADD.FTZ R53, R34, R49 ;  /* 0x0000003122357221 */ /* 0x000fe20000010000 */
[----:B------:R-:W-:Y:S01]  /*0a80*/  FFMA.FTZ R50, R33, R34, R48 ;  /* 0x0000002221327223 */ /* 0x000fe20000010030 */
[--C-:B------:R-:W-:Y:S02]  /*0a90*/  HADD2.F32 R62, -RZ, R38.reuse.H0_H0 ;  /* 0x20000026ff3e7230 */ /* 0x100fe40000004100 */
[----:B------:R-:W-:Y:S01]  /*0aa0*/  FMUL.FTZ R37, R124, R127 ;  /* 0x0000007f7c257220 */ /* 0x000fe20000410000 */
[----:B------:R-:W-:Y:S01]  /*0ab0*/  FMUL.FTZ R40, R118, R129 ;  /* 0x0000008176287220 */ /* 0x000fe20000410000 */
[----:B------:R-:W-:Y:S01]  /*0ac0*/  FADD.FTZ R53, R36, R53 ;  /* 0x0000003524357221 */ /* 0x000fe20000010000 */
[----:B------:R-:W-:Y:S01]  /*0ad0*/  FFMA.FTZ R126, R35, R36, R50 ;  /* 0x00000024237e7223 */ /* 0x000fe20000010032 */
[----:B------:R-:W-:-:S02]  /*0ae0*/  HADD2.F32 R135, -RZ, R38.H1_H1 ;  /* 0x30000026ff877230 */ /* 0x000fc40000004100 */
[----:B------:R-:W-:Y:S01]  /*0af0*/  FADD.FTZ R90, R63, R90 ;  /* 0x0000005a3f5a7221 */ /* 0x000fe20000010000 */
[--C-:B------:R-:W-:Y:S02]  /*0b00*/  HADD2.F32 R70, -RZ, R52.reuse.H0_H0 ;  /* 0x20000034ff467230 */ /* 0x100fe40000004100 */
[----:B------:R-:W-:Y:S01]  /*0b10*/  FFMA.FTZ R72, R33, R63, R72 ;  /* 0x0000003f21487223 */ /* 0x000fe20000010048 */
[----:B------:R-:W-:Y:S02]  /*0b20*/  HADD2.F32 R125, -RZ, R52.H1_H1 ;  /* 0x30000034ff7d7230 */ /* 0x000fe40000004100 */
        /* <DEDUP_REMOVED lines=11> */
[----:B------:R-:W-:Y:S01]  /*0be0*/  FMUL.FTZ R43, R124, R133 ;  /* 0x000000857c2b7220 */ /* 0x000fe20000410000 */
        /* <DEDUP_REMOVED lines=10> */
[----:B------:R-:W-:Y:S01]  /*0c90*/  FMUL.FTZ R47, R124, R45 ;  /* 0x0000002d7c2f7220 */ /* 0x000fe20000410000 */
[----:B------:R-:W-:Y:S01]  /*0ca0*/  FADD.FTZ R95, R64, R95 ;  /* 0x0000005f405f7221 */ /* 0x000fe20000010000 */
[----:B------:R-:W-:Y:S01]  /*0cb0*/  FFMA.FTZ R79, R54, R64, R79 ;  /* 0x00000040364f7223 */ /* 0x000fe2000001004f */
[----:B------:R-:W-:Y:S01]  /*0cc0*/  FMUL.FTZ R44, R124, R145 ;  /* 0x000000917c2c7220 */ /* 0x000fe20000410000 */
        /* <DEDUP_REMOVED lines=11> */
[----:B------:R-:W-:-:S03]  /*0d80*/  FFMA.FTZ R129, R67, R64, R70 ;  /* 0x0000004043817223 */ /* 0x000fc60000010046 */
[----:B------:R-:W-:Y:S01]  /*0d90*/  FADD.FTZ R127, R53, R66 ;  /* 0x00000042357f7221 */ /* 0x000fe20000010000 */
[----:B------:R-:W-:Y:S01]  /*0da0*/  FFMA.FTZ R70, R46, R53, R129 ;  /* 0x000000352e467223 */ /* 0x000fe20000010081 */
[C---:B------:R-:W-:Y:S01]  /*0db0*/  FMUL.FTZ R45, R124.reuse, R147 ;  /* 0x000000937c2d7220 */ /* 0x040fe20000410000 */
[----:B------:R-:W-:Y:S01]  /*0dc0*/  FMUL.FTZ R48, R124, R149 ;  /* 0x000000957c307220 */ /* 0x000fe20000410000 */
        /* <DEDUP_REMOVED lines=13> */
[--C-:B------:R-:W-:Y:S02]  /*0ea0*/  HADD2.F32 R32, -RZ, R55.reuse.H0_H0 ;  /* 0x20000037ff207230 */ /* 0x100fe40000004100 */
[----:B------:R-:W-:Y:S01]  /*0eb0*/  FMUL.FTZ R50, R124, R153 ;  /* 0x000000997c327220 */ /* 0x000fe20000410000 */
[----:B------:R-:W-:Y:S01]  /*0ec0*/  FADD.FTZ R102, R41, R102 ;  /* 0x0000006629667221 */ /* 0x000fe20000010000 */
[-C--:B------:R-:W-:Y:S01]  /*0ed0*/  FFMA.FTZ R86, R49, R41.reuse, R86 ;  /* 0x0000002931567223 */ /* 0x080fe20000010056 */
[----:B------:R-:W-:Y:S01]  /*0ee0*/  FMUL.FTZ R70, R108, R41 ;  /* 0x000000296c467220 */ /* 0x000fe20000410000 */
[----:B------:R-:W-:Y:S01]  /*0ef0*/  FADD.FTZ R41, R126, R65 ;  /* 0x000000417e297221 */ /* 0x000fe20000010000 */
[----:B------:R-:W-:Y:S01]  /*0f00*/  FFMA.FTZ R42, R48, R65, R127 ;  /* 0x00000041302a7223 */ /* 0x000fe2000001007f */
[----:B------:R-:W-:Y:S01]  /*0f10*/  FADD.FTZ R103, R32, R103 ;  /* 0x0000006720677221 */ /* 0x000fe20000010000 */
[-C--:B------:R-:W-:Y:S01]  /*0f20*/  FFMA.FTZ R87, R50, R32.reuse, R87 ;  /* 0x0000002032577223 */ /* 0x080fe20000010057 */
[----:B------:R-:W-:Y:S01]  /*0f30*/  FMUL.FTZ R127, R107, R32 ;  /* 0x000000206b7f7220 */ /* 0x000fe20000410000 */
[----:B------:R-:W-:-:S02]  /*0f40*/  HADD2.F32 R55, -RZ, R55.H1_H1 ;  /* 0x30000037ff377230 */ /* 0x000fc40000004100 */
[----:B------:R-:W-:Y:S01]  /*0f50*/  FADD.FTZ R32, R41, R70 ;  /* 0x0000004629207221 */ /* 0x000fe20000010000 */
[----:B------:R-:W-:Y:S01]  /*0f60*/  FFMA.FTZ R41, R49, R70, R42 ;  /* 0x0000004631297223 */ /* 0x000fe2000001002a */
[----:B------:R-:W-:Y:S01]  /*0f70*/  FMUL.FTZ R129, R124, R51 ;  /* 0x000000337c817220 */ /* 0x000fe20000410000 */
[----:B------:R-:W-:Y:S01]  /*0f80*/  PLOP3.LUT P4, PT, PT, PT, UP0, 0x80, 0x8 ;  /* 0x000000000008781c */ /* 0x000fe20003f8f008 */
        /* <DEDUP_REMOVED lines=30> */
.L_x_2490:
        /* <DEDUP_REMOVED lines=28> */
[C---:B------:R-:W-:Y:S01]  /*1330*/  FMUL.FTZ R67, R124.reuse, R67 ;  /* 0x000000437c437220 */ /* 0x040fe20000410000 */
[C---:B------:R-:W-:Y:S01]  /*1340*/  FMUL.FTZ R63, R124.reuse, R63 ;  /* 0x0000003f7c3f7220 */ /* 0x040fe20000410000 */
[----:B------:R-:W-:Y:S01]  /*1350*/  FMUL.FTZ R43, R124, R43 ;  /* 0x0000002b7c2b7220 */ /* 0x000fe20000410000 */
[----:B------:R-:W-:Y:S01]  /*1360*/  FADD.FTZ R33, R34, -R33 ;  /* 0x8000002122217221 */ /* 0x000fe20000010000 */
[----:B------:R-:W-:Y:S01]  /*1370*/  FADD.FTZ R35, R36, -R35 ;  /* 0x8000002324237221 */ /* 0x000fe20000010000 */
[----:B------:R-:W-:Y:S01]  /*1380*/  FADD.FTZ R39, R39, -R0 ;  /* 0x8000000027277221 */ /* 0x000fe20000010000 */
[----:B-----5:R-:W-:Y:S01]  /*1390*/  ISETP.GE.U32.AND P2, PT, R68, RZ, PT ;  /* 0x000000ff4400720c */ /* 0x020fe20003f46070 */
[----:B------:R-:W-:Y:S01]  /*13a0*/  FMUL.FTZ R71, R71, UR6 ;  /* 0x0000000647477c20 */ /* 0x000fe20008410000 */
[----:B------:R-:W-:Y:S01]  /*13b0*/  LOP3.LUT P3, RZ, R69, 0xff0000, RZ, 0xc0, !PT ;  /* 0x00ff000045ff7812 */ /* 0x000fe2000786c0ff */
[----:B------:R-:W-:Y:S01]  /*13c0*/  FMUL.FTZ R67, R67, UR6 ;  /* 0x0000000643437c20 */ /* 0x000fe20008410000 */
[----:B------:R-:W-:Y:S01]  /*13d0*/  FMUL.FTZ R63, R63, UR6 ;  /* 0x000000063f3f7c20 */ /* 0x000fe20008410000 */
[C---:B------:R-:W-:Y:S01]  /*13e0*/  FMUL.FTZ R37, R124.reuse, R37 ;  /* 0x000000257c257220 */ /* 0x040fe20000410000 */
[----:B------:R-:W-:Y:S01]  /*13f0*/  FMUL.FTZ R43, R43, UR6 ;  /* 0x000000062b2b7c20 */ /* 0x000fe20008410000 */
[C---:B------:R-:W-:Y:S01]  /*1400*/  LOP3.LUT P5, RZ, R69.reuse, 0xff, RZ, 0xc0, !PT ;  /* 0x000000ff45ff7812 */ /* 0x040fe200078ac0ff */
[C---:B------:R-:W-:Y:S01]  /*1410*/  FMUL.FTZ R33, R124.reuse, R33 ;  /* 0x000000217c217220 */ /* 0x040fe20000410000 */
[C---:B------:R-:W-:Y:S01]  /*1420*/  ISETP.GE.U32.AND.EX P2, PT, R69.reuse, 0x1000000, PT, P2 ;  /* 0x010000004500780c */ /* 0x040fe20003f46120 */
[C---:B------:R-:W-:Y:S01]  /*1430*/  FMUL.FTZ R35, R124.reuse, R35 ;  /* 0x000000237c237220 */ /* 0x040fe20000410000 */
[----:B------:R-:W-:Y:S01]  /*1440*/  LOP3.LUT P6, RZ, R69, 0xff00, RZ, 0xc0, !PT ;  /* 0x0000ff0045ff7812 */ /* 0x000fe200078cc0ff */
[----:B------:R-:W-:Y:S01]  /*1450*/  FMUL.FTZ R39, R124, R39 ;  /* 0x000000277c277220 */ /* 0x000fe20000410000 */
[----:B------:R-:W-:Y:S01]  /*1460*/  FSEL R71, R71, RZ, P3 ;  /* 0x000000ff47477208 */ /* 0x000fe20001800000 */
[----:B------:R-:W-:Y:S01]  /*1470*/  FMUL.FTZ R37, R37, UR6 ;  /* 0x0000000625257c20 */ /* 0x000fe20008410000 */
[----:B------:R-:W-:Y:S01]  /*1480*/  FSEL R36, R67, RZ, P2 ;  /* 0x000000ff43247208 */ /* 0x000fe20001000000 */
[----:B------:R-:W-:Y:S01]  /*1490*/  FMUL.FTZ R33, R33, UR6 ;  /* 0x0000000621217c20 */ /* 0x000fe20008410000 */
[----:B------:R-:W-:Y:S01]  /*14a0*/  LOP3.LUT P3, RZ, R68, 0xff000000, RZ, 0xc0, !PT ;  /* 0xff00000044ff7812 */ /* 0x000fe2000786c0ff */
        /* <DEDUP_REMOVED lines=10> */
[----:B0-----:R-:W-:Y:S02]  /*1550*/  FSEL R32, R39, RZ, P6 ;  /* 0x000000ff27207208 */ /* 0x001fe40003000000 */
[----:B------:R-:W-:Y:S02]  /*1560*/  F2FP.F16.F32.PACK_AB R35, R36, R71 ;  /* 0x000000472423723e */ /* 0x000fe400000000ff */
[----:B------:R-:W-:Y:S02]  /*1570*/  F2FP.F16.F32.PACK_AB R34, R43, R34 ;  /* 0x000000222b22723e */ /* 0x000fe400000000ff */
[----:B------:R-:W-:Y:S02]  /*1580*/  F2FP.F16.F32.PACK_AB R33, R41, R0 ;  /* 0x000000002921723e */ /* 0x000fe400000000ff */
[----:B------:R-:W-:Y:S01]  /*1590*/  F2FP.F16.F32.PACK_AB R32, R37, R32 ;  /* 0x000000202520723e */ /* 0x000fe200000000ff */
[----:B------:R-:W-:Y:S06]  /*15a0*/  BRA `(.L_x_2465) ;  /* 0x0000001c007c7947 */ /* 0x000fec0003800000 */
.L_x_2464:
        /* <DEDUP_REMOVED lines=38> */
[----:B0-----:R-:W-:Y:S01]  /*1810*/  FMUL.FTZ R32, R21, UR6 ;  /* 0x0000000615207c20 */ /* 0x001fe20008410000 */
        /* <DEDUP_REMOVED lines=15> */
.L_x_2463:
        /* <DEDUP_REMOVED lines=16> */
[C---:B0----5:R-:W-:Y:S01]  /*1a10*/  FFMA.FTZ R32, R124.reuse, R71, R10 ;  /* 0x000000477c207223 */ /* 0x061fe2000001000a */
[-C--:B------:R-:W-:Y:S01]  /*1a20*/  FFMA.FTZ R35, R35, R126.reuse, R55 ;  /* 0x0000007e23237223 */ /* 0x080fe20000010037 */
[C---:B------:R-:W-:Y:S01]  /*1a30*/  FFMA.FTZ R33, R124.reuse, R33, R11 ;  /* 0x000000217c217223 */ /* 0x040fe2000001000b */
[----:B------:R-:W-:Y:S01]  /*1a40*/  FFMA.FTZ R0, R124, R63, R8 ;  /* 0x0000003f7c007223 */ /* 0x000fe20000010008 */
[----:B------:R-:W-:Y:S01]  /*1a50*/  FADD.FTZ R62, R62, -R43 ;  /* 0x8000002b3e3e7221 */ /* 0x000fe20000010000 */
[----:B------:R-:W-:Y:S01]  /*1a60*/  ISETP.GE.U32.AND P2, PT, R68, RZ, PT ;  /* 0x000000ff4400720c */ /* 0x000fe20003f46070 */
[----:B------:R-:W-:Y:S01]  /*1a70*/  FFMA.FTZ R41, R37, R126, R55 ;  /* 0x0000007e25297223 */ /* 0x000fe20000010037 */
[----:B------:R-:W-:Y:S01]  /*1a80*/  FMUL.FTZ R32, R32, UR6 ;  /* 0x0000000620207c20 */ /* 0x000fe20008410000 */
[----:B------:R-:W-:Y:S01]  /*1a90*/  FADD.FTZ R37, R36, -R35 ;  /* 0x8000002324257221 */ /* 0x000fe20000010000 */
[----:B------:R-:W-:Y:S01]  /*1aa0*/  LOP3.LUT P3, RZ, R69, 0xff0000, RZ, 0xc0, !PT ;  /* 0x00ff000045ff7812 */ /* 0x000fe2000786c0ff */
[----:B------:R-:W-:Y:S01]  /*1ab0*/  FMUL.FTZ R33, R33, UR6 ;  /* 0x0000000621217c20 */ /* 0x000fe20008410000 */
[----:B------:R-:W-:Y:S01]  /*1ac0*/  FMUL.FTZ R0, R0, UR6 ;  /* 0x0000000600007c20 */ /* 0x000fe20008410000 */
[C---:B------:R-:W-:Y:S01]  /*1ad0*/  LOP3.LUT P5, RZ, R69.reuse, 0xff, RZ, 0xc0, !PT ;  /* 0x000000ff45ff7812 */ /* 0x040fe200078ac0ff */
[----:B------:R-:W-:Y:S01]  /*1ae0*/  FFMA.FTZ R35, R124, R62, R9 ;  /* 0x0000003e7c237223 */ /* 0x000fe20000010009 */
[----:B------:R-:W-:Y:S01]  /*1af0*/  ISETP.GE.U32.AND.EX P2, PT, R69, 0x1000000, PT, P2 ;  /* 0x010000004500780c */ /* 0x000fe20003f46120 */
[----:B------:R-:W-:Y:S01]  /*1b00*/  FADD.FTZ R36, R40, -R41 ;  /* 0x8000002928247221 */ /* 0x000fe20000010000 */
        /* <DEDUP_REMOVED lines=27> */
.L_x_2466:
        /* <DEDUP_REMOVED lines=21> */
[----:B0-----:R-:W-:Y:S01]  /*1e10*/  FSEL R42, R22, RZ, P2 ;  /* 0x000000ff162a7208 */ /* 0x001fe20001000000 */
        /* <DEDUP_REMOVED lines=32> */
.L_x_2462:
        /* <DEDUP_REMOVED lines=33> */
[-C--:B------:R-:W-:Y:S01]  /*2230*/  FFMA.FTZ R37, R37, R126.reuse, R55 ;  /* 0x0000007e25257223 */ /* 0x080fe20000010037 */
[----:B0-----:R-:W-:Y:S01]  /*2240*/  FSEL R42, R71, RZ, P3 ;  /* 0x000000ff472a7208 */ /* 0x001fe20001800000 */
[----:B------:R-:W-:Y:S01]  /*2250*/  FMUL.FTZ R43, R43, UR6 ;  /* 0x000000062b2b7c20 */ /* 0x000fe20008410000 */
[----:B------:R-:W-:Y:S01]  /*2260*/  FSEL R28, R67, RZ, P2 ;  /* 0x000000ff431c7208 */ /* 0x000fe20001000000 */
[----:B------:R-:W-:Y:S01]  /*2270*/  FMUL.FTZ R32, R35, UR6 ;  /* 0x0000000623207c20 */ /* 0x000fe20008410000 */
[----:B------:R-:W-:Y:S01]  /*2280*/  FSEL R38, R63, RZ, P5 ;  /* 0x000000ff3f267208 */ /* 0x000fe20002800000 */
[----:B------:R-:W-:Y:S01]  /*2290*/  FADD.FTZ R37, R40, -R37 ;  /* 0x8000002528257221 */ /* 0x000fe20000010000 */
[----:B------:R-:W-:Y:S01]  /*22a0*/  LOP3.LUT P3, RZ, R3, 0xff, RZ, 0xc0, !PT ;  /* 0x000000ff03ff7812 */ /* 0x000fe2000786c0ff */
[-CC-:B------:R-:W-:Y:S01]  /*22b0*/  FFMA.FTZ R33, R33, R126.reuse, R55.reuse ;  /* 0x0000007e21217223 */ /* 0x180fe20000010037 */
[C---:B------:R-:W-:Y:S01]  /*22c0*/  LOP3.LUT P2, RZ, R3.reuse, 0xff00, RZ, 0xc0, !PT ;  /* 0x0000ff0003ff7812 */ /* 0x040fe2000784c0ff */
[----:B------:R-:W-:Y:S01]  /*22d0*/  FFMA.FTZ R0, R0, R126, R55 ;  /* 0x0000007e00007223 */ /* 0x000fe20000010037 */
[----:B------:R-:W-:Y:S01]  /*22e0*/  LOP3.LUT P5, RZ, R68, 0xff0000, RZ, 0xc0, !PT ;  /* 0x00ff000044ff7812 */ /* 0x000fe200078ac0ff */
[----:B------:R-:W-:Y:S01]  /*22f0*/  FMUL.FTZ R37, R124, R37 ;  /* 0x000000257c257220 */ /* 0x000fe20000410000 */
[----:B------:R-:W-:Y:S01]  /*2300*/  LOP3.LUT P6, RZ, R3, 0xff0000, RZ, 0xc0, !PT ;  /* 0x00ff000003ff7812 */ /* 0x000fe200078cc0ff */
[----:B------:R-:W-:Y:S01]  /*2310*/  FADD.FTZ R33, R34, -R33 ;  /* 0x8000002122217221 */ /* 0x000fe20000010000 */
        /* <DEDUP_REMOVED lines=19> */
[C---:B------:R-:W-:Y:S02]  /*2450*/  LOP3.LUT P6, RZ, R68.reuse, 0xff00, RZ, 0xc0, !PT ;  /* 0x0000ff0044ff7812 */ /* 0x040fe400078cc0ff */
[----:B------:R-:W-:Y:S02]  /*2460*/  LOP3.LUT P2, RZ, R68, 0xff, RZ, 0xc0, !PT ;  /* 0x000000ff44ff7812 */ /* 0x000fe4000784c0ff */
[C---:B------:R-:W-:Y:S02]  /*2470*/  LOP3.LUT P3, RZ, R2.reuse, 0xff00, RZ, 0xc0, !PT ;  /* 0x0000ff0002ff7812 */ /* 0x040fe4000786c0ff */
        /* <DEDUP_REMOVED lines=13> */
.L_x_2468:
        /* <DEDUP_REMOVED lines=32> */
[----:B0-----:R-:W-:Y:S01]  /*2750*/  FSEL R32, R21, RZ, P3 ;  /* 0x000000ff15207208 */ /* 0x001fe20001800000 */
        /* <DEDUP_REMOVED lines=15> */
[----:B------:R-:W-:Y:S01]  /*2850*/  F2FP.F16.F32.PACK_AB R31, R32, R31 ;  /* 0x0000001f201f723e */ /* 0x000fe200000000ff */
[----:B------:R-:W-:Y:S01]  /*2860*/  FMUL.FTZ R32, R23, UR6 ;  /* 0x0000000617207c20 */ /* 0x000fe20008410000 */
[----:B------:R-:W-:Y:S02]  /*2870*/  F2FP.F16.F32.PACK_AB R35, R29, R28 ;  /* 0x0000001c1d23723e */ /* 0x000fe400000000ff */
[----:B------:R-:W-:Y:S01]  /*2880*/  F2FP.F16.F32.PACK_AB R30, R21, R30 ;  /* 0x0000001e151e723e */ /* 0x000fe200000000ff */
        /* <DEDUP_REMOVED lines=23> */
.L_x_2467:
        /* <DEDUP_REMOVED lines=42> */
[----:B------:R-:W-:Y:S01]  /*2ca0*/  FFMA.FTZ R37, R124, R37, R7 ;  /* 0x000000257c257223 */ /* 0x000fe20000010007 */
[----:B------:R-:W-:Y:S01]  /*2cb0*/  LOP3.LUT P6, RZ, R3, 0xff0000, RZ, 0xc0, !PT ;  /* 0x00ff000003ff7812 */ /* 0x000fe200078cc0ff */
[----:B------:R-:W-:Y:S01]  /*2cc0*/  FADD.FTZ R33, R34, -R33 ;  /* 0x8000002122217221 */ /* 0x000fe20000010000 */
[----:B------:R-:W-:Y:S01]  /*2cd0*/  FSEL R30, R63, RZ, P3 ;  /* 0x000000ff3f1e7208 */ /* 0x000fe20001800000 */
[----:B------:R-:W-:Y:S01]  /*2ce0*/  FADD.FTZ R39, R39, -R0 ;  /* 0x8000000027277221 */ /* 0x000fe20000010000 */
[----:B------:R-:W-:Y:S01]  /*2cf0*/  FSEL R29, R43, RZ, P2 ;  /* 0x000000ff2b1d7208 */ /* 0x000fe20001000000 */
[----:B------:R-:W-:Y:S01]  /*2d00*/  FMUL.FTZ R37, R37, UR6 ;  /* 0x0000000625257c20 */ /* 0x000fe20008410000 */
[----:B------:R-:W-:Y:S01]  /*2d10*/  FSEL R36, R32, RZ, P5 ;  /* 0x000000ff20247208 */ /* 0x000fe20002800000 */
[----:B------:R-:W-:Y:S01]  /*2d20*/  FFMA.FTZ R33, R124, R33, R5 ;  /* 0x000000217c217223 */ /* 0x000fe20000010005 */
[----:B------:R-:W-:Y:S01]  /*2d30*/  LOP3.LUT P5, RZ, R2, 0xff0000, RZ, 0xc0, !PT ;  /* 0x00ff000002ff7812 */ /* 0x000fe200078ac0ff */
[----:B------:R-:W-:Y:S01]  /*2d40*/  FFMA.FTZ R39, R124, R39, R4 ;  /* 0x000000277c277223 */ /* 0x000fe20000010004 */
        /* <DEDUP_REMOVED lines=27> */
.L_x_2469:
        /* <DEDUP_REMOVED lines=73> */
[----:B------:R-:W-:-:S07]  /*3390*/  F2FP.F16.F32.PACK_AB R32, R37, R32 ;  /* 0x000000202520723e */ /* 0x000fce00000000ff */
.L_x_2465:
        /* <DEDUP_REMOVED lines=66> */
[----:B------:R-:W-:Y:S01]  /*37c0*/  F2FP.F16.F32.PACK_AB R31, R28, R31 ;  /* 0x0000001f1c1f723e */ /* 0x000fe200000000ff */
[----:B------:R-:W-:Y:S01]  /*37d0*/  FMUL.FTZ R28, R21, UR6 ;  /* 0x00000006151c7c20 */ /* 0x000fe20008410000 */
[----:B------:R-:W-:Y:S02]  /*37e0*/  LOP3.LUT P5, RZ, R56, 0xff0000, RZ, 0xc0, !PT ;  /* 0x00ff000038ff7812 */ /* 0x000fe400078ac0ff */
[----:B------:R-:W-:Y:S02]  /*37f0*/  FSEL R33, R0, RZ, P3 ;  /* 0x000000ff00217208 */ /* 0x000fe40001800000 */
[----:B------:R-:W-:-:S02]  /*3800*/  LOP3.LUT P6, RZ, R56, 0xff000000, RZ, 0xc0, !PT ;  /* 0xff00000038ff7812 */ /* 0x000fc400078cc0ff */
[----:B------:R-:W-:Y:S02]  /*3810*/  LOP3.LUT P3, RZ, R60, 0xff00, RZ, 0xc0, !PT ;  /* 0x0000ff003cff7812 */ /* 0x000fe4000786c0ff */
[----:B------:R-:W-:Y:S02]  /*3820*/  F2FP.F16.F32.PACK_AB R35, R40, R35 ;  /* 0x000000232823723e */ /* 0x000fe400000000ff */
[----:B------:R-:W-:Y:S01]  /*3830*/  FSEL R29, R0, RZ, P5 ;  /* 0x000000ff001d7208 */ /* 0x000fe20002800000 */
[----:B------:R-:W-:Y:S01]  /*3840*/  FMUL.FTZ R0, R20, UR6 ;  /* 0x0000000614007c20 */ /* 0x000fe20008410000 */
[----:B------:R-:W-:Y:S02]  /*3850*/  FSEL R40, R30, RZ, P6 ;  /* 0x000000ff1e287208 */ /* 0x000fe40003000000 */
[----:B------:R-:W-:Y:S02]  /*3860*/  LOP3.LUT P6, RZ, R56, 0xff00, RZ, 0xc0, !PT ;  /* 0x0000ff0038ff7812 */ /* 0x000fe400078cc0ff */
[----:B------:R-:W-:-:S02]  /*3870*/  FSEL R39, R28, RZ, P3 ;  /* 0x000000ff1c277208 */ /* 0x000fc40001800000 */
[----:B------:R-:W-:Y:S02]  /*3880*/  LOP3.LUT P5, RZ, R60, 0xff, RZ, 0xc0, !PT ;  /* 0x000000ff3cff7812 */ /* 0x000fe400078ac0ff */
        /* <DEDUP_REMOVED lines=11> */
.L_x_2472:
        /* <DEDUP_REMOVED lines=75> */
.L_x_2471:
        /* <DEDUP_REMOVED lines=76> */
.L_x_2474:
        /* <DEDUP_REMOVED lines=71> */
[----:B------:R-:W-:Y:S02]  /*4720*/  F2FP.F16.F32.PACK_AB R33, R0, R33 ;  /* 0x000000210021723e */ /* 0x000fe400000000ff */
[----:B------:R-:W-:Y:S02]  /*4730*/  F2FP.F16.F32.PACK_AB R28, R47, R28 ;  /* 0x0000001c2f1c723e */ /* 0x000fe400000000ff */
[----:B------:R-:W-:Y:S01]  /*4740*/  F2FP.F16.F32.PACK_AB R32, R39, R32 ;  /* 0x000000202720723e */ /* 0x000fe200000000ff */
[----:B------:R-:W-:Y:S06]  /*4750*/  BRA `(.L_x_2473) ;  /* 0x0000000c00687947 */ /* 0x000fec0003800000 */
.L_x_2470:
        /* <DEDUP_REMOVED lines=56> */
.L_x_2476:
        /* <DEDUP_REMOVED lines=54> */
.L_x_2475:
        /* <DEDUP_REMOVED lines=55> */
.L_x_2477:
        /* <DEDUP_REMOVED lines=53> */
.L_x_2473:
        /* <DEDUP_REMOVED lines=14> */
.L_x_2460:
        /* <DEDUP_REMOVED lines=32> */
.L_x_2459:
[----:B------:R-:W-:Y:S05]  /*57e0*/  BSYNC B0 ;  /* 0x0000000000007941 */ /* 0x000fea0003800000 */
.L_x_2458:
        /* <DEDUP_REMOVED lines=107> */
.L_x_2461:
        /* <DEDUP_REMOVED lines=8> */
.L_x_2480:
[----:B------:R-:W-:Y:S05]  /*5f20*/  BSYNC B2 ;  /* 0x0000000000027941 */ /* 0x000fea0003800000 */
.L_x_2479:
        /* <DEDUP_REMOVED lines=8> */
.L_x_2481:
[----:B------:R-:W-:Y:S01]  /*5fb0*/  FADD.FTZ R41, R32, R41 ;  /* 0x0000002920297221 */ /* 0x000fe20000010000 */
[----:B------:R-:W-:-:S04]  /*5fc0*/  HFMA2 R134, -RZ, RZ, 0, 1.1920928955078125e-07 ;  /* 0x00000002ff867431 */ /* 0x000fc800000001ff */
[----:B------:R-:W-:Y:S02]  /*5fd0*/  MOV R135, R41 ;  /* 0x0000002900877202 */ /* 0x000fe40000000f00 */
[----:B------:R-:W-:-:S07]  /*5fe0*/  MOV R55, R132 ;  /* 0x0000008400377202 */ /* 0x000fce0000000f00 */
[----:B------:R-:W-:Y:S05]  /*5ff0*/  WARPSYNC.COLLECTIVE R130, `(.L_x_2482) ;  /* 0x0000000082087348 */ /* 0x000fea0003c00000 */
[----:B------:R0:W1:Y:S02]  /*6000*/  SHFL.BFLY P3, R132, R135, R134, R137 ;  /* 0x0c00008687847389 */ /* 0x0000640000060089 */
[----:B01----:R-:W-:Y:S05]  /*6010*/  ENDCOLLECTIVE ;  /* 0x000000000000791b */ /* 0x003fea0003800000 */
.L_x_2482:
[----:B------:R-:W-:-:S05]  /*6020*/  FADD.FTZ R55, R42, R55 ;  /* 0x000000372a377221 */ /* 0x000fca0000010000 */
[----:B------:R-:W-:Y:S02]  /*6030*/  MOV R135, R55 ;  /* 0x0000003700877202 */ /* 0x000fe40000000f00 */
[----:B------:R-:W-:-:S07]  /*6040*/  MOV R126, R132 ;  /* 0x00000084007e7202 */ /* 0x000fce0000000f00 */
[----:B------:R-:W-:Y:S05]  /*6050*/  WARPSYNC.COLLECTIVE R130, `(.L_x_2483) ;  /* 0x0000000082087348 */ /* 0x000fea0003c00000 */
[----:B------:R0:W1:Y:S02]  /*6060*/  SHFL.BFLY P3, R132, R135, R134, R137 ;  /* 0x0c00008687847389 */ /* 0x0000640000060089 */
[----:B01----:R-:W-:Y:S05]  /*6070*/  ENDCOLLECTIVE ;  /* 0x000000000000791b */ /* 0x003fea0003800000 */
.L_x_2483:
[----:B------:R-:W-:Y:S01]  /*6080*/  FADD.FTZ R126, R41, R126 ;  /* 0x0000007e297e7221 */ /* 0x000fe20000010000 */
[----:B------:R-:W-:-:S04]  /*6090*/  HFMA2 R134, -RZ, RZ, 0, 2.384185791015625e-07 ;  /* 0x00000004ff867431 */ /* 0x000fc800000001ff */
[----:B------:R-:W-:Y:S02]  /*60a0*/  MOV R135, R126 ;  /* 0x0000007e00877202 */ /* 0x000fe40000000f00 */
[----:B------:R-:W-:-:S07]  /*60b0*/  MOV R128, R132 ;  /* 0x0000008400807202 */ /* 0x000fce0000000f00 */
[----:B------:R-:W-:Y:S05]  /*60c0*/  WARPSYNC.COLLECTIVE R130, `(.L_x_2484) ;  /* 0x0000000082087348 */ /* 0x000fea0003c00000 */
[----:B------:R0:W1:Y:S02]  /*60d0*/  SHFL.BFLY P3, R132, R135, R134, R137 ;  /* 0x0c00008687847389 */ /* 0x0000640000060089 */
[----:B01----:R-:W-:Y:S05]  /*60e0*/  ENDCOLLECTIVE ;  /* 0x000000000000791b */ /* 0x003fea0003800000 */
.L_x_2484:
[----:B------:R-:W-:-:S05]  /*60f0*/  FADD.FTZ R128, R55, R128 ;  /* 0x0000008037807221 */ /* 0x000fca0000010000 */
[----:B------:R-:W-:Y:S02]  /*6100*/  MOV R135, R128 ;  /* 0x0000008000877202 */ /* 0x000fe40000000f00 */
[----:B------:R-:W-:-:S07]  /*6110*/  MOV R131, R132 ;  /* 0x0000008400837202 */ /* 0x000fce0000000f00 */
[----:B------:R-:W-:Y:S05]  /*6120*/  WARPSYNC.COLLECTIVE R130, `(.L_x_2485) ;  /* 0x0000000082087348 */ /* 0x000fea0003c00000 */
[----:B------:R0:W1:Y:S02]  /*6130*/  SHFL.BFLY P3, R132, R135, R134, R137 ;  /* 0x0c00008687847389 */ /* 0x0000640000060089 */
[----:B01----:R-:W-:Y:S05]  /*6140*/  ENDCOLLECTIVE ;  /* 0x000000000000791b */ /* 0x003fea0003800000 */
.L_x_2485:
[----:B------:R-:W-:Y:S01]  /*6150*/  FADD.FTZ R131, R126, R131 ;  /* 0x000000837e837221 */ /* 0x000fe20000010000 */
[----:B------:R-:W-:-:S04]  /*6160*/  HFMA2 R134, -RZ, RZ, 0, 4.76837158203125e-07 ;  /* 0x00000008ff867431 */ /* 0x000fc800000001ff */
[----:B------:R-:W-:Y:S02]  /*6170*/  MOV R135, R131 ;  /* 0x0000008300877202 */ /* 0x000fe40000000f00 */
[----:B------:R-:W-:-:S07]  /*6180*/  MOV R133, R132 ;  /* 0x0000008400857202 */ /* 0x000fce0000000f00 */
[----:B------:R-:W-:Y:S05]  /*6190*/  WARPSYNC.COLLECTIVE R130, `(.L_x_2486) ;  /* 0x0000000082087348 */ /* 0x000fea0003c00000 */
[----:B------:R0:W1:Y:S02]  /*61a0*/  SHFL.BFLY P3, R132, R135, R134, R137 ;  /* 0x0c00008687847389 */ /* 0x0000640000060089 */
[----:B01----:R-:W-:Y:S05]  /*61b0*/  ENDCOLLECTIVE ;  /* 0x000000000000791b */ /* 0x003fea0003800000 */
.L_x_2486:
[----:B------:R-:W-:-:S05]  /*61c0*/  FADD.FTZ R133, R128, R133 ;  /* 0x0000008580857221 */ /* 0x000fca0000010000 */
[----:B------:R-:W-:Y:S02]  /*61d0*/  MOV R135, R133 ;  /* 0x0000008500877202 */ /* 0x000fe40000000f00 */
[----:B------:R-:W-:-:S07]  /*61e0*/  MOV R32, R132 ;  /* 0x0000008400207202 */ /* 0x000fce0000000f00 */
[----:B------:R-:W-:Y:S05]  /*61f0*/  WARPSYNC.COLLECTIVE R130, `(.L_x_2487) ;  /* 0x0000000082087348 */ /* 0x000fea0003c00000 */
[----:B------:R0:W1:Y:S02]  /*6200*/  SHFL.BFLY P3, R132, R135, R134, R137 ;  /* 0x0c00008687847389 */ /* 0x0000640000060089 */
[----:B01----:R-:W-:Y:S05]  /*6210*/  ENDCOLLECTIVE ;  /* 0x000000000000791b */ /* 0x003fea0003800000 */
.L_x_2487:
[----:B------:R-:W-:Y:S01]  /*6220*/  FADD.FTZ R32, R131, R32 ;  /* 0x0000002083207221 */ /* 0x000fe20000010000 */
[----:B------:R-:W-:-:S04]  /*6230*/  HFMA2 R134, -RZ, RZ, 0, 9.5367431640625e-07 ;  /* 0x00000010ff867431 */ /* 0x000fc800000001ff */
[----:B------:R-:W-:Y:S02]  /*6240*/  MOV R135, R32 ;  /* 0x0000002000877202 */ /* 0x000fe40000000f00 */
[----:B------:R-:W-:-:S07]  /*6250*/  MOV R42, R132 ;  /* 0x00000084002a7202 */ /* 0x000fce0000000f00 */
[----:B------:R-:W-:Y:S05]  /*6260*/  WARPSYNC.COLLECTIVE R130, `(.L_x_2488) ;  /* 0x0000000082087348 */ /* 0x000fea0003c00000 */
[----:B------:R0:W1:Y:S02]  /*6270*/  SHFL.BFLY P3, R132, R135, R134, R137 ;  /* 0x0c00008687847389 */ /* 0x0000640000060089 */
[----:B01----:R-:W-:Y:S05]  /*6280*/  ENDCOLLECTIVE ;  /* 0x000000000000791b */ /* 0x003fea0003800000 */
.L_x_2488:
[----:B------:R-:W-:-:S05]  /*6290*/  FADD.FTZ R42, R133, R42 ;  /* 0x0000002a852a7221 */ /* 0x000fca0000010000 */
[----:B------:R-:W-:Y:S02]  /*62a0*/  MOV R135, R42 ;  /* 0x0000002a00877202 */ /* 0x000fe40000000f00 */
[----:B------:R-:W-:-:S07]  /*62b0*/  MOV R41, R132 ;  /* 0x0000008400297202 */ /* 0x000fce0000000f00 */
[----:B------:R-:W-:Y:S05]  /*62c0*/  WARPSYNC.COLLECTIVE R130, `(.L_x_2489) ;  /* 0x0000000082087348 */ /* 0x000fea0003c00000 */
[----:B------:R0:W1:Y:S02]  /*62d0*/  SHFL.BFLY P3, R132, R135, R134, R137 ;  /* 0x0c00008687847389 */ /* 0x0000640000060089 */
[----:B01----:R-:W-:Y:S05]  /*62e0*/  ENDCOLLECTIVE ;  /* 0x000000000000791b */ /* 0x003fea0003800000 */
.L_x_2489:
[----:B------:R-:W-:Y:S01]  /*62f0*/  MOV R55, R132 ;  /* 0x0000008400377202 */ /* 0x000fe20000000f00 */
[----:B------:R-:W-:Y:S06]  /*6300*/  BRA `(.L_x_2490) ;  /* 0xffffffac00987947 */ /* 0x000fec000383ffff */
.L_x_2491:
        /* <DEDUP_REMOVED lines=15> */
.L_x_3969:


//--------------------- .text._ZN10layer_norm31ln_parallel_residual_bwd_kernelINS_13Kernel_traitsIf6__halffS2_fjLj512ELj1ELj4ELj1ELj16ENS_18Kernel_traits_baseILj512EfS2_fS2_fjLj128EEEEELb0ELb0ELb0EEEvNS_9BwdParamsE --------------------------
	.section	.text._ZN10layer_norm31ln_parallel_residual_bwd_kernelINS_13Kernel_traitsIf6__halffS2_fjLj512ELj1ELj4ELj1ELj16ENS_18Kernel_traits_baseILj512EfS2_fS2_fjLj128EEEEELb0ELb0ELb0EEEvNS_9BwdParamsE,"ax",@progbits
	.align	128
        .global         _ZN10layer_norm31ln_parallel_residual_bwd_kernelINS_13Kernel_traitsIf6__halffS2_fjLj512ELj1ELj4ELj1ELj16ENS_18Kernel_traits_baseILj512EfS2_fS2_fjLj128EEEEELb0ELb0ELb0EEEvNS_9BwdParamsE
        .type           _ZN10layer_norm31ln_parallel_residual_bwd_kernelINS_13Kernel_traitsIf6__halffS2_fjLj512ELj1ELj4ELj1ELj16ENS_18Kernel_traits_baseILj512EfS2_fS2_fjLj128EEEEELb0ELb0ELb0EEEvNS_9BwdParamsE,@function
        .size           _ZN10layer_norm31ln_parallel_residual_bwd_kernelINS_13Kernel_traitsIf6__halffS2_fjLj512ELj1ELj4ELj1ELj16ENS_18Kernel_traits_baseILj512EfS2_fS2_fjLj128EEEEELb0ELb0ELb0EEEvNS_9BwdParamsE,(.L_x_3970 - _ZN10layer_norm31ln_parallel_residual_bwd_kernelINS_13Kernel_traitsIf6__halffS2_fjLj512ELj1ELj4ELj1ELj16ENS_18Kernel_traits_baseILj512EfS2_fS2_fjLj128EEEEELb0ELb0ELb0EEEvNS_9BwdParamsE)
        .other          _ZN10layer_norm31ln_parallel_residual_bwd_kernelINS_13Kernel_traitsIf6__halffS2_fjLj512ELj1ELj4ELj1ELj16ENS_18Kernel_traits_baseILj512EfS2_fS2_fjLj128EEEEELb0ELb0ELb0EEEvNS_9BwdParamsE,@"STO_CUDA_ENTRY STV_DEFAULT"
_ZN10layer_norm31ln_parallel_residual_bwd_kernelINS_13Kernel_traitsIf6__halffS2_fjLj512ELj1ELj4ELj1ELj16ENS_18Kernel_traits_baseILj512EfS2_fS2_fjLj128EEEEELb0ELb0ELb0EEEvNS_9BwdParamsE:
.text._ZN10layer_norm31ln_parallel_residual_bwd_kernelINS_13Kernel_traitsIf6__halffS2_fjLj512ELj1ELj4ELj1ELj16ENS_18Kernel_traits_baseILj512EfS2_fS2_fjLj128EEEEELb0ELb0ELb0EEEvNS_9BwdParamsE:
        /* <DEDUP_REMOVED lines=110> */
.L_x_2518:
        /* <DEDUP_REMOVED lines=25> */
[----:B--2---:R-:W-:-:S06]  /*0870*/  IMAD.WIDE.U32 R132, R138, 0x10, R132 ;  /* 0x000000108a847825 */ /* 0x004fcc00078e0084 */
[----:B------:R-:W2:Y:S01]  /*0880*/  LDG.E.128 R132, desc[UR10][R132.64] ;  /* 0x0000000a84847981 */ /* 0x000ea2000c1e1d00 */
[----:B------:R-:W-:-:S04]  /*0890*/  ISETP.NE.U32.AND P0, PT, RZ, UR12, PT ;  /* 0x0000000cff007c0c */ /* 0x000fc8000bf05070 */
[----:B------:R-:W-:-:S13]  /*08a0*/  ISETP.NE.AND.EX P0, PT, RZ, UR13, PT, P0 ;  /* 0x0000000dff007c0c */ /* 0x000fda000bf05300 */
[----:B------:R-:W1:Y:S02]  /*08b0*/  @P0 LDC.64 R164, c[0x0][0x438] ;  /* 0x00010e00ffa40b82 */ /* 0x000e640000000a00 */
[----:B-1----:R-:W-:-:S05]  /*08c0*/  @P0 IMAD.WIDE.U32 R164, R138, 0x20, R164 ;  /* 0x000000208aa40825 */ /* 0x002fca00078e00a4 */
[----:B------:R-:W5:Y:S04]  /*08d0*/  @P0 LDG.E.128 R16, desc[UR10][R164.64] ;  /* 0x0000000aa4100981 */ /* 0x000f68000c1e1d00 */
[----:B------:R1:W5:Y:S01]  /*08e0*/  @P0 LDG.E.128 R12, desc[UR10][R164.64+0x10] ;  /* 0x0000100aa40c0981 */ /* 0x000362000c1e1d00 */
[----:B------:R-:W-:Y:S01]  /*08f0*/  IADD3 R183, PT, PT, R138, 0x20, RZ ;  /* 0x000000208ab77810 */ /* 0x000fe20007ffe0ff */
[C---:B---3--:R-:W-:Y:S01]  /*0900*/  FADD.FTZ R170, -R171.reuse, R131 ;  /* 0x00000083abaa7221 */ /* 0x048fe20000010100 */
[C---:B------:R-:W-:Y:S01]  /*0910*/  FADD.FTZ R128, -R171.reuse, R128 ;  /* 0x00000080ab807221 */ /* 0x040fe20000010100 */
[C---:B------:R-:W-:Y:S01]  /*0920*/  FADD.FTZ R168, -R171.reuse, R129 ;  /* 0x00000081aba87221 */ /* 0x040fe20000010100 */
[----:B------:R-:W-:Y:S01]  /*0930*/  FADD.FTZ R130, -R171, R130 ;  /* 0x00000082ab827221 */ /* 0x000fe20000010100 */
[----:B----4-:R-:W-:-:S02]  /*0940*/  HADD2.F32 R131, -RZ, R140.H0_H0 ;  /* 0x2000008cff837230 */ /* 0x010fc40000004100 */
[----:B------:R-:W-:Y:S02]  /*0950*/  HADD2.F32 R140, -RZ, R140.H1_H1 ;  /* 0x3000008cff8c7230 */ /* 0x000fe40000004100 */
[----:B-----5:R-:W-:Y:S01]  /*0960*/  FMUL.FTZ R3, R139, R128 ;  /* 0x000000808b037220 */ /* 0x020fe20000410000 */
[----:B--2---:R-:W-:Y:S02]  /*0970*/  HADD2.F32 R129, -RZ, R132.H0_H0 ;  /* 0x20000084ff817230 */ /* 0x004fe40000004100 */
[--C-:B------:R-:W-:Y:S02]  /*0980*/  HADD2.F32 R169, -RZ, R133.reuse.H0_H0 ;  /* 0x20000085ffa97230 */ /* 0x100fe40000004100 */
[----:B------:R-:W-:Y:S02]  /*0990*/  HADD2.F32 R172, -RZ, R133.H1_H1 ;  /* 0x30000085ffac7230 */ /* 0x000fe40000004100 */
[----:B------:R-:W-:Y:S01]  /*09a0*/  FMUL.FTZ R133, R104, R131 ;  /* 0x0000008368857220 */ /* 0x000fe20000410000 */
[----:B------:R-:W-:-:S02]  /*09b0*/  HADD2.F32 R179, -RZ, R135.H0_H0 ;  /* 0x20000087ffb37230 */ /* 0x000fc40000004100 */
[----:B------:R-:W-:Y:S02]  /*09c0*/  HADD2.F32 R180, -RZ, R135.H1_H1 ;  /* 0x30000087ffb47230 */ /* 0x000fe40000004100 */
[----:B------:R-:W-:Y:S01]  /*09d0*/  FMUL.FTZ R128, R105, R140 ;  /* 0x0000008c69807220 */ /* 0x000fe20000410000 */
[----:B------:R-:W-:Y:S02]  /*09e0*/  HADD2.F32 R132, -RZ, R132.H1_H1 ;  /* 0x30000084ff847230 */ /* 0x000fe40000004100 */
[--C-:B------:R-:W-:Y:S02]  /*09f0*/  HADD2.F32 R175, -RZ, R134.reuse.H0_H0 ;  /* 0x20000086ffaf7230 */ /* 0x100fe40000004100 */
[----:B------:R-:W-:Y:S02]  /*0a00*/  HADD2.F32 R176, -RZ, R134.H1_H1 ;  /* 0x30000086ffb07230 */ /* 0x000fe40000004100 */
[--C-:B------:R-:W-:Y:S02]  /*0a10*/  HADD2.F32 R135, -RZ, R141.reuse.H0_H0 ;  /* 0x2000008dff877230 */ /* 0x100fe40000004100 */
[----:B------:R-:W-:-:S02]  /*0a20*/  HADD2.F32 R134, -RZ, R141.H1_H1 ;  /* 0x3000008dff867230 */ /* 0x000fc40000004100 */
[----:B------:R-:W-:Y:S01]  /*0a30*/  FADD.FTZ R64, R64, R129 ;  /* 0x0000008140407221 */ /* 0x000fe20000010000 */
[-C--:B0-----:R-:W-:Y:S01]  /*0a40*/  FFMA.FTZ R166, R112, R129.reuse, R133 ;  /* 0x0000008170a67223 */ /* 0x081fe20000010085 */
[----:B------:R-:W-:Y:S01]  /*0a50*/  FFMA.FTZ R80, R3, R129, R80 ;  /* 0x0000008103507223 */ /* 0x000fe20000010050 */
[--C-:B------:R-:W-:Y:S02]  /*0a60*/  HADD2.F32 R141, -RZ, R142.reuse.H0_H0 ;  /* 0x2000008eff8d7230 */ /* 0x100fe40000004100 */
[----:B-1----:R-:W-:Y:S01]  /*0a70*/  FFMA.FTZ R165, R113, R132, R128 ;  /* 0x0000008471a57223 */ /* 0x002fe20000010080 */
[----:B------:R-:W-:Y:S01]  /*0a80*/  FMUL.FTZ R167, R139, R130 ;  /* 0x000000828ba77220 */ /* 0x000fe20000410000 */
[----:B------:R-:W-:Y:S01]  /*0a90*/  FMUL.FTZ R129, R106, R135 ;  /* 0x000000876a817220 */ /* 0x000fe20000410000 */
[----:B------:R-:W-:Y:S02]  /*0aa0*/  HADD2.F32 R142, -RZ, R142.H1_H1 ;  /* 0x3000008eff8e7230 */ /* 0x000fe40000004100 */
[----:B------:R-:W-:Y:S01]  /*0ab0*/  FADD.FTZ R144, -R171, R144 ;  /* 0x00000090ab907221 */ /* 0x000fe20000010100 */
[----:B------:R-:W-:Y:S01]  /*0ac0*/  FMUL.FTZ R128, R107, R134 ;  /* 0x000000866b807220 */ /* 0x000fe20000410000 */
[C---:B------:R-:W-:Y:S01]  /*0ad0*/  FMUL.FTZ R164, R139.reuse, R168 ;  /* 0x000000a88ba47220 */ /* 0x040fe20000410000 */
[----:B------:R-:W-:Y:S01]  /*0ae0*/  FMUL.FTZ R168, R139, R170 ;  /* 0x000000aa8ba87220 */ /* 0x000fe20000410000 */
[----:B------:R-:W-:Y:S01]  /*0af0*/  FADD.FTZ R66, R66, R169 ;  /* 0x000000a942427221 */ /* 0x000fe20000010000 */
[-C--:B------:R-:W-:Y:S01]  /*0b00*/  FFMA.FTZ R170, R114, R169.reuse, R129 ;  /* 0x000000a972aa7223 */ /* 0x080fe20000010081 */
[----:B------:R-:W-:Y:S01]  /*0b10*/  FFMA.FTZ R82, R167, R169, R82 ;  /* 0x000000a9a7527223 */ /* 0x000fe20000010052 */
[----:B------:R-:W-:Y:S01]  /*0b20*/  FFMA.FTZ R169, R115, R172, R128 ;  /* 0x000000ac73a97223 */ /* 0x000fe20000010080 */
        /* <DEDUP_REMOVED lines=9> */
[----:B------:R-:W-:Y:S01]  /*0bc0*/  FADD.FTZ R128, RZ, R166 ;  /* 0x000000a6ff807221 */ /* 0x000fe20000010000 */
[C---:B------:R-:W-:Y:S01]  /*0bd0*/  FFMA.FTZ R129, R3.reuse, R166, RZ ;  /* 0x000000a603817223 */ /* 0x040fe200000100ff */
[----:B------:R-:W-:Y:S01]  /*0be0*/  FADD.FTZ R32, R32, R131 ;  /* 0x0000008320207221 */ /* 0x000fe20000010000 */
[----:B------:R-:W-:Y:S01]  /*0bf0*/  FFMA.FTZ R48, R3, R131, R48 ;  /* 0x0000008303307223 */ /* 0x000fe20000010030 */
[----:B------:R-:W-:Y:S01]  /*0c00*/  FADD.FTZ R131, R128, R165 ;  /* 0x000000a580837221 */ /* 0x000fe20000010000 */
[----:B------:R-:W-:-:S03]  /*0c10*/  FFMA.FTZ R128, R164, R165, R129 ;  /* 0x000000a5a4807223 */ /* 0x000fc60000010081 */
[----:B------:R-:W-:Y:S01]  /*0c20*/  FADD.FTZ R130, R131, R170 ;  /* 0x000000aa83827221 */ /* 0x000fe20000010000 */
[----:B------:R-:W-:Y:S01]  /*0c30*/  FFMA.FTZ R129, R167, R170, R128 ;  /* 0x000000aaa7817223 */ /* 0x000fe20000010080 */
[--C-:B------:R-:W-:Y:S02]  /*0c40*/  HADD2.F32 R181, -RZ, R143.reuse.H0_H0 ;  /* 0x2000008fffb57230 */ /* 0x100fe40000004100 */
[C---:B------:R-:W-:Y:S01]  /*0c50*/  FADD.FTZ R174, -R171.reuse, R145 ;  /* 0x00000091abae7221 */ /* 0x040fe20000010100 */
[----:B------:R-:W-:Y:S01]  /*0c60*/  FADD.FTZ R131, R130, R169 ;  /* 0x000000a982837221 */ /* 0x000fe20000010000 */
[----:B------:R-:W-:Y:S01]  /*0c70*/  FFMA.FTZ R128, R168, R169, R129 ;  /* 0x000000a9a8807223 */ /* 0x000fe20000010081 */
[----:B------:R-:W-:Y:S02]  /*0c80*/  HADD2.F32 R182, -RZ, R143.H1_H1 ;  /* 0x3000008fffb67230 */ /* 0x000fe40000004100 */
[C---:B------:R-:W-:Y:S01]  /*0c90*/  FADD.FTZ R146, -R171.reuse, R146 ;  /* 0x00000092ab927221 */ /* 0x040fe20000010100 */
        /* <DEDUP_REMOVED lines=11> */
[----:B------:R-:W-:Y:S01]  /*0d50*/  FMUL.FTZ R178, R139, R178 ;  /* 0x000000b28bb27220 */ /* 0x000fe20000410000 */
[----:B------:R-:W-:Y:S01]  /*0d60*/  FFMA.FTZ R176, R110, R179, R133 ;  /* 0x000000b36eb07223 */ /* 0x000fe20000010085 */
[----:B------:R-:W-:Y:S01]  /*0d70*/  FADD.FTZ R131, R130, R175 ;  /* 0x000000af82837221 */ /* 0x000fe20000010000 */
[----:B------:R-:W-:Y:S01]  /*0d80*/  FFMA.FTZ R129, R174, R175, R129 ;  /* 0x000000afae817223 */ /* 0x000fe20000010081 */
[----:B------:R-:W-:Y:S01]  /*0d90*/  FADD.FTZ R62, R62, R179 ;  /* 0x000000b33e3e7221 */ /* 0x000fe20000010000 */
[----:B------:R-:W-:Y:S01]  /*0da0*/  FFMA.FTZ R78, R177, R179, R78 ;  /* 0x000000b3b14e7223 */ /* 0x000fe2000001004e */
[----:B------:R-:W-:Y:S01]  /*0db0*/  FADD.FTZ R63, R63, R180 ;  /* 0x000000b43f3f7221 */ /* 0x000fe20000010000 */
[-C--:B------:R-:W-:Y:S01]  /*0dc0*/  FFMA.FTZ R179, R111, R180.reuse, R132 ;  /* 0x000000b46fb37223 */ /* 0x080fe20000010084 */
        /* <DEDUP_REMOVED lines=19> */
.L_x_2494:
[----:B------:R-:W-:Y:S05]  /*0f00*/  BSYNC.RECONVERGENT B0 ;  /* 0x0000000000007941 */ /* 0x000fea0003800200 */
.L_x_2493:
        /* <DEDUP_REMOVED lines=18> */
[--C-:B---3--:R-:W-:Y:S02]  /*1030*/  HADD2.F32 R155, -RZ, R129.reuse.H0_H0 ;  /* 0x20000081ff9b7230 */ /* 0x108fe40000004100 */
[----:B------:R-:W-:Y:S02]  /*1040*/  HADD2.F32 R156, -RZ, R129.H1_H1 ;  /* 0x30000081ff9c7230 */ /* 0x000fe40000004100 */
[----:B------:R-:W-:Y:S02]  /*1050*/  HADD2.F32 R153, -RZ, R128.H0_H0 ;  /* 0x20000080ff997230 */ /* 0x000fe40000004100 */
[----:B------:R-:W-:Y:S01]  /*1060*/  FADD.FTZ R58, R58, R155 ;  /* 0x0000009b3a3a7221 */ /* 0x000fe20000010000 */
[----:B------:R-:W-:-:S02]  /*1070*/  HADD2.F32 R163, -RZ, R131.H0_H0 ;  /* 0x20000083ffa37230 */ /* 0x000fc40000004100 */
[----:B------:R-:W-:Y:S01]  /*1080*/  FADD.FTZ R59, R59, R156 ;  /* 0x0000009c3b3b7221 */ /* 0x000fe20000010000 */
[--C-:B----4-:R-:W-:Y:S02]  /*1090*/  HADD2.F32 R129, -RZ, R132.reuse.H0_H0 ;  /* 0x20000084ff817230 */ /* 0x110fe40000004100 */
[----:B------:R-:W-:Y:S01]  /*10a0*/  FADD.FTZ R56, R56, R153 ;  /* 0x0000009938387221 */ /* 0x000fe20000010000 */
[----:B------:R-:W-:Y:S02]  /*10b0*/  HADD2.F32 R132, -RZ, R132.H1_H1 ;  /* 0x30000084ff847230 */ /* 0x000fe40000004100 */
[----:B------:R-:W-:Y:S01]  /*10c0*/  FADD.FTZ R54, R54, R163 ;  /* 0x000000a336367221 */ /* 0x000fe20000010000 */
[----:B------:R-:W-:Y:S02]  /*10d0*/  HADD2.F32 R182, -RZ, R131.H1_H1 ;  /* 0x30000083ffb67230 */ /* 0x000fe40000004100 */
[----:B------:R-:W-:Y:S01]  /*10e0*/  FMUL.FTZ R131, R88, R129 ;  /* 0x0000008158837220 */ /* 0x000fe20000410000 */
[----:B------:R-:W-:-:S02]  /*10f0*/  HADD2.F32 R128, -RZ, R128.H1_H1 ;  /* 0x30000080ff807230 */ /* 0x000fc40000004100 */
[C---:B--2---:R-:W-:Y:S01]  /*1100*/  FADD.FTZ R140, -R171.reuse, R140 ;  /* 0x0000008cab8c7221 */ /* 0x044fe20000010100 */
[C---:B0-----:R-:W-:Y:S01]  /*1110*/  FADD.FTZ R150, -R171.reuse, R141 ;  /* 0x0000008dab967221 */ /* 0x041fe20000010100 */
[--C-:B------:R-:W-:Y:S02]  /*1120*/  HADD2.F32 R159, -RZ, R130.reuse.H0_H0 ;  /* 0x20000082ff9f7230 */ /* 0x100fe40000004100 */
[----:B------:R-:W-:Y:S01]  /*1130*/  FADD.FTZ R142, -R171, R142 ;  /* 0x0000008eab8e7221 */ /* 0x000fe20000010100 */
[----:B------:R-:W-:Y:S02]  /*1140*/  HADD2.F32 R160, -RZ, R130.H1_H1 ;  /* 0x30000082ffa07230 */ /* 0x000fe40000004100 */
[----:B-1---5:R-:W-:Y:S01]  /*1150*/  FMUL.FTZ R149, R139, R140 ;  /* 0x0000008c8b957220 */ /* 0x022fe20000410000 */
[--C-:B------:R-:W-:Y:S02]  /*1160*/  HADD2.F32 R157, -RZ, R133.reuse.H0_H0 ;  /* 0x20000085ff9d7230 */ /* 0x100fe40000004100 */
[----:B------:R-:W-:Y:S01]  /*1170*/  FMUL.FTZ R130, R89, R132 ;  /* 0x0000008459827220 */ /* 0x000fe20000410000 */
[----:B------:R-:W-:-:S02]  /*1180*/  HADD2.F32 R158, -RZ, R133.H1_H1 ;  /* 0x30000085ff9e7230 */ /* 0x000fc40000004100 */
[----:B------:R-:W-:Y:S01]  /*1190*/  FMUL.FTZ R150, R139, R150 ;  /* 0x000000968b967220 */ /* 0x000fe20000410000 */
[-C--:B------:R-:W-:Y:S01]  /*11a0*/  FFMA.FTZ R148, R96, R153.reuse, R131 ;  /* 0x0000009960947223 */ /* 0x080fe20000010083 */
[C---:B------:R-:W-:Y:S01]  /*11b0*/  FFMA.FTZ R72, R149.reuse, R153, R72 ;  /* 0x0000009995487223 */ /* 0x040fe20000010048 */
[----:B------:R-:W-:Y:S01]  /*11c0*/  FADD.FTZ R24, R24, R129 ;  /* 0x0000008118187221 */ /* 0x000fe20000010000 */
[----:B------:R-:W-:Y:S01]  /*11d0*/  FFMA.FTZ R40, R149, R129, R40 ;  /* 0x0000008195287223 */ /* 0x000fe20000010028 */
[--C-:B------:R-:W-:Y:S02]  /*11e0*/  HADD2.F32 R133, -RZ, R134.reuse.H0_H0 ;  /* 0x20000086ff857230 */ /* 0x100fe40000004100 */
[----:B------:R-:W-:Y:S01]  /*11f0*/  FADD.FTZ R152, -R171, R143 ;  /* 0x0000008fab987221 */ /* 0x000fe20000010100 */
[----:B------:R-:W-:Y:S01]  /*1200*/  FADD.FTZ R57, R57, R128 ;  /* 0x0000008039397221 */ /* 0x000fe20000010000 */
[-C--:B------:R-:W-:Y:S01]  /*1210*/  FFMA.FTZ R151, R97, R128.reuse, R130 ;  /* 0x0000008061977223 */ /* 0x080fe20000010082 */
[----:B------:R-:W-:Y:S01]  /*1220*/  FFMA.FTZ R73, R150, R128, R73 ;  /* 0x0000008096497223 */ /* 0x000fe20000010049 */
[----:B------:R-:W-:Y:S01]  /*1230*/  FMUL.FTZ R129, R90, R157 ;  /* 0x0000009d5a817220 */ /* 0x000fe20000410000 */
[----:B------:R-:W-:Y:S01]  /*1240*/  FMUL.FTZ R153, R139, R142 ;  /* 0x0000008e8b997220 */ /* 0x000fe20000410000 */
[----:B------:R-:W-:-:S02]  /*1250*/  HADD2.F32 R162, -RZ, R134.H1_H1 ;  /* 0x30000086ffa27230 */ /* 0x000fc40000004100 */
[----:B------:R-:W-:Y:S01]  /*1260*/  FADD.FTZ R144, -R171, R144 ;  /* 0x00000090ab907221 */ /* 0x000fe20000010100 */
[----:B------:R-:W-:Y:S01]  /*1270*/  FMUL.FTZ R128, R91, R158 ;  /* 0x0000009e5b807220 */ /* 0x000fe20000410000 */
[----:B------:R-:W-:Y:S01]  /*1280*/  FMUL.FTZ R152, R139, R152 ;  /* 0x000000988b987220 */ /* 0x000fe20000410000 */
[-C--:B------:R-:W-:Y:S01]  /*1290*/  FFMA.FTZ R154, R98, R155.reuse, R129 ;  /* 0x0000009b629a7223 */ /* 0x080fe20000010081 */
[C---:B------:R-:W-:Y:S01]  /*12a0*/  FFMA.FTZ R74, R153.reuse, R155, R74 ;  /* 0x0000009b994a7223 */ /* 0x040fe2000001004a */
[----:B------:R-:W-:Y:S01]  /*12b0*/  FADD.FTZ R26, R26, R157 ;  /* 0x0000009d1a1a7221 */ /* 0x000fe20000010000 */
        /* <DEDUP_REMOVED lines=11> */
[----:B------:R-:W-:Y:S01]  /*1370*/  FADD.FTZ R128, R181, R148 ;  /* 0x00000094b5807221 */ /* 0x000fe20000010000 */
[----:B------:R-:W-:Y:S01]  /*1380*/  FFMA.FTZ R129, R149, R148, R180 ;  /* 0x0000009495817223 */ /* 0x000fe200000100b4 */
[----:B------:R-:W-:-:S02]  /*1390*/  HADD2.F32 R183, -RZ, R135.H0_H0 ;  /* 0x20000087ffb77230 */ /* 0x000fc40000004100 */
[----:B------:R-:W-:Y:S01]  /*13a0*/  FADD.FTZ R134, -R171, R145 ;  /* 0x00000091ab867221 */ /* 0x000fe20000010100 */
[----:B------:R-:W-:Y:S01]  /*13b0*/  FADD.FTZ R131, R128, R151 ;  /* 0x0000009780837221 */ /* 0x000fe20000010000 */
[----:B------:R-:W-:Y:S01]  /*13c0*/  FFMA.FTZ R128, R150, R151, R129 ;  /* 0x0000009796807223 */ /* 0x000fe20000010081 */
[----:B------:R-:W-:Y:S01]  /*13d0*/  FFMA.FTZ R75, R152, R156, R75 ;  /* 0x0000009c984b7223 */ /* 0x000fe2000001004b */
[----:B------:R-:W-:Y:S02]  /*13e0*/  HADD2.F32 R184, -RZ, R135.H1_H1 ;  /* 0x30000087ffb87230 */ /* 0x000fe40000004100 */
[----:B------:R-:W-:Y:S01]  /*13f0*/  FADD.FTZ R130, R131, R154 ;  /* 0x0000009a83827221 */ /* 0x000fe20000010000 */
[----:B------:R-:W-:Y:S01]  /*1400*/  FFMA.FTZ R129, R153, R154, R128 ;  /* 0x0000009a99817223 */ /* 0x000fe20000010080 */
[----:B------:R-:W-:Y:S01]  /*1410*/  FADD.FTZ R146, -R171, R146 ;  /* 0x00000092ab927221 */ /* 0x000fe20000010100 */
        /* <DEDUP_REMOVED lines=13> */
[----:B------:R-:W-:Y:S01]  /*14f0*/  FADD.FTZ R140, -R171, R147 ;  /* 0x00000093ab8c7221 */ /* 0x000fe20000010100 */
[----:B------:R-:W-:Y:S01]  /*1500*/  FFMA.FTZ R160, R94, R163, R133 ;  /* 0x000000a35ea07223 */ /* 0x000fe20000010085 */
[----:B------:R-:W-:Y:S01]  /*1510*/  FMUL.FTZ R132, R87, R184 ;  /* 0x000000b857847220 */ /* 0x000fe20000410000 */
[----:B------:R-:W-:Y:S01]  /*1520*/  FADD.FTZ R131, R130, R159 ;  /* 0x0000009f82837221 */ /* 0x000fe20000010000 */
[C---:B------:R-:W-:Y:S01]  /*1530*/  FFMA.FTZ R129, R156.reuse, R159, R129 ;  /* 0x0000009f9c817223 */ /* 0x040fe20000010081 */
[----:B------:R-:W-:Y:S01]  /*1540*/  FADD.FTZ R21, R21, R162 ;  /* 0x000000a215157221 */ /* 0x000fe20000010000 */
[----:B------:R-:W-:Y:S01]  /*1550*/  FFMA.FTZ R37, R156, R162, R37 ;  /* 0x000000a29c257223 */ /* 0x000fe20000010025 */
        /* <DEDUP_REMOVED lines=13> */
.L_x_2496:
[----:B------:R-:W-:Y:S05]  /*1630*/  BSYNC.RECONVERGENT B0 ;  /* 0x0000000000007941 */ /* 0x000fea0003800200 */
.L_x_2495:
        /* <DEDUP_REMOVED lines=23> */
.L_x_2536:
        /* <DEDUP_REMOVED lines=47> */
.L_x_2502:
        /* <DEDUP_REMOVED lines=33> */
.L_x_2501:
        /* <DEDUP_REMOVED lines=32> */
.L_x_2504:
        /* <DEDUP_REMOVED lines=33> */
.L_x_2500:
        /* <DEDUP_REMOVED lines=37> */
.L_x_2506:
        /* <DEDUP_REMOVED lines=33> */
.L_x_2505:
        /* <DEDUP_REMOVED lines=32> */
.L_x_2507:
        /* <DEDUP_REMOVED lines=32> */
.L_x_2503:
        /* <DEDUP_REMOVED lines=15> */
.L_x_2499:
[----:B------:R-:W-:Y:S05]  /*2a10*/  BSYNC.RECONVERGENT B0 ;  /* 0x0000000000007941 */ /* 0x000fea0003800200 */
.L_x_2498:
        /* <DEDUP_REMOVED lines=46> */
.L_x_2512:
        /* <DEDUP_REMOVED lines=29> */
.L_x_2511:
        /* <DEDUP_REMOVED lines=37> */
.L_x_2514:
        /* <DEDUP_REMOVED lines=29> */
.L_x_2510:
        /* <DEDUP_REMOVED lines=41> */
.L_x_2516:
        /* <DEDUP_REMOVED lines=29> */
.L_x_2515:
        /* <DEDUP_REMOVED lines=37> */
.L_x_2517:
        /* <DEDUP_REMOVED lines=28> */
.L_x_2513:
        /* <DEDUP_REMOVED lines=10> */
.L_x_2509:
[----:B------:R-:W-:Y:S05]  /*3c00*/  BSYNC.RECONVERGENT B0 ;  /* 0x0000000000007941 */ /* 0x000fea0003800200 */
.L_x_2508:
[----:B-1-3--:R-:W1:Y:S02]  /*3c10*/  LDC.64 R128, c[0x0][0x380] ;  /* 0x0000e000ff807b82 */ /* 0x00ae640000000a00 */
[----:B-1----:R-:W-:-:S04]  /*3c20*/  LEA R137, R128, R137, 0x2 ;  /* 0x0000008980897211 */ /* 0x002fc800078e10ff */
[----:B------:R-:W-:-:S13]  /*3c30*/  ISETP.GE.AND P0, PT, R137, R129, PT ;  /* 0x000000818900720c */ /* 0x000fda0003f06270 */
[----:B------:R-:W-:Y:S05]  /*3c40*/  @!P0 BRA `(.L_x_2518) ;  /* 0xffffffc800a48947 */ /* 0x000fea000383ffff */
.L_x_2492:
        /* <DEDUP_REMOVED lines=203> */
.L_x_2520:
[----:B------:R-:W-:Y:S05]  /*4900*/  BSYNC.RECONVERGENT B0 ;  /* 0x0000000000007941 */ /* 0x000fea0003800200 */
.L_x_2519:
        /* <DEDUP_REMOVED lines=23> */
.L_x_2522:
[----:B------:R-:W-:Y:S05]  /*4a80*/  BSYNC.RECONVERGENT B0 ;  /* 0x0000000000007941 */ /* 0x000fea0003800200 */
.L_x_2521:
        /* <DEDUP_REMOVED lines=23> */
.L_x_2524:
[----:B------:R-:W-:Y:S05]  /*4c00*/  BSYNC.RECONVERGENT B0 ;  /* 0x0000000000007941 */ /* 0x000fea0003800200 */
.L_x_2523:
        /* <DEDUP_REMOVED lines=15> */
.L_x_2497:
        /* <DEDUP_REMOVED lines=8> */
.L_x_2526:
[----:B------:R-:W-:Y:S05]  /*4d80*/  BSYNC B0 ;  /* 0x0000000000007941 */ /* 0x000fea0003800000 */
.L_x_2525:
        /* <DEDUP_REMOVED lines=8> */
.L_x_2527:
[----:B------:R-:W-:Y:S01]  /*4e10*/  FADD.FTZ R128, R128, R181 ;  /* 0x000000b580807221 */ /* 0x000fe20000010000 */
[----:B------:R-:W-:-:S04]  /*4e20*/  HFMA2 R142, -RZ, RZ, 0, 1.1920928955078125e-07 ;  /* 0x00000002ff8e7431 */ /* 0x000fc800000001ff */
[----:B------:R-:W-:Y:S02]  /*4e30*/  MOV R143, R128 ;  /* 0x00000080008f7202 */ /* 0x000fe40000000f00 */
[----:B------:R-:W-:-:S07]  /*4e40*/  MOV R129, R141 ;  /* 0x0000008d00817202 */ /* 0x000fce0000000f00 */
[----:B------:R-:W-:Y:S05]  /*4e50*/  WARPSYNC.COLLECTIVE R140, `(.L_x_2528) ;  /* 0x000000008c087348 */ /* 0x000fea0003c00000 */
[----:B------:R0:W1:Y:S02]  /*4e60*/  SHFL.BFLY P0, R141, R143, R142, R145 ;  /* 0x0c00008e8f8d7389 */ /* 0x0000640000000091 */
[----:B01----:R-:W-:Y:S05]  /*4e70*/  ENDCOLLECTIVE ;  /* 0x000000000000791b */ /* 0x003fea0003800000 */
.L_x_2528:
[----:B------:R-:W-:-:S05]  /*4e80*/  FADD.FTZ R129, R129, R180 ;  /* 0x000000b481817221 */ /* 0x000fca0000010000 */
[----:B------:R-:W-:Y:S02]  /*4e90*/  MOV R143, R129 ;  /* 0x00000081008f7202 */ /* 0x000fe40000000f00 */
[----:B------:R-:W-:-:S07]  /*4ea0*/  MOV R131, R141 ;  /* 0x0000008d00837202 */ /* 0x000fce0000000f00 */
[----:B------:R-:W-:Y:S05]  /*4eb0*/  WARPSYNC.COLLECTIVE R140, `(.L_x_2529) ;  /* 0x000000008c087348 */ /* 0x000fea0003c00000 */
[----:B------:R0:W1:Y:S02]  /*4ec0*/  SHFL.BFLY P0, R141, R143, R142, R145 ;  /* 0x0c00008e8f8d7389 */ /* 0x0000640000000091 */
[----:B01----:R-:W-:Y:S05]  /*4ed0*/  ENDCOLLECTIVE ;  /* 0x000000000000791b */ /* 0x003fea0003800000 */
.L_x_2529:
[----:B------:R-:W-:Y:S01]  /*4ee0*/  FADD.FTZ R131, R128, R131 ;  /* 0x0000008380837221 */ /* 0x000fe20000010000 */
[----:B------:R-:W-:-:S04]  /*4ef0*/  HFMA2 R142, -RZ, RZ, 0, 2.384185791015625e-07 ;  /* 0x00000004ff8e7431 */ /* 0x000fc800000001ff */
[----:B------:R-:W-:Y:S02]  /*4f00*/  MOV R143, R131 ;  /* 0x00000083008f7202 */ /* 0x000fe40000000f00 */
[----:B------:R-:W-:-:S07]  /*4f10*/  MOV R130, R141 ;  /* 0x0000008d00827202 */ /* 0x000fce0000000f00 */
[----:B------:R-:W-:Y:S05]  /*4f20*/  WARPSYNC.COLLECTIVE R140, `(.L_x_2530) ;  /* 0x000000008c087348 */ /* 0x000fea0003c00000 */
[----:B------:R0:W1:Y:S02]  /*4f30*/  SHFL.BFLY P0, R141, R143, R142, R145 ;  /* 0x0c00008e8f8d7389 */ /* 0x0000640000000091 */
[----:B01----:R-:W-:Y:S05]  /*4f40*/  ENDCOLLECTIVE ;  /* 0x000000000000791b */ /* 0x003fea0003800000 */
.L_x_2530:
[----:B------:R-:W-:-:S05]  /*4f50*/  FADD.FTZ R130, R129, R130 ;  /* 0x0000008281827221 */ /* 0x000fca0000010000 */
[----:B------:R-:W-:Y:S02]  /*4f60*/  MOV R143, R130 ;  /* 0x00000082008f7202 */ /* 0x000fe40000000f00 */
[----:B------:R-:W-:-:S07]  /*4f70*/  MOV R132, R141 ;  /* 0x0000008d00847202 */ /* 0x000fce0000000f00 */
[----:B------:R-:W-:Y:S05]  /*4f80*/  WARPSYNC.COLLECTIVE R140, `(.L_x_2531) ;  /* 0x000000008c087348 */ /* 0x000fea0003c00000 */
[----:B------:R0:W1:Y:S02]  /*4f90*/  SHFL.BFLY P0, R141, R143, R142, R145 ;  /* 0x0c00008e8f8d7389 */ /* 0x0000640000000091 */
[----:B01----:R-:W-:Y:S05]  /*4fa0*/  ENDCOLLECTIVE ;  /* 0x000000000000791b */ /* 0x003fea0003800000 */
.L_x_2531:
[----:B------:R-:W-:Y:S01]  /*4fb0*/  FADD.FTZ R132, R131, R132 ;  /* 0x0000008483847221 */ /* 0x000fe20000010000 */
[----:B------:R-:W-:-:S04]  /*4fc0*/  HFMA2 R142, -RZ, RZ, 0, 4.76837158203125e-07 ;  /* 0x00000008ff8e7431 */ /* 0x000fc800000001ff */
[----:B------:R-:W-:Y:S02]  /*4fd0*/  MOV R143, R132 ;  /* 0x00000084008f7202 */ /* 0x000fe40000000f00 */
[----:B------:R-:W-:-:S07]  /*4fe0*/  MOV R133, R141 ;  /* 0x0000008d00857202 */ /* 0x000fce0000000f00 */
[----:B------:R-:W-:Y:S05]  /*4ff0*/  WARPSYNC.COLLECTIVE R140, `(.L_x_2532) ;  /* 0x000000008c087348 */ /* 0x000fea0003c00000 */
[----:B------:R0:W1:Y:S02]  /*5000*/  SHFL.BFLY P0, R141, R143, R142, R145 ;  /* 0x0c00008e8f8d7389 */ /* 0x0000640000000091 */
[----:B01----:R-:W-:Y:S05]  /*5010*/  ENDCOLLECTIVE ;  /* 0x000000000000791b */ /* 0x003fea0003800000 */
.L_x_2532:
[----:B------:R-:W-:-:S05]  /*5020*/  FADD.FTZ R133, R130, R133 ;  /* 0x0000008582857221 */ /* 0x000fca0000010000 */
[----:B------:R-:W-:Y:S02]  /*5030*/  MOV R143, R133 ;  /* 0x00000085008f7202 */ /* 0x000fe40000000f00 */
[----:B------:R-:W-:-:S07]  /*5040*/  MOV R135, R141 ;  /* 0x0000008d00877202 */ /* 0x000fce0000000f00 */
[----:B------:R-:W-:Y:S05]  /*5050*/  WARPSYNC.COLLECTIVE R140, `(.L_x_2533) ;  /* 0x000000008c087348 */ /* 0x000fea0003c00000 */
[----:B------:R0:W1:Y:S02]  /*5060*/  SHFL.BFLY P0, R141, R143, R142, R145 ;  /* 0x0c00008e8f8d7389 */ /* 0x0000640000000091 */
[----:B01----:R-:W-:Y:S05]  /*5070*/  ENDCOLLECTIVE ;  /* 0x000000000000791b */ /* 0x003fea0003800000 */
.L_x_2533:
[----:B------:R-:W-:Y:S01]  /*5080*/  FADD.FTZ R135, R132, R135 ;  /* 0x0000008784877221 */ /* 0x000fe20000010000 */
[----:B------:R-:W-:-:S04]  /*5090*/  HFMA2 R142, -RZ, RZ, 0, 9.5367431640625e-07 ;  /* 0x00000010ff8e7431 */ /* 0x000fc800000001ff */
[----:B------:R-:W-:Y:S02]  /*50a0*/  MOV R143, R135 ;  /* 0x00000087008f7202 */ /* 0x000fe40000000f00 */
[----:B------:R-:W-:-:S07]  /*50b0*/  MOV R134, R141 ;  /* 0x0000008d00867202 */ /* 0x000fce0000000f00 */
[----:B------:R-:W-:Y:S05]  /*50c0*/  WARPSYNC.COLLECTIVE R140, `(.L_x_2534) ;  /* 0x000000008c087348 */ /* 0x000fea0003c00000 */
[----:B------:R0:W1:Y:S02]  /*50d0*/  SHFL.BFLY P0, R141, R143, R142, R145 ;  /* 0x0c00008e8f8d7389 */ /* 0x0000640000000091 */
[----:B01----:R-:W-:Y:S05]  /*50e0*/  ENDCOLLECTIVE ;  /* 0x000000000000791b */ /* 0x003fea0003800000 */
.L_x_2534:
[----:B------:R-:W-:-:S05]  /*50f0*/  FADD.FTZ R134, R133, R134 ;  /* 0x0000008685867221 */ /* 0x000fca0000010000 */
[----:B------:R-:W-:Y:S02]  /*5100*/  MOV R143, R134 ;  /* 0x00000086008f7202 */ /* 0x000fe40000000f00 */
[----:B------:R-:W-:-:S07]  /*5110*/  MOV R128, R141 ;  /* 0x0000008d00807202 */ /* 0x000fce0000000f00 */
[----:B------:R-:W-:Y:S05]  /*5120*/  WARPSYNC.COLLECTIVE R140, `(.L_x_2535) ;  /* 0x000000008c087348 */ /* 0x000fea0003c00000 */
[----:B------:R0:W1:Y:S02]  /*5130*/  SHFL.BFLY P0, R141, R143, R142, R145 ;  /* 0x0c00008e8f8d7389 */ /* 0x0000640000000091 */
[----:B01----:R-:W-:Y:S05]  /*5140*/  ENDCOLLECTIVE ;  /* 0x000000000000791b */ /* 0x003fea0003800000 */
.L_x_2535:
[----:B------:R-:W-:Y:S01]  /*5150*/  MOV R129, R141 ;  /* 0x0000008d00817202 */ /* 0x000fe20000000f00 */
[----:B------:R-:W-:Y:S06]  /*5160*/  BRA `(.L_x_2536) ;  /* 0xffffffc400907947 */ /* 0x000fec000383ffff */
.L_x_2537:
        /* <DEDUP_REMOVED lines=9> */
.L_x_3970:


//--------------------- .text._ZN10layer_norm31ln_parallel_residual_bwd_kernelINS_13Kernel_traitsIf6__halffS2_fjLj512ELj1ELj4ELj1ELj16ENS_18Kernel_traits_baseILj512EfS2_fS2_fjLj128EEEEELb0ELb0ELb1EEEvNS_9BwdParamsE --------------------------
	.section	.text._ZN10layer_norm31ln_parallel_residual_bwd_kernelINS_13Kernel_traitsIf6__halffS2_fjLj512ELj1ELj4ELj1ELj16ENS_18Kernel_traits_baseILj512EfS2_fS2_fjLj128EEEEELb0ELb0ELb1EEEvNS_9BwdParamsE,"ax",@progbits
	.align	128
        .global         _ZN10layer_norm31ln_parallel_residual_bwd_kernelINS_13Kernel_traitsIf6__halffS2_fjLj512ELj1ELj4ELj1ELj16ENS_18Kernel_traits_baseILj512EfS2_fS2_fjLj128EEEEELb0ELb0ELb1EEEvNS_9BwdParamsE
        .type           _ZN10layer_norm31ln_parallel_residual_bwd_kernelINS_13Kernel_traitsIf6__halffS2_fjLj512ELj1ELj4ELj1ELj16ENS_18Kernel_traits_baseILj512EfS2_fS2_fjLj128EEEEELb0ELb0ELb1EEEvNS_9BwdParamsE,@function
        .size           _ZN10layer_norm31ln_parallel_residual_bwd_kernelINS_13Kernel_traitsIf6__halffS2_fjLj512ELj1ELj4ELj1ELj16ENS_18Kernel_traits_baseILj512EfS2_fS2_fjLj128EEEEELb0ELb0ELb1EEEvNS_9BwdParamsE,(.L_x_3971 - _ZN10layer_norm31ln_parallel_residual_bwd_kernelINS_13Kernel_traitsIf6__halffS2_fjLj512ELj1ELj4ELj1ELj16ENS_18Kernel_traits_baseILj512EfS2_fS2_fjLj128EEEEELb0ELb0ELb1EEEvNS_9BwdParamsE)
        .other          _ZN10layer_norm31ln_parallel_residual_bwd_kernelINS_13Kernel_traitsIf6__halffS2_fjLj512ELj1ELj4ELj1ELj16ENS_18Kernel_traits_baseILj512EfS2_fS2_fjLj128EEEEELb0ELb0ELb1EEEvNS_9BwdParamsE,@"STO_CUDA_ENTRY STV_DEFAULT"
_ZN10layer_norm31ln_parallel_residual_bwd_kernelINS_13Kernel_traitsIf6__halffS2_fjLj512ELj1ELj4ELj1ELj16ENS_18Kernel_traits_baseILj512EfS2_fS2_fjLj128EEEEELb0ELb0ELb1EEEvNS_9BwdParamsE:
.text._ZN10layer_norm31ln_parallel_residual_bwd_kernelINS_13Kernel_traitsIf6__halffS2_fjLj512ELj1ELj4ELj1ELj16ENS_18Kernel_traits_baseILj512EfS2_fS2_fjLj128EEEEELb0ELb0ELb1EEEvNS_9BwdParamsE:
        /* <DEDUP_REMOVED lines=95> */
.L_x_2558:
        /* <DEDUP_REMOVED lines=22> */
[----:B------:R-:W-:Y:S01]  /*0750*/  FADD.FTZ R76, -R158, R77 ;  /* 0x0000004d9e4c7221 */ /* 0x000fe20000010100 */
[--C-:B--2---:R-:W-:Y:S02]  /*0760*/  HADD2.F32 R73, -RZ, R64.reuse.H0_H0 ;  /* 0x20000040ff497230 */ /* 0x104fe40000004100 */
[----:B------:R-:W-:Y:S02]  /*0770*/  HADD2.F32 R64, -RZ, R64.H1_H1 ;  /* 0x30000040ff407230 */ /* 0x000fe40000004100 */
[----:B---3--:R-:W-:Y:S01]  /*0780*/  FMUL.FTZ R0, R155, R0 ;  /* 0x000000009b007220 */ /* 0x008fe20000410000 */
[----:B------:R-:W-:Y:S02]  /*0790*/  FADD.FTZ R146, R73, R146 ;  /* 0x0000009249927221 */ /* 0x000fe40000010000 */
[----:B------:R-:W-:Y:S01]  /*07a0*/  FADD.FTZ R142, R64, R142 ;  /* 0x0000008e408e7221 */ /* 0x000fe20000010000 */
[-C--:B------:R-:W-:Y:S01]  /*07b0*/  FFMA.FTZ R147, R0, R73.reuse, R147 ;  /* 0x0000004900937223 */ /* 0x080fe20000010093 */
[----:B-----5:R-:W-:Y:S01]  /*07c0*/  FMUL.FTZ R73, R16, R73 ;  /* 0x0000004910497220 */ /* 0x020fe20000410000 */
[----:B------:R-:W-:-:S02]  /*07d0*/  HADD2.F32 R157, -RZ, R68.H0_H0 ;  /* 0x20000044ff9d7230 */ /* 0x000fc40000004100 */
[----:B------:R-:W-:Y:S02]  /*07e0*/  HADD2.F32 R159, -RZ, R68.H1_H1 ;  /* 0x30000044ff9f7230 */ /* 0x000fe40000004100 */
[----:B------:R-:W-:Y:S01]  /*07f0*/  FMUL.FTZ R68, R155, R76 ;  /* 0x0000004c9b447220 */ /* 0x000fe20000410000 */
[-C--:B------:R-:W-:Y:S01]  /*0800*/  FMUL.FTZ R76, R17, R64.reuse ;  /* 0x00000040114c7220 */ /* 0x080fe20000410000 */
[----:B------:R-:W-:Y:S02]  /*0810*/  FADD.FTZ R154, -R158, R79 ;  /* 0x0000004f9e9a7221 */ /* 0x000fe40000010100 */
[----:B------:R-:W-:Y:S01]  /*0820*/  FFMA.FTZ R143, R68, R64, R143 ;  /* 0x00000040448f7223 */ /* 0x000fe2000001008f */
[----:B------:R-:W-:Y:S02]  /*0830*/  HADD2.F32 R64, -RZ, R65.H1_H1 ;  /* 0x30000041ff407230 */ /* 0x000fe40000004100 */
[----:B------:R-:W-:Y:S01]  /*0840*/  FADD.FTZ R148, R157, R148 ;  /* 0x000000949d947221 */ /* 0x000fe20000010000 */
[-C--:B------:R-:W-:Y:S01]  /*0850*/  FFMA.FTZ R149, R0, R157.reuse, R149 ;  /* 0x0000009d00957223 */ /* 0x080fe20000010095 */
[----:B------:R-:W-:Y:S01]  /*0860*/  FFMA.FTZ R157, R32, R157, R73 ;  /* 0x0000009d209d7223 */ /* 0x000fe20000010049 */
[----:B------:R-:W-:Y:S01]  /*0870*/  FADD.FTZ R144, R159, R144 ;  /* 0x000000909f907221 */ /* 0x000fe20000010000 */
[-C--:B------:R-:W-:Y:S01]  /*0880*/  FFMA.FTZ R145, R68, R159.reuse, R145 ;  /* 0x0000009f44917223 */ /* 0x080fe20000010091 */
[--C-:B------:R-:W-:Y:S01]  /*0890*/  HADD2.F32 R161, -RZ, R69.reuse.H0_H0 ;  /* 0x20000045ffa17230 */ /* 0x100fe20000004100 */
[----:B------:R-:W2:Y:S01]  /*08a0*/  LDG.E.128 R72, desc[UR10][R86.64+0x10] ;  /* 0x0000100a56487981 */ /* 0x000ea2000c1e1d00 */
[----:B------:R-:W-:Y:S01]  /*08b0*/  FFMA.FTZ R159, R33, R159, R76 ;  /* 0x0000009f219f7223 */ /* 0x000fe2000001004c */
[----:B------:R-:W-:-:S02]  /*08c0*/  HADD2.F32 R69, -RZ, R69.H1_H1 ;  /* 0x30000045ff457230 */ /* 0x000fc40000004100 */
[----:B------:R-:W-:Y:S01]  /*08d0*/  FADD.FTZ R78, -R158, R78 ;  /* 0x0000004e9e4e7221 */ /* 0x000fe20000010100 */
[----:B------:R-:W-:Y:S01]  /*08e0*/  FMUL.FTZ R154, R155, R154 ;  /* 0x0000009a9b9a7220 */ /* 0x000fe20000410000 */
[----:B------:R-:W-:Y:S01]  /*08f0*/  FMUL.FTZ R76, R19, R64 ;  /* 0x00000040134c7220 */ /* 0x000fe20000410000 */
[----:B------:R-:W-:Y:S02]  /*0900*/  HADD2.F32 R77, -RZ, R65.H0_H0 ;  /* 0x20000041ff4d7230 */ /* 0x000fe40000004100 */
[----:B------:R-:W-:Y:S01]  /*0910*/  FMUL.FTZ R152, R155, R78 ;  /* 0x0000004e9b987220 */ /* 0x000fe20000410000 */
[----:B------:R-:W-:Y:S01]  /*0920*/  FADD.FTZ R136, R69, R136 ;  /* 0x0000008845887221 */ /* 0x000fe20000010000 */
[-C--:B------:R-:W-:Y:S01]  /*0930*/  FFMA.FTZ R137, R154, R69.reuse, R137 ;  /* 0x000000459a897223 */ /* 0x080fe20000010089 */
[----:B------:R-:W-:Y:S01]  /*0940*/  FFMA.FTZ R163, R35, R69, R76 ;  /* 0x0000004523a37223 */ /* 0x000fe2000001004c */
[----:B------:R-:W-:Y:S01]  /*0950*/  IADD3 R69, PT, PT, R153, 0x20, RZ ;  /* 0x0000002099457810 */ /* 0x000fe20007ffe0ff */
[----:B------:R-:W-:Y:S01]  /*0960*/  FADD.FTZ R138, R77, R138 ;  /* 0x0000008a4d8a7221 */ /* 0x000fe20000010000 */
[-C--:B------:R-:W-:Y:S01]  /*0970*/  FFMA.FTZ R139, R152, R77.reuse, R139 ;  /* 0x0000004d988b7223 */ /* 0x080fe2000001008b */
[----:B------:R-:W-:Y:S01]  /*0980*/  FMUL.FTZ R77, R18, R77 ;  /* 0x0000004d124d7220 */ /* 0x000fe20000410000 */
[----:B------:R-:W-:Y:S01]  /*0990*/  FADD.FTZ R130, R64, R130 ;  /* 0x0000008240827221 */ /* 0x000fe20000010000 */
[----:B------:R-:W-:Y:S01]  /*09a0*/  FFMA.FTZ R135, R154, R64, R135 ;  /* 0x000000409a877223 */ /* 0x000fe20000010087 */
[----:B------:R-:W-:-:S04]  /*09b0*/  IMAD.WIDE.U32 R64, R69, 0x20, R82 ;  /* 0x0000002045407825 */ /* 0x000fc800078e0052 */
[----:B------:R-:W-:Y:S01]  /*09c0*/  FADD.FTZ R140, R161, R140 ;  /* 0x0000008ca18c7221 */ /* 0x000fe20000010000 */
[-C--:B------:R-:W-:Y:S01]  /*09d0*/  FFMA.FTZ R141, R152, R161.reuse, R141 ;  /* 0x000000a1988d7223 */ /* 0x080fe2000001008d */
[----:B------:R-:W-:Y:S01]  /*09e0*/  FFMA.FTZ R161, R34, R161, R77 ;  /* 0x000000a122a17223 */ /* 0x000fe2000001004d */
[C---:B------:R-:W-:Y:S02]  /*09f0*/  IMAD.WIDE.U32 R76, R69.reuse, 0x10, R84 ;  /* 0x00000010454c7825 */ /* 0x040fe400078e0054 */
[----:B------:R-:W3:Y:S02]  /*0a00*/  LDG.E.128 R84, desc[UR10][R64.64] ;  /* 0x0000000a40547981 */ /* 0x000ee4000c1e1d00 */
[----:B------:R-:W-:Y:S02]  /*0a10*/  IMAD.WIDE.U32 R80, R69, 0x10, R80 ;  /* 0x0000001045507825 */ /* 0x000fe400078e0050 */
[----:B------:R-:W4:Y:S04]  /*0a20*/  LDG.E.128 R76, desc[UR10][R76.64] ;  /* 0x0000000a4c4c7981 */ /* 0x000f28000c1e1d00 */
[----:B------:R-:W4:Y:S01]  /*0a30*/  LDG.E.128 R80, desc[UR10][R80.64] ;  /* 0x0000000a50507981 */ /* 0x000f22000c1e1d00 */
[----:B------:R-:W-:-:S02]  /*0a40*/  HADD2.F32 R169, -RZ, R66.H0_H0 ;  /* 0x20000042ffa97230 */ /* 0x000fc40000004100 */
[----:B------:R-:W-:Y:S02]  /*0a50*/  HADD2.F32 R160, -RZ, R66.H1_H1 ;  /* 0x30000042ffa07230 */ /* 0x000fe40000004100 */
[--C-:B------:R-:W-:Y:S02]  /*0a60*/  HADD2.F32 R167, -RZ, R70.reuse.H0_H0 ;  /* 0x20000046ffa77230 */ /* 0x100fe40000004100 */
[----:B------:R-:W-:Y:S02]  /*0a70*/  HADD2.F32 R156, -RZ, R70.H1_H1 ;  /* 0x30000046ff9c7230 */ /* 0x000fe40000004100 */
[----:B------:R-:W-:Y:S01]  /*0a80*/  FADD.FTZ R94, R160, R94 ;  /* 0x0000005ea05e7221 */ /* 0x000fe20000010000 */
[--C-:B------:R-:W-:Y:S02]  /*0a90*/  HADD2.F32 R171, -RZ, R67.reuse.H0_H0 ;  /* 0x20000043ffab7230 */ /* 0x100fe40000004100 */
[----:B------:R-:W-:Y:S02]  /*0aa0*/  HADD2.F32 R67, -RZ, R67.H1_H1 ;  /* 0x30000043ff437230 */ /* 0x000fe40000004100 */
[----:B------:R-:W-:Y:S01]  /*0ab0*/  FMUL.FTZ R165, R12, R169 ;  /* 0x000000a90ca57220 */ /* 0x000fe20000410000 */
[----:B------:R-:W-:Y:S01]  /*0ac0*/  FADD.FTZ R100, R156, R100 ;  /* 0x000000649c647221 */ /* 0x000fe20000010000 */
[----:B------:R-:W-:Y:S01]  /*0ad0*/  FADD.FTZ R114, R169, R114 ;  /* 0x00000072a9727221 */ /* 0x000fe20000010000 */
[----:B------:R-:W-:Y:S01]  /*0ae0*/  FADD.FTZ R116, R167, R116 ;  /* 0x00000074a7747221 */ /* 0x000fe20000010000 */
[----:B------:R-:W-:Y:S01]  /*0af0*/  FFMA.FTZ R165, R28, R167, R165 ;  /* 0x000000a71ca57223 */ /* 0x000fe200000100a5 */
[----:B------:R-:W-:Y:S01]  /*0b00*/  FADD.FTZ R2, R67, R2 ;  /* 0x0000000243027221 */ /* 0x000fe20000010000 */
[----:B------:R-:W-:Y:S01]  /*0b10*/  FADD.FTZ R90, R171, R90 ;  /* 0x0000005aab5a7221 */ /* 0x000fe20000010000 */
[C---:B--2---:R-:W-:Y:S01]  /*0b20*/  FADD.FTZ R66, -R158.reuse, R73 ;  /* 0x000000499e427221 */ /* 0x044fe20000010100 */
[----:B------:R-:W-:-:S03]  /*0b30*/  FADD.FTZ R72, -R158, R72 ;  /* 0x000000489e487221 */ /* 0x000fc60000010100 */
[----:B------:R-:W-:Y:S01]  /*0b40*/  FMUL.FTZ R70, R155, R66 ;  /* 0x000000429b467220 */ /* 0x000fe20000410000 */
[-C--:B------:R-:W-:Y:S01]  /*0b50*/  FMUL.FTZ R66, R13, R160.reuse ;  /* 0x000000a00d427220 */ /* 0x080fe20000410000 */
[----:B------:R-:W-:Y:S02]  /*0b60*/  FADD.FTZ R74, -R158, R74 ;  /* 0x0000004a9e4a7221 */ /* 0x000fe40000010100 */
[----:B------:R-:W-:Y:S01]  /*0b70*/  FFMA.FTZ R95, R70, R160, R95 ;  /* 0x000000a0465f7223 */ /* 0x000fe2000001005f */
[----:B------:R-:W-:Y:S01]  /*0b80*/  FADD.FTZ R160, -R158, R75 ;  /* 0x0000004b9ea07221 */ /* 0x000fe20000010100 */
[----:B------:R-:W-:Y:S01]  /*0b90*/  FMUL.FTZ R72, R155, R72 ;  /* 0x000000489b487220 */ /* 0x000fe20000410000 */
[-C--:B------:R-:W-:Y:S01]  /*0ba0*/  FFMA.FTZ R73, R29, R156.reuse, R66 ;  /* 0x0000009c1d497223 */ /* 0x080fe20000010042 */
[----:B------:R-:W-:Y:S01]  /*0bb0*/  FFMA.FTZ R113, R70, R156, R113 ;  /* 0x0000009c46717223 */ /* 0x000fe20000010071 */
[----:B------:R-:W-:Y:S01]  /*0bc0*/  FMUL.FTZ R156, R155, R74 ;  /* 0x0000004a9b9c7220 */ /* 0x000fe20000410000 */
[----:B------:R-:W-:-:S02]  /*0bd0*/  HADD2.F32 R66, -RZ, R71.H1_H1 ;  /* 0x30000047ff427230 */ /* 0x000fc40000004100 */
[----:B------:R-:W-:Y:S01]  /*0be0*/  FMUL.FTZ R160, R155, R160 ;  /* 0x000000a09ba07220 */ /* 0x000fe20000410000 */
[----:B------:R-:W-:Y:S01]  /*0bf0*/  FMUL.FTZ R74, R15, R67 ;  /* 0x000000430f4a7220 */ /* 0x000fe20000410000 */
[C---:B------:R-:W-:Y:S01]  /*0c00*/  FFMA.FTZ R115, R72.reuse, R169, R115 ;  /* 0x000000a948737223 */ /* 0x040fe20000010073 */
[----:B------:R-:W-:Y:S01]  /*0c10*/  FFMA.FTZ R117, R72, R167, R117 ;  /* 0x000000a748757223 */ /* 0x000fe20000010075 */
[----:B------:R-:W-:Y:S02]  /*0c20*/  HADD2.F32 R169, -RZ, R71.H0_H0 ;  /* 0x20000047ffa97230 */ /* 0x000fe40000004100 */
[----:B------:R-:W-:Y:S01]  /*0c30*/  FMUL.FTZ R167, R14, R171 ;  /* 0x000000ab0ea77220 */ /* 0x000fe20000410000 */
[----:B------:R-:W-:Y:S01]  /*0c40*/  FADD.FTZ R88, R66, R88 ;  /* 0x0000005842587221 */ /* 0x000fe20000010000 */
[-C--:B------:R-:W-:Y:S01]  /*0c50*/  FFMA.FTZ R71, R31, R66.reuse, R74 ;  /* 0x000000421f477223 */ /* 0x080fe2000001004a */
[----:B---3--:R-:W-:Y:S01]  /*0c60*/  FADD.FTZ R84, -R158, R84 ;  /* 0x000000549e547221 */ /* 0x008fe20000010100 */
[----:B------:R-:W-:Y:S01]  /*0c70*/  FFMA.FTZ R89, R160, R66, R89 ;  /* 0x00000042a0597223 */ /* 0x000fe20000010059 */
[----:B------:R-:W-:Y:S01]  /*0c80*/  FADD.FTZ R66, -R158, R85 ;  /* 0x000000559e427221 */ /* 0x000fe20000010100 */
[----:B------:R-:W-:Y:S01]  /*0c90*/  FADD.FTZ R92, R169, R92 ;  /* 0x0000005ca95c7221 */ /* 0x000fe20000010000 */
[-C--:B------:R-:W-:Y:S01]  /*0ca0*/  FFMA.FTZ R167, R30, R169.reuse, R167 ;  /* 0x000000a91ea77223 */ /* 0x080fe200000100a7 */
[----:B------:R-:W-:Y:S01]  /*0cb0*/  FFMA.FTZ R93, R156, R169, R93 ;  /* 0x000000a99c5d7223 */ /* 0x000fe2000001005d */
[----:B------:R-:W-:Y:S01]  /*0cc0*/  FFMA.FTZ R3, R160, R67, R3 ;  /* 0x00000043a0037223 */ /* 0x000fe20000010003 */
[----:B------:R-:W-:Y:S01]  /*0cd0*/  FMUL.FTZ R75, R155, R84 ;  /* 0x000000549b4b7220 */ /* 0x000fe20000410000 */
[----:B----4-:R-:W-:-:S02]  /*0ce0*/  HADD2.F32 R169, -RZ, R76.H0_H0 ;  /* 0x2000004cffa97230 */ /* 0x010fc40000004100 */
[----:B------:R-:W-:Y:S02]  /*0cf0*/  HADD2.F32 R67, -RZ, R80.H0_H0 ;  /* 0x20000050ff437230 */ /* 0x000fe40000004100 */
[----:B------:R-:W-:Y:S02]  /*0d00*/  HADD2.F32 R162, -RZ, R76.H1_H1 ;  /* 0x3000004cffa27230 */ /* 0x000fe40000004100 */
[----:B------:R-:W-:Y:S02]  /*0d10*/  HADD2.F32 R84, -RZ, R80.H1_H1 ;  /* 0x30000050ff547230 */ /* 0x000fe40000004100 */
[----:B------:R-:W-:Y:S01]  /*0d20*/  FMUL.FTZ R80, R155, R66 ;  /* 0x000000429b507220 */ /* 0x000fe20000410000 */
[----:B------:R-:W-:Y:S01]  /*0d30*/  FADD.FTZ R86, -R158, R86 ;  /* 0x000000569e567221 */ /* 0x000fe20000010100 */
[----:B------:R-:W-:Y:S01]  /*0d40*/  FFMA.FTZ R91, R156, R171, R91 ;  /* 0x000000ab9c5b7223 */ /* 0x000fe2000001005b */
[-C--:B------:R-:W-:Y:S01]  /*0d50*/  FMUL.FTZ R171, R8, R169.reuse ;  /* 0x000000a908ab7220 */ /* 0x080fe20000410000 */
[----:B------:R-:W-:Y:S01]  /*0d60*/  FFMA.FTZ R126, R75, R169, R126 ;  /* 0x000000a94b7e7223 */ /* 0x000fe2000001007e */
[----:B------:R-:W-:Y:S01]  /*0d70*/  FADD.FTZ R131, R169, R131 ;  /* 0x00000083a9837221 */ /* 0x000fe20000010000 */
[-C--:B------:R-:W-:Y:S01]  /*0d80*/  FMUL.FTZ R76, R9, R162.reuse ;  /* 0x000000a2094c7220 */ /* 0x080fe20000410000 */
[----:B------:R-:W-:Y:S01]  /*0d90*/  FFMA.FTZ R127, R80, R162, R127 ;  /* 0x000000a2507f7223 */ /* 0x000fe2000001007f */
[----:B------:R-:W-:Y:S01]  /*0da0*/  FADD.FTZ R132, R162, R132 ;  /* 0x00000084a2847221 */ /* 0x000fe20000010000 */
[----:B------:R-:W-:-:S02]  /*0db0*/  HADD2.F32 R169, -RZ, R77.H0_H0 ;  /* 0x2000004dffa97230 */ /* 0x000fc40000004100 */
[----:B------:R-:W-:Y:S01]  /*0dc0*/  FMUL.FTZ R85, R155, R86 ;  /* 0x000000569b557220 */ /* 0x000fe20000410000 */
[----:B------:R-:W-:Y:S02]  /*0dd0*/  HADD2.F32 R162, -RZ, R77.H1_H1 ;  /* 0x3000004dffa27230 */ /* 0x000fe40000004100 */
[----:B------:R-:W-:Y:S01]  /*0de0*/  FADD.FTZ R86, -R158, R87 ;  /* 0x000000579e567221 */ /* 0x000fe20000010100 */
[-C--:B------:R-:W-:Y:S01]  /*0df0*/  FFMA.FTZ R118, R75, R67.reuse, R118 ;  /* 0x000000434b767223 */ /* 0x080fe20000010076 */
[----:B------:R-:W-:Y:S01]  /*0e00*/  FFMA.FTZ R74, R24, R67, R171 ;  /* 0x00000043184a7223 */ /* 0x000fe200000100ab */
[----:B------:R-:W-:Y:S01]  /*0e10*/  FADD.FTZ R122, R67, R122 ;  /* 0x0000007a437a7221 */ /* 0x000fe20000010000 */
[--C-:B------:R-:W-:Y:S02]  /*0e20*/  HADD2.F32 R67, -RZ, R81.reuse.H0_H0 ;  /* 0x20000051ff437230 */ /* 0x100fe40000004100 */
[----:B------:R-:W-:Y:S01]  /*0e30*/  FMUL.FTZ R171, R10, R169 ;  /* 0x000000a90aab7220 */ /* 0x000fe20000410000 */
[----:B------:R-:W-:-:S02]  /*0e40*/  HADD2.F32 R66, -RZ, R81.H1_H1 ;  /* 0x30000051ff427230 */ /* 0x000fc40000004100 */
[----:B------:R-:W-:Y:S01]  /*0e50*/  FMUL.FTZ R86, R155, R86 ;  /* 0x000000569b567220 */ /* 0x000fe20000410000 */
        /* <DEDUP_REMOVED lines=9> */
[----:B------:R-:W-:-:S02]  /*0ef0*/  FADD.FTZ R125, R66, R125 ;  /* 0x0000007d427d7221 */ /* 0x000fc40000010000 */
[----:B------:R-:W2:Y:S01]  /*0f00*/  LDG.E.128 R64, desc[UR10][R64.64+0x10] ;  /* 0x0000100a40407981 */ /* 0x000ea2000c1e1d00 */
[----:B------:R-:W-:Y:S01]  /*0f10*/  FFMA.FTZ R129, R86, R162, R129 ;  /* 0x000000a256817223 */ /* 0x000fe20000010081 */
[----:B------:R-:W-:Y:S01]  /*0f20*/  FADD.FTZ R134, R162, R134 ;  /* 0x00000086a2867221 */ /* 0x000fe20000010000 */
[----:B------:R-:W-:Y:S01]  /*0f30*/  FFMA.FTZ R128, R85, R169, R128 ;  /* 0x000000a955807223 */ /* 0x000fe20000010080 */
[----:B------:R-:W-:Y:S01]  /*0f40*/  FADD.FTZ R133, R169, R133 ;  /* 0x00000085a9857221 */ /* 0x000fe20000010000 */
[----:B------:R-:W-:-:S04]  /*0f50*/  ISETP.NE.U32.AND P0, PT, RZ, UR14, PT ;  /* 0x0000000eff007c0c */ /* 0x000fc8000bf05070 */
[----:B------:R-:W-:Y:S01]  /*0f60*/  ISETP.NE.AND.EX P0, PT, RZ, UR15, PT, P0 ;  /* 0x0000000fff007c0c */ /* 0x000fe2000bf05300 */
[----:B------:R-:W-:Y:S01]  /*0f70*/  UMOV UR4, 0xffffffff ;  /* 0xffffffff00047882 */ /* 0x000fe20000000000 */
[----:B------:R-:W-:-:S04]  /*0f80*/  ISETP.NE.U32.AND P1, PT, RZ, UR14, PT ;  /* 0x0000000eff007c0c */ /* 0x000fc8000bf25070 */
[----:B------:R-:W-:Y:S01]  /*0f90*/  ISETP.NE.AND.EX P1, PT, RZ, UR15, PT, P1 ;  /* 0x0000000fff007c0c */ /* 0x000fe2000bf25310 */
[C---:B--2---:R-:W-:Y:S01]  /*0fa0*/  FADD.FTZ R164, -R158.reuse, R65 ;  /* 0x000000419ea47221 */ /* 0x044fe20000010100 */
[----:B------:R-:W-:Y:S02]  /*0fb0*/  HADD2.F32 R65, -RZ, R78.H1_H1 ;  /* 0x3000004eff417230 */ /* 0x000fe40000004100 */
[C---:B------:R-:W-:Y:S01]  /*0fc0*/  FADD.FTZ R166, -R158.reuse, R66 ;  /* 0x000000429ea67221 */ /* 0x040fe20000010100 */
[----:B------:R-:W-:Y:S01]  /*0fd0*/  FADD.FTZ R162, -R158, R64 ;  /* 0x000000409ea27221 */ /* 0x000fe20000010100 */
[--C-:B------:R-:W-:Y:S02]  /*0fe0*/  HADD2.F32 R66, -RZ, R82.reuse.H0_H0 ;  /* 0x20000052ff427230 */ /* 0x100fe40000004100 */
[----:B------:R-:W-:Y:S02]  /*0ff0*/  HADD2.F32 R82, -RZ, R82.H1_H1 ;  /* 0x30000052ff527230 */ /* 0x000fe40000004100 */
[----:B------:R-:W-:Y:S01]  /*1000*/  FMUL.FTZ R64, R5, R65 ;  /* 0x0000004105407220 */ /* 0x000fe20000410000 */
[----:B------:R-:W-:Y:S01]  /*1010*/  FMUL.FTZ R81, R155, R162 ;  /* 0x000000a29b517220 */ /* 0x000fe20000410000 */
[----:B------:R-:W-:-:S02]  /*1020*/  HADD2.F32 R162, -RZ, R78.H0_H0 ;  /* 0x2000004effa27230 */ /* 0x000fc40000004100 */
[----:B------:R-:W-:Y:S01]  /*1030*/  FMUL.FTZ R78, R155, R164 ;  /* 0x000000a49b4e7220 */ /* 0x000fe20000410000 */
[-C--:B------:R-:W-:Y:S01]  /*1040*/  FFMA.FTZ R87, R21, R82.reuse, R64 ;  /* 0x0000005215577223 */ /* 0x080fe20000010040 */
[----:B------:R-:W-:Y:S02]  /*1050*/  HADD2.F32 R64, -RZ, R79.H0_H0 ;  /* 0x2000004fff407230 */ /* 0x000fe40000004100 */
[----:B------:R-:W-:Y:S01]  /*1060*/  FADD.FTZ R110, R65, R110 ;  /* 0x0000006e416e7221 */ /* 0x000fe20000010000 */
[C---:B------:R-:W-:Y:S01]  /*1070*/  FFMA.FTZ R106, R78.reuse, R65, R106 ;  /* 0x000000414e6a7223 */ /* 0x040fe2000001006a */
        /* <DEDUP_REMOVED lines=9> */
[----:B------:R-:W-:Y:S01]  /*1110*/  FADD.FTZ R168, -R158, R67 ;  /* 0x000000439ea87221 */ /* 0x000fe20000010100 */
[----:B------:R-:W-:Y:S01]  /*1120*/  FFMA.FTZ R107, R82, R64, R107 ;  /* 0x00000040526b7223 */ /* 0x000fe2000001006b */
[----:B------:R-:W-:Y:S01]  /*1130*/  FADD.FTZ R111, R64, R111 ;  /* 0x0000006f406f7221 */ /* 0x000fe20000010000 */
[-C--:B------:R-:W-:Y:S01]  /*1140*/  FMUL.FTZ R67, R4, R162.reuse ;  /* 0x000000a204437220 */ /* 0x080fe20000410000 */
[----:B------:R-:W-:Y:S01]  /*1150*/  FFMA.FTZ R105, R81, R162, R105 ;  /* 0x000000a251697223 */ /* 0x000fe20000010069 */
[----:B------:R-:W-:Y:S01]  /*1160*/  FADD.FTZ R109, R162, R109 ;  /* 0x0000006da26d7221 */ /* 0x000fe20000010000 */
[----:B------:R-:W-:-:S02]  /*1170*/  HADD2.F32 R83, -RZ, R83.H1_H1 ;  /* 0x30000053ff537230 */ /* 0x000fc40000004100 */
[----:B------:R-:W-:Y:S01]  /*1180*/  FMUL.FTZ R64, R7, R65 ;  /* 0x0000004107407220 */ /* 0x000fe20000410000 */
[----:B------:R-:W-:Y:S01]  /*1190*/  FMUL.FTZ R162, R155, R168 ;  /* 0x000000a89ba27220 */ /* 0x000fe20000410000 */
[----:B------:R-:W-:Y:S02]  /*11a0*/  FADD.FTZ R112, R65, R112 ;  /* 0x0000007041707221 */ /* 0x000fe40000010000 */
[----:B------:R-:W-:Y:S01]  /*11b0*/  FFMA.FTZ R79, R23, R83, R64 ;  /* 0x00000053174f7223 */ /* 0x000fe20000010040 */
[C---:B------:R-:W-:Y:S02]  /*11c0*/  FFMA.FTZ R108, R162.reuse, R65, R108 ;  /* 0x00000041a26c7223 */ /* 0x040fe4000001006c */
[----:B------:R-:W0:Y:S01]  /*11d0*/  @P0 LDC.64 R64, c[0x0][0x438] ;  /* 0x00010e00ff400b82 */ /* 0x000e220000000a00 */
[----:B------:R-:W-:Y:S01]  /*11e0*/  FFMA.FTZ R99, R162, R83, R99 ;  /* 0x00000053a2637223 */ /* 0x000fe20000010063 */
[----:B------:R-:W-:Y:S01]  /*11f0*/  FADD.FTZ R104, R83, R104 ;  /* 0x0000006853687221 */ /* 0x000fe20000010000 */
[----:B------:R-:W-:Y:S01]  /*1200*/  FADD.FTZ R164, RZ, R157 ;  /* 0x0000009dffa47221 */ /* 0x000fe20000010000 */
[----:B------:R-:W-:Y:S01]  /*1210*/  FFMA.FTZ R83, R0, R157, RZ ;  /* 0x0000009d00537223 */ /* 0x000fe200000100ff */
[-C--:B------:R-:W-:Y:S01]  /*1220*/  FFMA.FTZ R96, R81, R66.reuse, R96 ;  /* 0x0000004251607223 */ /* 0x080fe20000010060 */
[----:B------:R-:W-:Y:S01]  /*1230*/  FFMA.FTZ R158, R20, R66, R67 ;  /* 0x00000042149e7223 */ /* 0x000fe20000010043 */
[----:B------:R-:W-:Y:S01]  /*1240*/  FADD.FTZ R101, R66, R101 ;  /* 0x0000006542657221 */ /* 0x000fe20000010000 */
[----:B------:R-:W-:Y:S01]  /*1250*/  FADD.FTZ R164, R159, R164 ;  /* 0x000000a49fa47221 */ /* 0x000fe20000010000 */
[----:B------:R-:W1:Y:S01]  /*1260*/  @P0 LDC.64 R66, c[0x0][0x438] ;  /* 0x00010e00ff420b82 */ /* 0x000e620000000a00 */
[----:B------:R-:W-:-:S02]  /*1270*/  FFMA.FTZ R83, R68, R159, R83 ;  /* 0x0000009f44537223 */ /* 0x000fc40000010053 */
[----:B------:R-:W-:Y:S02]  /*1280*/  FADD.FTZ R164, R161, R164 ;  /* 0x000000a4a1a47221 */ /* 0x000fe40000010000 */
[----:B------:R-:W-:Y:S02]  /*1290*/  FFMA.FTZ R83, R152, R161, R83 ;  /* 0x000000a198537223 */ /* 0x000fe40000010053 */
[----:B------:R-:W-:Y:S02]  /*12a0*/  FADD.FTZ R164, R163, R164 ;  /* 0x000000a4a3a47221 */ /* 0x000fe40000010000 */
[----:B------:R-:W-:Y:S02]  /*12b0*/  FFMA.FTZ R83, R154, R163, R83 ;  /* 0x000000a39a537223 */ /* 0x000fe40000010053 */
[----:B------:R-:W-:Y:S02]  /*12c0*/  FADD.FTZ R164, R165, R164 ;  /* 0x000000a4a5a47221 */ /* 0x000fe40000010000 */
[----:B------:R-:W-:-:S02]  /*12d0*/  FFMA.FTZ R83, R72, R165, R83 ;  /* 0x000000a548537223 */ /* 0x000fc40000010053 */
        /* <DEDUP_REMOVED lines=47> */
.L_x_2570:
        /* <DEDUP_REMOVED lines=43> */
.L_x_2544:
        /* <DEDUP_REMOVED lines=33> */
.L_x_2543:
        /* <DEDUP_REMOVED lines=28> */
[----:B0-----:R-:W-:Y:S02]  /*1c50*/  F2FP.F16.F32.PACK_AB R66, R57, R56 ;  /* 0x000000383942723e */ /* 0x001fe400000000ff */
[----:B------:R-:W-:Y:S02]  /*1c60*/  F2FP.F16.F32.PACK_AB R65, R63, R62 ;  /* 0x0000003e3f41723e */ /* 0x000fe400000000ff */
[----:B------:R-:W-:Y:S01]  /*1c70*/  F2FP.F16.F32.PACK_AB R64, R61, R60 ;  /* 0x0000003c3d40723e */ /* 0x000fe200000000ff */
[----:B------:R-:W-:Y:S06]  /*1c80*/  BRA `(.L_x_2545) ;  /* 0x00000008009c7947 */ /* 0x000fec0003800000 */
.L_x_2546:
        /* <DEDUP_REMOVED lines=27> */
[----:B------:R-:W-:Y:S02]  /*1e40*/  F2FP.F16.F32.PACK_AB R64, R61, R60 ;  /* 0x0000003c3d40723e */ /* 0x000fe400000000ff */
[----:B------:R-:W-:Y:S02]  /*1e50*/  MOV R55, R67 ;  /* 0x0000004300377202 */ /* 0x000fe40000000f00 */
[----:B------:R-:W-:-:S02]  /*1e60*/  MOV R54, R66 ;  /* 0x0000004200367202 */ /* 0x000fc40000000f00 */
[----:B------:R-:W-:Y:S02]  /*1e70*/  MOV R53, R65 ;  /* 0x0000004100357202 */ /* 0x000fe40000000f00 */
[----:B------:R-:W-:Y:S01]  /*1e80*/  MOV R52, R64 ;  /* 0x0000004000347202 */ /* 0x000fe20000000f00 */
[----:B------:R-:W-:Y:S06]  /*1e90*/  BRA `(.L_x_2545) ;  /* 0x0000000800187947 */ /* 0x000fec0003800000 */
.L_x_2542:
        /* <DEDUP_REMOVED lines=37> */
.L_x_2548:
        /* <DEDUP_REMOVED lines=33> */
.L_x_2547:
        /* <DEDUP_REMOVED lines=28> */
[----:B0-----:R-:W-:Y:S02]  /*24c0*/  F2FP.F16.F32.PACK_AB R66, R57, R56 ;  /* 0x000000383942723e */ /* 0x001fe400000000ff */
[----:B------:R-:W-:Y:S02]  /*24d0*/  F2FP.F16.F32.PACK_AB R65, R63, R62 ;  /* 0x0000003e3f41723e */ /* 0x000fe400000000ff */
[----:B------:R-:W-:Y:S01]  /*24e0*/  F2FP.F16.F32.PACK_AB R64, R61, R60 ;  /* 0x0000003c3d40723e */ /* 0x000fe200000000ff */
[----:B------:R-:W-:Y:S06]  /*24f0*/  BRA `(.L_x_2545) ;  /* 0x0000000000807947 */ /* 0x000fec0003800000 */
.L_x_2549:
        /* <DEDUP_REMOVED lines=27> */
[----:B------:R-:W-:Y:S02]  /*26b0*/  F2FP.F16.F32.PACK_AB R64, R61, R60 ;  /* 0x0000003c3d40723e */ /* 0x000fe400000000ff */
[----:B------:R-:W-:Y:S02]  /*26c0*/  MOV R55, R67 ;  /* 0x0000004300377202 */ /* 0x000fe40000000f00 */
[----:B------:R-:W-:-:S02]  /*26d0*/  MOV R54, R66 ;  /* 0x0000004200367202 */ /* 0x000fc40000000f00 */
[----:B------:R-:W-:Y:S02]  /*26e0*/  MOV R53, R65 ;  /* 0x0000004100357202 */ /* 0x000fe40000000f00 */
[----:B------:R-:W-:-:S07]  /*26f0*/  MOV R52, R64 ;  /* 0x0000004000347202 */ /* 0x000fce0000000f00 */
.L_x_2545:
        /* <DEDUP_REMOVED lines=50> */
.L_x_2552:
        /* <DEDUP_REMOVED lines=29> */
.L_x_2551:
        /* <DEDUP_REMOVED lines=34> */
.L_x_2554:
        /* <DEDUP_REMOVED lines=29> */
.L_x_2550:
        /* <DEDUP_REMOVED lines=35> */
.L_x_2556:
        /* <DEDUP_REMOVED lines=29> */
.L_x_2555:
        /* <DEDUP_REMOVED lines=34> */
.L_x_2557:
        /* <DEDUP_REMOVED lines=28> */
.L_x_2553:
        /* <DEDUP_REMOVED lines=14> */
.L_x_2540:
        /* <DEDUP_REMOVED lines=60> */
.L_x_2539:
[----:B------:R-:W-:Y:S05]  /*3c60*/  BSYNC B0 ;  /* 0x0000000000007941 */ /* 0x000fea0003800000 */
.L_x_2538:
        /* <DEDUP_REMOVED lines=196> */
.L_x_2541:
        /* <DEDUP_REMOVED lines=8> */
.L_x_2560:
[----:B------:R-:W-:Y:S05]  /*4930*/  BSYNC B2 ;  /* 0x0000000000027941 */ /* 0x000fea0003800000 */
.L_x_2559:
        /* <DEDUP_REMOVED lines=8> */
.L_x_2561:
[----:B------:R-:W-:Y:S01]  /*49c0*/  FADD.FTZ R67, R66, R67 ;  /* 0x0000004342437221 */ /* 0x000fe20000010000 */
[----:B------:R-:W-:-:S04]  /*49d0*/  HFMA2 R172, -RZ, RZ, 0, 1.1920928955078125e-07 ;  /* 0x00000002ffac7431 */ /* 0x000fc800000001ff */
[----:B------:R-:W-:Y:S02]  /*49e0*/  MOV R173, R67 ;  /* 0x0000004300ad7202 */ /* 0x000fe40000000f00 */
[----:B------:R-:W-:-:S07]  /*49f0*/  MOV R64, R170 ;  /* 0x000000aa00407202 */ /* 0x000fce0000000f00 */
[----:B------:R-:W-:Y:S05]  /*4a00*/  WARPSYNC.COLLECTIVE R168, `(.L_x_2562) ;  /* 0x00000000a8087348 */ /* 0x000fea0003c00000 */
[----:B------:R0:W1:Y:S02]  /*4a10*/  SHFL.BFLY P3, R170, R173, R172, R175 ;  /* 0x0c0000acadaa7389 */ /* 0x00006400000600af */
[----:B01----:R-:W-:Y:S05]  /*4a20*/  ENDCOLLECTIVE ;  /* 0x000000000000791b */ /* 0x003fea0003800000 */
.L_x_2562:
[----:B------:R-:W-:-:S05]  /*4a30*/  FADD.FTZ R64, R65, R64 ;  /* 0x0000004041407221 */ /* 0x000fca0000010000 */
[----:B------:R-:W-:Y:S02]  /*4a40*/  MOV R173, R64 ;  /* 0x0000004000ad7202 */ /* 0x000fe40000000f00 */
[----:B------:R-:W-:-:S07]  /*4a50*/  MOV R164, R170 ;  /* 0x000000aa00a47202 */ /* 0x000fce0000000f00 */
[----:B------:R-:W-:Y:S05]  /*4a60*/  WARPSYNC.COLLECTIVE R168, `(.L_x_2563) ;  /* 0x00000000a8087348 */ /* 0x000fea0003c00000 */
[----:B------:R0:W1:Y:S02]  /*4a70*/  SHFL.BFLY P3, R170, R173, R172, R175 ;  /* 0x0c0000acadaa7389 */ /* 0x00006400000600af */
[----:B01----:R-:W-:Y:S05]  /*4a80*/  ENDCOLLECTIVE ;  /* 0x000000000000791b */ /* 0x003fea0003800000 */
.L_x_2563:
[----:B------:R-:W-:Y:S01]  /*4a90*/  FADD.FTZ R164, R67, R164 ;  /* 0x000000a443a47221 */ /* 0x000fe20000010000 */
[----:B------:R-:W-:-:S04]  /*4aa0*/  HFMA2 R172, -RZ, RZ, 0, 2.384185791015625e-07 ;  /* 0x00000004ffac7431 */ /* 0x000fc800000001ff */
[----:B------:R-:W-:Y:S02]  /*4ab0*/  MOV R173, R164 ;  /* 0x000000a400ad7202 */ /* 0x000fe40000000f00 */
[----:B------:R-:W-:-:S07]  /*4ac0*/  MOV R83, R170 ;  /* 0x000000aa00537202 */ /* 0x000fce0000000f00 */
[----:B------:R-:W-:Y:S05]  /*4ad0*/  WARPSYNC.COLLECTIVE R168, `(.L_x_2564) ;  /* 0x00000000a8087348 */ /* 0x000fea0003c00000 */
[----:B------:R0:W1:Y:S02]  /*4ae0*/  SHFL.BFLY P3, R170, R173, R172, R175 ;  /* 0x0c0000acadaa7389 */ /* 0x00006400000600af */
[----:B01----:R-:W-:Y:S05]  /*4af0*/  ENDCOLLECTIVE ;  /* 0x000000000000791b */ /* 0x003fea0003800000 */
.L_x_2564:
[----:B------:R-:W-:-:S05]  /*4b00*/  FADD.FTZ R83, R64, R83 ;  /* 0x0000005340537221 */ /* 0x000fca0000010000 */
[----:B------:R-:W-:Y:S02]  /*4b10*/  MOV R173, R83 ;  /* 0x0000005300ad7202 */ /* 0x000fe40000000f00 */
[----:B------:R-:W-:-:S07]  /*4b20*/  MOV R171, R170 ;  /* 0x000000aa00ab7202 */ /* 0x000fce0000000f00 */
[----:B------:R-:W-:Y:S05]  /*4b30*/  WARPSYNC.COLLECTIVE R168, `(.L_x_2565) ;  /* 0x00000000a8087348 */ /* 0x000fea0003c00000 */
[----:B------:R0:W1:Y:S02]  /*4b40*/  SHFL.BFLY P3, R170, R173, R172, R175 ;  /* 0x0c0000acadaa7389 */ /* 0x00006400000600af */
[----:B01----:R-:W-:Y:S05]  /*4b50*/  ENDCOLLECTIVE ;  /* 0x000000000000791b */ /* 0x003fea0003800000 */
.L_x_2565:
[----:B------:R-:W-:Y:S01]  /*4b60*/  FADD.FTZ R171, R164, R171 ;  /* 0x000000aba4ab7221 */ /* 0x000fe20000010000 */
[----:B------:R-:W-:-:S04]  /*4b70*/  HFMA2 R172, -RZ, RZ, 0, 4.76837158203125e-07 ;  /* 0x00000008ffac7431 */ /* 0x000fc800000001ff */
[----:B------:R-:W-:Y:S02]  /*4b80*/  MOV R173, R171 ;  /* 0x000000ab00ad7202 */ /* 0x000fe40000000f00 */
[----:B------:R-:W-:-:S07]  /*4b90*/  MOV R166, R170 ;  /* 0x000000aa00a67202 */ /* 0x000fce0000000f00 */
[----:B------:R-:W-:Y:S05]  /*4ba0*/  WARPSYNC.COLLECTIVE R168, `(.L_x_2566) ;  /* 0x00000000a8087348 */ /* 0x000fea0003c00000 */
[----:B------:R0:W1:Y:S02]  /*4bb0*/  SHFL.BFLY P3, R170, R173, R172, R175 ;  /* 0x0c0000acadaa7389 */ /* 0x00006400000600af */
[----:B01----:R-:W-:Y:S05]  /*4bc0*/  ENDCOLLECTIVE ;  /* 0x000000000000791b */ /* 0x003fea0003800000 */
.L_x_2566:
[----:B------:R-:W-:-:S05]  /*4bd0*/  FADD.FTZ R166, R83, R166 ;  /* 0x000000a653a67221 */ /* 0x000fca0000010000 */
[----:B------:R-:W-:Y:S02]  /*4be0*/  MOV R173, R166 ;  /* 0x000000a600ad7202 */ /* 0x000fe40000000f00 */
[----:B------:R-:W-:-:S07]  /*4bf0*/  MOV R66, R170 ;  /* 0x000000aa00427202 */ /* 0x000fce0000000f00 */
[----:B------:R-:W-:Y:S05]  /*4c00*/  WARPSYNC.COLLECTIVE R168, `(.L_x_2567) ;  /* 0x00000000a8087348 */ /* 0x000fea0003c00000 */
[----:B------:R0:W1:Y:S02]  /*4c10*/  SHFL.BFLY P3, R170, R173, R172, R175 ;  /* 0x0c0000acadaa7389 */ /* 0x00006400000600af */
[----:B01----:R-:W-:Y:S05]  /*4c20*/  ENDCOLLECTIVE ;  /* 0x000000000000791b */ /* 0x003fea0003800000 */
.L_x_2567:
[----:B------:R-:W-:Y:S01]  /*4c30*/  FADD.FTZ R66, R171, R66 ;  /* 0x00000042ab427221 */ /* 0x000fe20000010000 */
[----:B------:R-:W-:-:S04]  /*4c40*/  HFMA2 R172, -RZ, RZ, 0, 9.5367431640625e-07 ;  /* 0x00000010ffac7431 */ /* 0x000fc800000001ff */
[----:B------:R-:W-:Y:S02]  /*4c50*/  MOV R173, R66 ;  /* 0x0000004200ad7202 */ /* 0x000fe40000000f00 */
[----:B------:R-:W-:-:S07]  /*4c60*/  MOV R65, R170 ;  /* 0x000000aa00417202 */ /* 0x000fce0000000f00 */
[----:B------:R-:W-:Y:S05]  /*4c70*/  WARPSYNC.COLLECTIVE R168, `(.L_x_2568) ;  /* 0x00000000a8087348 */ /* 0x000fea0003c00000 */
[----:B------:R0:W1:Y:S02]  /*4c80*/  SHFL.BFLY P3, R170, R173, R172, R175 ;  /* 0x0c0000acadaa7389 */ /* 0x00006400000600af */
[----:B01----:R-:W-:Y:S05]  /*4c90*/  ENDCOLLECTIVE ;  /* 0x000000000000791b */ /* 0x003fea0003800000 */
.L_x_2568:
[----:B------:R-:W-:-:S05]  /*4ca0*/  FADD.FTZ R65, R166, R65 ;  /* 0x00000041a6417221 */ /* 0x000fca0000010000 */
[----:B------:R-:W-:Y:S02]  /*4cb0*/  MOV R173, R65 ;  /* 0x0000004100ad7202 */ /* 0x000fe40000000f00 */
[----:B------:R-:W-:-:S07]  /*4cc0*/  MOV R67, R170 ;  /* 0x000000aa00437202 */ /* 0x000fce0000000f00 */
[----:B------:R-:W-:Y:S05]  /*4cd0*/  WARPSYNC.COLLECTIVE R168, `(.L_x_2569) ;  /* 0x00000000a8087348 */ /* 0x000fea0003c00000 */
[----:B------:R0:W1:Y:S02]  /*4ce0*/  SHFL.BFLY P3, R170, R173, R172, R175 ;  /* 0x0c0000acadaa7389 */ /* 0x00006400000600af */
[----:B01----:R-:W-:Y:S05]  /*4cf0*/  ENDCOLLECTIVE ;  /* 0x000000000000791b */ /* 0x003fea0003800000 */
.L_x_2569:
[----:B------:R-:W-:Y:S01]  /*4d00*/  MOV R64, R170 ;  /* 0x000000aa00407202 */ /* 0x000fe20000000f00 */
[----:B------:R-:W-:Y:S06]  /*4d10*/  BRA `(.L_x_2570) ;  /* 0xffffffc8002c7947 */ /* 0x000fec000383ffff */
.L_x_2571:
        /* <DEDUP_REMOVED lines=14> */
.L_x_3971:


//--------------------- .text._ZN10layer_norm31ln_parallel_residual_bwd_kernelINS_13Kernel_traitsIf6__halffS2_fjLj512ELj1ELj4ELj1ELj16ENS_18Kernel_traits_baseILj512EfS2_fS2_fjLj128EEEEELb0ELb1ELb0EEEvNS_9BwdParamsE --------------------------
	.section	.text._ZN10layer_norm31ln_parallel_residual_bwd_kernelINS_13Kernel_traitsIf6__halffS2_fjLj512ELj1ELj4ELj1ELj16ENS_18Kernel_traits_baseILj512EfS2_fS2_fjLj128EEEEELb0ELb1ELb0EEEvNS_9BwdParamsE,"ax",@progbits
	.align	128
        .global         _ZN10layer_norm31ln_parallel_residual_bwd_kernelINS_13Kernel_traitsIf6__halffS2_fjLj512ELj1ELj4ELj1ELj16ENS_18Kernel_traits_baseILj512EfS2_fS2_fjLj128EEEEELb0ELb1ELb0EEEvNS_9BwdParamsE
        .type           _ZN10layer_norm31ln_parallel_residual_bwd_kernelINS_13Kernel_traitsIf6__halffS2_fjLj512ELj1ELj4ELj1ELj16ENS_18Kernel_traits_baseILj512EfS2_fS2_fjLj128EEEEELb0ELb1ELb0EEEvNS_9BwdParamsE,@function
        .size           _ZN10layer_norm31ln_parallel_residual_bwd_kernelINS_13Kernel_traitsIf6__halffS2_fjLj512ELj1ELj4ELj1ELj16ENS_18Kernel_traits_baseILj512EfS2_fS2_fjLj128EEEEELb0ELb1ELb0EEEvNS_9BwdParamsE,(.L_x_3972 - _ZN10layer_norm31ln_parallel_residual_bwd_kernelINS_13Kernel_traitsIf6__halffS2_fjLj512ELj1ELj4ELj1ELj16ENS_18Kernel_traits_baseILj512EfS2_fS2_fjLj128EEEEELb0ELb1ELb0EEEvNS_9BwdParamsE)
        .other          _ZN10layer_norm31ln_parallel_residual_bwd_kernelINS_13Kernel_traitsIf6__halffS2_fjLj512ELj1ELj4ELj1ELj16ENS_18Kernel_traits_baseILj512EfS2_fS2_fjLj128EEEEELb0ELb1ELb0EEEvNS_9BwdParamsE,@"STO_CUDA_ENTRY STV_DEFAULT"
_ZN10layer_norm31ln_parallel_residual_bwd_kernelINS_13Kernel_traitsIf6__halffS2_fjLj512ELj1ELj4ELj1ELj16ENS_18Kernel_traits_baseILj512EfS2_fS2_fjLj128EEEEELb0ELb1ELb0EEEvNS_9BwdParamsE:
.text._ZN10layer_norm31ln_parallel_residual_bwd_kernelINS_13Kernel_traitsIf6__halffS2_fjLj512ELj1ELj4ELj1ELj16ENS_18Kernel_traits_baseILj512EfS2_fS2_fjLj128EEEEELb0ELb1ELb0EEEvNS_9BwdParamsE:
        /* <DEDUP_REMOVED lines=71> */
.L_x_2599:
        /* <DEDUP_REMOVED lines=34> */
[C---:B------:R-:W-:Y:S02]  /*0690*/  FADD.FTZ R4, -R96.reuse, R5 ;  /* 0x0000000560047221 */ /* 0x040fe40000010100 */
[----:B-----5:R-:W-:Y:S01]  /*06a0*/  FMUL.FTZ R0, R91, R0 ;  /* 0x000000005b007220 */ /* 0x020fe20000410000 */
[----:B------:R-:W-:Y:S01]  /*06b0*/  FADD.FTZ R6, -R96, R6 ;  /* 0x0000000660067221 */ /* 0x000fe20000010100 */
[----:B---3--:R-:W-:-:S02]  /*06c0*/  HADD2.F32 R7, -RZ, R8.H0_H0 ;  /* 0x20000008ff077230 */ /* 0x008fc40000004100 */
[--C-:B------:R-:W-:Y:S02]  /*06d0*/  HADD2.F32 R79, -RZ, R10.reuse.H0_H0 ;  /* 0x2000000aff4f7230 */ /* 0x100fe40000004100 */
[----:B------:R-:W-:Y:S02]  /*06e0*/  HADD2.F32 R78, -RZ, R10.H1_H1 ;  /* 0x3000000aff4e7230 */ /* 0x000fe40000004100 */
[----:B----4-:R-:W-:Y:S01]  /*06f0*/  FADD.FTZ R10, -R96, R12 ;  /* 0x0000000c600a7221 */ /* 0x010fe20000010100 */
[----:B------:R-:W-:Y:S02]  /*0700*/  HADD2.F32 R8, -RZ, R8.H1_H1 ;  /* 0x30000008ff087230 */ /* 0x000fe40000004100 */
[C---:B------:R-:W-:Y:S01]  /*0710*/  FMUL.FTZ R4, R91.reuse, R4 ;  /* 0x000000045b047220 */ /* 0x040fe20000410000 */
[----:B------:R-:W-:Y:S01]  /*0720*/  FADD.FTZ R36, R36, R7 ;  /* 0x0000000724247221 */ /* 0x000fe20000010000 */
[-C--:B------:R-:W-:Y:S01]  /*0730*/  FFMA.FTZ R52, R0, R7.reuse, R52 ;  /* 0x0000000700347223 */ /* 0x080fe20000010034 */
[----:B------:R-:W-:Y:S01]  /*0740*/  FMUL.FTZ R10, R91, R10 ;  /* 0x0000000a5b0a7220 */ /* 0x000fe20000410000 */
[----:B------:R-:W-:Y:S01]  /*0750*/  FMUL.FTZ R7, R116, R7 ;  /* 0x0000000774077220 */ /* 0x000fe20000410000 */
[----:B------:R-:W-:-:S02]  /*0760*/  HADD2.F32 R88, -RZ, R9.H1_H1 ;  /* 0x30000009ff587230 */ /* 0x000fc40000004100 */
[C---:B------:R-:W-:Y:S01]  /*0770*/  FMUL.FTZ R5, R91.reuse, R6 ;  /* 0x000000065b057220 */ /* 0x040fe20000410000 */
[----:B------:R-:W-:Y:S02]  /*0780*/  HADD2.F32 R89, -RZ, R9.H0_H0 ;  /* 0x20000009ff597230 */ /* 0x000fe40000004100 */
[C---:B------:R-:W-:Y:S01]  /*0790*/  FADD.FTZ R122, -R96.reuse, R13 ;  /* 0x0000000d607a7221 */ /* 0x040fe20000010100 */
[----:B0-----:R-:W-:Y:S01]  /*07a0*/  FADD.FTZ R76, -R96, R15 ;  /* 0x0000000f604c7221 */ /* 0x001fe20000010100 */
[----:B------:R-:W-:Y:S01]  /*07b0*/  FMUL.FTZ R6, R91, R97 ;  /* 0x000000615b067220 */ /* 0x000fe20000410000 */
[----:B------:R-:W-:Y:S01]  /*07c0*/  FADD.FTZ R37, R37, R8 ;  /* 0x0000000825257221 */ /* 0x000fe20000010000 */
        /* <DEDUP_REMOVED lines=8> */
[----:B------:R-:W-:Y:S01]  /*0850*/  FADD.FTZ R39, R39, R88 ;  /* 0x0000005827277221 */ /* 0x000fe20000010000 */
[----:B------:R-:W-:Y:S02]  /*0860*/  HADD2.F32 R90, -RZ, R11.H1_H1 ;  /* 0x3000000bff5a7230 */ /* 0x000fe40000004100 */
[-C--:B------:R-:W-:Y:S01]  /*0870*/  FFMA.FTZ R55, R6, R88.reuse, R55 ;  /* 0x0000005806377223 */ /* 0x080fe20000010037 */
[----:B------:R-:W-:Y:S01]  /*0880*/  FMUL.FTZ R11, R119, R88 ;  /* 0x00000058770b7220 */ /* 0x000fe20000410000 */
[----:B------:R-:W-:Y:S01]  /*0890*/  FMUL.FTZ R13, R91, R122 ;  /* 0x0000007a5b0d7220 */ /* 0x000fe20000410000 */
[----:B------:R-:W-:Y:S01]  /*08a0*/  FMUL.FTZ R9, R118, R89 ;  /* 0x0000005976097220 */ /* 0x000fe20000410000 */
        /* <DEDUP_REMOVED lines=21> */
[----:B------:R-:W-:Y:S01]  /*0a00*/  FADD.FTZ R35, R35, R90 ;  /* 0x0000005a23237221 */ /* 0x000fe20000010000 */
[-C--:B------:R-:W-:Y:S01]  /*0a10*/  FFMA.FTZ R51, R89, R90.reuse, R51 ;  /* 0x0000005a59337223 */ /* 0x080fe20000010033 */
[----:B------:R-:W-:Y:S01]  /*0a20*/  FMUL.FTZ R90, R115, R90 ;  /* 0x0000005a735a7220 */ /* 0x000fe20000410000 */
[----:B------:R-:W-:Y:S01]  /*0a30*/  FADD.FTZ R77, R77, R88 ;  /* 0x000000584d4d7221 */ /* 0x000fe20000010000 */
[----:B------:R-:W-:-:S03]  /*0a40*/  FFMA.FTZ R78, R15, R88, R78 ;  /* 0x000000580f4e7223 */ /* 0x000fc6000001004e */
[----:B------:R-:W-:Y:S01]  /*0a50*/  FADD.FTZ R97, R77, R90 ;  /* 0x0000005a4d617221 */ /* 0x000fe20000010000 */
[----:B------:R-:W-:-:S07]  /*0a60*/  FFMA.FTZ R102, R89, R90, R78 ;  /* 0x0000005a59667223 */ /* 0x000fce000001004e */
.L_x_2575:
[----:B------:R-:W-:Y:S05]  /*0a70*/  BSYNC.RECONVERGENT B1 ;  /* 0x0000000000017941 */ /* 0x000fea0003800200 */
.L_x_2574:
        /* <DEDUP_REMOVED lines=18> */
[C---:B------:R-:W-:Y:S01]  /*0ba0*/  FADD.FTZ R79, -R96.reuse, R79 ;  /* 0x0000004f604f7221 */ /* 0x040fe20000010100 */
[--C-:B---3--:R-:W-:Y:S02]  /*0bb0*/  HADD2.F32 R103, -RZ, R84.reuse.H1_H1 ;  /* 0x30000054ff677230 */ /* 0x108fe40000004100 */
[C---:B----4-:R-:W-:Y:S01]  /*0bc0*/  FADD.FTZ R92, -R96.reuse, R80 ;  /* 0x00000050605c7221 */ /* 0x050fe20000010100 */
[C---:B------:R-:W-:Y:S01]  /*0bd0*/  FADD.FTZ R93, -R96.reuse, R81 ;  /* 0x00000051605d7221 */ /* 0x040fe20000010100 */
[C---:B------:R-:W-:Y:S01]  /*0be0*/  FADD.FTZ R100, -R96.reuse, R82 ;  /* 0x0000005260647221 */ /* 0x040fe20000010100 */
[----:B------:R-:W-:Y:S01]  /*0bf0*/  FADD.FTZ R122, -R96, R83 ;  /* 0x00000053607a7221 */ /* 0x000fe20000010100 */
[----:B------:R-:W-:-:S02]  /*0c00*/  HADD2.F32 R96, -RZ, R84.H0_H0 ;  /* 0x20000054ff607230 */ /* 0x000fc40000004100 */
[C---:B-----5:R-:W-:Y:S01]  /*0c10*/  FMUL.FTZ R84, R91.reuse, R92 ;  /* 0x0000005c5b547220 */ /* 0x060fe20000410000 */
[C---:B------:R-:W-:Y:S01]  /*0c20*/  FMUL.FTZ R80, R91.reuse, R76 ;  /* 0x0000004c5b507220 */ /* 0x040fe20000410000 */
[--C-:B------:R-:W-:Y:S02]  /*0c30*/  HADD2.F32 R94, -RZ, R85.reuse.H0_H0 ;  /* 0x20000055ff5e7230 */ /* 0x100fe40000004100 */
[----:B------:R-:W-:Y:S01]  /*0c40*/  FMUL.FTZ R92, R108, R96 ;  /* 0x000000606c5c7220 */ /* 0x000fe20000410000 */
[----:B------:R-:W-:Y:S02]  /*0c50*/  HADD2.F32 R95, -RZ, R85.H1_H1 ;  /* 0x30000055ff5f7230 */ /* 0x000fe40000004100 */
[C---:B------:R-:W-:Y:S01]  /*0c60*/  FMUL.FTZ R82, R91.reuse, R78 ;  /* 0x0000004e5b527220 */ /* 0x040fe20000410000 */
[C---:B------:R-:W-:Y:S01]  /*0c70*/  FMUL.FTZ R85, R91.reuse, R93 ;  /* 0x0000005d5b557220 */ /* 0x040fe20000410000 */
[----:B------:R-:W-:Y:S01]  /*0c80*/  FMUL.FTZ R81, R91, R77 ;  /* 0x0000004d5b517220 */ /* 0x000fe20000410000 */
        /* <DEDUP_REMOVED lines=28> */
[C---:B------:R-:W-:Y:S01]  /*0e50*/  FMUL.FTZ R86, R91.reuse, R100 ;  /* 0x000000645b567220 */ /* 0x040fe20000410000 */
        /* <DEDUP_REMOVED lines=17> */
.L_x_2577:
[----:B------:R-:W-:Y:S05]  /*0f70*/  BSYNC.RECONVERGENT B1 ;  /* 0x0000000000017941 */ /* 0x000fea0003800200 */
.L_x_2576:
        /* <DEDUP_REMOVED lines=23> */
.L_x_2611:
        /* <DEDUP_REMOVED lines=28> */
[--C-:B------:R-:W-:Y:S01]  /*12b0*/  FFMA.FTZ R78, R5, R102, R103.reuse ;  /* 0x00000066054e7223 */ /* 0x100fe20000010067 */
[C---:B------:R-:W-:Y:S01]  /*12c0*/  FMUL.FTZ R79, R91.reuse, R79 ;  /* 0x0000004f5b4f7220 */ /* 0x040fe20000410000 */
[----:B------:R-:W-:Y:S01]  /*12d0*/  FMUL.FTZ R96, R91, R96 ;  /* 0x000000605b607220 */ /* 0x000fe20000410000 */
[--C-:B------:R-:W-:Y:S01]  /*12e0*/  FFMA.FTZ R97, R89, R102, R103.reuse ;  /* 0x0000006659617223 */ /* 0x100fe20000010067 */
[----:B------:R-:W-:Y:S01]  /*12f0*/  F2FP.F16.F32.PACK_AB R76, R77, R76 ;  /* 0x0000004c4d4c723e */ /* 0x000fe200000000ff */
[----:B------:R-:W-:Y:S01]  /*1300*/  FFMA.FTZ R77, R10, R102, R103 ;  /* 0x000000660a4d7223 */ /* 0x000fe20000010067 */
[----:B------:R-:W-:-:S03]  /*1310*/  FADD.FTZ R78, R9, -R78 ;  /* 0x8000004e094e7221 */ /* 0x000fc60000010000 */
[----:B------:R-:W-:Y:S01]  /*1320*/  FADD.FTZ R122, R12, -R77 ;  /* 0x8000004d0c7a7221 */ /* 0x000fe20000010000 */
[----:B------:R-:W-:-:S03]  /*1330*/  FMUL.FTZ R77, R91, R78 ;  /* 0x0000004e5b4d7220 */ /* 0x000fc60000410000 */
[----:B------:R-:W-:Y:S01]  /*1340*/  FMUL.FTZ R78, R91, R122 ;  /* 0x0000007a5b4e7220 */ /* 0x000fe20000410000 */
[----:B------:R-:W-:Y:S01]  /*1350*/  FADD.FTZ R122, R90, -R97 ;  /* 0x800000615a7a7221 */ /* 0x000fe20000010000 */
[----:B------:R-:W-:-:S03]  /*1360*/  F2FP.F16.F32.PACK_AB R77, R96, R77 ;  /* 0x0000004d604d723e */ /* 0x000fc600000000ff */
[----:B------:R-:W-:Y:S01]  /*1370*/  F2FP.F16.F32.PACK_AB R78, R79, R78 ;  /* 0x0000004e4f4e723e */ /* 0x000fe200000000ff */
[----:B------:R-:W-:Y:S01]  /*1380*/  FFMA.FTZ R79, R15, R102, R103 ;  /* 0x000000660f4f7223 */ /* 0x000fe20000010067 */
[----:B------:R-:W-:-:S03]  /*1390*/  FMUL.FTZ R122, R91, R122 ;  /* 0x0000007a5b7a7220 */ /* 0x000fc60000410000 */
[----:B------:R-:W-:-:S04]  /*13a0*/  FADD.FTZ R96, R88, -R79 ;  /* 0x8000004f58607221 */ /* 0x000fc80000010000 */
[----:B------:R-:W-:-:S05]  /*13b0*/  FMUL.FTZ R79, R91, R96 ;  /* 0x000000605b4f7220 */ /* 0x000fca0000410000 */
[----:B------:R-:W-:Y:S01]  /*13c0*/  F2FP.F16.F32.PACK_AB R79, R122, R79 ;  /* 0x0000004f7a4f723e */ /* 0x000fe200000000ff */
[----:B------:R-:W-:Y:S06]  /*13d0*/  BRA `(.L_x_2584) ;  /* 0x0000000c00a07947 */ /* 0x000fec0003800000 */
.L_x_2583:
        /* <DEDUP_REMOVED lines=12> */
[----:B------:R-:W-:Y:S01]  /*14a0*/  F2FP.F16.F32.PACK_AB R79, R79, R64 ;  /* 0x000000404f4f723e */ /* 0x000fe200000000ff */
[----:B------:R-:W-:Y:S01]  /*14b0*/  FFMA.FTZ R64, R0, R102, R103 ;  /* 0x0000006600407223 */ /* 0x000fe20000010067 */
[----:B------:R-:W-:Y:S01]  /*14c0*/  FADD.FTZ R66, R9, -R66 ;  /* 0x8000004209427221 */ /* 0x000fe20000010000 */
[C---:B------:R-:W-:Y:S01]  /*14d0*/  FMUL.FTZ R67, R91.reuse, R122 ;  /* 0x0000007a5b437220 */ /* 0x040fe20000410000 */
[----:B------:R-:W-:Y:S01]  /*14e0*/  FMUL.FTZ R77, R91, R78 ;  /* 0x0000004e5b4d7220 */ /* 0x000fe20000410000 */
[----:B------:R-:W-:Y:S01]  /*14f0*/  FADD.FTZ R76, R7, -R64 ;  /* 0x80000040074c7221 */ /* 0x000fe20000010000 */
[----:B------:R-:W-:Y:S01]  /*1500*/  FADD.FTZ R64, R8, -R65 ;  /* 0x8000004108407221 */ /* 0x000fe20000010000 */
[----:B------:R-:W-:Y:S01]  /*1510*/  FFMA.FTZ R65, R10, R102, R103 ;  /* 0x000000660a417223 */ /* 0x000fe20000010067 */
[C---:B------:R-:W-:Y:S01]  /*1520*/  FMUL.FTZ R66, R91.reuse, R66 ;  /* 0x000000425b427220 */ /* 0x040fe20000410000 */
[C---:B------:R-:W-:Y:S02]  /*1530*/  FMUL.FTZ R76, R91.reuse, R76 ;  /* 0x0000004c5b4c7220 */ /* 0x040fe40000410000 */
[----:B------:R-:W-:Y:S01]  /*1540*/  FADD.FTZ R96, R12, -R65 ;  /* 0x800000410c607221 */ /* 0x000fe20000010000 */
[----:B------:R-:W-:Y:S01]  /*1550*/  FMUL.FTZ R65, R91, R64 ;  /* 0x000000405b417220 */ /* 0x000fe20000410000 */
[----:B------:R-:W-:-:S02]  /*1560*/  F2FP.F16.F32.PACK_AB R77, R77, R66 ;  /* 0x000000424d4d723e */ /* 0x000fc400000000ff */
[----:B------:R-:W-:Y:S02]  /*1570*/  FMUL.FTZ R96, R91, R96 ;  /* 0x000000605b607220 */ /* 0x000fe40000410000 */
[----:B------:R-:W-:Y:S02]  /*1580*/  F2FP.F16.F32.PACK_AB R76, R65, R76 ;  /* 0x0000004c414c723e */ /* 0x000fe400000000ff */
[----:B------:R-:W-:Y:S02]  /*1590*/  MOV R65, R77 ;  /* 0x0000004d00417202 */ /* 0x000fe40000000f00 */
[----:B------:R-:W-:Y:S02]  /*15a0*/  F2FP.F16.F32.PACK_AB R78, R67, R96 ;  /* 0x00000060434e723e */ /* 0x000fe400000000ff */
[----:B------:R-:W-:Y:S02]  /*15b0*/  MOV R67, R79 ;  /* 0x0000004f00437202 */ /* 0x000fe40000000f00 */
[----:B------:R-:W-:-:S02]  /*15c0*/  MOV R66, R78 ;  /* 0x0000004e00427202 */ /* 0x000fc40000000f00 */
[----:B------:R-:W-:Y:S01]  /*15d0*/  MOV R64, R76 ;  /* 0x0000004c00407202 */ /* 0x000fe20000000f00 */
[----:B------:R-:W-:Y:S06]  /*15e0*/  BRA `(.L_x_2584) ;  /* 0x0000000c001c7947 */ /* 0x000fec0003800000 */
.L_x_2582:
        /* <DEDUP_REMOVED lines=32> */
.L_x_2585:
        /* <DEDUP_REMOVED lines=33> */
.L_x_2581:
        /* <DEDUP_REMOVED lines=17> */
[----:B------:R-:W-:Y:S01]  /*1b10*/  FFMA.FTZ R77, R91, R78, R21 ;  /* 0x0000004e5b4d7223 */ /* 0x000fe20000010015 */
[----:B------:R-:W-:Y:S01]  /*1b20*/  FFMA.FTZ R78, R5, R102, R103 ;  /* 0x00000066054e7223 */ /* 0x000fe20000010067 */
[C---:B------:R-:W-:Y:S01]  /*1b30*/  FFMA.FTZ R79, R91.reuse, R79, R16 ;  /* 0x0000004f5b4f7223 */ /* 0x040fe20000010010 */
[----:B------:R-:W-:Y:S01]  /*1b40*/  FFMA.FTZ R96, R91, R96, R17 ;  /* 0x000000605b607223 */ /* 0x000fe20000010011 */
[--C-:B------:R-:W-:Y:S01]  /*1b50*/  FFMA.FTZ R97, R89, R102, R103.reuse ;  /* 0x0000006659617223 */ /* 0x100fe20000010067 */
[----:B------:R-:W-:Y:S01]  /*1b60*/  F2FP.F16.F32.PACK_AB R76, R77, R76 ;  /* 0x0000004c4d4c723e */ /* 0x000fe200000000ff */
[----:B------:R-:W-:Y:S01]  /*1b70*/  FADD.FTZ R77, R9, -R78 ;  /* 0x8000004e094d7221 */ /* 0x000fe20000010000 */
[----:B------:R-:W-:-:S03]  /*1b80*/  FFMA.FTZ R78, R6, R102, R103 ;  /* 0x00000066064e7223 */ /* 0x000fc60000010067 */
[----:B------:R-:W-:Y:S01]  /*1b90*/  FFMA.FTZ R77, R91, R77, R22 ;  /* 0x0000004d5b4d7223 */ /* 0x000fe20000010016 */
[----:B------:R-:W-:-:S04]  /*1ba0*/  FADD.FTZ R78, R11, -R78 ;  /* 0x8000004e0b4e7221 */ /* 0x000fc80000010000 */
[----:B------:R-:W-:-:S05]  /*1bb0*/  FFMA.FTZ R78, R91, R78, R23 ;  /* 0x0000004e5b4e7223 */ /* 0x000fca0000010017 */
[----:B------:R-:W-:Y:S02]  /*1bc0*/  F2FP.F16.F32.PACK_AB R77, R78, R77 ;  /* 0x0000004d4e4d723e */ /* 0x000fe400000000ff */
[----:B------:R-:W-:Y:S01]  /*1bd0*/  F2FP.F16.F32.PACK_AB R78, R96, R79 ;  /* 0x0000004f604e723e */ /* 0x000fe200000000ff */
[----:B------:R-:W-:Y:S01]  /*1be0*/  FFMA.FTZ R79, R15, R102, R103 ;  /* 0x000000660f4f7223 */ /* 0x000fe20000010067 */
[----:B------:R-:W-:-:S03]  /*1bf0*/  FADD.FTZ R96, R90, -R97 ;  /* 0x800000615a607221 */ /* 0x000fc60000010000 */
[----:B------:R-:W-:Y:S01]  /*1c00*/  FADD.FTZ R79, R88, -R79 ;  /* 0x8000004f584f7221 */ /* 0x000fe20000010000 */
[----:B------:R-:W-:-:S03]  /*1c10*/  FFMA.FTZ R96, R91, R96, R19 ;  /* 0x000000605b607223 */ /* 0x000fc60000010013 */
[----:B------:R-:W-:-:S05]  /*1c20*/  FFMA.FTZ R79, R91, R79, R18 ;  /* 0x0000004f5b4f7223 */ /* 0x000fca0000010012 */
[----:B------:R-:W-:Y:S01]  /*1c30*/  F2FP.F16.F32.PACK_AB R79, R96, R79 ;  /* 0x0000004f604f723e */ /* 0x000fe200000000ff */
[----:B------:R-:W-:Y:S06]  /*1c40*/  BRA `(.L_x_2584) ;  /* 0x0000000400847947 */ /* 0x000fec0003800000 */
.L_x_2587:
        /* <DEDUP_REMOVED lines=9> */
[C---:B------:R-:W-:Y:S01]  /*1ce0*/  FFMA.FTZ R64, R91.reuse, R64, R19 ;  /* 0x000000405b407223 */ /* 0x040fe20000010013 */
[----:B------:R-:W-:Y:S01]  /*1cf0*/  FADD.FTZ R67, R12, -R67 ;  /* 0x800000430c437221 */ /* 0x000fe20000010000 */
[----:B------:R-:W-:-:S03]  /*1d00*/  FFMA.FTZ R78, R91, R78, R17 ;  /* 0x0000004e5b4e7223 */ /* 0x000fc60000010011 */
[----:B------:R-:W-:Y:S01]  /*1d10*/  F2FP.F16.F32.PACK_AB R79, R64, R65 ;  /* 0x00000041404f723e */ /* 0x000fe200000000ff */
[-CC-:B------:R-:W-:Y:S01]  /*1d20*/  FFMA.FTZ R64, R0, R102.reuse, R103.reuse ;  /* 0x0000006600407223 */ /* 0x180fe20000010067 */
[-C--:B------:R-:W-:Y:S01]  /*1d30*/  FFMA.FTZ R65, R4, R102.reuse, R103 ;  /* 0x0000006604417223 */ /* 0x080fe20000010067 */
[----:B------:R-:W-:Y:S02]  /*1d40*/  FFMA.FTZ R67, R91, R67, R16 ;  /* 0x000000435b437223 */ /* 0x000fe40000010010 */
[----:B------:R-:W-:Y:S01]  /*1d50*/  FADD.FTZ R76, R7, -R64 ;  /* 0x80000040074c7221 */ /* 0x000fe20000010000 */
[----:B------:R-:W-:Y:S01]  /*1d60*/  FADD.FTZ R64, R8, -R65 ;  /* 0x8000004108407221 */ /* 0x000fe20000010000 */
[----:B------:R-:W-:Y:S01]  /*1d70*/  FADD.FTZ R65, R9, -R66 ;  /* 0x8000004209417221 */ /* 0x000fe20000010000 */
[----:B------:R-:W-:Y:S01]  /*1d80*/  FFMA.FTZ R66, R6, R102, R103 ;  /* 0x0000006606427223 */ /* 0x000fe20000010067 */
[C---:B------:R-:W-:Y:S01]  /*1d90*/  FFMA.FTZ R76, R91.reuse, R76, R20 ;  /* 0x0000004c5b4c7223 */ /* 0x040fe20000010014 */
[----:B------:R-:W-:Y:S01]  /*1da0*/  F2FP.F16.F32.PACK_AB R78, R78, R67 ;  /* 0x000000434e4e723e */ /* 0x000fe200000000ff */
[----:B------:R-:W-:Y:S01]  /*1db0*/  FFMA.FTZ R77, R91, R65, R22 ;  /* 0x000000415b4d7223 */ /* 0x000fe20000010016 */
[----:B------:R-:W-:Y:S01]  /*1dc0*/  FADD.FTZ R66, R11, -R66 ;  /* 0x800000420b427221 */ /* 0x000fe20000010000 */
[----:B------:R-:W-:Y:S01]  /*1dd0*/  FFMA.FTZ R65, R91, R64, R21 ;  /* 0x000000405b417223 */ /* 0x000fe20000010015 */
[----:B------:R-:W-:-:S02]  /*1de0*/  MOV R67, R79 ;  /* 0x0000004f00437202 */ /* 0x000fc40000000f00 */
[----:B------:R-:W-:Y:S02]  /*1df0*/  FFMA.FTZ R66, R91, R66, R23 ;  /* 0x000000425b427223 */ /* 0x000fe40000010017 */
[----:B------:R-:W-:-:S03]  /*1e00*/  F2FP.F16.F32.PACK_AB R76, R65, R76 ;  /* 0x0000004c414c723e */ /* 0x000fc600000000ff */
[----:B------:R-:W-:Y:S02]  /*1e10*/  F2FP.F16.F32.PACK_AB R77, R66, R77 ;  /* 0x0000004d424d723e */ /* 0x000fe400000000ff */
[----:B------:R-:W-:Y:S02]  /*1e20*/  MOV R66, R78 ;  /* 0x0000004e00427202 */ /* 0x000fe40000000f00 */
[----:B------:R-:W-:Y:S02]  /*1e30*/  MOV R65, R77 ;  /* 0x0000004d00417202 */ /* 0x000fe40000000f00 */
[----:B------:R-:W-:Y:S01]  /*1e40*/  MOV R64, R76 ;  /* 0x0000004c00407202 */ /* 0x000fe20000000f00 */
[----:B------:R-:W-:Y:S06]  /*1e50*/  BRA `(.L_x_2584) ;  /* 0x0000000400007947 */ /* 0x000fec0003800000 */
.L_x_2586:
        /* <DEDUP_REMOVED lines=32> */
.L_x_2588:
        /* <DEDUP_REMOVED lines=32> */
.L_x_2584:
        /* <DEDUP_REMOVED lines=15> */
.L_x_2580:
[----:B------:R-:W-:Y:S05]  /*2350*/  BSYNC.RECONVERGENT B1 ;  /* 0x0000000000017941 */ /* 0x000fea0003800200 */
.L_x_2579:
        /* <DEDUP_REMOVED lines=46> */
.L_x_2593:
        /* <DEDUP_REMOVED lines=29> */
.L_x_2592:
        /* <DEDUP_REMOVED lines=37> */
.L_x_2595:
        /* <DEDUP_REMOVED lines=29> */
.L_x_2591:
        /* <DEDUP_REMOVED lines=41> */
.L_x_2597:
        /* <DEDUP_REMOVED lines=29> */
.L_x_2596:
        /* <DEDUP_REMOVED lines=37> */
.L_x_2598:
        /* <DEDUP_REMOVED lines=28> */
.L_x_2594:
        /* <DEDUP_REMOVED lines=10> */
.L_x_2590:
[----:B------:R-:W-:Y:S05]  /*3540*/  BSYNC.RECONVERGENT B1 ;  /* 0x0000000000017941 */ /* 0x000fea0003800200 */
.L_x_2589:
[----:B01----:R-:W0:Y:S02]  /*3550*/  LDC.64 R76, c[0x0][0x380] ;  /* 0x0000e000ff4c7b82 */ /* 0x003e240000000a00 */
[----:B0-----:R-:W-:-:S04]  /*3560*/  LEA R2, R76, R2, 0x2 ;  /* 0x000000024c027211 */ /* 0x001fc800078e10ff */
[----:B------:R-:W-:-:S13]  /*3570*/  ISETP.GE.AND P0, PT, R2, R77, PT ;  /* 0x0000004d0200720c */ /* 0x000fda0003f06270 */
[----:B------:R-:W-:Y:S05]  /*3580*/  @!P0 BRA `(.L_x_2599) ;  /* 0xffffffcc00b88947 */ /* 0x000fea000383ffff */
.L_x_2573:
[----:B------:R-:W-:Y:S05]  /*3590*/  BSYNC B0 ;  /* 0x0000000000007941 */ /* 0x000fea0003800000 */
.L_x_2572:
        /* <DEDUP_REMOVED lines=141> */
.L_x_2578:
[----:B------:R-:W-:Y:S01]  /*3e70*/  HFMA2 R78, -RZ, RZ, 0, 5.9604644775390625e-08 ;  /* 0x00000001ff4e7431 */ /* 0x000fe200000001ff */
[----:B------:R-:W-:Y:S01]  /*3e80*/  BSSY B1, `(.L_x_2600) ;  /* 0x0000006000017945 */ /* 0x000fe20003800000 */
[----:B------:R-:W-:Y:S02]  /*3e90*/  MOV R77, 0x1f ;  /* 0x0000001f004d7802 */ /* 0x000fe40000000f00 */
[----:B------:R-:W-:-:S07]  /*3ea0*/  MOV R76, 0xffffffff ;  /* 0xffffffff004c7802 */ /* 0x000fce0000000f00 */
[----:B-----5:R-:W-:Y:S05]  /*3eb0*/  WARPSYNC.COLLECTIVE R76, `(.L_x_2601) ;  /* 0x000000004c087348 */ /* 0x020fea0003c00000 */
[----:B------:R0:W1:Y:S02]  /*3ec0*/  SHFL.BFLY P0, R79, R97, R78, R77 ;  /* 0x0c00004e614f7389 */ /* 0x000064000000004d */
[----:B01---5:R-:W-:Y:S05]  /*3ed0*/  ENDCOLLECTIVE ;  /* 0x000000000000791b */ /* 0x023fea0003800000 */
.L_x_2601:
[----:B------:R-:W-:Y:S05]  /*3ee0*/  BSYNC B1 ;  /* 0x0000000000017941 */ /* 0x000fea0003800000 */
.L_x_2600:
        /* <DEDUP_REMOVED lines=8> */
.L_x_2602:
[----:B------:R-:W-:Y:S01]  /*3f70*/  HFMA2 R78, -RZ, RZ, 0, 1.1920928955078125e-07 ;  /* 0x00000002ff4e7431 */ /* 0x000fe200000001ff */
[----:B------:R-:W-:Y:S02]  /*3f80*/  MOV R97, R96 ;  /* 0x0000006000617202 */ /* 0x000fe40000000f00 */
[----:B------:R-:W-:-:S07]  /*3f90*/  MOV R103, R79 ;  /* 0x0000004f00677202 */ /* 0x000fce0000000f00 */
[----:B------:R-:W-:Y:S05]  /*3fa0*/  WARPSYNC.COLLECTIVE R76, `(.L_x_2603) ;  /* 0x000000004c087348 */ /* 0x000fea0003c00000 */
[----:B------:R0:W1:Y:S02]  /*3fb0*/  SHFL.BFLY P0, R79, R97, R78, R77 ;  /* 0x0c00004e614f7389 */ /* 0x000064000000004d */
[----:B01----:R-:W-:Y:S05]  /*3fc0*/  ENDCOLLECTIVE ;  /* 0x000000000000791b */ /* 0x003fea0003800000 */
.L_x_2603:
[----:B------:R-:W-:-:S05]  /*3fd0*/  FADD.FTZ R103, R103, R102 ;  /* 0x0000006667677221 */ /* 0x000fca0000010000 */
[----:B------:R-:W-:Y:S01]  /*3fe0*/  MOV R97, R103 ;  /* 0x0000006700617202 */ /* 0x000fe20000000f00 */
[----:B------:R-:W-:-:S07]  /*3ff0*/  FADD.FTZ R123, R96, R79 ;  /* 0x0000004f607b7221 */ /* 0x000fce0000010000 */
[----:B------:R-:W-:Y:S05]  /*4000*/  WARPSYNC.COLLECTIVE R76, `(.L_x_2604) ;  /* 0x000000004c087348 */ /* 0x000fea0003c00000 */
[----:B------:R0:W1:Y:S02]  /*4010*/  SHFL.BFLY P0, R79, R97, R78, R77 ;  /* 0x0c00004e614f7389 */ /* 0x000064000000004d */
[----:B01----:R-:W-:Y:S05]  /*4020*/  ENDCOLLECTIVE ;  /* 0x000000000000791b */ /* 0x003fea0003800000 */
.L_x_2604:
[----:B------:R-:W-:Y:S01]  /*4030*/  HFMA2 R78, -RZ, RZ, 0, 2.384185791015625e-07 ;  /* 0x00000004ff4e7431 */ /* 0x000fe200000001ff */
[----:B------:R-:W-:Y:S02]  /*4040*/  MOV R97, R123 ;  /* 0x0000007b00617202 */ /* 0x000fe40000000f00 */
[----:B------:R-:W-:-:S07]  /*4050*/  MOV R122, R79 ;  /* 0x0000004f007a7202 */ /* 0x000fce0000000f00 */
[----:B------:R-:W-:Y:S05]  /*4060*/  WARPSYNC.COLLECTIVE R76, `(.L_x_2605) ;  /* 0x000000004c087348 */ /* 0x000fea0003c00000 */
[----:B------:R0:W1:Y:S02]  /*4070*/  SHFL.BFLY P0, R79, R97, R78, R77 ;  /* 0x0c00004e614f7389 */ /* 0x000064000000004d */
[----:B01----:R-:W-:Y:S05]  /*4080*/  ENDCOLLECTIVE ;  /* 0x000000000000791b */ /* 0x003fea0003800000 */
.L_x_2605:
[----:B------:R-:W-:-:S05]  /*4090*/  FADD.FTZ R122, R103, R122 ;  /* 0x0000007a677a7221 */ /* 0x000fca0000010000 */
[----:B------:R-:W-:Y:S01]  /*40a0*/  MOV R97, R122 ;  /* 0x0000007a00617202 */ /* 0x000fe20000000f00 */
[----:B------:R-:W-:-:S07]  /*40b0*/  FADD.FTZ R123, R123, R79 ;  /* 0x0000004f7b7b7221 */ /* 0x000fce0000010000 */
[----:B------:R-:W-:Y:S05]  /*40c0*/  WARPSYNC.COLLECTIVE R76, `(.L_x_2606) ;  /* 0x000000004c087348 */ /* 0x000fea0003c00000 */
[----:B------:R0:W1:Y:S02]  /*40d0*/  SHFL.BFLY P0, R79, R97, R78, R77 ;  /* 0x0c00004e614f7389 */ /* 0x000064000000004d */
[----:B01----:R-:W-:Y:S05]  /*40e0*/  ENDCOLLECTIVE ;  /* 0x000000000000791b */ /* 0x003fea0003800000 */
.L_x_2606:
[----:B------:R-:W-:Y:S01]  /*40f0*/  HFMA2 R78, -RZ, RZ, 0, 4.76837158203125e-07 ;  /* 0x00000008ff4e7431 */ /* 0x000fe200000001ff */
[----:B------:R-:W-:Y:S02]  /*4100*/  MOV R97, R123 ;  /* 0x0000007b00617202 */ /* 0x000fe40000000f00 */
[----:B------:R-:W-:-:S07]  /*4110*/  MOV R125, R79 ;  /* 0x0000004f007d7202 */ /* 0x000fce0000000f00 */
[----:B------:R-:W-:Y:S05]  /*4120*/  WARPSYNC.COLLECTIVE R76, `(.L_x_2607) ;  /* 0x000000004c087348 */ /* 0x000fea0003c00000 */
[----:B------:R0:W1:Y:S02]  /*4130*/  SHFL.BFLY P0, R79, R97, R78, R77 ;  /* 0x0c00004e614f7389 */ /* 0x000064000000004d */
[----:B01----:R-:W-:Y:S05]  /*4140*/  ENDCOLLECTIVE ;  /* 0x000000000000791b */ /* 0x003fea0003800000 */
.L_x_2607:
[----:B------:R-:W-:-:S05]  /*4150*/  FADD.FTZ R125, R122, R125 ;  /* 0x0000007d7a7d7221 */ /* 0x000fca0000010000 */
[----:B------:R-:W-:Y:S01]  /*4160*/  MOV R97, R125 ;  /* 0x0000007d00617202 */ /* 0x000fe20000000f00 */
[----:B------:R-:W-:-:S07]  /*4170*/  FADD.FTZ R96, R123, R79 ;  /* 0x0000004f7b607221 */ /* 0x000fce0000010000 */
[----:B------:R-:W-:Y:S05]  /*4180*/  WARPSYNC.COLLECTIVE R76, `(.L_x_2608) ;  /* 0x000000004c087348 */ /* 0x000fea0003c00000 */
[----:B------:R0:W1:Y:S02]  /*4190*/  SHFL.BFLY P0, R79, R97, R78, R77 ;  /* 0x0c00004e614f7389 */ /* 0x000064000000004d */
[----:B01----:R-:W-:Y:S05]  /*41a0*/  ENDCOLLECTIVE ;  /* 0x000000000000791b */ /* 0x003fea0003800000 */
.L_x_2608:
[----:B------:R-:W-:Y:S01]  /*41b0*/  HFMA2 R78, -RZ, RZ, 0, 9.5367431640625e-07 ;  /* 0x00000010ff4e7431 */ /* 0x000fe200000001ff */
[----:B------:R-:W-:Y:S02]  /*41c0*/  MOV R97, R96 ;  /* 0x0000006000617202 */ /* 0x000fe40000000f00 */
[----:B------:R-:W-:-:S07]  /*41d0*/  MOV R102, R79 ;  /* 0x0000004f00667202 */ /* 0x000fce0000000f00 */
[----:B------:R-:W-:Y:S05]  /*41e0*/  WARPSYNC.COLLECTIVE R76, `(.L_x_2609) ;  /* 0x000000004c087348 */ /* 0x000fea0003c00000 */
[----:B------:R0:W1:Y:S02]  /*41f0*/  SHFL.BFLY P0, R79, R97, R78, R77 ;  /* 0x0c00004e614f7389 */ /* 0x000064000000004d */
[----:B01----:R-:W-:Y:S05]  /*4200*/  ENDCOLLECTIVE ;  /* 0x000000000000791b */ /* 0x003fea0003800000 */
.L_x_2609:
[----:B------:R-:W-:-:S05]  /*4210*/  FADD.FTZ R102, R125, R102 ;  /* 0x000000667d667221 */ /* 0x000fca0000010000 */
[----:B------:R-:W-:Y:S02]  /*4220*/  MOV R97, R102 ;  /* 0x0000006600617202 */ /* 0x000fe40000000f00 */
[----:B------:R-:W-:-:S07]  /*4230*/  MOV R103, R79 ;  /* 0x0000004f00677202 */ /* 0x000fce0000000f00 */
[----:B------:R-:W-:Y:S05]  /*4240*/  WARPSYNC.COLLECTIVE R76, `(.L_x_2610) ;  /* 0x000000004c087348 */ /* 0x000fea0003c00000 */
[----:B------:R0:W1:Y:S02]  /*4250*/  SHFL.BFLY P0, R79, R97, R78, R77 ;  /* 0x0c00004e614f7389 */ /* 0x000064000000004d */
[----:B01----:R-:W-:Y:S05]  /*4260*/  ENDCOLLECTIVE ;  /* 0x000000000000791b */ /* 0x003fea0003800000 */
.L_x_2610:
[----:B------:R-:W-:Y:S05]  /*4270*/  BRA `(.L_x_2611) ;  /* 0xffffffcc009c7947 */ /* 0x000fea000383ffff */
.L_x_2612:
        /* <DEDUP_REMOVED lines=16> */
.L_x_3972:


//--------------------- .text._ZN10layer_norm31ln_parallel_residual_bwd_kernelINS_13Kernel_traitsIf6__halffS2_fjLj512ELj1ELj4ELj1ELj16ENS_18Kernel_traits_baseILj512EfS2_fS2_fjLj128EEEEELb0ELb1ELb1EEEvNS_9BwdParamsE --------------------------
	.section	.text._ZN10layer_norm31ln_parallel_residual_bwd_kernelINS_13Kernel_traitsIf6__halffS2_fjLj512ELj1ELj4ELj1ELj16ENS_18Kernel_traits_baseILj512EfS2_fS2_fjLj128EEEEELb0ELb1ELb1EEEvNS_9BwdParamsE,"ax",@progbits
	.align	128
        .global         _ZN10layer_norm31ln_parallel_residual_bwd_kernelINS_13Kernel_traitsIf6__halffS2_fjLj512ELj1ELj4ELj1ELj16ENS_18Kernel_traits_baseILj512EfS2_fS2_fjLj128EEEEELb0ELb1ELb1EEEvNS_9BwdParamsE
        .type           _ZN10layer_norm31ln_parallel_residual_bwd_kernelINS_13Kernel_traitsIf6__halffS2_fjLj512ELj1ELj4ELj1ELj16ENS_18Kernel_traits_baseILj512EfS2_fS2_fjLj128EEEEELb0ELb1ELb1EEEvNS_9BwdParamsE,@function
        .size           _ZN10layer_norm31ln_parallel_residual_bwd_kernelINS_13Kernel_traitsIf6__halffS2_fjLj512ELj1ELj4ELj1ELj16ENS_18Kernel_traits_baseILj512EfS2_fS2_fjLj128EEEEELb0ELb1ELb1EEEvNS_9BwdParamsE,(.L_x_3973 - _ZN10layer_norm31ln_parallel_residual_bwd_kernelINS_13Kernel_traitsIf6__halffS2_fjLj512ELj1ELj4ELj1ELj16ENS_18Kernel_traits_baseILj512EfS2_fS2_fjLj128EEEEELb0ELb1ELb1EEEvNS_9BwdParamsE)
        .other          _ZN10layer_norm31ln_parallel_residual_bwd_kernelINS_13Kernel_traitsIf6__halffS2_fjLj512ELj1ELj4ELj1ELj16ENS_18Kernel_traits_baseILj512EfS2_fS2_fjLj128EEEEELb0ELb1ELb1EEEvNS_9BwdParamsE,@"STO_CUDA_ENTRY STV_DEFAULT"
_ZN10layer_norm31ln_parallel_residual_bwd_kernelINS_13Kernel_traitsIf6__halffS2_fjLj512ELj1ELj4ELj1ELj16ENS_18Kernel_traits_baseILj512EfS2_fS2_fjLj128EEEEELb0ELb1ELb1EEEvNS_9BwdParamsE:
.text._ZN10layer_norm31ln_parallel_residual_bwd_kernelINS_13Kernel_traitsIf6__halffS2_fjLj512ELj1ELj4ELj1ELj16ENS_18Kernel_traits_baseILj512EfS2_fS2_fjLj128EEEEELb0ELb1ELb1EEEvNS_9BwdParamsE:
        /* <DEDUP_REMOVED lines=64> */
.L_x_2633:
        /* <DEDUP_REMOVED lines=19> */
[----:B------:R-:W3:Y:S04]  /*0530*/  LDG.E.128 R76, desc[UR10][R110.64+0x10] ;  /* 0x0000100a6e4c7981 */ /* 0x000ee8000c1e1d00 */
[----:B------:R-:W3:Y:S04]  /*0540*/  LDG.E R107, desc[UR10][R106.64] ;  /* 0x0000000a6a6b7981 */ /* 0x000ee8000c1e1900 */
[----:B------:R1:W3:Y:S01]  /*0550*/  LDG.E.128 R72, desc[UR10][R110.64] ;  /* 0x0000000a6e487981 */ /* 0x0002e2000c1e1d00 */
[----:B------:R-:W-:-:S06]  /*0560*/  IMAD.WIDE.U32 R80, R104, 0x10, R80 ;  /* 0x0000001068507825 */ /* 0x000fcc00078e0050 */
        /* <DEDUP_REMOVED lines=19> */
[C---:B--2---:R-:W-:Y:S01]  /*06a0*/  FADD.FTZ R68, -R122.reuse, R68 ;  /* 0x000000447a447221 */ /* 0x044fe20000010100 */
[--C-:B------:R-:W-:Y:S02]  /*06b0*/  HADD2.F32 R61, -RZ, R64.reuse.H0_H0 ;  /* 0x20000040ff3d7230 */ /* 0x100fe40000004100 */
[----:B------:R-:W-:Y:S02]  /*06c0*/  HADD2.F32 R64, -RZ, R64.H1_H1 ;  /* 0x30000040ff407230 */ /* 0x000fe40000004100 */
[--C-:B------:R-:W-:Y:S02]  /*06d0*/  HADD2.F32 R63, -RZ, R65.reuse.H0_H0 ;  /* 0x20000041ff3f7230 */ /* 0x100fe40000004100 */
[----:B---3--:R-:W-:Y:S01]  /*06e0*/  FADD.FTZ R120, -R122, R77 ;  /* 0x0000004d7a787221 */ /* 0x008fe20000010100 */
[----:B------:R-:W-:-:S02]  /*06f0*/  HADD2.F32 R108, -RZ, R65.H1_H1 ;  /* 0x30000041ff6c7230 */ /* 0x000fc40000004100 */
[C---:B------:R-:W-:Y:S01]  /*0700*/  FMUL.FTZ R0, R107.reuse, R0 ;  /* 0x000000006b007220 */ /* 0x040fe20000410000 */
[----:B------:R-:W-:Y:S02]  /*0710*/  HADD2.F32 R65, -RZ, R66.H0_H0 ;  /* 0x20000042ff417230 */ /* 0x000fe40000004100 */
[----:B------:R-:W-:Y:S01]  /*0720*/  FMUL.FTZ R60, R107, R60 ;  /* 0x0000003c6b3c7220 */ /* 0x000fe20000410000 */
[----:B------:R-:W-:Y:S01]  /*0730*/  FADD.FTZ R62, -R122, R62 ;  /* 0x0000003e7a3e7221 */ /* 0x000fe20000010100 */
[----:B------:R-:W-:Y:S01]  /*0740*/  FADD.FTZ R100, R61, R100 ;  /* 0x000000643d647221 */ /* 0x000fe20000010000 */
[-C--:B------:R-:W-:Y:S01]  /*0750*/  FFMA.FTZ R101, R0, R61.reuse, R101 ;  /* 0x0000003d00657223 */ /* 0x080fe20000010065 */
[----:B------:R-:W-:Y:S01]  /*0760*/  FMUL.FTZ R77, R107, R68 ;  /* 0x000000446b4d7220 */ /* 0x000fe20000410000 */
[----:B------:R-:W-:Y:S01]  /*0770*/  FADD.FTZ R70, -R122, R70 ;  /* 0x000000467a467221 */ /* 0x000fe20000010100 */
        /* <DEDUP_REMOVED lines=16> */
[----:B------:R-:W-:-:S02]  /*0880*/  HADD2.F32 R109, -RZ, R67.H0_H0 ;  /* 0x20000043ff6d7230 */ /* 0x000fc40000004100 */
[----:B------:R-:W-:Y:S01]  /*0890*/  FADD.FTZ R70, R75, R70 ;  /* 0x000000464b467221 */ /* 0x000fe20000010000 */
[C---:B0-----:R-:W-:Y:S01]  /*08a0*/  FADD.FTZ R112, -R122.reuse, R69 ;  /* 0x000000457a707221 */ /* 0x041fe20000010100 */
        /* <DEDUP_REMOVED lines=9> */
[----:B------:R-:W-:Y:S01]  /*0940*/  FFMA.FTZ R119, R62, R63, R119 ;  /* 0x0000003f3e777223 */ /* 0x000fe20000010077 */
[----:B------:R-:W-:Y:S01]  /*0950*/  FADD.FTZ R70, R63, R70 ;  /* 0x000000463f467221 */ /* 0x000fe20000010000 */
[----:B------:R-:W-:-:S02]  /*0960*/  HADD2.F32 R66, -RZ, R66.H1_H1 ;  /* 0x30000042ff427230 */ /* 0x000fc40000004100 */
[----:B------:R-:W-:Y:S01]  /*0970*/  FADD.FTZ R7, R109, R7 ;  /* 0x000000076d077221 */ /* 0x000fe20000010000 */
[--C-:B------:R-:W-:Y:S02]  /*0980*/  HADD2.F32 R69, -RZ, R81.reuse.H0_H0 ;  /* 0x20000051ff457230 */ /* 0x100fe40000004100 */
[-C--:B------:R-:W-:Y:S01]  /*0990*/  FFMA.FTZ R8, R65, R109.reuse, R8 ;  /* 0x0000006d41087223 */ /* 0x080fe20000010008 */
[----:B------:R-:W-:Y:S02]  /*09a0*/  HADD2.F32 R124, -RZ, R81.H1_H1 ;  /* 0x30000051ff7c7230 */ /* 0x000fe40000004100 */
[----:B------:R-:W-:Y:S01]  /*09b0*/  FMUL.FTZ R68, R38, R109 ;  /* 0x0000006d26447220 */ /* 0x000fe20000410000 */
[C---:B------:R-:W-:Y:S01]  /*09c0*/  FMUL.FTZ R81, R107.reuse, R112 ;  /* 0x000000706b517220 */ /* 0x040fe20000410000 */
        /* <DEDUP_REMOVED lines=8> */
[----:B-1----:R-:W-:-:S02]  /*0a50*/  HADD2.F32 R110, -RZ, R67.H1_H1 ;  /* 0x30000043ff6e7230 */ /* 0x002fc40000004100 */
[----:B------:R-:W-:Y:S01]  /*0a60*/  FMUL.FTZ R113, R107, R114 ;  /* 0x000000726b717220 */ /* 0x000fe20000410000 */
[----:B------:R-:W-:Y:S01]  /*0a70*/  FFMA.FTZ R72, R81, R66, R72 ;  /* 0x0000004251487223 */ /* 0x000fe20000010048 */
[----:B------:R-:W-:Y:S01]  /*0a80*/  FADD.FTZ R119, R66, R119 ;  /* 0x0000007742777221 */ /* 0x000fe20000010000 */
[--C-:B------:R-:W-:Y:S02]  /*0a90*/  HADD2.F32 R67, -RZ, R80.reuse.H0_H0 ;  /* 0x20000050ff437230 */ /* 0x100fe40000004100 */
[----:B------:R-:W-:Y:S01]  /*0aa0*/  FADD.FTZ R9, R110, R9 ;  /* 0x000000096e097221 */ /* 0x000fe20000010000 */
[-C--:B------:R-:W-:Y:S01]  /*0ab0*/  FFMA.FTZ R2, R113, R110.reuse, R2 ;  /* 0x0000006e71027223 */ /* 0x080fe20000010002 */
[----:B------:R-:W-:Y:S01]  /*0ac0*/  FMUL.FTZ R110, R39, R110 ;  /* 0x0000006e276e7220 */ /* 0x000fe20000410000 */
[----:B------:R-:W-:Y:S01]  /*0ad0*/  FFMA.FTZ R72, R65, R68, R72 ;  /* 0x0000004441487223 */ /* 0x000fe20000010048 */
[----:B------:R-:W-:Y:S01]  /*0ae0*/  FADD.FTZ R119, R68, R119 ;  /* 0x0000007744777221 */ /* 0x000fe20000010000 */
[----:B------:R-:W-:-:S02]  /*0af0*/  HADD2.F32 R80, -RZ, R80.H1_H1 ;  /* 0x30000050ff507230 */ /* 0x000fc40000004100 */
[----:B------:R-:W-:Y:S01]  /*0b00*/  FMUL.FTZ R111, R107, R116 ;  /* 0x000000746b6f7220 */ /* 0x000fe20000410000 */
[-C--:B------:R-:W-:Y:S01]  /*0b10*/  FMUL.FTZ R70, R40, R67.reuse ;  /* 0x0000004328467220 */ /* 0x080fe20000410000 */
[----:B------:R-:W-:Y:S01]  /*0b20*/  FFMA.FTZ R72, R113, R110, R72 ;  /* 0x0000006e71487223 */ /* 0x000fe20000010048 */
[----:B------:R-:W-:Y:S01]  /*0b30*/  FADD.FTZ R119, R110, R119 ;  /* 0x000000776e777221 */ /* 0x000fe20000010000 */
[----:B------:R-:W-:Y:S01]  /*0b40*/  FMUL.FTZ R74, R107, R74 ;  /* 0x0000004a6b4a7220 */ /* 0x000fe20000410000 */
[----:B------:R-:W-:Y:S01]  /*0b50*/  FADD.FTZ R11, R80, R11 ;  /* 0x0000000b500b7221 */ /* 0x000fe20000010000 */
[-C--:B------:R-:W-:Y:S01]  /*0b60*/  FFMA.FTZ R14, R111, R80.reuse, R14 ;  /* 0x000000506f0e7223 */ /* 0x080fe2000001000e */
[----:B------:R-:W-:Y:S01]  /*0b70*/  FMUL.FTZ R80, R41, R80 ;  /* 0x0000005029507220 */ /* 0x000fe20000410000 */
        /* <DEDUP_REMOVED lines=8> */
[----:B------:R-:W-:Y:S01]  /*0c00*/  FFMA.FTZ R67, R111, R80, R72 ;  /* 0x000000506f437223 */ /* 0x000fe20000010048 */
[----:B------:R-:W-:Y:S01]  /*0c10*/  FADD.FTZ R72, R119, R80 ;  /* 0x0000005077487221 */ /* 0x000fe20000010000 */
[----:B------:R-:W-:-:S02]  /*0c20*/  HADD2.F32 R71, -RZ, R82.H0_H0 ;  /* 0x20000052ff477230 */ /* 0x000fc40000004100 */
[----:B------:R-:W-:Y:S01]  /*0c30*/  FADD.FTZ R94, R108, R94 ;  /* 0x0000005e6c5e7221 */ /* 0x000fe20000010000 */
[----:B------:R-:W-:Y:S01]  /*0c40*/  FFMA.FTZ R95, R106, R108, R95 ;  /* 0x0000006c6a5f7223 */ /* 0x000fe2000001005f */
[----:B------:R-:W-:Y:S01]  /*0c50*/  FMUL.FTZ R76, R107, R76 ;  /* 0x0000004c6b4c7220 */ /* 0x000fe20000410000 */
[----:B------:R-:W-:Y:S01]  /*0c60*/  FADD.FTZ R15, R124, R15 ;  /* 0x0000000f7c0f7221 */ /* 0x000fe20000010000 */
[-C--:B------:R-:W-:Y:S01]  /*0c70*/  FFMA.FTZ R86, R115, R124.reuse, R86 ;  /* 0x0000007c73567223 */ /* 0x080fe20000010056 */
[----:B------:R-:W-:Y:S01]  /*0c80*/  FFMA.FTZ R108, R74, R69, R67 ;  /* 0x000000454a6c7223 */ /* 0x000fe20000010043 */
[----:B------:R-:W-:Y:S01]  /*0c90*/  FMUL.FTZ R124, R43, R124 ;  /* 0x0000007c2b7c7220 */ /* 0x000fe20000410000 */
[----:B------:R-:W-:Y:S01]  /*0ca0*/  FADD.FTZ R67, R72, R69 ;  /* 0x0000004548437221 */ /* 0x000fe20000010000 */
[----:B------:R-:W-:Y:S02]  /*0cb0*/  HADD2.F32 R82, -RZ, R82.H1_H1 ;  /* 0x30000052ff527230 */ /* 0x000fe40000004100 */
[----:B------:R-:W-:Y:S01]  /*0cc0*/  FMUL.FTZ R117, R107, R120 ;  /* 0x000000786b757220 */ /* 0x000fe20000410000 */
[----:B------:R-:W-:Y:S01]  /*0cd0*/  FADD.FTZ R88, R71, R88 ;  /* 0x0000005847587221 */ /* 0x000fe20000010000 */
[-C--:B------:R-:W-:Y:S01]  /*0ce0*/  FFMA.FTZ R85, R76, R71.reuse, R85 ;  /* 0x000000474c557223 */ /* 0x080fe20000010055 */
[----:B------:R-:W-:Y:S01]  /*0cf0*/  FMUL.FTZ R71, R44, R71 ;  /* 0x000000472c477220 */ /* 0x000fe20000410000 */
[----:B------:R-:W-:Y:S01]  /*0d00*/  FFMA.FTZ R119, R115, R124, R108 ;  /* 0x0000007c73777223 */ /* 0x000fe2000001006c */
[----:B------:R-:W-:Y:S01]  /*0d10*/  FADD.FTZ R72, R67, R124 ;  /* 0x0000007c43487221 */ /* 0x000fe20000010000 */
[----:B------:R-:W-:-:S02]  /*0d20*/  HADD2.F32 R73, -RZ, R83.H0_H0 ;  /* 0x20000053ff497230 */ /* 0x000fc40000004100 */
[----:B------:R-:W-:Y:S01]  /*0d30*/  FMUL.FTZ R78, R107, R78 ;  /* 0x0000004e6b4e7220 */ /* 0x000fe20000410000 */
[----:B------:R-:W-:Y:S01]  /*0d40*/  FADD.FTZ R87, R82, R87 ;  /* 0x0000005752577221 */ /* 0x000fe20000010000 */
[-C--:B------:R-:W-:Y:S01]  /*0d50*/  FFMA.FTZ R90, R117, R82.reuse, R90 ;  /* 0x00000052755a7223 */ /* 0x080fe2000001005a */
[----:B------:R-:W-:Y:S01]  /*0d60*/  FMUL.FTZ R82, R45, R82 ;  /* 0x000000522d527220 */ /* 0x000fe20000410000 */
[----:B------:R-:W-:Y:S01]  /*0d70*/  FFMA.FTZ R108, R76, R71, R119 ;  /* 0x000000474c6c7223 */ /* 0x000fe20000010077 */
        /* <DEDUP_REMOVED lines=13> */
[----:B------:R-:W-:-:S02]  /*0e50*/  PLOP3.LUT P3, PT, PT, PT, UP0, 0x80, 0x8 ;  /* 0x000000000008781c */ /* 0x000fc40003f6f008 */
[----:B------:R-:W-:Y:S01]  /*0e60*/  FFMA.FTZ R119, R122, R83, R119 ;  /* 0x000000537a777223 */ /* 0x000fe20000010077 */
[----:B------:R-:W-:Y:S01]  /*0e70*/  FADD.FTZ R123, R72, R83 ;  /* 0x00000053487b7221 */ /* 0x000fe20000010000 */
        /* <DEDUP_REMOVED lines=19> */
.L_x_2645:
        /* <DEDUP_REMOVED lines=41> */
.L_x_2619:
        /* <DEDUP_REMOVED lines=33> */
.L_x_2618:
        /* <DEDUP_REMOVED lines=32> */
.L_x_2621:
        /* <DEDUP_REMOVED lines=33> */
.L_x_2617:
        /* <DEDUP_REMOVED lines=35> */
.L_x_2623:
        /* <DEDUP_REMOVED lines=33> */
.L_x_2622:
        /* <DEDUP_REMOVED lines=32> */
.L_x_2624:
        /* <DEDUP_REMOVED lines=32> */
.L_x_2620:
        /* <DEDUP_REMOVED lines=50> */
.L_x_2627:
        /* <DEDUP_REMOVED lines=29> */
.L_x_2626:
        /* <DEDUP_REMOVED lines=34> */
.L_x_2629:
        /* <DEDUP_REMOVED lines=29> */
.L_x_2625:
        /* <DEDUP_REMOVED lines=35> */
.L_x_2631:
        /* <DEDUP_REMOVED lines=29> */
.L_x_2630:
        /* <DEDUP_REMOVED lines=34> */
.L_x_2632:
        /* <DEDUP_REMOVED lines=28> */
.L_x_2628:
        /* <DEDUP_REMOVED lines=14> */
.L_x_2615:
        /* <DEDUP_REMOVED lines=31> */
.L_x_2614:
[----:B------:R-:W-:Y:S05]  /*3430*/  BSYNC B0 ;  /* 0x0000000000007941 */ /* 0x000fea0003800000 */
.L_x_2613:
        /* <DEDUP_REMOVED lines=33> */
[----:B------:R-:W4:Y:S01]  /*3650*/  LDS R28, [R37+0x1a00] ;  /* 0x001a0000251c7984 */ /* 0x000f220000000800 */
[----:B-----5:R-:W-:-:S03]  /*3660*/  FADD.FTZ R3, R3, R36 ;  /* 0x0000002403037221 */ /* 0x020fc60000010000 */
[----:B------:R-:W-:Y:S01]  /*3670*/  LDS R30, [R37+0x1c00] ;  /* 0x001c0000251e7984 */ /* 0x000fe20000000800 */
        /* <DEDUP_REMOVED lines=14> */
[----:B------:R1:W-:Y:S04]  /*3760*/  STS.128 [R0+0x400], R8 ;  /* 0x0004000800007388 */ /* 0x0003e80000000c00 */
        /* <DEDUP_REMOVED lines=55> */
.L_x_2616:
[----:B------:R-:W-:Y:S01]  /*3ae0*/  HFMA2 R114, -RZ, RZ, 0, 5.9604644775390625e-08 ;  /* 0x00000001ff727431 */ /* 0x000fe200000001ff */
[----:B------:R-:W-:Y:S01]  /*3af0*/  BSSY B2, `(.L_x_2634) ;  /* 0x0000006000027945 */ /* 0x000fe20003800000 */
[----:B------:R-:W-:Y:S02]  /*3b00*/  MOV R121, 0x1f ;  /* 0x0000001f00797802 */ /* 0x000fe40000000f00 */
[----:B------:R-:W-:-:S07]  /*3b10*/  MOV R112, 0xffffffff ;  /* 0xffffffff00707802 */ /* 0x000fce0000000f00 */
[----:B-----5:R-:W-:Y:S05]  /*3b20*/  WARPSYNC.COLLECTIVE R112, `(.L_x_2635) ;  /* 0x0000000070087348 */ /* 0x020fea0003c00000 */
[----:B------:R0:W1:Y:S02]  /*3b30*/  SHFL.BFLY P1, R112, R123, R114, R121 ;  /* 0x0c0000727b707389 */ /* 0x0000640000020079 */
[----:B01---5:R-:W-:Y:S05]  /*3b40*/  ENDCOLLECTIVE ;  /* 0x000000000000791b */ /* 0x023fea0003800000 */
.L_x_2635:
[----:B------:R-:W-:Y:S05]  /*3b50*/  BSYNC B2 ;  /* 0x0000000000027941 */ /* 0x000fea0003800000 */
.L_x_2634:
        /* <DEDUP_REMOVED lines=9> */
.L_x_2636:
        /* <DEDUP_REMOVED lines=8> */
.L_x_2637:
[----:B------:R-:W-:Y:S02]  /*3c70*/  MOV R123, R67 ;  /* 0x00000043007b7202 */ /* 0x000fe40000000f00 */
[----:B------:R-:W-:Y:S02]  /*3c80*/  MOV R125, R112 ;  /* 0x00000070007d7202 */ /* 0x000fe40000000f00 */
[----:B------:R-:W-:-:S03]  /*3c90*/  MOV R112, 0xffffffff ;  /* 0xffffffff00707802 */ /* 0x000fc60000000f00 */
[----:B------:R-:W-:-:S07]  /*3ca0*/  FADD.FTZ R125, R72, R125 ;  /* 0x0000007d487d7221 */ /* 0x000fce0000010000 */
[----:B------:R-:W-:Y:S05]  /*3cb0*/  WARPSYNC.COLLECTIVE R112, `(.L_x_2638) ;  /* 0x0000000070087348 */ /* 0x000fea0003c00000 */
[----:B------:R0:W1:Y:S02]  /*3cc0*/  SHFL.BFLY P1, R112, R123, R114, R121 ;  /* 0x0c0000727b707389 */ /* 0x0000640000020079 */
[----:B01----:R-:W-:Y:S05]  /*3cd0*/  ENDCOLLECTIVE ;  /* 0x000000000000791b */ /* 0x003fea0003800000 */
.L_x_2638:
        /* <DEDUP_REMOVED lines=8> */
.L_x_2639:
[----:B------:R-:W-:Y:S02]  /*3d60*/  MOV R123, R116 ;  /* 0x00000074007b7202 */ /* 0x000fe40000000f00 */
[----:B------:R-:W-:Y:S02]  /*3d70*/  MOV R108, R112 ;  /* 0x00000070006c7202 */ /* 0x000fe40000000f00 */
[----:B------:R-:W-:-:S03]  /*3d80*/  MOV R112, 0xffffffff ;  /* 0xffffffff00707802 */ /* 0x000fc60000000f00 */
[----:B------:R-:W-:-:S07]  /*3d90*/  FADD.FTZ R120, R125, R108 ;  /* 0x0000006c7d787221 */ /* 0x000fce0000010000 */
[----:B------:R-:W-:Y:S05]  /*3da0*/  WARPSYNC.COLLECTIVE R112, `(.L_x_2640) ;  /* 0x0000000070087348 */ /* 0x000fea0003c00000 */
[----:B------:R0:W1:Y:S02]  /*3db0*/  SHFL.BFLY P1, R112, R123, R114, R121 ;  /* 0x0c0000727b707389 */ /* 0x0000640000020079 */
[----:B01----:R-:W-:Y:S05]  /*3dc0*/  ENDCOLLECTIVE ;  /* 0x000000000000791b */ /* 0x003fea0003800000 */
.L_x_2640:
        /* <DEDUP_REMOVED lines=8> */
.L_x_2641:
[----:B------:R-:W-:Y:S02]  /*3e50*/  MOV R123, R118 ;  /* 0x00000076007b7202 */ /* 0x000fe40000000f00 */
[----:B------:R-:W-:Y:S02]  /*3e60*/  MOV R119, R112 ;  /* 0x0000007000777202 */ /* 0x000fe40000000f00 */
[----:B------:R-:W-:-:S03]  /*3e70*/  MOV R112, 0xffffffff ;  /* 0xffffffff00707802 */ /* 0x000fc60000000f00 */
[----:B------:R-:W-:-:S07]  /*3e80*/  FADD.FTZ R119, R120, R119 ;  /* 0x0000007778777221 */ /* 0x000fce0000010000 */
[----:B------:R-:W-:Y:S05]  /*3e90*/  WARPSYNC.COLLECTIVE R112, `(.L_x_2642) ;  /* 0x0000000070087348 */ /* 0x000fea0003c00000 */
[----:B------:R0:W1:Y:S02]  /*3ea0*/  SHFL.BFLY P1, R112, R123, R114, R121 ;  /* 0x0c0000727b707389 */ /* 0x0000640000020079 */
[----:B01----:R-:W-:Y:S05]  /*3eb0*/  ENDCOLLECTIVE ;  /* 0x000000000000791b */ /* 0x003fea0003800000 */
.L_x_2642:
        /* <DEDUP_REMOVED lines=8> */
.L_x_2643:
[----:B------:R-:W-:Y:S02]  /*3f40*/  MOV R123, R108 ;  /* 0x0000006c007b7202 */ /* 0x000fe40000000f00 */
[----:B------:R-:W-:Y:S02]  /*3f50*/  MOV R72, R112 ;  /* 0x0000007000487202 */ /* 0x000fe40000000f00 */
[----:B------:R-:W-:-:S07]  /*3f60*/  MOV R112, 0xffffffff ;  /* 0xffffffff00707802 */ /* 0x000fce0000000f00 */
[----:B------:R-:W-:Y:S05]  /*3f70*/  WARPSYNC.COLLECTIVE R112, `(.L_x_2644) ;  /* 0x0000000070087348 */ /* 0x000fea0003c00000 */
[----:B------:R0:W1:Y:S02]  /*3f80*/  SHFL.BFLY P1, R112, R123, R114, R121 ;  /* 0x0c0000727b707389 */ /* 0x0000640000020079 */
[----:B01----:R-:W-:Y:S05]  /*3f90*/  ENDCOLLECTIVE ;  /* 0x000000000000791b */ /* 0x003fea0003800000 */
.L_x_2644:
[----:B------:R-:W-:Y:S01]  /*3fa0*/  MOV R67, R112 ;  /* 0x0000007000437202 */ /* 0x000fe20000000f00 */
[----:B------:R-:W-:Y:S06]  /*3fb0*/  BRA `(.L_x_2645) ;  /* 0xffffffcc00fc7947 */ /* 0x000fec000383ffff */
.L_x_2646:
        /* <DEDUP_REMOVED lines=12> */
.L_x_3973:


//--------------------- .text._ZN10layer_norm31ln_parallel_residual_bwd_kernelINS_13Kernel_traitsIf6__halffS2_fjLj512ELj1ELj4ELj1ELj16ENS_18Kernel_traits_baseILj512EfS2_fS2_fjLj128EEEEELb1ELb0ELb0EEEvNS_9BwdParamsE --------------------------
	.section	.text._ZN10layer_norm31ln_parallel_residual_bwd_kernelINS_13Kernel_traitsIf6__halffS2_fjLj512ELj1ELj4ELj1ELj16ENS_18Kernel_traits_baseILj512EfS2_fS2_fjLj128EEEEELb1ELb0ELb0EEEvNS_9BwdParamsE,"ax",@progbits
	.align	128
        .global         _ZN10layer_norm31ln_parallel_residual_bwd_kernelINS_13Kernel_traitsIf6__halffS2_fjLj512ELj1ELj4ELj1ELj16ENS_18Kernel_traits_baseILj512EfS2_fS2_fjLj128EEEEELb1ELb0ELb0EEEvNS_9BwdParamsE
        .type           _ZN10layer_norm31ln_parallel_residual_bwd_kernelINS_13Kernel_traitsIf6__halffS2_fjLj512ELj1ELj4ELj1ELj16ENS_18Kernel_traits_baseILj512EfS2_fS2_fjLj128EEEEELb1ELb0ELb0EEEvNS_9BwdParamsE,@function
        .size           _ZN10layer_norm31ln_parallel_residual_bwd_kernelINS_13Kernel_traitsIf6__halffS2_fjLj512ELj1ELj4ELj1ELj16ENS_18Kernel_traits_baseILj512EfS2_fS2_fjLj128EEEEELb1ELb0ELb0EEEvNS_9BwdParamsE,(.L_x_3974 - _ZN10layer_norm31ln_parallel_residual_bwd_kernelINS_13Kernel_traitsIf6__halffS2_fjLj512ELj1ELj4ELj1ELj16ENS_18Kernel_traits_baseILj512EfS2_fS2_fjLj128EEEEELb1ELb0ELb0EEEvNS_9BwdParamsE)
        .other          _ZN10layer_norm31ln_parallel_residual_bwd_kernelINS_13Kernel_traitsIf6__halffS2_fjLj512ELj1ELj4ELj1ELj16ENS_18Kernel_traits_baseILj512EfS2_fS2_fjLj128EEEEELb1ELb0ELb0EEEvNS_9BwdParamsE,@"STO_CUDA_ENTRY STV_DEFAULT"
_ZN10layer_norm31ln_parallel_residual_bwd_kernelINS_13Kernel_traitsIf6__halffS2_fjLj512ELj1ELj4ELj1ELj16ENS_18Kernel_traits_baseILj512EfS2_fS2_fjLj128EEEEELb1ELb0ELb0EEEvNS_9BwdParamsE:
.text._ZN10layer_norm31ln_parallel_residual_bwd_kernelINS_13Kernel_traitsIf6__halffS2_fjLj512ELj1ELj4ELj1ELj16ENS_18Kernel_traits_baseILj512EfS2_fS2_fjLj128EEEEELb1ELb0ELb0EEEvNS_9BwdParamsE:
        /* <DEDUP_REMOVED lines=111> */
.L_x_2673:
        /* <DEDUP_REMOVED lines=36> */
[----:B------:R0:W5:Y:S01]  /*0930*/  LDG.E.64 R134, desc[UR8][R156.64] ;  /* 0x000000089c867981 */ /* 0x000162000c1e1b00 */
[----:B-1----:R-:W-:-:S05]  /*0940*/  @P0 IMAD.WIDE.U32 R154, R150, 0x20, R154 ;  /* 0x00000020969a0825 */ /* 0x002fca00078e009a */
[----:B------:R-:W5:Y:S01]  /*0950*/  @P0 LDG.E.128 R8, desc[UR8][R154.64] ;  /* 0x000000089a080981 */ /* 0x000f62000c1e1d00 */
[----:B------:R-:W-:-:S03]  /*0960*/  @P2 IMAD.WIDE.U32 R158, R150, 0x8, R158 ;  /* 0x00000008969e2825 */ /* 0x000fc600078e009e */
[----:B------:R1:W5:Y:S04]  /*0970*/  @P0 LDG.E.128 R4, desc[UR8][R154.64+0x10] ;  /* 0x000010089a040981 */ /* 0x000368000c1e1d00 */
[----:B------:R1:W5:Y:S01]  /*0980*/  @P2 LDG.E.64 R188, desc[UR8][R158.64] ;  /* 0x000000089ebc2981 */ /* 0x000362000c1e1b00 */
[----:B------:R-:W-:Y:S01]  /*0990*/  IADD3 R185, PT, PT, R150, 0x20, RZ ;  /* 0x0000002096b97810 */ /* 0x000fe20007ffe0ff */
[C---:B---3--:R-:W-:Y:S01]  /*09a0*/  FADD.FTZ R162, -R152.reuse, R131 ;  /* 0x0000008398a27221 */ /* 0x048fe20000010100 */
[C---:B------:R-:W-:Y:S01]  /*09b0*/  FADD.FTZ R128, -R152.reuse, R128 ;  /* 0x0000008098807221 */ /* 0x040fe20000010100 */
[----:B------:R-:W-:Y:S01]  /*09c0*/  FADD.FTZ R160, -R152, R129 ;  /* 0x0000008198a07221 */ /* 0x000fe20000010100 */
[--C-:B----4-:R-:W-:Y:S02]  /*09d0*/  HADD2.F32 R131, -RZ, R144.reuse.H0_H0 ;  /* 0x20000090ff837230 */ /* 0x110fe40000004100 */
[----:B------:R-:W-:-:S02]  /*09e0*/  HADD2.F32 R144, -RZ, R144.H1_H1 ;  /* 0x30000090ff907230 */ /* 0x000fc40000004100 */
[----:B-----5:R-:W-:Y:S01]  /*09f0*/  FMUL.FTZ R3, R151, R128 ;  /* 0x0000008097037220 */ /* 0x020fe20000410000 */
[--C-:B--2---:R-:W-:Y:S02]  /*0a00*/  HADD2.F32 R129, -RZ, R136.reuse.H0_H0 ;  /* 0x20000088ff817230 */ /* 0x104fe40000004100 */
[----:B------:R-:W-:Y:S01]  /*0a10*/  FMUL.FTZ R128, R97, R144 ;  /* 0x0000009061807220 */ /* 0x000fe20000410000 */
[----:B------:R-:W-:Y:S02]  /*0a20*/  HADD2.F32 R136, -RZ, R136.H1_H1 ;  /* 0x30000088ff887230 */ /* 0x000fe40000004100 */
[--C-:B------:R-:W-:Y:S02]  /*0a30*/  HADD2.F32 R163, -RZ, R138.reuse.H0_H0 ;  /* 0x2000008affa37230 */ /* 0x100fe40000004100 */
[----:B------:R-:W-:Y:S02]  /*0a40*/  HADD2.F32 R166, -RZ, R138.H1_H1 ;  /* 0x3000008affa67230 */ /* 0x000fe40000004100 */
[----:B------:R-:W-:-:S02]  /*0a50*/  HADD2.F32 R161, -RZ, R137.H0_H0 ;  /* 0x20000089ffa17230 */ /* 0x000fc40000004100 */
[----:B------:R-:W-:Y:S02]  /*0a60*/  HADD2.F32 R164, -RZ, R137.H1_H1 ;  /* 0x30000089ffa47230 */ /* 0x000fe40000004100 */
[----:B------:R-:W-:Y:S01]  /*0a70*/  FMUL.FTZ R137, R96, R131 ;  /* 0x0000008360897220 */ /* 0x000fe20000410000 */
[--C-:B------:R-:W-:Y:S02]  /*0a80*/  HADD2.F32 R165, -RZ, R139.reuse.H0_H0 ;  /* 0x2000008bffa57230 */ /* 0x100fe40000004100 */
[----:B------:R-:W-:Y:S02]  /*0a90*/  HADD2.F32 R192, -RZ, R139.H1_H1 ;  /* 0x3000008bffc07230 */ /* 0x000fe40000004100 */
[--C-:B------:R-:W-:Y:S02]  /*0aa0*/  HADD2.F32 R138, -RZ, R145.reuse.H1_H1 ;  /* 0x30000091ff8a7230 */ /* 0x100fe40000004100 */
[----:B------:R-:W-:Y:S02]  /*0ab0*/  HADD2.F32 R139, -RZ, R145.H0_H0 ;  /* 0x20000091ff8b7230 */ /* 0x000fe40000004100 */
[----:B------:R-:W-:Y:S01]  /*0ac0*/  FFMA.FTZ R153, R105, R136, R128 ;  /* 0x0000008869997223 */ /* 0x000fe20000010080 */
[----:B------:R-:W-:Y:S01]  /*0ad0*/  FADD.FTZ R130, -R152, R130 ;  /* 0x0000008298827221 */ /* 0x000fe20000010100 */
[----:B------:R-:W-:-:S02]  /*0ae0*/  HADD2.F32 R168, -RZ, R146.H1_H1 ;  /* 0x30000092ffa87230 */ /* 0x000fc40000004100 */
[----:B------:R-:W-:Y:S01]  /*0af0*/  FADD.FTZ R56, R56, R129 ;  /* 0x0000008138387221 */ /* 0x000fe20000010000 */
[-C--:B0-----:R-:W-:Y:S01]  /*0b00*/  FFMA.FTZ R156, R104, R129.reuse, R137 ;  /* 0x00000081689c7223 */ /* 0x081fe20000010089 */
[----:B------:R-:W-:Y:S01]  /*0b10*/  FFMA.FTZ R72, R3, R129, R72 ;  /* 0x0000008103487223 */ /* 0x000fe20000010048 */
[----:B------:R-:W-:Y:S01]  /*0b20*/  FMUL.FTZ R128, R99, R138 ;  /* 0x0000008a63807220 */ /* 0x000fe20000410000 */
[----:B------:R-:W-:Y:S02]  /*0b30*/  HADD2.F32 R145, -RZ, R146.H0_H0 ;  /* 0x20000092ff917230 */ /* 0x000fe40000004100 */
[----:B------:R-:W-:Y:S01]  /*0b40*/  FMUL.FTZ R129, R98, R139 ;  /* 0x0000008b62817220 */ /* 0x000fe20000410000 */
[C---:B-1----:R-:W-:Y:S01]  /*0b50*/  FMUL.FTZ R154, R151.reuse, R160 ;  /* 0x000000a0979a7220 */ /* 0x042fe20000410000 */
[----:B------:R-:W-:Y:S01]  /*0b60*/  FMUL.FTZ R155, R151, R130 ;  /* 0x00000082979b7220 */ /* 0x000fe20000410000 */
        /* <DEDUP_REMOVED lines=10> */
[----:B------:R-:W-:Y:S01]  /*0c10*/  FFMA.FTZ R164, R100, R163, R129 ;  /* 0x000000a364a47223 */ /* 0x000fe20000010081 */
[----:B------:R-:W-:Y:S01]  /*0c20*/  FADD.FTZ R128, RZ, R156 ;  /* 0x0000009cff807221 */ /* 0x000fe20000010000 */
[C---:B------:R-:W-:Y:S01]  /*0c30*/  FFMA.FTZ R129, R3.reuse, R156, RZ ;  /* 0x0000009c03817223 */ /* 0x040fe200000100ff */
[----:B------:R-:W-:Y:S01]  /*0c40*/  FADD.FTZ R24, R24, R131 ;  /* 0x0000008318187221 */ /* 0x000fe20000010000 */
[----:B------:R-:W-:Y:S01]  /*0c50*/  FFMA.FTZ R40, R3, R131, R40 ;  /* 0x0000008303287223 */ /* 0x000fe20000010028 */
[----:B------:R-:W-:Y:S01]  /*0c60*/  FADD.FTZ R131, R128, R153 ;  /* 0x0000009980837221 */ /* 0x000fe20000010000 */
[----:B------:R-:W-:Y:S01]  /*0c70*/  FFMA.FTZ R128, R154, R153, R129 ;  /* 0x000000999a807223 */ /* 0x000fe20000010081 */
[----:B------:R-:W-:-:S02]  /*0c80*/  FADD.FTZ R140, -R152, R140 ;  /* 0x0000008c988c7221 */ /* 0x000fc40000010100 */
[----:B------:R-:W-:Y:S01]  /*0c90*/  FADD.FTZ R130, R131, R160 ;  /* 0x000000a083827221 */ /* 0x000fe20000010000 */
[----:B------:R-:W-:Y:S01]  /*0ca0*/  FFMA.FTZ R129, R155, R160, R128 ;  /* 0x000000a09b817223 */ /* 0x000fe20000010080 */
[--C-:B------:R-:W-:Y:S02]  /*0cb0*/  HADD2.F32 R183, -RZ, R147.reuse.H0_H0 ;  /* 0x20000093ffb77230 */ /* 0x100fe40000004100 */
[----:B------:R-:W-:Y:S01]  /*0cc0*/  FADD.FTZ R146, -R152, R141 ;  /* 0x0000008d98927221 */ /* 0x000fe20000010100 */
[C---:B------:R-:W-:Y:S01]  /*0cd0*/  FMUL.FTZ R159, R151.reuse, R140 ;  /* 0x0000008c979f7220 */ /* 0x040fe20000410000 */
[----:B------:R-:W-:Y:S01]  /*0ce0*/  FADD.FTZ R131, R130, R157 ;  /* 0x0000009d82837221 */ /* 0x000fe20000010000 */
[----:B------:R-:W-:Y:S01]  /*0cf0*/  FFMA.FTZ R128, R158, R157, R129 ;  /* 0x0000009d9e807223 */ /* 0x000fe20000010081 */
[----:B------:R-:W-:Y:S02]  /*0d00*/  HADD2.F32 R194, -RZ, R147.H1_H1 ;  /* 0x30000093ffc27230 */ /* 0x000fe40000004100 */
[----:B------:R-:W-:Y:S01]  /*0d10*/  FADD.FTZ R142, -R152, R142 ;  /* 0x0000008e988e7221 */ /* 0x000fe20000010100 */
[----:B------:R-:W-:Y:S01]  /*0d20*/  FMUL.FTZ R162, R151, R146 ;  /* 0x0000009297a27220 */ /* 0x000fe20000410000 */
[----:B------:R-:W-:Y:S01]  /*0d30*/  FMUL.FTZ R137, R94, R183 ;  /* 0x000000b75e897220 */ /* 0x000fe20000410000 */
[----:B------:R-:W-:Y:S01]  /*0d40*/  FADD.FTZ R130, R131, R164 ;  /* 0x000000a483827221 */ /* 0x000fe20000010000 */
[C---:B------:R-:W-:Y:S01]  /*0d50*/  FFMA.FTZ R129, R159.reuse, R164, R128 ;  /* 0x000000a49f817223 */ /* 0x040fe20000010080 */
[----:B------:R-:W-:Y:S01]  /*0d60*/  FADD.FTZ R52, R52, R163 ;  /* 0x000000a334347221 */ /* 0x000fe20000010000 */
[----:B------:R-:W-:Y:S01]  /*0d70*/  FFMA.FTZ R68, R159, R163, R68 ;  /* 0x000000a39f447223 */ /* 0x000fe20000010044 */
[----:B------:R-:W-:Y:S01]  /*0d80*/  FADD.FTZ R190, -R152, R143 ;  /* 0x0000008f98be7221 */ /* 0x000fe20000010100 */
[----:B------:R-:W-:Y:S01]  /*0d90*/  FADD.FTZ R57, R57, R136 ;  /* 0x0000008839397221 */ /* 0x000fe20000010000 */
[----:B------:R-:W-:Y:S01]  /*0da0*/  FFMA.FTZ R73, R154, R136, R73 ;  /* 0x000000889a497223 */ /* 0x000fe20000010049 */
[----:B------:R-:W-:Y:S01]  /*0db0*/  FADD.FTZ R53, R53, R166 ;  /* 0x000000a635357221 */ /* 0x000fe20000010000 */
[----:B------:R-:W-:Y:S01]  /*0dc0*/  FFMA.FTZ R69, R162, R166, R69 ;  /* 0x000000a6a2457223 */ /* 0x000fe20000010045 */
[----:B------:R-:W-:Y:S01]  /*0dd0*/  FMUL.FTZ R163, R151, R142 ;  /* 0x0000008e97a37220 */ /* 0x000fe20000410000 */
[----:B------:R-:W-:Y:S01]  /*0de0*/  FFMA.FTZ R166, R102, R165, R137 ;  /* 0x000000a566a67223 */ /* 0x000fe20000010089 */
[----:B------:R-:W-:Y:S01]  /*0df0*/  FMUL.FTZ R136, R95, R194 ;  /* 0x000000c25f887220 */ /* 0x000fe20000410000 */
[----:B------:R-:W-:Y:S01]  /*0e00*/  FADD.FTZ R131, R130, R161 ;  /* 0x000000a182837221 */ /* 0x000fe20000010000 */
[C---:B------:R-:W-:Y:S01]  /*0e10*/  FFMA.FTZ R129, R162.reuse, R161, R129 ;  /* 0x000000a1a2817223 */ /* 0x040fe20000010081 */
[----:B------:R-:W-:Y:S01]  /*0e20*/  FADD.FTZ R21, R21, R168 ;  /* 0x000000a815157221 */ /* 0x000fe20000010000 */
[----:B------:R-:W-:Y:S01]  /*0e30*/  FFMA.FTZ R37, R162, R168, R37 ;  /* 0x000000a8a2257223 */ /* 0x000fe20000010025 */
        /* <DEDUP_REMOVED lines=22> */
.L_x_2649:
[----:B------:R-:W-:Y:S05]  /*0fa0*/  BSYNC.RECONVERGENT B0 ;  /* 0x0000000000007941 */ /* 0x000fea0003800200 */
.L_x_2648:
        /* <DEDUP_REMOVED lines=18> */
[----:B------:R-:W5:Y:S09]  /*10d0*/  LDG.E.64 R132, desc[UR8][R172.64] ;  /* 0x00000008ac847981 */ /* 0x000f72000c1e1b00 */
[----:B------:R-:W0:Y:S08]  /*10e0*/  @P0 LDC.64 R170, c[0x0][0x438] ;  /* 0x00010e00ffaa0b82 */ /* 0x000e300000000a00 */
[----:B------:R-:W1:Y:S01]  /*10f0*/  @P2 LDC.64 R174, c[0x0][0x3b8] ;  /* 0x0000ee00ffae2b82 */ /* 0x000e620000000a00 */
[----:B0-----:R-:W-:-:S05]  /*1100*/  @P0 IMAD.WIDE.U32 R170, R185, 0x20, R170 ;  /* 0x00000020b9aa0825 */ /* 0x001fca00078e00aa */
[----:B------:R-:W5:Y:S01]  /*1110*/  @P0 LDG.E.128 R108, desc[UR8][R170.64] ;  /* 0x00000008aa6c0981 */ /* 0x000f62000c1e1d00 */
[----:B-1----:R-:W-:-:S03]  /*1120*/  @P2 IMAD.WIDE.U32 R174, R185, 0x8, R174 ;  /* 0x00000008b9ae2825 */ /* 0x002fc600078e00ae */
[----:B------:R0:W5:Y:S04]  /*1130*/  @P0 LDG.E.128 R112, desc[UR8][R170.64+0x10] ;  /* 0x00001008aa700981 */ /* 0x000168000c1e1d00 */
[----:B------:R1:W5:Y:S01]  /*1140*/  @P2 LDG.E.64 R186, desc[UR8][R174.64] ;  /* 0x00000008aeba2981 */ /* 0x000362000c1e1b00 */
[--C-:B---3--:R-:W-:Y:S02]  /*1150*/  HADD2.F32 R177, -RZ, R137.reuse.H0_H0 ;  /* 0x20000089ffb17230 */ /* 0x108fe40000004100 */
[----:B------:R-:W-:Y:S02]  /*1160*/  HADD2.F32 R178, -RZ, R137.H1_H1 ;  /* 0x30000089ffb27230 */ /* 0x000fe40000004100 */
[--C-:B------:R-:W-:Y:S02]  /*1170*/  HADD2.F32 R179, -RZ, R138.reuse.H0_H0 ;  /* 0x2000008affb37230 */ /* 0x100fe40000004100 */
[----:B------:R-:W-:-:S02]  /*1180*/  HADD2.F32 R182, -RZ, R138.H1_H1 ;  /* 0x3000008affb67230 */ /* 0x000fc40000004100 */
[--C-:B----4-:R-:W-:Y:S02]  /*1190*/  HADD2.F32 R137, -RZ, R140.reuse.H0_H0 ;  /* 0x2000008cff897230 */ /* 0x110fe40000004100 */
[----:B------:R-:W-:Y:S02]  /*11a0*/  HADD2.F32 R140, -RZ, R140.H1_H1 ;  /* 0x3000008cff8c7230 */ /* 0x000fe40000004100 */
[--C-:B------:R-:W-:Y:S02]  /*11b0*/  HADD2.F32 R181, -RZ, R139.reuse.H0_H0 ;  /* 0x2000008bffb57230 */ /* 0x100fe40000004100 */
[----:B------:R-:W-:Y:S02]  /*11c0*/  HADD2.F32 R192, -RZ, R139.H1_H1 ;  /* 0x3000008bffc07230 */ /* 0x000fe40000004100 */
[----:B--2---:R-:W-:Y:S01]  /*11d0*/  FADD.FTZ R144, -R152, R144 ;  /* 0x0000009098907221 */ /* 0x004fe20000010100 */
[--C-:B------:R-:W-:Y:S02]  /*11e0*/  HADD2.F32 R139, -RZ, R141.reuse.H0_H0 ;  /* 0x2000008dff8b7230 */ /* 0x100fe40000004100 */
[----:B------:R-:W-:-:S02]  /*11f0*/  HADD2.F32 R138, -RZ, R141.H1_H1 ;  /* 0x3000008dff8a7230 */ /* 0x000fc40000004100 */
[----:B------:R-:W-:Y:S01]  /*1200*/  FADD.FTZ R180, -R152, R129 ;  /* 0x0000008198b47221 */ /* 0x000fe20000010100 */
[----:B------:R-:W-:Y:S02]  /*1210*/  HADD2.F32 R169, -RZ, R136.H0_H0 ;  /* 0x20000088ffa97230 */ /* 0x000fe40000004100 */
[----:B------:R-:W-:Y:S01]  /*1220*/  FMUL.FTZ R129, R80, R137 ;  /* 0x0000008950817220 */ /* 0x000fe20000410000 */
[--C-:B------:R-:W-:Y:S02]  /*1230*/  HADD2.F32 R141, -RZ, R142.reuse.H0_H0 ;  /* 0x2000008eff8d7230 */ /* 0x100fe40000004100 */
[----:B-----5:R-:W-:Y:S01]  /*1240*/  FMUL.FTZ R167, R151, R144 ;  /* 0x0000009097a77220 */ /* 0x020fe20000410000 */
[----:B------:R-:W-:Y:S02]  /*1250*/  HADD2.F32 R184, -RZ, R142.H1_H1 ;  /* 0x3000008effb87230 */ /* 0x000fe40000004100 */
[----:B------:R-:W-:Y:S01]  /*1260*/  FADD.FTZ R142, -R152, R128 ;  /* 0x00000080988e7221 */ /* 0x000fe20000010100 */
[----:B------:R-:W-:-:S02]  /*1270*/  HADD2.F32 R136, -RZ, R136.H1_H1 ;  /* 0x30000088ff887230 */ /* 0x000fc40000004100 */
[----:B------:R-:W-:Y:S01]  /*1280*/  FMUL.FTZ R128, R81, R140 ;  /* 0x0000008c51807220 */ /* 0x000fe20000410000 */
[----:B------:R-:W-:Y:S01]  /*1290*/  FADD.FTZ R48, R48, R169 ;  /* 0x000000a930307221 */ /* 0x000fe20000010000 */
[-C--:B0-----:R-:W-:Y:S01]  /*12a0*/  FFMA.FTZ R170, R88, R169.reuse, R129 ;  /* 0x000000a958aa7223 */ /* 0x081fe20000010081 */
[----:B------:R-:W-:Y:S01]  /*12b0*/  FFMA.FTZ R64, R167, R169, R64 ;  /* 0x000000a9a7407223 */ /* 0x000fe20000010040 */
[----:B------:R-:W-:Y:S01]  /*12c0*/  FFMA.FTZ R169, R89, R136, R128 ;  /* 0x0000008859a97223 */ /* 0x000fe20000010080 */
[C---:B------:R-:W-:Y:S01]  /*12d0*/  FADD.FTZ R146, -R152.reuse, R146 ;  /* 0x0000009298927221 */ /* 0x040fe20000010100 */
[----:B-1----:R-:W-:Y:S01]  /*12e0*/  FADD.FTZ R174, -R152, R147 ;  /* 0x0000009398ae7221 */ /* 0x002fe20000010100 */
[----:B------:R-:W-:Y:S01]  /*12f0*/  FMUL.FTZ R128, R83, R138 ;  /* 0x0000008a53807220 */ /* 0x000fe20000410000 */
[----:B------:R-:W-:Y:S01]  /*1300*/  FMUL.FTZ R129, R82, R139 ;  /* 0x0000008b52817220 */ /* 0x000fe20000410000 */
[C---:B------:R-:W-:Y:S01]  /*1310*/  FMUL.FTZ R171, R151.reuse, R146 ;  /* 0x0000009297ab7220 */ /* 0x040fe20000410000 */
[----:B------:R-:W-:Y:S01]  /*1320*/  FMUL.FTZ R174, R151, R174 ;  /* 0x000000ae97ae7220 */ /* 0x000fe20000410000 */
[----:B------:R-:W-:Y:S01]  /*1330*/  FFMA.FTZ R173, R91, R178, R128 ;  /* 0x000000b25bad7223 */ /* 0x000fe20000010080 */
[----:B------:R-:W-:Y:S01]  /*1340*/  FFMA.FTZ R176, R90, R177, R129 ;  /* 0x000000b15ab07223 */ /* 0x000fe20000010081 */
[----:B------:R-:W-:Y:S01]  /*1350*/  FMUL.FTZ R128, R77, R184 ;  /* 0x000000b84d807220 */ /* 0x000fe20000410000 */
[----:B------:R-:W-:Y:S01]  /*1360*/  FMUL.FTZ R129, R76, R141 ;  /* 0x0000008d4c817220 */ /* 0x000fe20000410000 */
[----:B------:R-:W-:Y:S01]  /*1370*/  FADD.FTZ R172, -R152, R145 ;  /* 0x0000009198ac7221 */ /* 0x000fe20000010100 */
[----:B------:R-:W-:Y:S01]  /*1380*/  FADD.FTZ R50, R50, R177 ;  /* 0x000000b132327221 */ /* 0x000fe20000010000 */
[----:B------:R-:W-:Y:S01]  /*1390*/  FFMA.FTZ R66, R171, R177, R66 ;  /* 0x000000b1ab427223 */ /* 0x000fe20000010042 */
[----:B------:R-:W-:Y:S01]  /*13a0*/  FADD.FTZ R51, R51, R178 ;  /* 0x000000b233337221 */ /* 0x000fe20000010000 */
[----:B------:R-:W-:Y:S01]  /*13b0*/  FFMA.FTZ R67, R174, R178, R67 ;  /* 0x000000b2ae437223 */ /* 0x000fe20000010043 */
[----:B------:R-:W-:Y:S01]  /*13c0*/  FMUL.FTZ R178, R151, R180 ;  /* 0x000000b497b27220 */ /* 0x000fe20000410000 */
[----:B------:R-:W-:Y:S01]  /*13d0*/  FFMA.FTZ R177, R85, R182, R128 ;  /* 0x000000b655b17223 */ /* 0x000fe20000010080 */
[----:B------:R-:W-:Y:S01]  /*13e0*/  FFMA.FTZ R180, R84, R179, R129 ;  /* 0x000000b354b47223 */ /* 0x000fe20000010081 */
[----:B------:R-:W-:Y:S01]  /*13f0*/  FADD.FTZ R128, R183, R170 ;  /* 0x000000aab7807221 */ /* 0x000fe20000010000 */
[----:B------:R-:W-:Y:S01]  /*1400*/  FMUL.FTZ R172, R151, R172 ;  /* 0x000000ac97ac7220 */ /* 0x000fe20000410000 */
[----:B------:R-:W-:Y:S01]  /*1410*/  FFMA.FTZ R129, R167, R170, R190 ;  /* 0x000000aaa7817223 */ /* 0x000fe200000100be */
[C---:B------:R-:W-:Y:S01]  /*1420*/  FADD.FTZ R130, -R152.reuse, R130 ;  /* 0x0000008298827221 */ /* 0x040fe20000010100 */
        /* <DEDUP_REMOVED lines=9> */
[----:B------:R-:W-:-:S02]  /*14c0*/  HADD2.F32 R185, -RZ, R143.H0_H0 ;  /* 0x2000008fffb97230 */ /* 0x000fc40000004100 */
        /* <DEDUP_REMOVED lines=40> */
.L_x_2651:
[----:B------:R-:W-:Y:S05]  /*1750*/  BSYNC.RECONVERGENT B0 ;  /* 0x0000000000007941 */ /* 0x000fea0003800200 */
.L_x_2650:
        /* <DEDUP_REMOVED lines=23> */
.L_x_2691:
        /* <DEDUP_REMOVED lines=72> */
.L_x_2657:
        /* <DEDUP_REMOVED lines=54> */
.L_x_2656:
        /* <DEDUP_REMOVED lines=59> */
.L_x_2659:
        /* <DEDUP_REMOVED lines=54> */
.L_x_2655:
        /* <DEDUP_REMOVED lines=83> */
.L_x_2661:
        /* <DEDUP_REMOVED lines=21> */
[----:B------:R-:W-:Y:S01]  /*2e40*/  F2FP.F16.F32.PACK_AB R127, R116, R127 ;  /* 0x0000007f747f723e */ /* 0x000fe200000000ff */
        /* <DEDUP_REMOVED lines=11> */
[----:B------:R-:W-:Y:S02]  /*2f00*/  F2FP.F16.F32.PACK_AB R131, R118, R131 ;  /* 0x000000837683723e */ /* 0x000fe400000000ff */
[----:B------:R-:W-:Y:S02]  /*2f10*/  FSEL R130, R116, RZ, P3 ;  /* 0x000000ff74827208 */ /* 0x000fe40001800000 */
[----:B------:R-:W-:-:S02]  /*2f20*/  FSEL R125, R117, RZ, P2 ;  /* 0x000000ff757d7208 */ /* 0x000fc40001000000 */
[----:B------:R-:W-:Y:S01]  /*2f30*/  FSEL R119, R117, RZ, P0 ;  /* 0x000000ff75777208 */ /* 0x000fe20000000000 */
[-CC-:B------:R-:W-:Y:S01]  /*2f40*/  FFMA.FTZ R117, R155, R136.reuse, R137.reuse ;  /* 0x000000889b757223 */ /* 0x180fe20000010089 */
[----:B------:R-:W-:Y:S01]  /*2f50*/  FSEL R126, R116, RZ, P6 ;  /* 0x000000ff747e7208 */ /* 0x000fe20003000000 */
[----:B------:R-:W-:Y:S01]  /*2f60*/  FFMA.FTZ R116, R154, R136, R137 ;  /* 0x000000889a747223 */ /* 0x000fe20000010089 */
[----:B------:R-:W-:Y:S01]  /*2f70*/  F2FP.F16.F32.PACK_AB R130, R119, R130 ;  /* 0x000000827782723e */ /* 0x000fe200000000ff */
[----:B------:R-:W-:Y:S01]  /*2f80*/  FADD.FTZ R118, R160, -R117 ;  /* 0x80000075a0767221 */ /* 0x000fe20000010000 */
[----:B------:R-:W-:Y:S01]  /*2f90*/  FFMA.FTZ R117, R3, R136, R137 ;  /* 0x0000008803757223 */ /* 0x000fe20000010089 */
[----:B------:R-:W-:Y:S01]  /*2fa0*/  FADD.FTZ R124, R153, -R116 ;  /* 0x80000074997c7221 */ /* 0x000fe20000010000 */
[C---:B------:R-:W-:Y:S01]  /*2fb0*/  FMUL.FTZ R119, R151.reuse, R128 ;  /* 0x0000008097777220 */ /* 0x040fe20000410000 */
[----:B------:R-:W-:Y:S01]  /*2fc0*/  FMUL.FTZ R118, R151, R118 ;  /* 0x0000007697767220 */ /* 0x000fe20000410000 */
[----:B------:R-:W-:Y:S01]  /*2fd0*/  FADD.FTZ R116, R156, -R117 ;  /* 0x800000759c747221 */ /* 0x000fe20000010000 */
[----:B------:R-:W-:Y:S01]  /*2fe0*/  F2FP.F16.F32.PACK_AB R126, R125, R126 ;  /* 0x0000007e7d7e723e */ /* 0x000fe200000000ff */
        /* <DEDUP_REMOVED lines=27> */
.L_x_2660:
        /* <DEDUP_REMOVED lines=27> */
[----:B------:R-:W-:Y:S01]  /*3350*/  F2FP.F16.F32.PACK_AB R127, R124, R127 ;  /* 0x0000007f7c7f723e */ /* 0x000fe200000000ff */
        /* <DEDUP_REMOVED lines=14> */
[----:B------:R-:W-:Y:S01]  /*3440*/  F2FP.F16.F32.PACK_AB R131, R128, R131 ;  /* 0x000000838083723e */ /* 0x000fe200000000ff */
[----:B------:R-:W-:Y:S01]  /*3450*/  FFMA.FTZ R128, R158, R136, R137 ;  /* 0x000000889e807223 */ /* 0x000fe20000010089 */
[----:B------:R-:W-:-:S02]  /*3460*/  FSEL R125, R124, RZ, P2 ;  /* 0x000000ff7c7d7208 */ /* 0x000fc40001000000 */
[----:B0-----:R-:W-:Y:S01]  /*3470*/  FSEL R139, R124, RZ, P0 ;  /* 0x000000ff7c8b7208 */ /* 0x001fe20000000000 */
[--C-:B------:R-:W-:Y:S01]  /*3480*/  FFMA.FTZ R124, R154, R136, R137.reuse ;  /* 0x000000889a7c7223 */ /* 0x100fe20000010089 */
[----:B------:R-:W-:Y:S01]  /*3490*/  F2FP.F16.F32.PACK_AB R126, R125, R126 ;  /* 0x0000007e7d7e723e */ /* 0x000fe200000000ff */
        /* <DEDUP_REMOVED lines=32> */
.L_x_2662:
        /* <DEDUP_REMOVED lines=44> */
[----:B------:R-:W-:Y:S01]  /*3960*/  F2FP.F16.F32.PACK_AB R126, R125, R126 ;  /* 0x0000007e7d7e723e */ /* 0x000fe200000000ff */
        /* <DEDUP_REMOVED lines=25> */
[----:B------:R-:W-:Y:S02]  /*3b00*/  F2FP.F16.F32.PACK_AB R125, R143, R140 ;  /* 0x0000008c8f7d723e */ /* 0x000fe400000000ff */
[----:B------:R-:W-:Y:S02]  /*3b10*/  F2FP.F16.F32.PACK_AB R129, R142, R129 ;  /* 0x000000818e81723e */ /* 0x000fe400000000ff */
[----:B------:R-:W-:Y:S02]  /*3b20*/  F2FP.F16.F32.PACK_AB R124, R141, R138 ;  /* 0x0000008a8d7c723e */ /* 0x000fe400000000ff */
[----:B------:R-:W-:-:S07]  /*3b30*/  F2FP.F16.F32.PACK_AB R128, R139, R128 ;  /* 0x000000808b80723e */ /* 0x000fce00000000ff */
.L_x_2658:
        /* <DEDUP_REMOVED lines=15> */
.L_x_2654:
[----:B------:R-:W-:Y:S05]  /*3c30*/  BSYNC.RECONVERGENT B0 ;  /* 0x0000000000007941 */ /* 0x000fea0003800200 */
.L_x_2653:
        /* <DEDUP_REMOVED lines=53> */
[----:B------:R-:W-:Y:S01]  /*3f90*/  F2FP.F16.F32.PACK_AB R131, R130, R131 ;  /* 0x000000838283723e */ /* 0x000fe200000000ff */
        /* <DEDUP_REMOVED lines=8> */
[----:B------:R-:W-:Y:S02]  /*4020*/  F2FP.F16.F32.PACK_AB R126, R129, R126 ;  /* 0x0000007e817e723e */ /* 0x000fe400000000ff */
        /* <DEDUP_REMOVED lines=24> */
.L_x_2667:
        /* <DEDUP_REMOVED lines=43> */
[----:B------:R-:W-:Y:S01]  /*4460*/  F2FP.F16.F32.PACK_AB R127, R127, R130 ;  /* 0x000000827f7f723e */ /* 0x000fe200000000ff */
        /* <DEDUP_REMOVED lines=14> */
[----:B------:R-:W-:Y:S02]  /*4550*/  F2FP.F16.F32.PACK_AB R126, R139, R126 ;  /* 0x0000007e8b7e723e */ /* 0x000fe400000000ff */
[----:B------:R-:W-:Y:S02]  /*4560*/  FSEL R136, R128, RZ, P2 ;  /* 0x000000ff80887208 */ /* 0x000fe40001000000 */
[----:B------:R-:W-:Y:S02]  /*4570*/  LOP3.LUT P2, RZ, R186, 0xff00, RZ, 0xc0, !PT ;  /* 0x0000ff00baff7812 */ /* 0x000fe4000784c0ff */
[----:B------:R-:W-:Y:S02]  /*4580*/  FSEL R138, R128, RZ, P3 ;  /* 0x000000ff808a7208 */ /* 0x000fe40001800000 */
[----:B------:R-:W-:-:S02]  /*4590*/  FSEL R139, R124, RZ, P6 ;  /* 0x000000ff7c8b7208 */ /* 0x000fc40003000000 */
        /* <DEDUP_REMOVED lines=12> */
.L_x_2666:
        /* <DEDUP_REMOVED lines=46> */
[----:B------:R-:W-:Y:S02]  /*4940*/  F2FP.F16.F32.PACK_AB R127, R130, R127 ;  /* 0x0000007f827f723e */ /* 0x000fe400000000ff */
[----:B------:R-:W-:Y:S01]  /*4950*/  F2FP.F16.F32.PACK_AB R131, R124, R131 ;  /* 0x000000837c83723e */ /* 0x000fe200000000ff */
[----:B------:R-:W-:Y:S01]  /*4960*/  FMUL.FTZ R124, R118, UR13 ;  /* 0x0000000d767c7c20 */ /* 0x000fe20008410000 */
[----:B------:R-:W-:Y:S02]  /*4970*/  FSEL R126, R125, RZ, P3 ;  /* 0x000000ff7d7e7208 */ /* 0x000fe40001800000 */
[----:B------:R-:W-:-:S02]  /*4980*/  LOP3.LUT P2, RZ, R133, 0xff00, RZ, 0xc0, !PT ;  /* 0x0000ff0085ff7812 */ /* 0x000fc4000784c0ff */
[----:B------:R-:W-:Y:S01]  /*4990*/  FSEL R130, R125, RZ, P6 ;  /* 0x000000ff7d827208 */ /* 0x000fe20003000000 */
[----:B------:R-:W-:Y:S01]  /*49a0*/  FMUL.FTZ R125, R117, UR13 ;  /* 0x0000000d757d7c20 */ /* 0x000fe20008410000 */
[----:B------:R-:W-:Y:S02]  /*49b0*/  LOP3.LUT P3, RZ, R132, 0xff0000, RZ, 0xc0, !PT ;  /* 0x00ff000084ff7812 */ /* 0x000fe4000786c0ff */
[----:B------:R-:W-:Y:S02]  /*49c0*/  LOP3.LUT P6, RZ, R186, 0xff0000, RZ, 0xc0, !PT ;  /* 0x00ff0000baff7812 */ /* 0x000fe400078cc0ff */
[----:B------:R-:W-:Y:S02]  /*49d0*/  F2FP.F16.F32.PACK_AB R126, R129, R126 ;  /* 0x0000007e817e723e */ /* 0x000fe400000000ff */
        /* <DEDUP_REMOVED lines=23> */
.L_x_2669:
        /* <DEDUP_REMOVED lines=75> */
.L_x_2665:
        /* <DEDUP_REMOVED lines=61> */
.L_x_2671:
        /* <DEDUP_REMOVED lines=54> */
.L_x_2670:
        /* <DEDUP_REMOVED lines=58> */
.L_x_2672:
        /* <DEDUP_REMOVED lines=53> */
.L_x_2668:
        /* <DEDUP_REMOVED lines=10> */
.L_x_2664:
[----:B------:R-:W-:Y:S05]  /*5ec0*/  BSYNC.RECONVERGENT B0 ;  /* 0x0000000000007941 */ /* 0x000fea0003800200 */
.L_x_2663:
[----:B-1-3--:R-:W1:Y:S02]  /*5ed0*/  LDC.64 R128, c[0x0][0x380] ;  /* 0x0000e000ff807b82 */ /* 0x00ae640000000a00 */
[----:B-1----:R-:W-:-:S04]  /*5ee0*/  LEA R149, R128, R149, 0x2 ;  /* 0x0000009580957211 */ /* 0x002fc800078e10ff */
[----:B------:R-:W-:-:S13]  /*5ef0*/  ISETP.GE.AND P0, PT, R149, R129, PT ;  /* 0x000000819500720c */ /* 0x000fda0003f06270 */
[----:B------:R-:W-:Y:S05]  /*5f00*/  @!P0 BRA `(.L_x_2673) ;  /* 0xffffffa400f88947 */ /* 0x000fea000383ffff */
.L_x_2647:
        /* <DEDUP_REMOVED lines=203> */
.L_x_2675:
[----:B------:R-:W-:Y:S05]  /*6bc0*/  BSYNC.RECONVERGENT B0 ;  /* 0x0000000000007941 */ /* 0x000fea0003800200 */
.L_x_2674:
        /* <DEDUP_REMOVED lines=23> */
.L_x_2677:
[----:B------:R-:W-:Y:S05]  /*6d40*/  BSYNC.RECONVERGENT B0 ;  /* 0x0000000000007941 */ /* 0x000fea0003800200 */
.L_x_2676:
        /* <DEDUP_REMOVED lines=23> */
.L_x_2679:
[----:B------:R-:W-:Y:S05]  /*6ec0*/  BSYNC.RECONVERGENT B0 ;  /* 0x0000000000007941 */ /* 0x000fea0003800200 */
.L_x_2678:
        /* <DEDUP_REMOVED lines=15> */
.L_x_2652:
        /* <DEDUP_REMOVED lines=8> */
.L_x_2681:
[----:B------:R-:W-:Y:S05]  /*7040*/  BSYNC B0 ;  /* 0x0000000000007941 */ /* 0x000fea0003800000 */
.L_x_2680:
        /* <DEDUP_REMOVED lines=8> */
.L_x_2682:
[----:B------:R-:W-:Y:S01]  /*70d0*/  FADD.FTZ R128, R128, R183 ;  /* 0x000000b780807221 */ /* 0x000fe20000010000 */
[----:B------:R-:W-:-:S04]  /*70e0*/  HFMA2 R142, -RZ, RZ, 0, 1.1920928955078125e-07 ;  /* 0x00000002ff8e7431 */ /* 0x000fc800000001ff */
[----:B------:R-:W-:Y:S02]  /*70f0*/  MOV R143, R128 ;  /* 0x00000080008f7202 */ /* 0x000fe40000000f00 */
[----:B------:R-:W-:-:S07]  /*7100*/  MOV R129, R141 ;  /* 0x0000008d00817202 */ /* 0x000fce0000000f00 */
[----:B------:R-:W-:Y:S05]  /*7110*/  WARPSYNC.COLLECTIVE R140, `(.L_x_2683) ;  /* 0x000000008c087348 */ /* 0x000fea0003c00000 */
[----:B------:R0:W1:Y:S02]  /*7120*/  SHFL.BFLY P0, R141, R143, R142, R145 ;  /* 0x0c00008e8f8d7389 */ /* 0x0000640000000091 */
[----:B01----:R-:W-:Y:S05]  /*7130*/  ENDCOLLECTIVE ;  /* 0x000000000000791b */ /* 0x003fea0003800000 */
.L_x_2683:
[----:B------:R-:W-:-:S05]  /*7140*/  FADD.FTZ R129, R129, R190 ;  /* 0x000000be81817221 */ /* 0x000fca0000010000 */
[----:B------:R-:W-:Y:S02]  /*7150*/  MOV R143, R129 ;  /* 0x00000081008f7202 */ /* 0x000fe40000000f00 */
[----:B------:R-:W-:-:S07]  /*7160*/  MOV R131, R141 ;  /* 0x0000008d00837202 */ /* 0x000fce0000000f00 */
[----:B------:R-:W-:Y:S05]  /*7170*/  WARPSYNC.COLLECTIVE R140, `(.L_x_2684) ;  /* 0x000000008c087348 */ /* 0x000fea0003c00000 */
[----:B------:R0:W1:Y:S02]  /*7180*/  SHFL.BFLY P0, R141, R143, R142, R145 ;  /* 0x0c00008e8f8d7389 */ /* 0x0000640000000091 */
[----:B01----:R-:W-:Y:S05]  /*7190*/  ENDCOLLECTIVE ;  /* 0x000000000000791b */ /* 0x003fea0003800000 */
.L_x_2684:
[----:B------:R-:W-:Y:S01]  /*71a0*/  FADD.FTZ R131, R128, R131 ;  /* 0x0000008380837221 */ /* 0x000fe20000010000 */
[----:B------:R-:W-:-:S04]  /*71b0*/  HFMA2 R142, -RZ, RZ, 0, 2.384185791015625e-07 ;  /* 0x00000004ff8e7431 */ /* 0x000fc800000001ff */
[----:B------:R-:W-:Y:S02]  /*71c0*/  MOV R143, R131 ;  /* 0x00000083008f7202 */ /* 0x000fe40000000f00 */
[----:B------:R-:W-:-:S07]  /*71d0*/  MOV R130, R141 ;  /* 0x0000008d00827202 */ /* 0x000fce0000000f00 */
[----:B------:R-:W-:Y:S05]  /*71e0*/  WARPSYNC.COLLECTIVE R140, `(.L_x_2685) ;  /* 0x000000008c087348 */ /* 0x000fea0003c00000 */
[----:B------:R0:W1:Y:S02]  /*71f0*/  SHFL.BFLY P0, R141, R143, R142, R145 ;  /* 0x0c00008e8f8d7389 */ /* 0x0000640000000091 */
[----:B01----:R-:W-:Y:S05]  /*7200*/  ENDCOLLECTIVE ;  /* 0x000000000000791b */ /* 0x003fea0003800000 */
.L_x_2685:
[----:B------:R-:W-:-:S05]  /*7210*/  FADD.FTZ R130, R129, R130 ;  /* 0x0000008281827221 */ /* 0x000fca0000010000 */
[----:B------:R-:W-:Y:S02]  /*7220*/  MOV R143, R130 ;  /* 0x00000082008f7202 */ /* 0x000fe40000000f00 */
[----:B------:R-:W-:-:S07]  /*7230*/  MOV R136, R141 ;  /* 0x0000008d00887202 */ /* 0x000fce0000000f00 */
[----:B------:R-:W-:Y:S05]  /*7240*/  WARPSYNC.COLLECTIVE R140, `(.L_x_2686) ;  /* 0x000000008c087348 */ /* 0x000fea0003c00000 */
[----:B------:R0:W1:Y:S02]  /*7250*/  SHFL.BFLY P0, R141, R143, R142, R145 ;  /* 0x0c00008e8f8d7389 */ /* 0x0000640000000091 */
[----:B01----:R-:W-:Y:S05]  /*7260*/  ENDCOLLECTIVE ;  /* 0x000000000000791b */ /* 0x003fea0003800000 */
.L_x_2686:
[----:B------:R-:W-:Y:S01]  /*7270*/  FADD.FTZ R136, R131, R136 ;  /* 0x0000008883887221 */ /* 0x000fe20000010000 */
[----:B------:R-:W-:-:S04]  /*7280*/  HFMA2 R142, -RZ, RZ, 0, 4.76837158203125e-07 ;  /* 0x00000008ff8e7431 */ /* 0x000fc800000001ff */
[----:B------:R-:W-:Y:S02]  /*7290*/  MOV R143, R136 ;  /* 0x00000088008f7202 */ /* 0x000fe40000000f00 */
[----:B------:R-:W-:-:S07]  /*72a0*/  MOV R137, R141 ;  /* 0x0000008d00897202 */ /* 0x000fce0000000f00 */
[----:B------:R-:W-:Y:S05]  /*72b0*/  WARPSYNC.COLLECTIVE R140, `(.L_x_2687) ;  /* 0x000000008c087348 */ /* 0x000fea0003c00000 */
[----:B------:R0:W1:Y:S02]  /*72c0*/  SHFL.BFLY P0, R141, R143, R142, R145 ;  /* 0x0c00008e8f8d7389 */ /* 0x0000640000000091 */
[----:B01----:R-:W-:Y:S05]  /*72d0*/  ENDCOLLECTIVE ;  /* 0x000000000000791b */ /* 0x003fea0003800000 */
.L_x_2687:
[----:B------:R-:W-:-:S05]  /*72e0*/  FADD.FTZ R137, R130, R137 ;  /* 0x0000008982897221 */ /* 0x000fca0000010000 */
[----:B------:R-:W-:Y:S02]  /*72f0*/  MOV R143, R137 ;  /* 0x00000089008f7202 */ /* 0x000fe40000000f00 */
[----:B------:R-:W-:-:S07]  /*7300*/  MOV R139, R141 ;  /* 0x0000008d008b7202 */ /* 0x000fce0000000f00 */
[----:B------:R-:W-:Y:S05]  /*7310*/  WARPSYNC.COLLECTIVE R140, `(.L_x_2688) ;  /* 0x000000008c087348 */ /* 0x000fea0003c00000 */
[----:B------:R0:W1:Y:S02]  /*7320*/  SHFL.BFLY P0, R141, R143, R142, R145 ;  /* 0x0c00008e8f8d7389 */ /* 0x0000640000000091 */
[----:B01----:R-:W-:Y:S05]  /*7330*/  ENDCOLLECTIVE ;  /* 0x000000000000791b */ /* 0x003fea0003800000 */
.L_x_2688:
[----:B------:R-:W-:Y:S01]  /*7340*/  FADD.FTZ R139, R136, R139 ;  /* 0x0000008b888b7221 */ /* 0x000fe20000010000 */
[----:B------:R-:W-:-:S04]  /*7350*/  HFMA2 R142, -RZ, RZ, 0, 9.5367431640625e-07 ;  /* 0x00000010ff8e7431 */ /* 0x000fc800000001ff */
[----:B------:R-:W-:Y:S02]  /*7360*/  MOV R143, R139 ;  /* 0x0000008b008f7202 */ /* 0x000fe40000000f00 */
[----:B------:R-:W-:-:S07]  /*7370*/  MOV R138, R141 ;  /* 0x0000008d008a7202 */ /* 0x000fce0000000f00 */
[----:B------:R-:W-:Y:S05]  /*7380*/  WARPSYNC.COLLECTIVE R140, `(.L_x_2689) ;  /* 0x000000008c087348 */ /* 0x000fea0003c00000 */
[----:B------:R0:W1:Y:S02]  /*7390*/  SHFL.BFLY P0, R141, R143, R142, R145 ;  /* 0x0c00008e8f8d7389 */ /* 0x0000640000000091 */
[----:B01----:R-:W-:Y:S05]  /*73a0*/  ENDCOLLECTIVE ;  /* 0x000000000000791b */ /* 0x003fea0003800000 */
.L_x_2689:
[----:B------:R-:W-:-:S05]  /*73b0*/  FADD.FTZ R138, R137, R138 ;  /* 0x0000008a898a7221 */ /* 0x000fca0000010000 */
[----:B------:R-:W-:Y:S02]  /*73c0*/  MOV R143, R138 ;  /* 0x0000008a008f7202 */ /* 0x000fe40000000f00 */
[----:B------:R-:W-:-:S07]  /*73d0*/  MOV R128, R141 ;  /* 0x0000008d00807202 */ /* 0x000fce0000000f00 */
[----:B------:R-:W-:Y:S05]  /*73e0*/  WARPSYNC.COLLECTIVE R140, `(.L_x_2690) ;  /* 0x000000008c087348 */ /* 0x000fea0003c00000 */
[----:B------:R0:W1:Y:S02]  /*73f0*/  SHFL.BFLY P0, R141, R143, R142, R145 ;  /* 0x0c00008e8f8d7389 */ /* 0x0000640000000091 */
[----:B01----:R-:W-:Y:S05]  /*7400*/  ENDCOLLECTIVE ;  /* 0x000000000000791b */ /* 0x003fea0003800000 */
.L_x_2690:
[----:B------:R-:W-:Y:S01]  /*7410*/  MOV R129, R141 ;  /* 0x0000008d00817202 */ /* 0x000fe20000000f00 */
[----:B------:R-:W-:Y:S06]  /*7420*/  BRA `(.L_x_2691) ;  /* 0xffffffa400287947 */ /* 0x000fec000383ffff */
.L_x_2692:
        /* <DEDUP_REMOVED lines=13> */
.L_x_3974:


//--------------------- .text._ZN10layer_norm31ln_parallel_residual_bwd_kernelINS_13Kernel_traitsIf6__halffS2_fjLj512ELj1ELj4ELj1ELj16ENS_18Kernel_traits_baseILj512EfS2_fS2_fjLj128EEEEELb1ELb0ELb1EEEvNS_9BwdParamsE --------------------------
	.section	.text._ZN10layer_norm31ln_parallel_residual_bwd_kernelINS_13Kernel_traitsIf6__halffS2_fjLj512ELj1ELj4ELj1ELj16ENS_18Kernel_traits_baseILj512EfS2_fS2_fjLj128EEEEELb1ELb0ELb1EEEvNS_9BwdParamsE,"ax",@progbits
	.align	128
        .global         _ZN10layer_norm31ln_parallel_residual_bwd_kernelINS_13Kernel_traitsIf6__halffS2_fjLj512ELj1ELj4ELj1ELj16ENS_18Kernel_traits_baseILj512EfS2_fS2_fjLj128EEEEELb1ELb0ELb1EEEvNS_9BwdParamsE
        .type           _ZN10layer_norm31ln_parallel_residual_bwd_kernelINS_13Kernel_traitsIf6__halffS2_fjLj512ELj1ELj4ELj1ELj16ENS_18Kernel_traits_baseILj512EfS2_fS2_fjLj128EEEEELb1ELb0ELb1EEEvNS_9BwdParamsE,@function
        .size           _ZN10layer_norm31ln_parallel_residual_bwd_kernelINS_13Kernel_traitsIf6__halffS2_fjLj512ELj1ELj4ELj1ELj16ENS_18Kernel_traits_baseILj512EfS2_fS2_fjLj128EEEEELb1ELb0ELb1EEEvNS_9BwdParamsE,(.L_x_3975 - _ZN10layer_norm31ln_parallel_residual_bwd_kernelINS_13Kernel_traitsIf6__halffS2_fjLj512ELj1ELj4ELj1ELj16ENS_18Kernel_traits_baseILj512EfS2_fS2_fjLj128EEEEELb1ELb0ELb1EEEvNS_9BwdParamsE)
        .other          _ZN10layer_norm31ln_parallel_residual_bwd_kernelINS_13Kernel_traitsIf6__halffS2_fjLj512ELj1ELj4ELj1ELj16ENS_18Kernel_traits_baseILj512EfS2_fS2_fjLj128EEEEELb1ELb0ELb1EEEvNS_9BwdParamsE,@"STO_CUDA_ENTRY STV_DEFAULT"
_ZN10layer_norm31ln_parallel_residual_bwd_kernelINS_13Kernel_traitsIf6__halffS2_fjLj512ELj1ELj4ELj1ELj16ENS_18Kernel_traits_baseILj512EfS2_fS2_fjLj128EEEEELb1ELb0ELb1EEEvNS_9BwdParamsE:
.text._ZN10layer_norm31ln_parallel_residual_bwd_kernelINS_13Kernel_traitsIf6__halffS2_fjLj512ELj1ELj4ELj1ELj16ENS_18Kernel_traits_baseILj512EfS2_fS2_fjLj128EEEEELb1ELb0ELb1EEEvNS_9BwdParamsE:
        /* <DEDUP_REMOVED lines=96> */
.L_x_2713:
        /* <DEDUP_REMOVED lines=21> */
[----:B-1----:R-:W0:Y:S03]  /*0750*/  LDC.64 R96, c[0x0][0x3b0] ;  /* 0x0000ec00ff607b82 */ /* 0x002e260000000a00 */
[----:B------:R-:W3:Y:S01]  /*0760*/  LDG.E R172, desc[UR10][R172.64] ;  /* 0x0000000aacac7981 */ /* 0x000ee2000c1e1900 */
[----:B------:R-:W-:-:S04]  /*0770*/  IMAD.WIDE.U32 R76, R165, 0x10, R76 ;  /* 0x00000010a54c7825 */ /* 0x000fc800078e004c */
[C---:B------:R-:W-:Y:S02]  /*0780*/  IMAD.WIDE.U32 R80, R165.reuse, 0x10, R80 ;  /* 0x00000010a5507825 */ /* 0x040fe400078e0050 */
[----:B------:R-:W3:Y:S02]  /*0790*/  LDG.E.128 R76, desc[UR10][R76.64] ;  /* 0x0000000a4c4c7981 */ /* 0x000ee4000c1e1d00 */
[----:B------:R-:W-:Y:S02]  /*07a0*/  IMAD.WIDE.U32 R178, R165, 0x20, R178 ;  /* 0x00000020a5b27825 */ /* 0x000fe400078e00b2 */
[----:B------:R-:W3:Y:S04]  /*07b0*/  LDG.E.128 R80, desc[UR10][R80.64] ;  /* 0x0000000a50507981 */ /* 0x000ee8000c1e1d00 */
[----:B------:R-:W3:Y:S04]  /*07c0*/  LDG.E.128 R72, desc[UR10][R178.64] ;  /* 0x0000000ab2487981 */ /* 0x000ee8000c1e1d00 */
[----:B------:R1:W3:Y:S01]  /*07d0*/  LDG.E.128 R84, desc[UR10][R178.64+0x10] ;  /* 0x0000100ab2547981 */ /* 0x0002e2000c1e1d00 */
[----:B------:R-:W-:-:S04]  /*07e0*/  ISETP.NE.U32.AND P1, PT, R98, RZ, PT ;  /* 0x000000ff6200720c */ /* 0x000fc80003f25070 */
[----:B------:R-:W-:-:S13]  /*07f0*/  ISETP.NE.AND.EX P1, PT, R99, RZ, PT, P1 ;  /* 0x000000ff6300720c */ /* 0x000fda0003f25310 */
[----:B------:R-:W1:Y:S01]  /*0800*/  @P1 LDC.64 R100, c[0x0][0x438] ;  /* 0x00010e00ff641b82 */ /* 0x000e620000000a00 */
[----:B------:R-:W-:-:S07]  /*0810*/  ISETP.NE.U32.AND P0, PT, RZ, UR14, PT ;  /* 0x0000000eff007c0c */ /* 0x000fce000bf05070 */
[----:B------:R-:W0:Y:S01]  /*0820*/  @P1 LDC.64 R174, c[0x0][0x438] ;  /* 0x00010e00ffae1b82 */ /* 0x000e220000000a00 */
[----:B-1----:R-:W-:-:S04]  /*0830*/  @P1 IMAD.WIDE.U32 R178, R165, 0x20, R100 ;  /* 0x00000020a5b21825 */ /* 0x002fc800078e0064 */
[--C-:B0-----:R-:W-:Y:S01]  /*0840*/  IMAD.WIDE.U32 R100, R169, 0x8, R96.reuse ;  /* 0x00000008a9647825 */ /* 0x101fe200078e0060 */
[----:B------:R-:W-:Y:S01]  /*0850*/  ISETP.NE.AND.EX P0, PT, RZ, UR15, PT, P0 ;  /* 0x0000000fff007c0c */ /* 0x000fe2000bf05300 */
[----:B-----5:R-:W5:Y:S02]  /*0860*/  @P1 LDG.E.128 R44, desc[UR10][R178.64] ;  /* 0x0000000ab22c1981 */ /* 0x020f64000c1e1d00 */
[----:B------:R-:W-:Y:S02]  /*0870*/  IMAD.WIDE.U32 R96, R165, 0x8, R96 ;  /* 0x00000008a5607825 */ /* 0x000fe400078e0060 */
[----:B------:R-:W5:Y:S04]  /*0880*/  LDG.E.64 R100, desc[UR10][R100.64] ;  /* 0x0000000a64647981 */ /* 0x000f68000c1e1b00 */
[----:B------:R-:W5:Y:S04]  /*0890*/  LDG.E.64 R96, desc[UR10][R96.64] ;  /* 0x0000000a60607981 */ /* 0x000f68000c1e1b00 */
[----:B------:R-:W0:Y:S01]  /*08a0*/  @P0 LDC.64 R176, c[0x0][0x3b8] ;  /* 0x0000ee00ffb00b82 */ /* 0x000e220000000a00 */
[----:B------:R-:W-:Y:S01]  /*08b0*/  ISETP.NE.AND P3, PT, RZ, UR7, PT ;  /* 0x00000007ff007c0c */ /* 0x000fe2000bf65270 */
[C---:B------:R-:W-:Y:S01]  /*08c0*/  @P1 IMAD.WIDE.U32 R174, R169.reuse, 0x20, R174 ;  /* 0x00000020a9ae1825 */ /* 0x040fe200078e00ae */
[----:B------:R-:W5:Y:S04]  /*08d0*/  @P1 LDG.E.128 R48, desc[UR10][R178.64+0x10] ;  /* 0x0000100ab2301981 */ /* 0x000f68000c1e1d00 */
[----:B------:R-:W5:Y:S01]  /*08e0*/  @P1 LDG.E.128 R36, desc[UR10][R174.64] ;  /* 0x0000000aae241981 */ /* 0x000f62000c1e1d00 */
[----:B------:R-:W1:Y:S03]  /*08f0*/  @P0 LDC.64 R180, c[0x0][0x3b8] ;  /* 0x0000ee00ffb40b82 */ /* 0x000e660000000a00 */
[----:B------:R-:W5:Y:S01]  /*0900*/  @P1 LDG.E.128 R40, desc[UR10][R174.64+0x10] ;  /* 0x0000100aae281981 */ /* 0x000f62000c1e1d00 */
[----:B0-----:R-:W-:-:S05]  /*0910*/  @P0 IMAD.WIDE.U32 R176, R169, 0x8, R176 ;  /* 0x00000008a9b00825 */ /* 0x001fca00078e00b0 */
[----:B------:R0:W5:Y:S01]  /*0920*/  @P0 LDG.E.64 R170, desc[UR10][R176.64] ;  /* 0x0000000ab0aa0981 */ /* 0x000162000c1e1b00 */
[----:B-1----:R-:W-:-:S05]  /*0930*/  @P0 IMAD.WIDE.U32 R180, R165, 0x8, R180 ;  /* 0x00000008a5b40825 */ /* 0x002fca00078e00b4 */
[----:B------:R1:W5:Y:S01]  /*0940*/  @P0 LDG.E.64 R2, desc[UR10][R180.64] ;  /* 0x0000000ab4020981 */ /* 0x000362000c1e1b00 */
[----:B------:R-:W-:Y:S01]  /*0950*/  UMOV UR4, 0xffffffff ;  /* 0xffffffff00047882 */ /* 0x000fe20000000000 */
[----:B------:R-:W-:-:S04]  /*0960*/  ISETP.NE.U32.AND P2, PT, RZ, UR14, PT ;  /* 0x0000000eff007c0c */ /* 0x000fc8000bf45070 */
[----:B------:R-:W-:Y:S02]  /*0970*/  ISETP.NE.AND.EX P2, PT, RZ, UR15, PT, P2 ;  /* 0x0000000fff007c0c */ /* 0x000fe4000bf45320 */
[----:B----4-:R-:W-:-:S05]  /*0980*/  FSEL R173, R0, RZ, !P3 ;  /* 0x000000ff00ad7208 */ /* 0x010fca0005800000 */
[C---:B0-----:R-:W-:Y:S01]  /*0990*/  FADD.FTZ R177, -R173.reuse, R88 ;  /* 0x00000058adb17221 */ /* 0x041fe20000010100 */
[C---:B------:R-:W-:Y:S01]  /*09a0*/  FADD.FTZ R185, -R173.reuse, R91 ;  /* 0x0000005badb97221 */ /* 0x040fe20000010100 */
[C---:B-1----:R-:W-:Y:S01]  /*09b0*/  FADD.FTZ R181, -R173.reuse, R89 ;  /* 0x00000059adb57221 */ /* 0x042fe20000010100 */
[----:B------:R-:W-:Y:S01]  /*09c0*/  FADD.FTZ R183, -R173, R90 ;  /* 0x0000005aadb77221 */ /* 0x000fe20000010100 */
[--C-:B--2---:R-:W-:Y:S02]  /*09d0*/  HADD2.F32 R88, -RZ, R64.reuse.H1_H1 ;  /* 0x30000040ff587230 */ /* 0x104fe40000004100 */
[----:B------:R-:W-:Y:S02]  /*09e0*/  HADD2.F32 R91, -RZ, R64.H0_H0 ;  /* 0x20000040ff5b7230 */ /* 0x000fe40000004100 */
[----:B------:R-:W-:Y:S02]  /*09f0*/  HADD2.F32 R176, -RZ, R66.H1_H1 ;  /* 0x30000042ffb07230 */ /* 0x000fe40000004100 */
[----:B------:R-:W-:-:S02]  /*0a00*/  HADD2.F32 R178, -RZ, R67.H0_H0 ;  /* 0x20000043ffb27230 */ /* 0x000fc40000004100 */
[--C-:B---3--:R-:W-:Y:S02]  /*0a10*/  HADD2.F32 R89, -RZ, R92.reuse.H0_H0 ;  /* 0x2000005cff597230 */ /* 0x108fe40000004100 */
[--C-:B------:R-:W-:Y:S02]  /*0a20*/  HADD2.F32 R187, -RZ, R95.reuse.H0_H0 ;  /* 0x2000005fffbb7230 */ /* 0x100fe40000004100 */
[----:B------:R-:W-:Y:S02]  /*0a30*/  HADD2.F32 R189, -RZ, R95.H1_H1 ;  /* 0x3000005fffbd7230 */ /* 0x000fe40000004100 */
[----:B------:R-:W-:Y:S02]  /*0a40*/  HADD2.F32 R92, -RZ, R92.H1_H1 ;  /* 0x3000005cff5c7230 */ /* 0x000fe40000004100 */
[----:B------:R-:W-:Y:S02]  /*0a50*/  HADD2.F32 R95, -RZ, R66.H0_H0 ;  /* 0x20000042ff5f7230 */ /* 0x000fe40000004100 */
[----:B------:R-:W-:Y:S01]  /*0a60*/  FMUL.FTZ R66, R17, R88 ;  /* 0x0000005811427220 */ /* 0x000fe20000410000 */
[----:B------:R-:W-:-:S02]  /*0a70*/  HADD2.F32 R175, -RZ, R93.H0_H0 ;  /* 0x2000005dffaf7230 */ /* 0x000fc40000004100 */
[----:B------:R-:W-:Y:S02]  /*0a80*/  HADD2.F32 R90, -RZ, R93.H1_H1 ;  /* 0x3000005dff5a7230 */ /* 0x000fe40000004100 */
[--C-:B------:R-:W-:Y:S02]  /*0a90*/  HADD2.F32 R179, -RZ, R94.reuse.H0_H0 ;  /* 0x2000005effb37230 */ /* 0x100fe40000004100 */
[----:B------:R-:W-:Y:S02]  /*0aa0*/  HADD2.F32 R174, -RZ, R94.H1_H1 ;  /* 0x3000005effae7230 */ /* 0x000fe40000004100 */
[C---:B------:R-:W-:Y:S01]  /*0ab0*/  FMUL.FTZ R0, R172.reuse, R177 ;  /* 0x000000b1ac007220 */ /* 0x040fe20000410000 */
[--C-:B------:R-:W-:Y:S02]  /*0ac0*/  HADD2.F32 R93, -RZ, R65.reuse.H0_H0 ;  /* 0x20000041ff5d7230 */ /* 0x100fe40000004100 */
[----:B------:R-:W-:Y:S01]  /*0ad0*/  FMUL.FTZ R64, R172, R181 ;  /* 0x000000b5ac407220 */ /* 0x000fe20000410000 */
[----:B------:R-:W-:-:S02]  /*0ae0*/  HADD2.F32 R94, -RZ, R65.H1_H1 ;  /* 0x30000041ff5e7230 */ /* 0x000fc40000004100 */
[----:B------:R-:W-:Y:S01]  /*0af0*/  FMUL.FTZ R65, R16, R91 ;  /* 0x0000005b10417220 */ /* 0x000fe20000410000 */
[----:B------:R-:W-:Y:S02]  /*0b00*/  HADD2.F32 R180, -RZ, R67.H1_H1 ;  /* 0x30000043ffb47230 */ /* 0x000fe40000004100 */
[-C--:B------:R-:W-:Y:S01]  /*0b10*/  FFMA.FTZ R67, R33, R92.reuse, R66 ;  /* 0x0000005c21437223 */ /* 0x080fe20000010042 */
[----:B------:R-:W-:Y:S01]  /*0b20*/  FMUL.FTZ R66, R172, R183 ;  /* 0x000000b7ac427220 */ /* 0x000fe20000410000 */
        /* <DEDUP_REMOVED lines=15> */
[----:B------:R-:W-:Y:S01]  /*0c20*/  FADD.FTZ R93, -R173, R68 ;  /* 0x00000044ad5d7221 */ /* 0x000fe20000010100 */
[----:B------:R-:W-:Y:S01]  /*0c30*/  FADD.FTZ R156, R175, R156 ;  /* 0x0000009caf9c7221 */ /* 0x000fe20000010000 */
[-C--:B------:R-:W-:Y:S01]  /*0c40*/  FFMA.FTZ R157, R66, R175.reuse, R157 ;  /* 0x000000af429d7223 */ /* 0x080fe2000001009d */
[----:B------:R-:W-:Y:S01]  /*0c50*/  FFMA.FTZ R89, R34, R175, R89 ;  /* 0x000000af22597223 */ /* 0x000fe20000010059 */
[-C--:B------:R-:W-:Y:S01]  /*0c60*/  FFMA.FTZ R91, R35, R90.reuse, R92 ;  /* 0x0000005a235b7223 */ /* 0x080fe2000001005c */
[----:B------:R-:W-:Y:S01]  /*0c70*/  FADD.FTZ R175, -R173, R69 ;  /* 0x00000045adaf7221 */ /* 0x000fe20000010100 */
[----:B------:R-:W-:Y:S01]  /*0c80*/  FMUL.FTZ R92, R172, R181 ;  /* 0x000000b5ac5c7220 */ /* 0x000fe20000410000 */
[----:B------:R-:W-:Y:S01]  /*0c90*/  FADD.FTZ R152, R90, R152 ;  /* 0x000000985a987221 */ /* 0x000fe20000010000 */
[----:B------:R-:W-:Y:S01]  /*0ca0*/  FFMA.FTZ R153, R88, R90, R153 ;  /* 0x0000005a58997223 */ /* 0x000fe20000010099 */
[----:B------:R-:W-:Y:S01]  /*0cb0*/  FMUL.FTZ R69, R12, R95 ;  /* 0x0000005f0c457220 */ /* 0x000fe20000410000 */
[----:B------:R-:W-:Y:S01]  /*0cc0*/  FMUL.FTZ R68, R172, R93 ;  /* 0x0000005dac447220 */ /* 0x000fe20000410000 */
[----:B------:R-:W-:Y:S01]  /*0cd0*/  FMUL.FTZ R90, R13, R176 ;  /* 0x000000b00d5a7220 */ /* 0x000fe20000410000 */
[----:B------:R-:W-:Y:S01]  /*0ce0*/  FADD.FTZ R150, R94, R150 ;  /* 0x000000965e967221 */ /* 0x000fe20000010000 */
[----:B------:R-:W-:Y:S01]  /*0cf0*/  FFMA.FTZ R151, R88, R94, R151 ;  /* 0x0000005e58977223 */ /* 0x000fe20000010097 */
[----:B------:R-:W-:Y:S01]  /*0d00*/  FADD.FTZ R177, -R173, R70 ;  /* 0x00000046adb17221 */ /* 0x000fe20000010100 */
[----:B------:R-:W-:Y:S01]  /*0d10*/  FMUL.FTZ R70, R172, R175 ;  /* 0x000000afac467220 */ /* 0x000fe20000410000 */
[-C--:B------:R-:W-:Y:S01]  /*0d20*/  FMUL.FTZ R94, R15, R180.reuse ;  /* 0x000000b40f5e7220 */ /* 0x080fe20000410000 */
[----:B------:R-:W-:Y:S01]  /*0d30*/  FADD.FTZ R102, R180, R102 ;  /* 0x00000066b4667221 */ /* 0x000fe20000010000 */
[----:B------:R-:W-:Y:S01]  /*0d40*/  FFMA.FTZ R135, R92, R180, R135 ;  /* 0x000000b45c877223 */ /* 0x000fe20000010087 */
[----:B------:R-:W-:-:S02]  /*0d50*/  HADD2.F32 R180, -RZ, R78.H0_H0 ;  /* 0x2000004effb47230 */ /* 0x000fc40000004100 */
[----:B------:R-:W-:Y:S01]  /*0d60*/  FADD.FTZ R148, R179, R148 ;  /* 0x00000094b3947221 */ /* 0x000fe20000010000 */
[----:B------:R-:W-:Y:S02]  /*0d70*/  HADD2.F32 R184, -RZ, R78.H1_H1 ;  /* 0x3000004effb87230 */ /* 0x000fe40000004100 */
[-C--:B------:R-:W-:Y:S01]  /*0d80*/  FFMA.FTZ R69, R28, R179.reuse, R69 ;  /* 0x000000b31c457223 */ /* 0x080fe20000010045 */
[----:B------:R-:W-:Y:S01]  /*0d90*/  FFMA.FTZ R149, R68, R179, R149 ;  /* 0x000000b344957223 */ /* 0x000fe20000010095 */
[----:B------:R-:W-:Y:S01]  /*0da0*/  FFMA.FTZ R71, R29, R174, R90 ;  /* 0x000000ae1d477223 */ /* 0x000fe2000001005a */
[----:B------:R-:W-:Y:S01]  /*0db0*/  FADD.FTZ R175, -R173, R72 ;  /* 0x00000048adaf7221 */ /* 0x000fe20000010100 */
[--C-:B------:R-:W-:Y:S02]  /*0dc0*/  HADD2.F32 R78, -RZ, R80.reuse.H0_H0 ;  /* 0x20000050ff4e7230 */ /* 0x100fe40000004100 */
[----:B------:R-:W-:Y:S01]  /*0dd0*/  FMUL.FTZ R90, R172, R177 ;  /* 0x000000b1ac5a7220 */ /* 0x000fe20000410000 */
[----:B------:R-:W-:-:S02]  /*0de0*/  HADD2.F32 R179, -RZ, R80.H1_H1 ;  /* 0x30000050ffb37230 */ /* 0x000fc40000004100 */
[----:B------:R-:W-:Y:S01]  /*0df0*/  FADD.FTZ R146, R95, R146 ;  /* 0x000000925f927221 */ /* 0x000fe20000010000 */
[----:B------:R-:W-:Y:S01]  /*0e00*/  FFMA.FTZ R147, R68, R95, R147 ;  /* 0x0000005f44937223 */ /* 0x000fe20000010093 */
[----:B------:R-:W-:Y:S01]  /*0e10*/  FADD.FTZ R142, R176, R142 ;  /* 0x0000008eb08e7221 */ /* 0x000fe20000010000 */
[----:B------:R-:W-:Y:S01]  /*0e20*/  FFMA.FTZ R143, R70, R176, R143 ;  /* 0x000000b0468f7223 */ /* 0x000fe2000001008f */
[----:B------:R-:W-:Y:S01]  /*0e30*/  FADD.FTZ R177, -R173, R73 ;  /* 0x00000049adb17221 */ /* 0x000fe20000010100 */
[----:B------:R-:W-:Y:S01]  /*0e40*/  FFMA.FTZ R95, R31, R189, R94 ;  /* 0x000000bd1f5f7223 */ /* 0x000fe2000001005e */
[----:B------:R-:W-:Y:S01]  /*0e50*/  FADD.FTZ R181, -R173, R74 ;  /* 0x0000004aadb57221 */ /* 0x000fe20000010100 */
[--C-:B------:R-:W-:Y:S02]  /*0e60*/  HADD2.F32 R183, -RZ, R77.reuse.H0_H0 ;  /* 0x2000004dffb77230 */ /* 0x100fe40000004100 */
[----:B------:R-:W-:Y:S01]  /*0e70*/  FADD.FTZ R144, R174, R144 ;  /* 0x00000090ae907221 */ /* 0x000fe20000010000 */
[----:B------:R-:W-:-:S02]  /*0e80*/  HADD2.F32 R176, -RZ, R77.H1_H1 ;  /* 0x3000004dffb07230 */ /* 0x000fc40000004100 */
[----:B------:R-:W-:Y:S01]  /*0e90*/  FFMA.FTZ R145, R70, R174, R145 ;  /* 0x000000ae46917223 */ /* 0x000fe20000010091 */
[--C-:B------:R-:W-:Y:S02]  /*0ea0*/  HADD2.F32 R94, -RZ, R76.reuse.H0_H0 ;  /* 0x2000004cff5e7230 */ /* 0x100fe40000004100 */
[----:B------:R-:W-:Y:S01]  /*0eb0*/  FMUL.FTZ R77, R172, R175 ;  /* 0x000000afac4d7220 */ /* 0x000fe20000410000 */
[--C-:B------:R-:W-:Y:S02]  /*0ec0*/  HADD2.F32 R74, -RZ, R79.reuse.H0_H0 ;  /* 0x2000004fff4a7230 */ /* 0x100fe40000004100 */
[----:B------:R-:W-:Y:S02]  /*0ed0*/  HADD2.F32 R73, -RZ, R79.H1_H1 ;  /* 0x3000004fff497230 */ /* 0x000fe40000004100 */
[-C--:B------:R-:W-:Y:S01]  /*0ee0*/  FMUL.FTZ R79, R8, R78.reuse ;  /* 0x0000004e084f7220 */ /* 0x080fe20000410000 */
[----:B------:R-:W-:Y:S02]  /*0ef0*/  HADD2.F32 R174, -RZ, R76.H1_H1 ;  /* 0x3000004cffae7230 */ /* 0x000fe40000004100 */
[----:B------:R-:W-:Y:S01]  /*0f00*/  FMUL.FTZ R76, R172, R177 ;  /* 0x000000b1ac4c7220 */ /* 0x000fe20000410000 */
[----:B------:R-:W-:Y:S01]  /*0f10*/  FMUL.FTZ R80, R9, R179 ;  /* 0x000000b309507220 */ /* 0x000fe20000410000 */
[----:B------:R-:W-:Y:S01]  /*0f20*/  FADD.FTZ R175, -R173, R84 ;  /* 0x00000054adaf7221 */ /* 0x000fe20000010100 */
[----:B------:R-:W-:Y:S01]  /*0f30*/  FADD.FTZ R103, R78, R103 ;  /* 0x000000674e677221 */ /* 0x000fe20000010000 */
[----:B------:R-:W-:Y:S01]  /*0f40*/  FFMA.FTZ R104, R77, R78, R104 ;  /* 0x0000004e4d687223 */ /* 0x000fe20000010068 */
[----:B------:R-:W-:Y:S01]  /*0f50*/  FADD.FTZ R177, -R173, R85 ;  /* 0x00000055adb17221 */ /* 0x000fe20000010100 */
[----:B------:R-:W-:Y:S01]  /*0f60*/  FADD.FTZ R84, RZ, R65 ;  /* 0x00000041ff547221 */ /* 0x000fe20000010000 */
[----:B------:R-:W-:Y:S01]  /*0f70*/  FFMA.FTZ R78, R24, R94, R79 ;  /* 0x0000005e184e7223 */ /* 0x000fe2000001004f */
[----:B------:R-:W-:Y:S01]  /*0f80*/  FFMA.FTZ R85, R0, R65, RZ ;  /* 0x0000004100557223 */ /* 0x000fe200000100ff */
[----:B------:R-:W-:Y:S01]  /*0f90*/  FMUL.FTZ R93, R14, R178 ;  /* 0x000000b20e5d7220 */ /* 0x000fe20000410000 */
[----:B------:R-:W-:Y:S01]  /*0fa0*/  FFMA.FTZ R79, R25, R174, R80 ;  /* 0x000000ae194f7223 */ /* 0x000fe20000010050 */
[----:B------:R-:W-:Y:S01]  /*0fb0*/  FADD.FTZ R109, R179, R109 ;  /* 0x0000006db36d7221 */ /* 0x000fe20000010000 */
[----:B------:R-:W-:Y:S01]  /*0fc0*/  FFMA.FTZ R110, R76, R179, R110 ;  /* 0x000000b34c6e7223 */ /* 0x000fe2000001006e */
[----:B------:R-:W-:-:S02]  /*0fd0*/  HADD2.F32 R182, -RZ, R82.H0_H0 ;  /* 0x20000052ffb67230 */ /* 0x000fc40000004100 */
[----:B------:R-:W-:Y:S01]  /*0fe0*/  FMUL.FTZ R80, R172, R181 ;  /* 0x000000b5ac507220 */ /* 0x000fe20000410000 */
[C---:B------:R-:W-:Y:S01]  /*0ff0*/  FADD.FTZ R179, -R173.reuse, R86 ;  /* 0x00000056adb37221 */ /* 0x040fe20000010100 */
[----:B------:R-:W-:Y:S01]  /*1000*/  FADD.FTZ R181, -R173, R87 ;  /* 0x00000057adb57221 */ /* 0x000fe20000010100 */
[----:B------:R-:W-:Y:S01]  /*1010*/  FADD.FTZ R86, R67, R84 ;  /* 0x0000005443567221 */ /* 0x000fe20000010000 */
[----:B------:R-:W-:Y:S01]  /*1020*/  FFMA.FTZ R87, R64, R67, R85 ;  /* 0x0000004340577223 */ /* 0x000fe20000010055 */
[----:B------:R-:W-:Y:S01]  /*1030*/  FADD.FTZ R140, R187, R140 ;  /* 0x0000008cbb8c7221 */ /* 0x000fe20000010000 */
[-C--:B------:R-:W-:Y:S01]  /*1040*/  FFMA.FTZ R93, R30, R187.reuse, R93 ;  /* 0x000000bb1e5d7223 */ /* 0x080fe2000001005d */
[----:B------:R-:W-:Y:S01]  /*1050*/  FFMA.FTZ R141, R90, R187, R141 ;  /* 0x000000bb5a8d7223 */ /* 0x000fe2000001008d */
[----:B------:R-:W-:Y:S01]  /*1060*/  FADD.FTZ R187, -R173, R75 ;  /* 0x0000004badbb7221 */ /* 0x000fe20000010100 */
[----:B------:R-:W-:Y:S01]  /*1070*/  FMUL.FTZ R173, R4, R182 ;  /* 0x000000b604ad7220 */ /* 0x000fe20000410000 */
[----:B------:R-:W-:Y:S01]  /*1080*/  FADD.FTZ R86, R89, R86 ;  /* 0x0000005659567221 */ /* 0x000fe20000010000 */
[----:B------:R-:W-:-:S02]  /*1090*/  FFMA.FTZ R87, R66, R89, R87 ;  /* 0x0000005942577223 */ /* 0x000fc40000010057 */
[----:B------:R-:W-:Y:S01]  /*10a0*/  FFMA.FTZ R85, R20, R180, R173 ;  /* 0x000000b414557223 */ /* 0x000fe200000100ad */
[----:B------:R-:W-:Y:S01]  /*10b0*/  FADD.FTZ R86, R91, R86 ;  /* 0x000000565b567221 */ /* 0x000fe20000010000 */
[----:B------:R-:W-:Y:S01]  /*10c0*/  FFMA.FTZ R173, R88, R91, R87 ;  /* 0x0000005b58ad7223 */ /* 0x000fe20000010057 */
[----:B------:R-:W-:Y:S01]  /*10d0*/  FADD.FTZ R105, R94, R105 ;  /* 0x000000695e697221 */ /* 0x000fe20000010000 */
[----:B------:R-:W-:Y:S01]  /*10e0*/  FFMA.FTZ R108, R77, R94, R108 ;  /* 0x0000005e4d6c7223 */ /* 0x000fe2000001006c */
[----:B------:R-:W-:Y:S01]  /*10f0*/  FADD.FTZ R94, R69, R86 ;  /* 0x00000056455e7221 */ /* 0x000fe20000010000 */
[----:B------:R-:W-:-:S03]  /*1100*/  FFMA.FTZ R173, R68, R69, R173 ;  /* 0x0000004544ad7223 */ /* 0x000fc600000100ad */
[----:B------:R-:W-:Y:S01]  /*1110*/  FADD.FTZ R94, R71, R94 ;  /* 0x0000005e475e7221 */ /* 0x000fe20000010000 */
[----:B------:R-:W-:Y:S01]  /*1120*/  FFMA.FTZ R173, R70, R71, R173 ;  /* 0x0000004746ad7223 */ /* 0x000fe200000100ad */
[----:B------:R-:W-:Y:S02]  /*1130*/  FMUL.FTZ R84, R172, R175 ;  /* 0x000000afac547220 */ /* 0x000fe40000410000 */
[----:B------:R-:W-:Y:S01]  /*1140*/  FADD.FTZ R94, R93, R94 ;  /* 0x0000005e5d5e7221 */ /* 0x000fe20000010000 */
[----:B------:R-:W-:Y:S01]  /*1150*/  FFMA.FTZ R175, R90, R93, R173 ;  /* 0x0000005d5aaf7223 */ /* 0x000fe200000100ad */
[----:B------:R-:W-:Y:S02]  /*1160*/  HADD2.F32 R186, -RZ, R82.H1_H1 ;  /* 0x30000052ffba7230 */ /* 0x000fe40000004100 */
[----:B------:R-:W-:Y:S01]  /*1170*/  FMUL.FTZ R87, R172, R177 ;  /* 0x000000b1ac577220 */ /* 0x000fe20000410000 */
[--C-:B------:R-:W-:Y:S02]  /*1180*/  HADD2.F32 R185, -RZ, R81.reuse.H0_H0 ;  /* 0x20000051ffb97230 */ /* 0x100fe40000004100 */
[----:B------:R-:W-:Y:S01]  /*1190*/  FADD.FTZ R173, R95, R94 ;  /* 0x0000005e5fad7221 */ /* 0x000fe20000010000 */
[----:B------:R-:W-:Y:S01]  /*11a0*/  FADD.FTZ R137, R178, R137 ;  /* 0x00000089b2897221 */ /* 0x000fe20000010000 */
[----:B------:R-:W-:Y:S01]  /*11b0*/  FFMA.FTZ R139, R90, R178, R139 ;  /* 0x000000b25a8b7223 */ /* 0x000fe2000001008b */
[----:B------:R-:W-:Y:S01]  /*11c0*/  FFMA.FTZ R94, R92, R95, R175 ;  /* 0x0000005f5c5e7223 */ /* 0x000fe200000100af */
[----:B------:R-:W-:-:S02]  /*11d0*/  HADD2.F32 R178, -RZ, R81.H1_H1 ;  /* 0x30000051ffb27230 */ /* 0x000fc40000004100 */
[----:B------:R-:W-:Y:S01]  /*11e0*/  FADD.FTZ R106, R174, R106 ;  /* 0x0000006aae6a7221 */ /* 0x000fe20000010000 */
[----:B------:R-:W-:Y:S01]  /*11f0*/  FFMA.FTZ R107, R76, R174, R107 ;  /* 0x000000ae4c6b7223 */ /* 0x000fe2000001006b */
[--C-:B------:R-:W-:Y:S02]  /*1200*/  HADD2.F32 R72, -RZ, R83.reuse.H0_H0 ;  /* 0x20000053ff487230 */ /* 0x100fe40000004100 */
[-C--:B------:R-:W-:Y:S01]  /*1210*/  FMUL.FTZ R174, R5, R186.reuse ;  /* 0x000000ba05ae7220 */ /* 0x080fe20000410000 */
[----:B------:R-:W-:Y:S01]  /*1220*/  FADD.FTZ R126, R186, R126 ;  /* 0x0000007eba7e7221 */ /* 0x000fe20000010000 */
[----:B------:R-:W-:Y:S02]  /*1230*/  HADD2.F32 R75, -RZ, R83.H1_H1 ;  /* 0x30000053ff4b7230 */ /* 0x000fe40000004100 */
[----:B------:R-:W-:Y:S01]  /*1240*/  FFMA.FTZ R186, R87, R186, R124 ;  /* 0x000000ba57ba7223 */ /* 0x000fe2000001007c */
[----:B------:R-:W-:Y:S01]  /*1250*/  FADD.FTZ R177, R74, R127 ;  /* 0x0000007f4ab17221 */ /* 0x000fe20000010000 */
[----:B------:R-:W-:Y:S01]  /*1260*/  FMUL.FTZ R83, R10, R185 ;  /* 0x000000b90a537220 */ /* 0x000fe20000410000 */
[----:B------:R-:W-:Y:S01]  /*1270*/  FADD.FTZ R124, R78, R173 ;  /* 0x000000ad4e7c7221 */ /* 0x000fe20000010000 */
[----:B------:R-:W-:Y:S01]  /*1280*/  FFMA.FTZ R127, R77, R78, R94 ;  /* 0x0000004e4d7f7223 */ /* 0x000fe2000001005e */
[----:B------:R-:W-:Y:S01]  /*1290*/  FMUL.FTZ R81, R172, R187 ;  /* 0x000000bbac517220 */ /* 0x000fe20000410000 */
[----:B------:R-:W-:Y:S01]  /*12a0*/  FMUL.FTZ R82, R11, R178 ;  /* 0x000000b20b527220 */ /* 0x000fe20000410000 */
        /* <DEDUP_REMOVED lines=8> */
[-C--:B------:R-:W-:Y:S01]  /*1330*/  FFMA.FTZ R173, R22, R74.reuse, R175 ;  /* 0x0000004a16ad7223 */ /* 0x080fe200000100af */
[----:B------:R-:W-:Y:S01]  /*1340*/  FFMA.FTZ R176, R94, R74, R129 ;  /* 0x0000004a5eb07223 */ /* 0x000fe20000010081 */
        /* <DEDUP_REMOVED lines=50> */
[----:B------:R-:W-:-:S03]  /*1670*/  MOV R129, R176 ;  /* 0x000000b000817202 */ /* 0x000fc60000000f00 */
[----:B------:R-:W1:Y:S01]  /*1680*/  SHFL.BFLY PT, R127, R178, 0x8, 0x1f ;  /* 0x0d001f00b27f7f89 */ /* 0x000e6200000e0000 */
[----:B0-----:R-:W-:Y:S01]  /*1690*/  FADD.FTZ R73, R124, R73 ;  /* 0x000000497c497221 */ /* 0x001fe20000010000 */
[----:B------:R-:W-:Y:S01]  /*16a0*/  MOV R124, R186 ;  /* 0x000000ba007c7202 */ /* 0x000fe20000000f00 */
[----:B-1----:R-:W-:-:S03]  /*16b0*/  FADD.FTZ R72, R178, R127 ;  /* 0x0000007fb2487221 */ /* 0x002fc60000010000 */
[----:B------:R0:W1:Y:S01]  /*16c0*/  SHFL.BFLY PT, R74, R73, 0x10, 0x1f ;  /* 0x0e001f00494a7f89 */ /* 0x00006200000e0000 */
[----:B------:R-:W-:-:S03]  /*16d0*/  MOV R127, R177 ;  /* 0x000000b1007f7202 */ /* 0x000fc60000000f00 */
[----:B------:R0:W2:Y:S04]  /*16e0*/  SHFL.BFLY PT, R75, R72, 0x10, 0x1f ;  /* 0x0e001f00484b7f89 */ /* 0x0000a800000e0000 */
.L_x_2725:
        /* <DEDUP_REMOVED lines=68> */
.L_x_2699:
[-CC-:B------:R-:W-:Y:S01]  /*1b30*/  FFMA.FTZ R92, R92, R177.reuse, R179.reuse ;  /* 0x000000b15c5c7223 */ /* 0x180fe200000100b3 */
[-CC-:B------:R-:W-:Y:S01]  /*1b40*/  FFMA.FTZ R90, R90, R177.reuse, R179.reuse ;  /* 0x000000b15a5a7223 */ /* 0x180fe200000100b3 */
[--C-:B------:R-:W-:Y:S01]  /*1b50*/  FFMA.FTZ R0, R0, R177, R179.reuse ;  /* 0x000000b100007223 */ /* 0x100fe200000100b3 */
        /* <DEDUP_REMOVED lines=15> */
[----:B0-----:R-:W-:Y:S01]  /*1c50*/  FSEL R73, R53, RZ, P2 ;  /* 0x000000ff35497208 */ /* 0x001fe20001000000 */
        /* <DEDUP_REMOVED lines=35> */
.L_x_2698:
        /* <DEDUP_REMOVED lines=8> */
[----:B-----5:R-:W-:Y:S01]  /*1f10*/  ISETP.GE.U32.AND P2, PT, R100, RZ, PT ;  /* 0x000000ff6400720c */ /* 0x020fe20003f46070 */
[----:B0-----:R-:W-:Y:S01]  /*1f20*/  FADD.FTZ R73, R69, -R68 ;  /* 0x8000004445497221 */ /* 0x001fe20000010000 */
        /* <DEDUP_REMOVED lines=14> */
[----:B------:R-:W-:Y:S01]  /*2010*/  FSEL R74, R69, RZ, P2 ;  /* 0x000000ff454a7208 */ /* 0x000fe20001000000 */
        /* <DEDUP_REMOVED lines=34> */
.L_x_2701:
[-CC-:B------:R-:W-:Y:S01]  /*2240*/  FFMA.FTZ R92, R92, R177.reuse, R179.reuse ;  /* 0x000000b15c5c7223 */ /* 0x180fe200000100b3 */
[-CC-:B------:R-:W-:Y:S01]  /*2250*/  FFMA.FTZ R90, R90, R177.reuse, R179.reuse ;  /* 0x000000b15a5a7223 */ /* 0x180fe200000100b3 */
[-CC-:B------:R-:W-:Y:S01]  /*2260*/  FFMA.FTZ R0, R0, R177.reuse, R179.reuse ;  /* 0x000000b100007223 */ /* 0x180fe200000100b3 */
        /* <DEDUP_REMOVED lines=22> */
[----:B0-----:R-:W-:Y:S01]  /*23d0*/  FSEL R73, R53, RZ, P2 ;  /* 0x000000ff35497208 */ /* 0x001fe20001000000 */
        /* <DEDUP_REMOVED lines=28> */
.L_x_2697:
        /* <DEDUP_REMOVED lines=11> */
[--C-:B------:R-:W-:Y:S01]  /*2650*/  FFMA.FTZ R70, R70, R177, R179.reuse ;  /* 0x000000b146467223 */ /* 0x100fe200000100b3 */
[----:B------:R-:W-:Y:S01]  /*2660*/  FADD.FTZ R93, R93, -R90 ;  /* 0x8000005a5d5d7221 */ /* 0x000fe20000010000 */
[----:B------:R-:W-:Y:S01]  /*2670*/  FADD.FTZ R95, R95, -R92 ;  /* 0x8000005c5f5f7221 */ /* 0x000fe20000010000 */
[----:B------:R-:W-:Y:S01]  /*2680*/  FADD.FTZ R69, R69, -R68 ;  /* 0x8000004445457221 */ /* 0x000fe20000010000 */
[----:B------:R-:W-:Y:S01]  /*2690*/  FADD.FTZ R71, R71, -R70 ;  /* 0x8000004647477221 */ /* 0x000fe20000010000 */
[C---:B------:R-:W-:Y:S01]  /*26a0*/  FMUL.FTZ R93, R172.reuse, R93 ;  /* 0x0000005dac5d7220 */ /* 0x040fe20000410000 */
[----:B------:R-:W-:Y:S01]  /*26b0*/  FMUL.FTZ R95, R172, R95 ;  /* 0x0000005fac5f7220 */ /* 0x000fe20000410000 */
[----:B-----5:R-:W-:Y:S01]  /*26c0*/  ISETP.GE.U32.AND P2, PT, R100, RZ, PT ;  /* 0x000000ff6400720c */ /* 0x020fe20003f46070 */
[C---:B------:R-:W-:Y:S01]  /*26d0*/  FMUL.FTZ R69, R172.reuse, R69 ;  /* 0x00000045ac457220 */ /* 0x040fe20000410000 */
[----:B------:R-:W-:Y:S01]  /*26e0*/  FMUL.FTZ R93, R93, UR6 ;  /* 0x000000065d5d7c20 */ /* 0x000fe20008410000 */
[----:B------:R-:W-:Y:S01]  /*26f0*/  FMUL.FTZ R95, R95, UR6 ;  /* 0x000000065f5f7c20 */ /* 0x000fe20008410000 */
[C---:B------:R-:W-:Y:S01]  /*2700*/  LOP3.LUT P3, RZ, R101.reuse, 0xff0000, RZ, 0xc0, !PT ;  /* 0x00ff000065ff7812 */ /* 0x040fe2000786c0ff */
[----:B------:R-:W-:Y:S01]  /*2710*/  FMUL.FTZ R71, R172, R71 ;  /* 0x00000047ac477220 */ /* 0x000fe20000410000 */
[----:B------:R-:W-:Y:S01]  /*2720*/  ISETP.GE.U32.AND.EX P5, PT, R101, 0x1000000, PT, P2 ;  /* 0x010000006500780c */ /* 0x000fe20003fa6120 */
[-CC-:B------:R-:W-:Y:S01]  /*2730*/  FFMA.FTZ R66, R66, R177.reuse, R179.reuse ;  /* 0x000000b142427223 */ /* 0x180fe200000100b3 */
[-CC-:B------:R-:W-:Y:S01]  /*2740*/  FFMA.FTZ R88, R88, R177.reuse, R179.reuse ;  /* 0x000000b158587223 */ /* 0x180fe200000100b3 */
[----:B------:R-:W-:Y:S01]  /*2750*/  FSEL R70, R93, RZ, P3 ;  /* 0x000000ff5d467208 */ /* 0x000fe20001800000 */
[----:B------:R-:W-:Y:S01]  /*2760*/  FMUL.FTZ R69, R69, UR6 ;  /* 0x0000000645457c20 */ /* 0x000fe20008410000 */
[----:B------:R-:W-:Y:S01]  /*2770*/  FSEL R75, R95, RZ, P5 ;  /* 0x000000ff5f4b7208 */ /* 0x000fe20002800000 */
[----:B------:R-:W-:Y:S01]  /*2780*/  FMUL.FTZ R71, R71, UR6 ;  /* 0x0000000647477c20 */ /* 0x000fe20008410000 */
[----:B------:R-:W-:Y:S01]  /*2790*/  LOP3.LUT P4, RZ, R101, 0xff, RZ, 0xc0, !PT ;  /* 0x000000ff65ff7812 */ /* 0x000fe2000788c0ff */
[-CC-:B------:R-:W-:Y:S01]  /*27a0*/  FFMA.FTZ R64, R64, R177.reuse, R179.reuse ;  /* 0x000000b140407223 */ /* 0x180fe200000100b3 */
[----:B------:R-:W-:Y:S01]  /*27b0*/  LOP3.LUT P5, RZ, R171, 0xff, RZ, 0xc0, !PT ;  /* 0x000000ffabff7812 */ /* 0x000fe200078ac0ff */
[----:B------:R-:W-:Y:S01]  /*27c0*/  FADD.FTZ R89, R89, -R66 ;  /* 0x8000004259597221 */ /* 0x000fe20000010000 */
[----:B------:R-:W-:Y:S01]  /*27d0*/  LOP3.LUT P3, RZ, R101, 0xff00, RZ, 0xc0, !PT ;  /* 0x0000ff0065ff7812 */ /* 0x000fe2000786c0ff */
[----:B------:R-:W-:Y:S01]  /*27e0*/  FADD.FTZ R91, R91, -R88 ;  /* 0x800000585b5b7221 */ /* 0x000fe20000010000 */
[----:B------:R-:W-:Y:S01]  /*27f0*/  ISETP.GE.U32.AND P2, PT, R170, RZ, PT ;  /* 0x000000ffaa00720c */ /* 0x000fe20003f46070 */
[----:B------:R-:W-:Y:S01]  /*2800*/  FFMA.FTZ R0, R0, R177, R179 ;  /* 0x000000b100007223 */ /* 0x000fe200000100b3 */
[C---:B------:R-:W-:Y:S01]  /*2810*/  FSEL R68, R69.reuse, RZ, P4 ;  /* 0x000000ff45447208 */ /* 0x040fe20002000000 */
[C---:B------:R-:W-:Y:S01]  /*2820*/  FMUL.FTZ R89, R172.reuse, R89 ;  /* 0x00000059ac597220 */ /* 0x040fe20000410000 */
[----:B------:R-:W-:Y:S01]  /*2830*/  FSEL R62, R69, RZ, P5 ;  /* 0x000000ff453e7208 */ /* 0x000fe20002800000 */
[----:B------:R-:W-:Y:S01]  /*2840*/  FADD.FTZ R69, R67, -R64 ;  /* 0x8000004043457221 */ /* 0x000fe20000010000 */
[----:B0-----:R-:W-:Y:S01]  /*2850*/  FSEL R73, R71, RZ, P3 ;  /* 0x000000ff47497208 */ /* 0x001fe20001800000 */
[C---:B------:R-:W-:Y:S01]  /*2860*/  FMUL.FTZ R91, R172.reuse, R91 ;  /* 0x0000005bac5b7220 */ /* 0x040fe20000410000 */
[----:B------:R-:W-:Y:S01]  /*2870*/  LOP3.LUT P6, RZ, R171, 0xff0000, RZ, 0xc0, !PT ;  /* 0x00ff0000abff7812 */ /* 0x000fe200078cc0ff */
[----:B------:R-:W-:Y:S01]  /*2880*/  FADD.FTZ R65, R65, -R0 ;  /* 0x8000000041417221 */ /* 0x000fe20000010000 */
[----:B------:R-:W-:Y:S01]  /*2890*/  ISETP.GE.U32.AND.EX P2, PT, R171, 0x1000000, PT, P2 ;  /* 0x01000000ab00780c */ /* 0x000fe20003f46120 */
[----:B------:R-:W-:Y:S01]  /*28a0*/  FMUL.FTZ R89, R89, UR6 ;  /* 0x0000000659597c20 */ /* 0x000fe20008410000 */
[----:B------:R-:W-:Y:S01]  /*28b0*/  LOP3.LUT P3, RZ, R171, 0xff00, RZ, 0xc0, !PT ;  /* 0x0000ff00abff7812 */ /* 0x000fe2000786c0ff */
[C---:B------:R-:W-:Y:S01]  /*28c0*/  FMUL.FTZ R69, R172.reuse, R69 ;  /* 0x00000045ac457220 */ /* 0x040fe20000410000 */
[----:B------:R-:W-:Y:S01]  /*28d0*/  FSEL R63, R93, RZ, P6 ;  /* 0x000000ff5d3f7208 */ /* 0x000fe20003000000 */
[----:B------:R-:W-:Y:S01]  /*28e0*/  FMUL.FTZ R91, R91, UR6 ;  /* 0x000000065b5b7c20 */ /* 0x000fe20008410000 */
        /* <DEDUP_REMOVED lines=8> */
[----:B------:R-:W-:Y:S02]  /*2970*/  F2FP.F16.F32.PACK_AB R62, R61, R62 ;  /* 0x0000003e3d3e723e */ /* 0x000fe400000000ff */
[----:B------:R-:W-:Y:S02]  /*2980*/  F2FP.F16.F32.PACK_AB R66, R73, R68 ;  /* 0x000000444942723e */ /* 0x000fe400000000ff */
[----:B------:R-:W-:Y:S02]  /*2990*/  LOP3.LUT P4, RZ, R100, 0xff00, RZ, 0xc0, !PT ;  /* 0x0000ff0064ff7812 */ /* 0x000fe4000788c0ff */
[C---:B------:R-:W-:Y:S02]  /*29a0*/  FSEL R68, R89.reuse, RZ, P6 ;  /* 0x000000ff59447208 */ /* 0x040fe40003000000 */
[----:B------:R-:W-:-:S02]  /*29b0*/  FSEL R61, R89, RZ, P3 ;  /* 0x000000ff593d7208 */ /* 0x000fc40001800000 */
[----:B------:R-:W-:Y:S02]  /*29c0*/  FSEL R73, R91, RZ, P2 ;  /* 0x000000ff5b497208 */ /* 0x000fe40001000000 */
[----:B------:R-:W-:Y:S02]  /*29d0*/  LOP3.LUT P5, RZ, R100, 0xff, RZ, 0xc0, !PT ;  /* 0x000000ff64ff7812 */ /* 0x000fe400078ac0ff */
[C---:B------:R-:W-:Y:S02]  /*29e0*/  LOP3.LUT P6, RZ, R170.reuse, 0xff000000, RZ, 0xc0, !PT ;  /* 0xff000000aaff7812 */ /* 0x040fe400078cc0ff */
[C---:B------:R-:W-:Y:S02]  /*29f0*/  LOP3.LUT P3, RZ, R170.reuse, 0xff00, RZ, 0xc0, !PT ;  /* 0x0000ff00aaff7812 */ /* 0x040fe4000786c0ff */
[----:B------:R-:W-:Y:S02]  /*2a00*/  LOP3.LUT P2, RZ, R170, 0xff, RZ, 0xc0, !PT ;  /* 0x000000ffaaff7812 */ /* 0x000fe4000784c0ff */
[----:B------:R-:W-:-:S02]  /*2a10*/  F2FP.F16.F32.PACK_AB R63, R60, R63 ;  /* 0x0000003f3c3f723e */ /* 0x000fc400000000ff */
[----:B------:R-:W-:Y:S02]  /*2a20*/  FSEL R71, R69, RZ, P4 ;  /* 0x000000ff45477208 */ /* 0x000fe40002000000 */
        /* <DEDUP_REMOVED lines=10> */
.L_x_2703:
[-CC-:B------:R-:W-:Y:S01]  /*2ad0*/  FFMA.FTZ R90, R90, R177.reuse, R179.reuse ;  /* 0x000000b15a5a7223 */ /* 0x180fe200000100b3 */
[-CC-:B------:R-:W-:Y:S01]  /*2ae0*/  FFMA.FTZ R68, R68, R177.reuse, R179.reuse ;  /* 0x000000b144447223 */ /* 0x180fe200000100b3 */
[-CC-:B------:R-:W-:Y:S01]  /*2af0*/  FFMA.FTZ R70, R70, R177.reuse, R179.reuse ;  /* 0x000000b146467223 */ /* 0x180fe200000100b3 */
[--C-:B------:R-:W-:Y:S01]  /*2b00*/  FFMA.FTZ R92, R92, R177, R179.reuse ;  /* 0x000000b15c5c7223 */ /* 0x100fe200000100b3 */
        /* <DEDUP_REMOVED lines=47> */
[----:B------:R-:W-:Y:S02]  /*2e00*/  F2FP.F16.F32.PACK_AB R67, R71, R68 ;  /* 0x000000444743723e */ /* 0x000fe400000000ff */
[----:B------:R-:W-:Y:S01]  /*2e10*/  F2FP.F16.F32.PACK_AB R66, R61, R60 ;  /* 0x0000003c3d42723e */ /* 0x000fe200000000ff */
        /* <DEDUP_REMOVED lines=22> */
.L_x_2702:
        /* <DEDUP_REMOVED lines=33> */
[----:B------:R-:W-:Y:S01]  /*3190*/  FADD.FTZ R88, R91, -R88 ;  /* 0x800000585b587221 */ /* 0x000fe20000010000 */
[----:B------:R-:W-:Y:S01]  /*31a0*/  ISETP.GE.U32.AND P2, PT, R170, RZ, PT ;  /* 0x000000ffaa00720c */ /* 0x000fe20003f46070 */
[----:B------:R-:W-:Y:S01]  /*31b0*/  FFMA.FTZ R0, R0, R177, R179 ;  /* 0x000000b100007223 */ /* 0x000fe200000100b3 */
[C---:B------:R-:W-:Y:S01]  /*31c0*/  FSEL R68, R69.reuse, RZ, P4 ;  /* 0x000000ff45447208 */ /* 0x040fe20002000000 */
[----:B------:R-:W-:Y:S01]  /*31d0*/  FFMA.FTZ R89, R172, R89, R38 ;  /* 0x00000059ac597223 */ /* 0x000fe20000010026 */
[----:B------:R-:W-:Y:S01]  /*31e0*/  FSEL R62, R69, RZ, P5 ;  /* 0x000000ff453e7208 */ /* 0x000fe20002800000 */
[----:B------:R-:W-:Y:S01]  /*31f0*/  FADD.FTZ R64, R67, -R64 ;  /* 0x8000004043407221 */ /* 0x000fe20000010000 */
[----:B------:R-:W-:Y:S01]  /*3200*/  FSEL R69, R70, RZ, P3 ;  /* 0x000000ff46457208 */ /* 0x000fe20001800000 */
[C---:B------:R-:W-:Y:S01]  /*3210*/  FFMA.FTZ R88, R172.reuse, R88, R39 ;  /* 0x00000058ac587223 */ /* 0x040fe20000010027 */
[----:B------:R-:W-:Y:S01]  /*3220*/  LOP3.LUT P3, RZ, R171, 0xff00, RZ, 0xc0, !PT ;  /* 0x0000ff00abff7812 */ /* 0x000fe2000786c0ff */
[----:B------:R-:W-:Y:S01]  /*3230*/  FADD.FTZ R65, R65, -R0 ;  /* 0x8000000041417221 */ /* 0x000fe20000010000 */
        /* <DEDUP_REMOVED lines=36> */
.L_x_2704:
        /* <DEDUP_REMOVED lines=74> */
.L_x_2700:
        /* <DEDUP_REMOVED lines=25> */
[----:B------:R-:W-:Y:S01]  /*3ab0*/  FFMA.FTZ R87, R87, R177, R179 ;  /* 0x000000b157577223 */ /* 0x000fe200000100b3 */
        /* <DEDUP_REMOVED lines=9> */
[C---:B------:R-:W-:Y:S01]  /*3b50*/  FSEL R67, R0.reuse, RZ, P6 ;  /* 0x000000ff00437208 */ /* 0x040fe20003000000 */
[-CC-:B------:R-:W-:Y:S01]  /*3b60*/  FFMA.FTZ R81, R81, R177.reuse, R179.reuse ;  /* 0x000000b151517223 */ /* 0x180fe200000100b3 */
[----:B------:R-:W-:Y:S01]  /*3b70*/  FSEL R63, R0, RZ, P4 ;  /* 0x000000ff003f7208 */ /* 0x000fe20002000000 */
[----:B------:R-:W-:Y:S01]  /*3b80*/  FMUL.FTZ R0, R52, UR6 ;  /* 0x0000000634007c20 */ /* 0x000fe20008410000 */
[----:B------:R-:W-:Y:S01]  /*3b90*/  LOP3.LUT P5, RZ, R97, 0xff, RZ, 0xc0, !PT ;  /* 0x000000ff61ff7812 */ /* 0x000fe200078ac0ff */
[----:B------:R-:W-:Y:S01]  /*3ba0*/  FADD.FTZ R83, R83, -R80 ;  /* 0x8000005053537221 */ /* 0x000fe20000010000 */
[----:B------:R-:W-:Y:S01]  /*3bb0*/  LOP3.LUT P6, RZ, R3, 0xff, RZ, 0xc0, !PT ;  /* 0x000000ff03ff7812 */ /* 0x000fe200078cc0ff */
[----:B------:R-:W-:Y:S01]  /*3bc0*/  FFMA.FTZ R76, R76, R177, R179 ;  /* 0x000000b14c4c7223 */ /* 0x000fe200000100b3 */
[C---:B------:R-:W-:Y:S01]  /*3bd0*/  FSEL R60, R53.reuse, RZ, P1 ;  /* 0x000000ff353c7208 */ /* 0x040fe20000800000 */
        /* <DEDUP_REMOVED lines=46> */
.L_x_2707:
        /* <DEDUP_REMOVED lines=9> */
[----:B------:R-:W-:Y:S01]  /*3f50*/  FFMA.FTZ R87, R172, R87, R49 ;  /* 0x00000057ac577223 */ /* 0x000fe20000010031 */
[----:B------:R-:W-:Y:S01]  /*3f60*/  FADD.FTZ R175, R174, -R175 ;  /* 0x800000afaeaf7221 */ /* 0x000fe20000010000 */
[----:B------:R-:W-:Y:S01]  /*3f70*/  ISETP.GE.U32.AND P1, PT, R96, RZ, PT ;  /* 0x000000ff6000720c */ /* 0x000fe20003f26070 */
[----:B------:R-:W-:Y:S01]  /*3f80*/  FMUL.FTZ R173, R173, UR6 ;  /* 0x00000006adad7c20 */ /* 0x000fe20008410000 */
[-CC-:B------:R-:W-:Y:S01]  /*3f90*/  FFMA.FTZ R80, R80, R177.reuse, R179.reuse ;  /* 0x000000b150507223 */ /* 0x180fe200000100b3 */
[----:B------:R-:W-:Y:S01]  /*3fa0*/  FFMA.FTZ R81, R81, R177, R179 ;  /* 0x000000b151517223 */ /* 0x000fe200000100b3 */
[----:B------:R-:W-:Y:S01]  /*3fb0*/  FMUL.FTZ R87, R87, UR6 ;  /* 0x0000000657577c20 */ /* 0x000fe20008410000 */
[C---:B------:R-:W-:Y:S01]  /*3fc0*/  FFMA.FTZ R175, R172.reuse, R175, R51 ;  /* 0x000000afacaf7223 */ /* 0x040fe20000010033 */
[----:B0-----:R-:W-:Y:S01]  /*3fd0*/  FSEL R67, R173, RZ, P3 ;  /* 0x000000ffad437208 */ /* 0x001fe20001800000 */
[----:B------:R-:W-:Y:S01]  /*3fe0*/  FFMA.FTZ R85, R172, R85, R48 ;  /* 0x00000055ac557223 */ /* 0x000fe20000010030 */
[----:B------:R-:W-:Y:S01]  /*3ff0*/  ISETP.GE.U32.AND.EX P5, PT, R97, 0x1000000, PT, P1 ;  /* 0x010000006100780c */ /* 0x000fe20003fa6110 */
[----:B------:R-:W-:Y:S01]  /*4000*/  FADD.FTZ R83, R83, -R80 ;  /* 0x8000005053537221 */ /* 0x000fe20000010000 */
[----:B------:R-:W-:Y:S01]  /*4010*/  LOP3.LUT P3, RZ, R97, 0xff00, RZ, 0xc0, !PT ;  /* 0x0000ff0061ff7812 */ /* 0x000fe2000786c0ff */
[----:B------:R-:W-:Y:S01]  /*4020*/  FADD.FTZ R82, R82, -R81 ;  /* 0x8000005152527221 */ /* 0x000fe20000010000 */
[----:B------:R-:W-:Y:S01]  /*4030*/  ISETP.GE.U32.AND P1, PT, R2, RZ, PT ;  /* 0x000000ff0200720c */ /* 0x000fe20003f26070 */
[-CC-:B------:R-:W-:Y:S01]  /*4040*/  FFMA.FTZ R76, R76, R177.reuse, R179.reuse ;  /* 0x000000b14c4c7223 */ /* 0x180fe200000100b3 */
[----:B------:R-:W-:Y:S01]  /*4050*/  FFMA.FTZ R77, R77, R177, R179 ;  /* 0x000000b14d4d7223 */ /* 0x000fe200000100b3 */
[----:B------:R-:W-:Y:S01]  /*4060*/  FMUL.FTZ R175, R175, UR6 ;  /* 0x00000006afaf7c20 */ /* 0x000fe20008410000 */
[----:B------:R-:W-:Y:S01]  /*4070*/  FMUL.FTZ R85, R85, UR6 ;  /* 0x0000000655557c20 */ /* 0x000fe20008410000 */
[----:B------:R-:W-:Y:S01]  /*4080*/  FSEL R61, R87, RZ, P3 ;  /* 0x000000ff573d7208 */ /* 0x000fe20001800000 */
[C---:B------:R-:W-:Y:S01]  /*4090*/  FFMA.FTZ R83, R172.reuse, R83, R46 ;  /* 0x00000053ac537223 */ /* 0x040fe2000001002e */
[----:B------:R-:W-:Y:S01]  /*40a0*/  LOP3.LUT P6, RZ, R3, 0xff0000, RZ, 0xc0, !PT ;  /* 0x00ff000003ff7812 */ /* 0x000fe200078cc0ff */
[----:B------:R-:W-:Y:S01]  /*40b0*/  FFMA.FTZ R82, R172, R82, R47 ;  /* 0x00000052ac527223 */ /* 0x000fe2000001002f */
[----:B------:R-:W-:Y:S01]  /*40c0*/  LOP3.LUT P4, RZ, R97, 0xff, RZ, 0xc0, !PT ;  /* 0x000000ff61ff7812 */ /* 0x000fe2000788c0ff */
[----:B------:R-:W-:Y:S01]  /*40d0*/  FADD.FTZ R76, R79, -R76 ;  /* 0x8000004c4f4c7221 */ /* 0x000fe20000010000 */
[C---:B------:R-:W-:Y:S01]  /*40e0*/  ISETP.GE.U32.AND.EX P1, PT, R3.reuse, 0x1000000, PT, P1 ;  /* 0x010000000300780c */ /* 0x040fe20003f26110 */
[----:B------:R-:W-:Y:S01]  /*40f0*/  FADD.FTZ R77, R78, -R77 ;  /* 0x8000004d4e4d7221 */ /* 0x000fe20000010000 */
[----:B------:R-:W-:Y:S01]  /*4100*/  LOP3.LUT P3, RZ, R3, 0xff00, RZ, 0xc0, !PT ;  /* 0x0000ff0003ff7812 */ /* 0x000fe2000786c0ff */
[----:B------:R-:W-:Y:S01]  /*4110*/  FMUL.FTZ R83, R83, UR6 ;  /* 0x0000000653537c20 */ /* 0x000fe20008410000 */
[----:B------:R-:W-:Y:S01]  /*4120*/  FSEL R0, R175, RZ, P5 ;  /* 0x000000ffaf007208 */ /* 0x000fe20002800000 */
[----:B------:R-:W-:Y:S01]  /*4130*/  FMUL.FTZ R82, R82, UR6 ;  /* 0x0000000652527c20 */ /* 0x000fe20008410000 */
[----:B------:R-:W-:Y:S01]  /*4140*/  FSEL R63, R173, RZ, P6 ;  /* 0x000000ffad3f7208 */ /* 0x000fe20003000000 */
[C---:B------:R-:W-:Y:S01]  /*4150*/  FFMA.FTZ R76, R172.reuse, R76, R45 ;  /* 0x0000004cac4c7223 */ /* 0x040fe2000001002d */
[----:B------:R-:W-:Y:S01]  /*4160*/  FSEL R60, R175, RZ, P1 ;  /* 0x000000ffaf3c7208 */ /* 0x000fe20000800000 */
[----:B------:R-:W-:Y:S01]  /*4170*/  FFMA.FTZ R77, R172, R77, R44 ;  /* 0x0000004dac4d7223 */ /* 0x000fe2000001002c */
        /* <DEDUP_REMOVED lines=10> */
[----:B------:R-:W-:-:S02]  /*4220*/  FSEL R62, R85, RZ, P5 ;  /* 0x000000ff553e7208 */ /* 0x000fc40002800000 */
        /* <DEDUP_REMOVED lines=20> */
.L_x_2706:
        /* <DEDUP_REMOVED lines=9> */
[C---:B0-----:R-:W-:Y:S01]  /*4400*/  FMUL.FTZ R54, R172.reuse, R173 ;  /* 0x000000adac367220 */ /* 0x041fe20000410000 */
[----:B------:R-:W-:Y:S01]  /*4410*/  FMUL.FTZ R55, R172, R175 ;  /* 0x000000afac377220 */ /* 0x000fe20000410000 */
[----:B------:R-:W-:Y:S01]  /*4420*/  FFMA.FTZ R87, R87, R177, R179 ;  /* 0x000000b157577223 */ /* 0x000fe200000100b3 */
        /* <DEDUP_REMOVED lines=64> */
.L_x_2709:
        /* <DEDUP_REMOVED lines=75> */
.L_x_2705:
        /* <DEDUP_REMOVED lines=56> */
.L_x_2711:
        /* <DEDUP_REMOVED lines=54> */
.L_x_2710:
        /* <DEDUP_REMOVED lines=11> */
[-CC-:B------:R-:W-:Y:S01]  /*5470*/  FFMA.FTZ R76, R76, R177.reuse, R179.reuse ;  /* 0x000000b14c4c7223 */ /* 0x180fe200000100b3 */
[-CC-:B------:R-:W-:Y:S01]  /*5480*/  FFMA.FTZ R80, R80, R177.reuse, R179.reuse ;  /* 0x000000b150507223 */ /* 0x180fe200000100b3 */
[-CC-:B------:R-:W-:Y:S01]  /*5490*/  FFMA.FTZ R81, R81, R177.reuse, R179.reuse ;  /* 0x000000b151517223 */ /* 0x180fe200000100b3 */
[----:B------:R-:W-:Y:S01]  /*54a0*/  FFMA.FTZ R84, R84, R177, R179 ;  /* 0x000000b154547223 */ /* 0x000fe200000100b3 */
[----:B------:R-:W-:Y:S01]  /*54b0*/  FMUL.FTZ R53, R55, UR6 ;  /* 0x0000000637357c20 */ /* 0x000fe20008410000 */
[----:B------:R-:W-:Y:S01]  /*54c0*/  FMUL.FTZ R56, R172, R77 ;  /* 0x0000004dac387220 */ /* 0x000fe20000410000 */
        /* <DEDUP_REMOVED lines=12> */
[----:B------:R-:W-:Y:S01]  /*5590*/  FMUL.FTZ R57, R172, R57 ;  /* 0x00000039ac397220 */ /* 0x000fe20000410000 */
[----:B------:R-:W-:Y:S01]  /*55a0*/  FSEL R74, R52, RZ, P4 ;  /* 0x000000ff344a7208 */ /* 0x000fe20002000000 */
        /* <DEDUP_REMOVED lines=24> */
.L_x_2712:
        /* <DEDUP_REMOVED lines=53> */
.L_x_2708:
        /* <DEDUP_REMOVED lines=14> */
.L_x_2695:
        /* <DEDUP_REMOVED lines=61> */
.L_x_2694:
[----:B------:R-:W-:Y:S05]  /*5f30*/  BSYNC B0 ;  /* 0x0000000000007941 */ /* 0x000fea0003800000 */
.L_x_2693:
        /* <DEDUP_REMOVED lines=196> */
.L_x_2696:
        /* <DEDUP_REMOVED lines=8> */
.L_x_2715:
[----:B------:R-:W-:Y:S05]  /*6c00*/  BSYNC B2 ;  /* 0x0000000000027941 */ /* 0x000fea0003800000 */
.L_x_2714:
        /* <DEDUP_REMOVED lines=8> */
.L_x_2716:
[----:B------:R-:W-:Y:S01]  /*6c90*/  FADD.FTZ R72, R73, R72 ;  /* 0x0000004849487221 */ /* 0x000fe20000010000 */
[----:B------:R-:W-:-:S04]  /*6ca0*/  HFMA2 R181, -RZ, RZ, 0, 1.1920928955078125e-07 ;  /* 0x00000002ffb57431 */ /* 0x000fc800000001ff */
[----:B------:R-:W-:Y:S02]  /*6cb0*/  MOV R182, R72 ;  /* 0x0000004800b67202 */ /* 0x000fe40000000f00 */
[----:B------:R-:W-:-:S07]  /*6cc0*/  MOV R74, R180 ;  /* 0x000000b4004a7202 */ /* 0x000fce0000000f00 */
[----:B------:R-:W-:Y:S05]  /*6cd0*/  WARPSYNC.COLLECTIVE R179, `(.L_x_2717) ;  /* 0x00000000b3087348 */ /* 0x000fea0003c00000 */
[----:B------:R0:W1:Y:S02]  /*6ce0*/  SHFL.BFLY P4, R180, R182, R181, R184 ;  /* 0x0c0000b5b6b47389 */ /* 0x00006400000800b8 */
[----:B01----:R-:W-:Y:S05]  /*6cf0*/  ENDCOLLECTIVE ;  /* 0x000000000000791b */ /* 0x003fea0003800000 */
.L_x_2717:
[----:B------:R-:W-:-:S05]  /*6d00*/  FADD.FTZ R74, R127, R74 ;  /* 0x0000004a7f4a7221 */ /* 0x000fca0000010000 */
[----:B------:R-:W-:Y:S02]  /*6d10*/  MOV R182, R74 ;  /* 0x0000004a00b67202 */ /* 0x000fe40000000f00 */
[----:B------:R-:W-:-:S07]  /*6d20*/  MOV R75, R180 ;  /* 0x000000b4004b7202 */ /* 0x000fce0000000f00 */
[----:B------:R-:W-:Y:S05]  /*6d30*/  WARPSYNC.COLLECTIVE R179, `(.L_x_2718) ;  /* 0x00000000b3087348 */ /* 0x000fea0003c00000 */
[----:B------:R0:W1:Y:S02]  /*6d40*/  SHFL.BFLY P4, R180, R182, R181, R184 ;  /* 0x0c0000b5b6b47389 */ /* 0x00006400000800b8 */
[----:B01----:R-:W-:Y:S05]  /*6d50*/  ENDCOLLECTIVE ;  /* 0x000000000000791b */ /* 0x003fea0003800000 */
.L_x_2718:
[----:B------:R-:W-:Y:S01]  /*6d60*/  FADD.FTZ R75, R72, R75 ;  /* 0x0000004b484b7221 */ /* 0x000fe20000010000 */
[----:B------:R-:W-:-:S04]  /*6d70*/  HFMA2 R181, -RZ, RZ, 0, 2.384185791015625e-07 ;  /* 0x00000004ffb57431 */ /* 0x000fc800000001ff */
[----:B------:R-:W-:Y:S02]  /*6d80*/  MOV R182, R75 ;  /* 0x0000004b00b67202 */ /* 0x000fe40000000f00 */
[----:B------:R-:W-:-:S07]  /*6d90*/  MOV R129, R180 ;  /* 0x000000b400817202 */ /* 0x000fce0000000f00 */
[----:B------:R-:W-:Y:S05]  /*6da0*/  WARPSYNC.COLLECTIVE R179, `(.L_x_2719) ;  /* 0x00000000b3087348 */ /* 0x000fea0003c00000 */
[----:B------:R0:W1:Y:S02]  /*6db0*/  SHFL.BFLY P4, R180, R182, R181, R184 ;  /* 0x0c0000b5b6b47389 */ /* 0x00006400000800b8 */
[----:B01----:R-:W-:Y:S05]  /*6dc0*/  ENDCOLLECTIVE ;  /* 0x000000000000791b */ /* 0x003fea0003800000 */
.L_x_2719:
[----:B------:R-:W-:-:S05]  /*6dd0*/  FADD.FTZ R129, R74, R129 ;  /* 0x000000814a817221 */ /* 0x000fca0000010000 */
[----:B------:R-:W-:Y:S02]  /*6de0*/  MOV R182, R129 ;  /* 0x0000008100b67202 */ /* 0x000fe40000000f00 */
[----:B------:R-:W-:-:S07]  /*6df0*/  MOV R124, R180 ;  /* 0x000000b4007c7202 */ /* 0x000fce0000000f00 */
[----:B------:R-:W-:Y:S05]  /*6e00*/  WARPSYNC.COLLECTIVE R179, `(.L_x_2720) ;  /* 0x00000000b3087348 */ /* 0x000fea0003c00000 */
[----:B------:R0:W1:Y:S02]  /*6e10*/  SHFL.BFLY P4, R180, R182, R181, R184 ;  /* 0x0c0000b5b6b47389 */ /* 0x00006400000800b8 */
[----:B01----:R-:W-:Y:S05]  /*6e20*/  ENDCOLLECTIVE ;  /* 0x000000000000791b */ /* 0x003fea0003800000 */
.L_x_2720:
[----:B------:R-:W-:Y:S01]  /*6e30*/  FADD.FTZ R124, R75, R124 ;  /* 0x0000007c4b7c7221 */ /* 0x000fe20000010000 */
[----:B------:R-:W-:-:S04]  /*6e40*/  HFMA2 R181, -RZ, RZ, 0, 4.76837158203125e-07 ;  /* 0x00000008ffb57431 */ /* 0x000fc800000001ff */
[----:B------:R-:W-:Y:S02]  /*6e50*/  MOV R182, R124 ;  /* 0x0000007c00b67202 */ /* 0x000fe40000000f00 */
[----:B------:R-:W-:-:S07]  /*6e60*/  MOV R178, R180 ;  /* 0x000000b400b27202 */ /* 0x000fce0000000f00 */
[----:B------:R-:W-:Y:S05]  /*6e70*/  WARPSYNC.COLLECTIVE R179, `(.L_x_2721) ;  /* 0x00000000b3087348 */ /* 0x000fea0003c00000 */
[----:B------:R0:W1:Y:S02]  /*6e80*/  SHFL.BFLY P4, R180, R182, R181, R184 ;  /* 0x0c0000b5b6b47389 */ /* 0x00006400000800b8 */
[----:B01----:R-:W-:Y:S05]  /*6e90*/  ENDCOLLECTIVE ;  /* 0x000000000000791b */ /* 0x003fea0003800000 */
.L_x_2721:
[----:B------:R-:W-:Y:S01]  /*6ea0*/  FADD.FTZ R178, R129, R178 ;  /* 0x000000b281b27221 */ /* 0x000fe20000010000 */
[----:B------:R-:W-:-:S04]  /*6eb0*/  MOV R129, R176 ;  /* 0x000000b000817202 */ /* 0x000fc80000000f00 */
[----:B------:R-:W-:Y:S02]  /*6ec0*/  MOV R182, R178 ;  /* 0x000000b200b67202 */ /* 0x000fe40000000f00 */
[----:B------:R-:W-:-:S07]  /*6ed0*/  MOV R73, R180 ;  /* 0x000000b400497202 */ /* 0x000fce0000000f00 */
[----:B------:R-:W-:Y:S05]  /*6ee0*/  WARPSYNC.COLLECTIVE R179, `(.L_x_2722) ;  /* 0x00000000b3087348 */ /* 0x000fea0003c00000 */
[----:B------:R0:W1:Y:S02]  /*6ef0*/  SHFL.BFLY P4, R180, R182, R181, R184 ;  /* 0x0c0000b5b6b47389 */ /* 0x00006400000800b8 */
[----:B01----:R-:W-:Y:S05]  /*6f00*/  ENDCOLLECTIVE ;  /* 0x000000000000791b */ /* 0x003fea0003800000 */
.L_x_2722:
[----:B------:R-:W-:Y:S01]  /*6f10*/  FADD.FTZ R73, R124, R73 ;  /* 0x000000497c497221 */ /* 0x000fe20000010000 */
[----:B------:R-:W-:Y:S01]  /*6f20*/  MOV R124, R186 ;  /* 0x000000ba007c7202 */ /* 0x000fe20000000f00 */
[----:B------:R-:W-:-:S03]  /*6f30*/  HFMA2 R181, -RZ, RZ, 0, 9.5367431640625e-07 ;  /* 0x00000010ffb57431 */ /* 0x000fc600000001ff */
[----:B------:R-:W-:Y:S02]  /*6f40*/  MOV R182, R73 ;  /* 0x0000004900b67202 */ /* 0x000fe40000000f00 */
[----:B------:R-:W-:-:S07]  /*6f50*/  MOV R127, R180 ;  /* 0x000000b4007f7202 */ /* 0x000fce0000000f00 */
[----:B------:R-:W-:Y:S05]  /*6f60*/  WARPSYNC.COLLECTIVE R179, `(.L_x_2723) ;  /* 0x00000000b3087348 */ /* 0x000fea0003c00000 */
[----:B------:R0:W1:Y:S02]  /*6f70*/  SHFL.BFLY P4, R180, R182, R181, R184 ;  /* 0x0c0000b5b6b47389 */ /* 0x00006400000800b8 */
[----:B01----:R-:W-:Y:S05]  /*6f80*/  ENDCOLLECTIVE ;  /* 0x000000000000791b */ /* 0x003fea0003800000 */
.L_x_2723:
[----:B------:R-:W-:Y:S01]  /*6f90*/  FADD.FTZ R72, R178, R127 ;  /* 0x0000007fb2487221 */ /* 0x000fe20000010000 */
[----:B------:R-:W-:-:S04]  /*6fa0*/  MOV R127, R177 ;  /* 0x000000b1007f7202 */ /* 0x000fc80000000f00 */
[----:B------:R-:W-:Y:S02]  /*6fb0*/  MOV R182, R72 ;  /* 0x0000004800b67202 */ /* 0x000fe40000000f00 */
[----:B------:R-:W-:-:S07]  /*6fc0*/  MOV R74, R180 ;  /* 0x000000b4004a7202 */ /* 0x000fce0000000f00 */
[----:B------:R-:W-:Y:S05]  /*6fd0*/  WARPSYNC.COLLECTIVE R179, `(.L_x_2724) ;  /* 0x00000000b3087348 */ /* 0x000fea0003c00000 */
[----:B------:R0:W1:Y:S02]  /*6fe0*/  SHFL.BFLY P4, R180, R182, R181, R184 ;  /* 0x0c0000b5b6b47389 */ /* 0x00006400000800b8 */
[----:B01----:R-:W-:Y:S05]  /*6ff0*/  ENDCOLLECTIVE ;  /* 0x000000000000791b */ /* 0x003fea0003800000 */
.L_x_2724:
[----:B------:R-:W-:Y:S01]  /*7000*/  MOV R75, R180 ;  /* 0x000000b4004b7202 */ /* 0x000fe20000000f00 */
[----:B------:R-:W-:Y:S06]  /*7010*/  BRA `(.L_x_2725) ;  /* 0xffffffa400b47947 */ /* 0x000fec000383ffff */
.L_x_2726:
        /* <DEDUP_REMOVED lines=14> */
.L_x_3975:


//--------------------- .text._ZN10layer_norm22ln_bwd_finalize_kernelINS_22Kernel_traits_finalizeILj512Ef6__halffS2_fjLb0ELj1024ELj4ENS_18Kernel_traits_baseILj512EfS2_fS2_fjLj1024EEEEELb0ELb0EEEvNS_9BwdParamsE --------------------------
	.section	.text._ZN10layer_norm22ln_bwd_finalize_kernelINS_22Kernel_traits_finalizeILj512Ef6__halffS2_fjLb0ELj1024ELj4ENS_18Kernel_traits_baseILj512EfS2_fS2_fjLj1024EEEEELb0ELb0EEEvNS_9BwdParamsE,"ax",@progbits
	.align	128
        .global         _ZN10layer_norm22ln_bwd_finalize_kernelINS_22Kernel_traits_finalizeILj512Ef6__halffS2_fjLb0ELj1024ELj4ENS_18Kernel_traits_baseILj512EfS2_fS2_fjLj1024EEEEELb0ELb0EEEvNS_9BwdParamsE
        .type           _ZN10layer_norm22ln_bwd_finalize_kernelINS_22Kernel_traits_finalizeILj512Ef6__halffS2_fjLb0ELj1024ELj4ENS_18Kernel_traits_baseILj512EfS2_fS2_fjLj1024EEEEELb0ELb0EEEvNS_9BwdParamsE,@function
        .size           _ZN10layer_norm22ln_bwd_finalize_kernelINS_22Kernel_traits_finalizeILj512Ef6__halffS2_fjLb0ELj1024ELj4ENS_18Kernel_traits_baseILj512EfS2_fS2_fjLj1024EEEEELb0ELb0EEEvNS_9BwdParamsE,(.L_x_3976 - _ZN10layer_norm22ln_bwd_finalize_kernelINS_22Kernel_traits_finalizeILj512Ef6__halffS2_fjLb0ELj1024ELj4ENS_18Kernel_traits_baseILj512EfS2_fS2_fjLj1024EEEEELb0ELb0EEEvNS_9BwdParamsE)
        .other          _ZN10layer_norm22ln_bwd_finalize_kernelINS_22Kernel_traits_finalizeILj512Ef6__halffS2_fjLb0ELj1024ELj4ENS_18Kernel_traits_baseILj512EfS2_fS2_fjLj1024EEEEELb0ELb0EEEvNS_9BwdParamsE,@"STO_CUDA_ENTRY STV_DEFAULT"
_ZN10layer_norm22ln_bwd_finalize_kernelINS_22Kernel_traits_finalizeILj512Ef6__halffS2_fjLb0ELj1024ELj4ENS_18Kernel_traits_baseILj512EfS2_fS2_fjLj1024EEEEELb0ELb0EEEvNS_9BwdParamsE:
.text._ZN10layer_norm22ln_bwd_finalize_kernelINS_22Kernel_traits_finalizeILj512Ef6__halffS2_fjLb0ELj1024ELj4ENS_18Kernel_traits_baseILj512EfS2_fS2_fjLj1024EEEEELb0ELb0EEEvNS_9BwdParamsE:
        /* <DEDUP_REMOVED lines=78> */
.L_x_2731:
        /* <DEDUP_REMOVED lines=118> */
.L_x_2730:
[----:B------:R-:W-:Y:S05]  /*0c40*/  BSYNC.RECONVERGENT B1 ;  /* 0x0000000000017941 */ /* 0x000fea0003800200 */
.L_x_2729:
        /* <DEDUP_REMOVED lines=68> */
.L_x_2733:
[----:B------:R-:W-:Y:S05]  /*1090*/  BSYNC.RECONVERGENT B1 ;  /* 0x0000000000017941 */ /* 0x000fea0003800200 */
.L_x_2732:
        /* <DEDUP_REMOVED lines=37> */
.L_x_2735:
[----:B------:R-:W-:Y:S05]  /*12f0*/  BSYNC.RECONVERGENT B1 ;  /* 0x0000000000017941 */ /* 0x000fea0003800200 */
.L_x_2734:
[----:B------:R-:W-:Y:S05]  /*1300*/  @!P1 BRA `(.L_x_2728) ;  /* 0x00000000003c9947 */ /* 0x000fea0003800000 */
[----:B------:R-:W0:Y:S01]  /*1310*/  LDC.64 R8, c[0x0][0x440] ;  /* 0x00011000ff087b82 */ /* 0x000e220000000a00 */
[----:B------:R-:W-:Y:S01]  /*1320*/  IMAD R0, R3, R54, R0 ;  /* 0x0000003603007224 */ /* 0x000fe200078e0200 */
[----:B------:R-:W-:-:S04]  /*1330*/  IADD3 R12, PT, PT, -R55, RZ, RZ ;  /* 0x000000ff370c7210 */ /* 0x000fc80007ffe1ff */
[----:B------:R-:W-:Y:S02]  /*1340*/  IADD3 R3, PT, PT, R57, R0, RZ ;  /* 0x0000000039037210 */ /* 0x000fe40007ffe0ff */
[----:B------:R-:W1:Y:S05]  /*1350*/  LDC.64 R10, c[0x0][0x448] ;  /* 0x00011200ff0a7b82 */ /* 0x000e6a0000000a00 */
.L_x_2736:
        /* <DEDUP_REMOVED lines=10> */
.L_x_2728:
[----:B------:R-:W-:Y:S05]  /*1400*/  BSYNC.RECONVERGENT B0 ;  /* 0x0000000000007941 */ /* 0x000fea0003800200 */
.L_x_2727:
        /* <DEDUP_REMOVED lines=60> */
.L_x_2737:
        /* <DEDUP_REMOVED lines=11> */
.L_x_3976:


//--------------------- .text._ZN10layer_norm40ln_parallel_residual_bwd_finalize_kernelINS_22Kernel_traits_finalizeILj512Ef6__halffS2_fjLb0ELj1024ELj4ENS_18Kernel_traits_baseILj512EfS2_fS2_fjLj1024EEEEELb0EEEvNS_9BwdParamsE --------------------------
	.section	.text._ZN10layer_norm40ln_parallel_residual_bwd_finalize_kernelINS_22Kernel_traits_finalizeILj512Ef6__halffS2_fjLb0ELj1024ELj4ENS_18Kernel_traits_baseILj512EfS2_fS2_fjLj1024EEEEELb0EEEvNS_9BwdParamsE,"ax",@progbits
	.align	128
        .global         _ZN10layer_norm40ln_parallel_residual_bwd_finalize_kernelINS_22Kernel_traits_finalizeILj512Ef6__halffS2_fjLb0ELj1024ELj4ENS_18Kernel_traits_baseILj512EfS2_fS2_fjLj1024EEEEELb0EEEvNS_9BwdParamsE
        .type           _ZN10layer_norm40ln_parallel_residual_bwd_finalize_kernelINS_22Kernel_traits_finalizeILj512Ef6__halffS2_fjLb0ELj1024ELj4ENS_18Kernel_traits_baseILj512EfS2_fS2_fjLj1024EEEEELb0EEEvNS_9BwdParamsE,@function
        .size           _ZN10layer_norm40ln_parallel_residual_bwd_finalize_kernelINS_22Kernel_traits_finalizeILj512Ef6__halffS2_fjLb0ELj1024ELj4ENS_18Kernel_traits_baseILj512EfS2_fS2_fjLj1024EEEEELb0EEEvNS_9BwdParamsE,(.L_x_3977 - _ZN10layer_norm40ln_parallel_residual_bwd_finalize_kernelINS_22Kernel_traits_finalizeILj512Ef6__halffS2_fjLb0ELj1024ELj4ENS_18Kernel_traits_baseILj512EfS2_fS2_fjLj1024EEEEELb0EEEvNS_9BwdParamsE)
        .other          _ZN10layer_norm40ln_parallel_residual_bwd_finalize_kernelINS_22Kernel_traits_finalizeILj512Ef6__halffS2_fjLb0ELj1024ELj4ENS_18Kernel_traits_baseILj512EfS2_fS2_fjLj1024EEEEELb0EEEvNS_9BwdParamsE,@"STO_CUDA_ENTRY STV_DEFAULT"
_ZN10layer_norm40ln_parallel_residual_bwd_finalize_kernelINS_22Kernel_traits_finalizeILj512Ef6__halffS2_fjLb0ELj1024ELj4ENS_18Kernel_traits_baseILj512EfS2_fS2_fjLj1024EEEEELb0EEEvNS_9BwdParamsE:
.text._ZN10layer_norm40ln_parallel_residual_bwd_finalize_kernelINS_22Kernel_traits_finalizeILj512Ef6__halffS2_fjLb0ELj1024ELj4ENS_18Kernel_traits_baseILj512EfS2_fS2_fjLj1024EEEEELb0EEEvNS_9BwdParamsE:
        /* <DEDUP_REMOVED lines=58> */
.L_x_2742:
        /* <DEDUP_REMOVED lines=112> */
.L_x_2741:
[----:B------:R-:W-:Y:S05]  /*0aa0*/  BSYNC.RECONVERGENT B1 ;  /* 0x0000000000017941 */ /* 0x000fea0003800200 */
.L_x_2740:
        /* <DEDUP_REMOVED lines=66> */
.L_x_2744:
[----:B------:R-:W-:Y:S05]  /*0ed0*/  BSYNC.RECONVERGENT B1 ;  /* 0x0000000000017941 */ /* 0x000fea0003800200 */
.L_x_2743:
        /* <DEDUP_REMOVED lines=36> */
.L_x_2746:
[----:B------:R-:W-:Y:S05]  /*1120*/  BSYNC.RECONVERGENT B1 ;  /* 0x0000000000017941 */ /* 0x000fea0003800200 */
.L_x_2745:
        /* <DEDUP_REMOVED lines=18> */
.L_x_2739:
[----:B------:R-:W-:Y:S05]  /*1250*/  BSYNC.RECONVERGENT B0 ;  /* 0x0000000000007941 */ /* 0x000fea0003800200 */
.L_x_2738:
        /* <DEDUP_REMOVED lines=92> */
.L_x_2747:
        /* <DEDUP_REMOVED lines=14> */
.L_x_3977:


//--------------------- .text._ZN10layer_norm31ln_parallel_residual_bwd_kernelINS_13Kernel_traitsIf6__halffS2_fjLj512ELj1ELj4ELj1ELj16ENS_18Kernel_traits_baseILj512EfS2_fS2_fjLj128EEEEELb1ELb1ELb0EEEvNS_9BwdParamsE --------------------------
	.section	.text._ZN10layer_norm31ln_parallel_residual_bwd_kernelINS_13Kernel_traitsIf6__halffS2_fjLj512ELj1ELj4ELj1ELj16ENS_18Kernel_traits_baseILj512EfS2_fS2_fjLj128EEEEELb1ELb1ELb0EEEvNS_9BwdParamsE,"ax",@progbits
	.align	128
        .global         _ZN10layer_norm31ln_parallel_residual_bwd_kernelINS_13Kernel_traitsIf6__halffS2_fjLj512ELj1ELj4ELj1ELj16ENS_18Kernel_traits_baseILj512EfS2_fS2_fjLj128EEEEELb1ELb1ELb0EEEvNS_9BwdParamsE
        .type           _ZN10layer_norm31ln_parallel_residual_bwd_kernelINS_13Kernel_traitsIf6__halffS2_fjLj512ELj1ELj4ELj1ELj16ENS_18Kernel_traits_baseILj512EfS2_fS2_fjLj128EEEEELb1ELb1ELb0EEEvNS_9BwdParamsE,@function
        .size           _ZN10layer_norm31ln_parallel_residual_bwd_kernelINS_13Kernel_traitsIf6__halffS2_fjLj512ELj1ELj4ELj1ELj16ENS_18Kernel_traits_baseILj512EfS2_fS2_fjLj128EEEEELb1ELb1ELb0EEEvNS_9BwdParamsE,(.L_x_3978 - _ZN10layer_norm31ln_parallel_residual_bwd_kernelINS_13Kernel_traitsIf6__halffS2_fjLj512ELj1ELj4ELj1ELj16ENS_18Kernel_traits_baseILj512EfS2_fS2_fjLj128EEEEELb1ELb1ELb0EEEvNS_9BwdParamsE)
        .other          _ZN10layer_norm31ln_parallel_residual_bwd_kernelINS_13Kernel_traitsIf6__halffS2_fjLj512ELj1ELj4ELj1ELj16ENS_18Kernel_traits_baseILj512EfS2_fS2_fjLj128EEEEELb1ELb1ELb0EEEvNS_9BwdParamsE,@"STO_CUDA_ENTRY STV_DEFAULT"
_ZN10layer_norm31ln_parallel_residual_bwd_kernelINS_13Kernel_traitsIf6__halffS2_fjLj512ELj1ELj4ELj1ELj16ENS_18Kernel_traits_baseILj512EfS2_fS2_fjLj128EEEEELb1ELb1ELb0EEEvNS_9BwdParamsE:
.text._ZN10layer_norm31ln_parallel_residual_bwd_kernelINS_13Kernel_traitsIf6__halffS2_fjLj512ELj1ELj4ELj1ELj16ENS_18Kernel_traits_baseILj512EfS2_fS2_fjLj128EEEEELb1ELb1ELb0EEEvNS_9BwdParamsE:
        /* <DEDUP_REMOVED lines=72> */
.L_x_2775:
        /* <DEDUP_REMOVED lines=44> */
[C---:B-----5:R-:W-:Y:S01]  /*0740*/  FMUL.FTZ R3, R133.reuse, R80 ;  /* 0x0000005085037220 */ /* 0x060fe20000410000 */
[----:B------:R-:W-:Y:S02]  /*0750*/  HADD2.F32 R88, -RZ, R88.H1_H1 ;  /* 0x30000058ff587230 */ /* 0x000fe40000004100 */
[-C--:B0-----:R-:W-:Y:S01]  /*0760*/  FMUL.FTZ R104, R4, R81.reuse ;  /* 0x0000005104687220 */ /* 0x081fe20000410000 */
[--C-:B------:R-:W-:Y:S02]  /*0770*/  HADD2.F32 R83, -RZ, R89.reuse.H0_H0 ;  /* 0x20000059ff537230 */ /* 0x100fe40000004100 */
[----:B------:R-:W-:Y:S01]  /*0780*/  FMUL.FTZ R99, R133, R82 ;  /* 0x0000005285637220 */ /* 0x000fe20000410000 */
[----:B------:R-:W-:Y:S01]  /*0790*/  FADD.FTZ R36, R36, R81 ;  /* 0x0000005124247221 */ /* 0x000fe20000010000 */
[----:B------:R-:W-:Y:S01]  /*07a0*/  FFMA.FTZ R20, R3, R81, R20 ;  /* 0x0000005103147223 */ /* 0x000fe20000010014 */
[----:B-1----:R-:W-:Y:S01]  /*07b0*/  FMUL.FTZ R101, R5, R88 ;  /* 0x0000005805657220 */ /* 0x002fe20000410000 */
[----:B------:R-:W-:Y:S01]  /*07c0*/  FADD.FTZ R80, RZ, R104 ;  /* 0x00000068ff507221 */ /* 0x000fe20000010000 */
[----:B------:R-:W-:Y:S01]  /*07d0*/  FMUL.FTZ R100, R133, R106 ;  /* 0x0000006a85647220 */ /* 0x000fe20000410000 */
[----:B------:R-:W-:Y:S01]  /*07e0*/  FFMA.FTZ R81, R3, R104, RZ ;  /* 0x0000006803517223 */ /* 0x000fe200000100ff */
[----:B------:R-:W-:Y:S01]  /*07f0*/  FADD.FTZ R38, R38, R83 ;  /* 0x0000005326267221 */ /* 0x000fe20000010000 */
[-C--:B------:R-:W-:Y:S01]  /*0800*/  FFMA.FTZ R22, R99, R83.reuse, R22 ;  /* 0x0000005363167223 */ /* 0x080fe20000010016 */
[----:B------:R-:W-:Y:S01]  /*0810*/  FMUL.FTZ R106, R6, R83 ;  /* 0x00000053066a7220 */ /* 0x000fe20000410000 */
[----:B------:R-:W-:-:S02]  /*0820*/  HADD2.F32 R114, -RZ, R89.H1_H1 ;  /* 0x30000059ff727230 */ /* 0x000fc40000004100 */
[----:B------:R-:W-:Y:S01]  /*0830*/  FADD.FTZ R83, R80, R101 ;  /* 0x0000006550537221 */ /* 0x000fe20000010000 */
[----:B------:R-:W-:Y:S01]  /*0840*/  FFMA.FTZ R80, R100, R101, R81 ;  /* 0x0000006564507223 */ /* 0x000fe20000010051 */
[--C-:B------:R-:W-:Y:S02]  /*0850*/  HADD2.F32 R89, -RZ, R90.reuse.H0_H0 ;  /* 0x2000005aff597230 */ /* 0x100fe40000004100 */
        /* <DEDUP_REMOVED lines=41> */
.L_x_2751:
[----:B------:R-:W-:Y:S05]  /*0af0*/  BSYNC.RECONVERGENT B1 ;  /* 0x0000000000017941 */ /* 0x000fea0003800200 */
.L_x_2750:
        /* <DEDUP_REMOVED lines=27> */
[----:B0----5:R-:W-:Y:S01]  /*0cb0*/  FMUL.FTZ R122, R133, R126 ;  /* 0x0000007e857a7220 */ /* 0x021fe20000410000 */
[----:B----4-:R-:W-:-:S02]  /*0cc0*/  HADD2.F32 R81, -RZ, R92.H0_H0 ;  /* 0x2000005cff517230 */ /* 0x010fc40000004100 */
[----:B------:R-:W-:Y:S01]  /*0cd0*/  FMUL.FTZ R117, R133, R80 ;  /* 0x0000005085757220 */ /* 0x000fe20000410000 */
[----:B------:R-:W-:Y:S02]  /*0ce0*/  HADD2.F32 R92, -RZ, R92.H1_H1 ;  /* 0x3000005cff5c7230 */ /* 0x000fe40000004100 */
[----:B------:R-:W-:Y:S01]  /*0cf0*/  FADD.FTZ R128, -R135, R88 ;  /* 0x0000005887807221 */ /* 0x000fe20000010100 */
[-C--:B------:R-:W-:Y:S01]  /*0d00*/  FMUL.FTZ R126, R12, R81.reuse ;  /* 0x000000510c7e7220 */ /* 0x080fe20000410000 */
[--C-:B------:R-:W-:Y:S02]  /*0d10*/  HADD2.F32 R83, -RZ, R93.reuse.H0_H0 ;  /* 0x2000005dff537230 */ /* 0x100fe40000004100 */
[----:B------:R-:W-:Y:S01]  /*0d20*/  FMUL.FTZ R119, R133, R82 ;  /* 0x0000005285777220 */ /* 0x000fe20000410000 */
[----:B------:R-:W-:Y:S01]  /*0d30*/  FADD.FTZ R44, R44, R81 ;  /* 0x000000512c2c7221 */ /* 0x000fe20000010000 */
[----:B------:R-:W-:Y:S01]  /*0d40*/  FFMA.FTZ R28, R117, R81, R28 ;  /* 0x00000051751c7223 */ /* 0x000fe2000001001c */
[----:B------:R-:W-:Y:S01]  /*0d50*/  FMUL.FTZ R125, R13, R92 ;  /* 0x0000005c0d7d7220 */ /* 0x000fe20000410000 */
[----:B------:R-:W-:Y:S01]  /*0d60*/  FADD.FTZ R80, R137, R126 ;  /* 0x0000007e89507221 */ /* 0x000fe20000010000 */
[----:B-1----:R-:W-:Y:S01]  /*0d70*/  FMUL.FTZ R120, R133, R124 ;  /* 0x0000007c85787220 */ /* 0x002fe20000410000 */
[----:B------:R-:W-:Y:S01]  /*0d80*/  FFMA.FTZ R81, R117, R126, R136 ;  /* 0x0000007e75517223 */ /* 0x000fe20000010088 */
[----:B------:R-:W-:Y:S01]  /*0d90*/  FMUL.FTZ R121, R133, R128 ;  /* 0x0000008085797220 */ /* 0x000fe20000410000 */
[----:B------:R-:W-:Y:S01]  /*0da0*/  FADD.FTZ R46, R46, R83 ;  /* 0x000000532e2e7221 */ /* 0x000fe20000010000 */
[-C--:B------:R-:W-:Y:S01]  /*0db0*/  FFMA.FTZ R30, R119, R83.reuse, R30 ;  /* 0x00000053771e7223 */ /* 0x080fe2000001001e */
[----:B------:R-:W-:Y:S01]  /*0dc0*/  FMUL.FTZ R128, R14, R83 ;  /* 0x000000530e807220 */ /* 0x000fe20000410000 */
[----:B------:R-:W-:-:S02]  /*0dd0*/  HADD2.F32 R88, -RZ, R93.H1_H1 ;  /* 0x3000005dff587230 */ /* 0x000fc40000004100 */
[----:B------:R-:W-:Y:S01]  /*0de0*/  FADD.FTZ R83, R80, R125 ;  /* 0x0000007d50537221 */ /* 0x000fe20000010000 */
[----:B------:R-:W-:Y:S01]  /*0df0*/  FFMA.FTZ R80, R120, R125, R81 ;  /* 0x0000007d78507223 */ /* 0x000fe20000010051 */
[----:B------:R-:W-:Y:S01]  /*0e00*/  FADD.FTZ R130, -R135, R89 ;  /* 0x0000005987827221 */ /* 0x000fe20000010100 */
[--C-:B------:R-:W-:Y:S02]  /*0e10*/  HADD2.F32 R89, -RZ, R94.reuse.H0_H0 ;  /* 0x2000005eff597230 */ /* 0x100fe40000004100 */
[----:B------:R-:W-:Y:S01]  /*0e20*/  FMUL.FTZ R127, R15, R88 ;  /* 0x000000580f7f7220 */ /* 0x000fe20000410000 */
[----:B------:R-:W-:Y:S01]  /*0e30*/  FADD.FTZ R82, R83, R128 ;  /* 0x0000008053527221 */ /* 0x000fe20000010000 */
[----:B------:R-:W-:Y:S01]  /*0e40*/  FFMA.FTZ R81, R119, R128, R80 ;  /* 0x0000008077517223 */ /* 0x000fe20000010050 */
[----:B------:R-:W-:Y:S02]  /*0e50*/  HADD2.F32 R94, -RZ, R94.H1_H1 ;  /* 0x3000005eff5e7230 */ /* 0x000fe40000004100 */
[----:B------:R-:W-:Y:S01]  /*0e60*/  FMUL.FTZ R124, R133, R130 ;  /* 0x00000082857c7220 */ /* 0x000fe20000410000 */
[----:B------:R-:W-:Y:S01]  /*0e70*/  FMUL.FTZ R130, R16, R89 ;  /* 0x0000005910827220 */ /* 0x000fe20000410000 */
[----:B------:R-:W-:Y:S01]  /*0e80*/  FADD.FTZ R83, R82, R127 ;  /* 0x0000007f52537221 */ /* 0x000fe20000010000 */
[----:B------:R-:W-:Y:S01]  /*0e90*/  FFMA.FTZ R80, R122, R127, R81 ;  /* 0x0000007f7a507223 */ /* 0x000fe20000010051 */
[----:B------:R-:W-:Y:S01]  /*0ea0*/  FADD.FTZ R134, -R135, R91 ;  /* 0x0000005b87867221 */ /* 0x000fe20000010100 */
[----:B------:R-:W-:-:S02]  /*0eb0*/  HADD2.F32 R91, -RZ, R95.H0_H0 ;  /* 0x2000005fff5b7230 */ /* 0x000fc40000004100 */
[----:B------:R-:W-:Y:S01]  /*0ec0*/  FADD.FTZ R90, -R135, R90 ;  /* 0x0000005a875a7221 */ /* 0x000fe20000010100 */
[----:B------:R-:W-:Y:S01]  /*0ed0*/  FMUL.FTZ R129, R17, R94 ;  /* 0x0000005e11817220 */ /* 0x000fe20000410000 */
[----:B------:R-:W-:Y:S01]  /*0ee0*/  FADD.FTZ R82, R83, R130 ;  /* 0x0000008253527221 */ /* 0x000fe20000010000 */
[----:B------:R-:W-:Y:S01]  /*0ef0*/  FFMA.FTZ R81, R121, R130, R80 ;  /* 0x0000008279517223 */ /* 0x000fe20000010050 */
[----:B------:R-:W-:Y:S02]  /*0f00*/  HADD2.F32 R138, -RZ, R95.H1_H1 ;  /* 0x3000005fff8a7230 */ /* 0x000fe40000004100 */
        /* <DEDUP_REMOVED lines=22> */
.L_x_2753:
[----:B------:R-:W-:Y:S05]  /*1070*/  BSYNC.RECONVERGENT B1 ;  /* 0x0000000000017941 */ /* 0x000fea0003800200 */
.L_x_2752:
        /* <DEDUP_REMOVED lines=23> */
.L_x_2787:
        /* <DEDUP_REMOVED lines=72> */
.L_x_2759:
        /* <DEDUP_REMOVED lines=54> */
.L_x_2758:
        /* <DEDUP_REMOVED lines=59> */
.L_x_2761:
        /* <DEDUP_REMOVED lines=54> */
.L_x_2757:
        /* <DEDUP_REMOVED lines=83> */
.L_x_2763:
        /* <DEDUP_REMOVED lines=75> */
.L_x_2762:
        /* <DEDUP_REMOVED lines=45> */
[----:B------:R-:W-:Y:S01]  /*2d90*/  FSEL R89, R76, RZ, P0 ;  /* 0x000000ff4c597208 */ /* 0x000fe20000000000 */
        /* <DEDUP_REMOVED lines=34> */
.L_x_2764:
        /* <DEDUP_REMOVED lines=73> */
[----:B------:R-:W-:-:S07]  /*3450*/  F2FP.F16.F32.PACK_AB R80, R89, R80 ;  /* 0x000000505950723e */ /* 0x000fce00000000ff */
.L_x_2760:
        /* <DEDUP_REMOVED lines=15> */
.L_x_2756:
[----:B------:R-:W-:Y:S05]  /*3550*/  BSYNC.RECONVERGENT B1 ;  /* 0x0000000000017941 */ /* 0x000fea0003800200 */
.L_x_2755:
        /* <DEDUP_REMOVED lines=52> */
[----:B------:R-:W-:Y:S01]  /*38a0*/  F2FP.F16.F32.PACK_AB R83, R82, R83 ;  /* 0x000000535253723e */ /* 0x000fe200000000ff */
        /* <DEDUP_REMOVED lines=34> */
.L_x_2769:
        /* <DEDUP_REMOVED lines=42> */
[----:B------:R-:W-:Y:S01]  /*3d70*/  F2FP.F16.F32.PACK_AB R79, R79, R82 ;  /* 0x000000524f4f723e */ /* 0x000fe200000000ff */
        /* <DEDUP_REMOVED lines=32> */
.L_x_2768:
        /* <DEDUP_REMOVED lines=46> */
[----:B------:R-:W-:Y:S02]  /*4260*/  F2FP.F16.F32.PACK_AB R79, R82, R79 ;  /* 0x0000004f524f723e */ /* 0x000fe400000000ff */
[----:B------:R-:W-:Y:S01]  /*4270*/  F2FP.F16.F32.PACK_AB R83, R76, R83 ;  /* 0x000000534c53723e */ /* 0x000fe200000000ff */
[----:B------:R-:W-:Y:S01]  /*4280*/  FMUL.FTZ R76, R70, UR13 ;  /* 0x0000000d464c7c20 */ /* 0x000fe20008410000 */
[----:B------:R-:W-:Y:S02]  /*4290*/  FSEL R78, R77, RZ, P3 ;  /* 0x000000ff4d4e7208 */ /* 0x000fe40001800000 */
[----:B------:R-:W-:Y:S02]  /*42a0*/  LOP3.LUT P2, RZ, R87, 0xff00, RZ, 0xc0, !PT ;  /* 0x0000ff0057ff7812 */ /* 0x000fe4000784c0ff */
[----:B------:R-:W-:Y:S01]  /*42b0*/  FSEL R82, R77, RZ, P6 ;  /* 0x000000ff4d527208 */ /* 0x000fe20003000000 */
[----:B------:R-:W-:Y:S01]  /*42c0*/  FMUL.FTZ R77, R69, UR13 ;  /* 0x0000000d454d7c20 */ /* 0x000fe20008410000 */
[----:B------:R-:W-:-:S02]  /*42d0*/  LOP3.LUT P3, RZ, R86, 0xff0000, RZ, 0xc0, !PT ;  /* 0x00ff000056ff7812 */ /* 0x000fc4000786c0ff */
[----:B------:R-:W-:Y:S02]  /*42e0*/  LOP3.LUT P6, RZ, R110, 0xff0000, RZ, 0xc0, !PT ;  /* 0x00ff00006eff7812 */ /* 0x000fe400078cc0ff */
[----:B------:R-:W-:Y:S02]  /*42f0*/  F2FP.F16.F32.PACK_AB R78, R81, R78 ;  /* 0x0000004e514e723e */ /* 0x000fe400000000ff */
        /* <DEDUP_REMOVED lines=23> */
.L_x_2771:
        /* <DEDUP_REMOVED lines=50> */
[----:B------:R-:W-:Y:S01]  /*4790*/  F2FP.F16.F32.PACK_AB R78, R81, R78 ;  /* 0x0000004e514e723e */ /* 0x000fe200000000ff */
[----:B------:R-:W-:Y:S01]  /*47a0*/  FMUL.FTZ R76, R76, UR13 ;  /* 0x0000000d4c4c7c20 */ /* 0x000fe20008410000 */
[----:B------:R-:W-:Y:S02]  /*47b0*/  FSEL R91, R90, RZ, P2 ;  /* 0x000000ff5a5b7208 */ /* 0x000fe40001000000 */
[C---:B------:R-:W-:Y:S02]  /*47c0*/  FSEL R81, R80.reuse, RZ, P3 ;  /* 0x000000ff50517208 */ /* 0x040fe40001800000 */
[----:B------:R-:W-:Y:S02]  /*47d0*/  FSEL R90, R80, RZ, P6 ;  /* 0x000000ff505a7208 */ /* 0x000fe40003000000 */
[----:B------:R-:W-:Y:S02]  /*47e0*/  LOP3.LUT P2, RZ, R86, 0xff000000, RZ, 0xc0, !PT ;  /* 0xff00000056ff7812 */ /* 0x000fe4000784c0ff */
[----:B------:R-:W-:-:S02]  /*47f0*/  LOP3.LUT P3, RZ, R110, 0xff000000, RZ, 0xc0, !PT ;  /* 0xff0000006eff7812 */ /* 0x000fc4000786c0ff */
[----:B------:R-:W-:Y:S02]  /*4800*/  LOP3.LUT P6, RZ, R86, 0xff00, RZ, 0xc0, !PT ;  /* 0x0000ff0056ff7812 */ /* 0x000fe400078cc0ff */
[----:B------:R-:W-:Y:S02]  /*4810*/  F2FP.F16.F32.PACK_AB R79, R94, R89 ;  /* 0x000000595e4f723e */ /* 0x000fe400000000ff */
[----:B------:R-:W-:Y:S02]  /*4820*/  F2FP.F16.F32.PACK_AB R83, R92, R83 ;  /* 0x000000535c53723e */ /* 0x000fe400000000ff */
[C---:B------:R-:W-:Y:S02]  /*4830*/  FSEL R92, R82.reuse, RZ, P2 ;  /* 0x000000ff525c7208 */ /* 0x040fe40001000000 */
[----:B------:R-:W-:Y:S02]  /*4840*/  FSEL R93, R82, RZ, P3 ;  /* 0x000000ff525d7208 */ /* 0x000fe40001800000 */
[----:B------:R-:W-:-:S02]  /*4850*/  FSEL R89, R77, RZ, P6 ;  /* 0x000000ff4d597208 */ /* 0x000fc40003000000 */
[C---:B------:R-:W-:Y:S02]  /*4860*/  LOP3.LUT P2, RZ, R110.reuse, 0xff00, RZ, 0xc0, !PT ;  /* 0x0000ff006eff7812 */ /* 0x040fe4000784c0ff */
        /* <DEDUP_REMOVED lines=11> */
.L_x_2767:
        /* <DEDUP_REMOVED lines=61> */
.L_x_2773:
        /* <DEDUP_REMOVED lines=54> */
.L_x_2772:
        /* <DEDUP_REMOVED lines=58> */
.L_x_2774:
        /* <DEDUP_REMOVED lines=53> */
.L_x_2770:
        /* <DEDUP_REMOVED lines=10> */
.L_x_2766:
[----:B------:R-:W-:Y:S05]  /*57e0*/  BSYNC.RECONVERGENT B1 ;  /* 0x0000000000017941 */ /* 0x000fea0003800200 */
.L_x_2765:
[----:B-1-3--:R-:W1:Y:S02]  /*57f0*/  LDC.64 R80, c[0x0][0x380] ;  /* 0x0000e000ff507b82 */ /* 0x00ae640000000a00 */
[----:B-1----:R-:W-:-:S04]  /*5800*/  LEA R0, R80, R0, 0x2 ;  /* 0x0000000050007211 */ /* 0x002fc800078e10ff */
[----:B------:R-:W-:-:S13]  /*5810*/  ISETP.GE.AND P0, PT, R0, R81, PT ;  /* 0x000000510000720c */ /* 0x000fda0003f06270 */
[----:B------:R-:W-:Y:S05]  /*5820*/  @!P0 BRA `(.L_x_2775) ;  /* 0xffffffac00148947 */ /* 0x000fea000383ffff */
.L_x_2749:
[----:B------:R-:W-:Y:S05]  /*5830*/  BSYNC B0 ;  /* 0x0000000000007941 */ /* 0x000fea0003800000 */
.L_x_2748:
        /* <DEDUP_REMOVED lines=141> */
.L_x_2754:
        /* <DEDUP_REMOVED lines=8> */
.L_x_2777:
[----:B------:R-:W-:Y:S05]  /*6190*/  BSYNC B1 ;  /* 0x0000000000017941 */ /* 0x000fea0003800000 */
.L_x_2776:
        /* <DEDUP_REMOVED lines=8> */
.L_x_2778:
[----:B------:R-:W-:Y:S01]  /*6220*/  FADD.FTZ R80, R80, R137 ;  /* 0x0000008950507221 */ /* 0x000fe20000010000 */
[----:B------:R-:W-:-:S04]  /*6230*/  HFMA2 R94, -RZ, RZ, 0, 1.1920928955078125e-07 ;  /* 0x00000002ff5e7431 */ /* 0x000fc800000001ff */
[----:B------:R-:W-:Y:S02]  /*6240*/  MOV R95, R80 ;  /* 0x00000050005f7202 */ /* 0x000fe40000000f00 */
[----:B------:R-:W-:-:S07]  /*6250*/  MOV R81, R93 ;  /* 0x0000005d00517202 */ /* 0x000fce0000000f00 */
[----:B------:R-:W-:Y:S05]  /*6260*/  WARPSYNC.COLLECTIVE R92, `(.L_x_2779) ;  /* 0x000000005c087348 */ /* 0x000fea0003c00000 */
[----:B------:R0:W1:Y:S02]  /*6270*/  SHFL.BFLY P0, R93, R95, R94, R135 ;  /* 0x0c00005e5f5d7389 */ /* 0x0000640000000087 */
[----:B01----:R-:W-:Y:S05]  /*6280*/  ENDCOLLECTIVE ;  /* 0x000000000000791b */ /* 0x003fea0003800000 */
.L_x_2779:
[----:B------:R-:W-:-:S05]  /*6290*/  FADD.FTZ R81, R81, R136 ;  /* 0x0000008851517221 */ /* 0x000fca0000010000 */
[----:B------:R-:W-:Y:S02]  /*62a0*/  MOV R95, R81 ;  /* 0x00000051005f7202 */ /* 0x000fe40000000f00 */
[----:B------:R-:W-:-:S07]  /*62b0*/  MOV R83, R93 ;  /* 0x0000005d00537202 */ /* 0x000fce0000000f00 */
[----:B------:R-:W-:Y:S05]  /*62c0*/  WARPSYNC.COLLECTIVE R92, `(.L_x_2780) ;  /* 0x000000005c087348 */ /* 0x000fea0003c00000 */
[----:B------:R0:W1:Y:S02]  /*62d0*/  SHFL.BFLY P0, R93, R95, R94, R135 ;  /* 0x0c00005e5f5d7389 */ /* 0x0000640000000087 */
[----:B01----:R-:W-:Y:S05]  /*62e0*/  ENDCOLLECTIVE ;  /* 0x000000000000791b */ /* 0x003fea0003800000 */
.L_x_2780:
[----:B------:R-:W-:Y:S01]  /*62f0*/  FADD.FTZ R83, R80, R83 ;  /* 0x0000005350537221 */ /* 0x000fe20000010000 */
[----:B------:R-:W-:-:S04]  /*6300*/  HFMA2 R94, -RZ, RZ, 0, 2.384185791015625e-07 ;  /* 0x00000004ff5e7431 */ /* 0x000fc800000001ff */
[----:B------:R-:W-:Y:S02]  /*6310*/  MOV R95, R83 ;  /* 0x00000053005f7202 */ /* 0x000fe40000000f00 */
[----:B------:R-:W-:-:S07]  /*6320*/  MOV R82, R93 ;  /* 0x0000005d00527202 */ /* 0x000fce0000000f00 */
[----:B------:R-:W-:Y:S05]  /*6330*/  WARPSYNC.COLLECTIVE R92, `(.L_x_2781) ;  /* 0x000000005c087348 */ /* 0x000fea0003c00000 */
[----:B------:R0:W1:Y:S02]  /*6340*/  SHFL.BFLY P0, R93, R95, R94, R135 ;  /* 0x0c00005e5f5d7389 */ /* 0x0000640000000087 */
[----:B01----:R-:W-:Y:S05]  /*6350*/  ENDCOLLECTIVE ;  /* 0x000000000000791b */ /* 0x003fea0003800000 */
.L_x_2781:
[----:B------:R-:W-:-:S05]  /*6360*/  FADD.FTZ R82, R81, R82 ;  /* 0x0000005251527221 */ /* 0x000fca0000010000 */
[----:B------:R-:W-:Y:S02]  /*6370*/  MOV R95, R82 ;  /* 0x00000052005f7202 */ /* 0x000fe40000000f00 */
[----:B------:R-:W-:-:S07]  /*6380*/  MOV R88, R93 ;  /* 0x0000005d00587202 */ /* 0x000fce0000000f00 */
[----:B------:R-:W-:Y:S05]  /*6390*/  WARPSYNC.COLLECTIVE R92, `(.L_x_2782) ;  /* 0x000000005c087348 */ /* 0x000fea0003c00000 */
[----:B------:R0:W1:Y:S02]  /*63a0*/  SHFL.BFLY P0, R93, R95, R94, R135 ;  /* 0x0c00005e5f5d7389 */ /* 0x0000640000000087 */
[----:B01----:R-:W-:Y:S05]  /*63b0*/  ENDCOLLECTIVE ;  /* 0x000000000000791b */ /* 0x003fea0003800000 */
.L_x_2782:
[----:B------:R-:W-:Y:S01]  /*63c0*/  FADD.FTZ R88, R83, R88 ;  /* 0x0000005853587221 */ /* 0x000fe20000010000 */
[----:B------:R-:W-:-:S04]  /*63d0*/  HFMA2 R94, -RZ, RZ, 0, 4.76837158203125e-07 ;  /* 0x00000008ff5e7431 */ /* 0x000fc800000001ff */
[----:B------:R-:W-:Y:S02]  /*63e0*/  MOV R95, R88 ;  /* 0x00000058005f7202 */ /* 0x000fe40000000f00 */
[----:B------:R-:W-:-:S07]  /*63f0*/  MOV R89, R93 ;  /* 0x0000005d00597202 */ /* 0x000fce0000000f00 */
[----:B------:R-:W-:Y:S05]  /*6400*/  WARPSYNC.COLLECTIVE R92, `(.L_x_2783) ;  /* 0x000000005c087348 */ /* 0x000fea0003c00000 */
[----:B------:R0:W1:Y:S02]  /*6410*/  SHFL.BFLY P0, R93, R95, R94, R135 ;  /* 0x0c00005e5f5d7389 */ /* 0x0000640000000087 */
[----:B01----:R-:W-:Y:S05]  /*6420*/  ENDCOLLECTIVE ;  /* 0x000000000000791b */ /* 0x003fea0003800000 */
.L_x_2783:
[----:B------:R-:W-:-:S05]  /*6430*/  FADD.FTZ R89, R82, R89 ;  /* 0x0000005952597221 */ /* 0x000fca0000010000 */
[----:B------:R-:W-:Y:S02]  /*6440*/  MOV R95, R89 ;  /* 0x00000059005f7202 */ /* 0x000fe40000000f00 */
[----:B------:R-:W-:-:S07]  /*6450*/  MOV R91, R93 ;  /* 0x0000005d005b7202 */ /* 0x000fce0000000f00 */
[----:B------:R-:W-:Y:S05]  /*6460*/  WARPSYNC.COLLECTIVE R92, `(.L_x_2784) ;  /* 0x000000005c087348 */ /* 0x000fea0003c00000 */
[----:B------:R0:W1:Y:S02]  /*6470*/  SHFL.BFLY P0, R93, R95, R94, R135 ;  /* 0x0c00005e5f5d7389 */ /* 0x0000640000000087 */
[----:B01----:R-:W-:Y:S05]  /*6480*/  ENDCOLLECTIVE ;  /* 0x000000000000791b */ /* 0x003fea0003800000 */
.L_x_2784:
[----:B------:R-:W-:Y:S01]  /*6490*/  FADD.FTZ R91, R88, R91 ;  /* 0x0000005b585b7221 */ /* 0x000fe20000010000 */
[----:B------:R-:W-:-:S04]  /*64a0*/  HFMA2 R94, -RZ, RZ, 0, 9.5367431640625e-07 ;  /* 0x00000010ff5e7431 */ /* 0x000fc800000001ff */
[----:B------:R-:W-:Y:S02]  /*64b0*/  MOV R95, R91 ;  /* 0x0000005b005f7202 */ /* 0x000fe40000000f00 */
[----:B------:R-:W-:-:S07]  /*64c0*/  MOV R90, R93 ;  /* 0x0000005d005a7202 */ /* 0x000fce0000000f00 */
[----:B------:R-:W-:Y:S05]  /*64d0*/  WARPSYNC.COLLECTIVE R92, `(.L_x_2785) ;  /* 0x000000005c087348 */ /* 0x000fea0003c00000 */
[----:B------:R0:W1:Y:S02]  /*64e0*/  SHFL.BFLY P0, R93, R95, R94, R135 ;  /* 0x0c00005e5f5d7389 */ /* 0x0000640000000087 */
[----:B01----:R-:W-:Y:S05]  /*64f0*/  ENDCOLLECTIVE ;  /* 0x000000000000791b */ /* 0x003fea0003800000 */
.L_x_2785:
[----:B------:R-:W-:-:S05]  /*6500*/  FADD.FTZ R90, R89, R90 ;  /* 0x0000005a595a7221 */ /* 0x000fca0000010000 */
[----:B------:R-:W-:Y:S02]  /*6510*/  MOV R95, R90 ;  /* 0x0000005a005f7202 */ /* 0x000fe40000000f00 */
[----:B------:R-:W-:-:S07]  /*6520*/  MOV R80, R93 ;  /* 0x0000005d00507202 */ /* 0x000fce0000000f00 */
[----:B------:R-:W-:Y:S05]  /*6530*/  WARPSYNC.COLLECTIVE R92, `(.L_x_2786) ;  /* 0x000000005c087348 */ /* 0x000fea0003c00000 */
[----:B------:R0:W1:Y:S02]  /*6540*/  SHFL.BFLY P0, R93, R95, R94, R135 ;  /* 0x0c00005e5f5d7389 */ /* 0x0000640000000087 */
[----:B01----:R-:W-:Y:S05]  /*6550*/  ENDCOLLECTIVE ;  /* 0x000000000000791b */ /* 0x003fea0003800000 */
.L_x_2786:
[----:B------:R-:W-:Y:S01]  /*6560*/  MOV R81, R93 ;  /* 0x0000005d00517202 */ /* 0x000fe20000000f00 */
[----:B------:R-:W-:Y:S06]  /*6570*/  BRA `(.L_x_2787) ;  /* 0xffffffac001c7947 */ /* 0x000fec000383ffff */
.L_x_2788:
        /* <DEDUP_REMOVED lines=16> */
.L_x_3978:


//--------------------- .text._ZN10layer_norm22ln_bwd_finalize_kernelINS_22Kernel_traits_finalizeILj512Ef6__halffS2_fjLb0ELj1024ELj4ENS_18Kernel_traits_baseILj512EfS2_fS2_fjLj1024EEEEELb0ELb1EEEvNS_9BwdParamsE --------------------------
	.section	.text._ZN10layer_norm22ln_bwd_finalize_kernelINS_22Kernel_traits_finalizeILj512Ef6__halffS2_fjLb0ELj1024ELj4ENS_18Kernel_traits_baseILj512EfS2_fS2_fjLj1024EEEEELb0ELb1EEEvNS_9BwdParamsE,"ax",@progbits
	.align	128
        .global         _ZN10layer_norm22ln_bwd_finalize_kernelINS_22Kernel_traits_finalizeILj512Ef6__halffS2_fjLb0ELj1024ELj4ENS_18Kernel_traits_baseILj512EfS2_fS2_fjLj1024EEEEELb0ELb1EEEvNS_9BwdParamsE
        .type           _ZN10layer_norm22ln_bwd_finalize_kernelINS_22Kernel_traits_finalizeILj512Ef6__halffS2_fjLb0ELj1024ELj4ENS_18Kernel_traits_baseILj512EfS2_fS2_fjLj1024EEEEELb0ELb1EEEvNS_9BwdParamsE,@function
        .size           _ZN10layer_norm22ln_bwd_finalize_kernelINS_22Kernel_traits_finalizeILj512Ef6__halffS2_fjLb0ELj1024ELj4ENS_18Kernel_traits_baseILj512EfS2_fS2_fjLj1024EEEEELb0ELb1EEEvNS_9BwdParamsE,(.L_x_3979 - _ZN10layer_norm22ln_bwd_finalize_kernelINS_22Kernel_traits_finalizeILj512Ef6__halffS2_fjLb0ELj1024ELj4ENS_18Kernel_traits_baseILj512EfS2_fS2_fjLj1024EEEEELb0ELb1EEEvNS_9BwdParamsE)
        .other          _ZN10layer_norm22ln_bwd_finalize_kernelINS_22Kernel_traits_finalizeILj512Ef6__halffS2_fjLb0ELj1024ELj4ENS_18Kernel_traits_baseILj512EfS2_fS2_fjLj1024EEEEELb0ELb1EEEvNS_9BwdParamsE,@"STO_CUDA_ENTRY STV_DEFAULT"
_ZN10layer_norm22ln_bwd_finalize_kernelINS_22Kernel_traits_finalizeILj512Ef6__halffS2_fjLb0ELj1024ELj4ENS_18Kernel_traits_baseILj512EfS2_fS2_fjLj1024EEEEELb0ELb1EEEvNS_9BwdParamsE:
.text._ZN10layer_norm22ln_bwd_finalize_kernelINS_22Kernel_traits_finalizeILj512Ef6__halffS2_fjLb0ELj1024ELj4ENS_18Kernel_traits_baseILj512EfS2_fS2_fjLj1024EEEEELb0ELb1EEEvNS_9BwdParamsE:
        /* <DEDUP_REMOVED lines=77> */
.L_x_2793:
        /* <DEDUP_REMOVED lines=118> */
.L_x_2792:
[----:B------:R-:W-:Y:S05]  /*0c30*/  BSYNC.RECONVERGENT B1 ;  /* 0x0000000000017941 */ /* 0x000fea0003800200 */
.L_x_2791:
        /* <DEDUP_REMOVED lines=69> */
.L_x_2795:
[----:B------:R-:W-:Y:S05]  /*1090*/  BSYNC.RECONVERGENT B1 ;  /* 0x0000000000017941 */ /* 0x000fea0003800200 */
.L_x_2794:
        /* <DEDUP_REMOVED lines=38> */
.L_x_2797:
[----:B------:R-:W-:Y:S05]  /*1300*/  BSYNC.RECONVERGENT B1 ;  /* 0x0000000000017941 */ /* 0x000fea0003800200 */
.L_x_2796:
[----:B------:R-:W-:Y:S05]  /*1310*/  @!P1 BRA `(.L_x_2790) ;  /* 0x0000000000409947 */ /* 0x000fea0003800000 */
[----:B------:R-:W0:Y:S01]  /*1320*/  LDC R14, c[0x0][0x388] ;  /* 0x0000e200ff0e7b82 */ /* 0x000e220000000800 */
[----:B------:R-:W-:-:S07]  /*1330*/  IADD3 R12, PT, PT, -R54, RZ, RZ ;  /* 0x000000ff360c7210 */ /* 0x000fce0007ffe1ff */
[----:B------:R-:W1:Y:S08]  /*1340*/  LDC.64 R8, c[0x0][0x440] ;  /* 0x00011000ff087b82 */ /* 0x000e700000000a00 */
[----:B------:R-:W2:Y:S01]  /*1350*/  LDC.64 R10, c[0x0][0x448] ;  /* 0x00011200ff0a7b82 */ /* 0x000ea20000000a00 */
[----:B0-----:R-:W-:-:S05]  /*1360*/  IMAD R0, R3, R14, R0 ;  /* 0x0000000e03007224 */ /* 0x001fca00078e0200 */
[----:B------:R-:W-:-:S07]  /*1370*/  IADD3 R3, PT, PT, R57, R0, RZ ;  /* 0x0000000039037210 */ /* 0x000fce0007ffe0ff */
.L_x_2798:
        /* <DEDUP_REMOVED lines=10> */
.L_x_2790:
[----:B------:R-:W-:Y:S05]  /*1420*/  BSYNC.RECONVERGENT B0 ;  /* 0x0000000000007941 */ /* 0x000fea0003800200 */
.L_x_2789:
        /* <DEDUP_REMOVED lines=57> */
.L_x_2799:
        /* <DEDUP_REMOVED lines=12> */
.L_x_3979:


//--------------------- .text._ZN10layer_norm40ln_parallel_residual_bwd_finalize_kernelINS_22Kernel_traits_finalizeILj512Ef6__halffS2_fjLb0ELj1024ELj4ENS_18Kernel_traits_baseILj512EfS2_fS2_fjLj1024EEEEELb1EEEvNS_9BwdParamsE --------------------------
	.section	.text._ZN10layer_norm40ln_parallel_residual_bwd_finalize_kernelINS_22Kernel_traits_finalizeILj512Ef6__halffS2_fjLb0ELj1024ELj4ENS_18Kernel_traits_baseILj512EfS2_fS2_fjLj1024EEEEELb1EEEvNS_9BwdParamsE,"ax",@progbits
	.align	128
        .global         _ZN10layer_norm40ln_parallel_residual_bwd_finalize_kernelINS_22Kernel_traits_finalizeILj512Ef6__halffS2_fjLb0ELj1024ELj4ENS_18Kernel_traits_baseILj512EfS2_fS2_fjLj1024EEEEELb1EEEvNS_9BwdParamsE
        .type           _ZN10layer_norm40ln_parallel_residual_bwd_finalize_kernelINS_22Kernel_traits_finalizeILj512Ef6__halffS2_fjLb0ELj1024ELj4ENS_18Kernel_traits_baseILj512EfS2_fS2_fjLj1024EEEEELb1EEEvNS_9BwdParamsE,@function
        .size           _ZN10layer_norm40ln_parallel_residual_bwd_finalize_kernelINS_22Kernel_traits_finalizeILj512Ef6__halffS2_fjLb0ELj1024ELj4ENS_18Kernel_traits_baseILj512EfS2_fS2_fjLj1024EEEEELb1EEEvNS_9BwdParamsE,(.L_x_3980 - _ZN10layer_norm40ln_parallel_residual_bwd_finalize_kernelINS_22Kernel_traits_finalizeILj512Ef6__halffS2_fjLb0ELj1024ELj4ENS_18Kernel_traits_baseILj512EfS2_fS2_fjLj1024EEEEELb1EEEvNS_9BwdParamsE)
        .other          _ZN10layer_norm40ln_parallel_residual_bwd_finalize_kernelINS_22Kernel_traits_finalizeILj512Ef6__halffS2_fjLb0ELj1024ELj4ENS_18Kernel_traits_baseILj512EfS2_fS2_fjLj1024EEEEELb1EEEvNS_9BwdParamsE,@"STO_CUDA_ENTRY STV_DEFAULT"
_ZN10layer_norm40ln_parallel_residual_bwd_finalize_kernelINS_22Kernel_traits_finalizeILj512Ef6__halffS2_fjLb0ELj1024ELj4ENS_18Kernel_traits_baseILj512EfS2_fS2_fjLj1024EEEEELb1EEEvNS_9BwdParamsE:
.text._ZN10layer_norm40ln_parallel_residual_bwd_finalize_kernelINS_22Kernel_traits_finalizeILj512Ef6__halffS2_fjLb0ELj1024ELj4ENS_18Kernel_traits_baseILj512EfS2_fS2_fjLj1024EEEEELb1EEEvNS_9BwdParamsE:
        /* <DEDUP_REMOVED lines=57> */
.L_x_2804:
        /* <DEDUP_REMOVED lines=112> */
.L_x_2803:
[----:B------:R-:W-:Y:S05]  /*0a90*/  BSYNC.RECONVERGENT B1 ;  /* 0x0000000000017941 */ /* 0x000fea0003800200 */
.L_x_2802:
        /* <DEDUP_REMOVED lines=67> */
.L_x_2806:
[----:B------:R-:W-:Y:S05]  /*0ed0*/  BSYNC.RECONVERGENT B1 ;  /* 0x0000000000017941 */ /* 0x000fea0003800200 */
.L_x_2805:
        /* <DEDUP_REMOVED lines=37> */
.L_x_2808:
[----:B------:R-:W-:Y:S05]  /*1130*/  BSYNC.RECONVERGENT B1 ;  /* 0x0000000000017941 */ /* 0x000fea0003800200 */
.L_x_2807:
        /* <DEDUP_REMOVED lines=19> */
.L_x_2801:
[----:B------:R-:W-:Y:S05]  /*1270*/  BSYNC.RECONVERGENT B0 ;  /* 0x0000000000007941 */ /* 0x000fea0003800200 */
.L_x_2800:
        /* <DEDUP_REMOVED lines=89> */
.L_x_2809:
        /* <DEDUP_REMOVED lines=15> */
.L_x_3980:


//--------------------- .text._ZN10layer_norm31ln_parallel_residual_bwd_kernelINS_13Kernel_traitsIf6__halffS2_fjLj512ELj1ELj4ELj1ELj16ENS_18Kernel_traits_baseILj512EfS2_fS2_fjLj128EEEEELb1ELb1ELb1EEEvNS_9BwdParamsE --------------------------
	.section	.text._ZN10layer_norm31ln_parallel_residual_bwd_kernelINS_13Kernel_traitsIf6__halffS2_fjLj512ELj1ELj4ELj1ELj16ENS_18Kernel_traits_baseILj512EfS2_fS2_fjLj128EEEEELb1ELb1ELb1EEEvNS_9BwdParamsE,"ax",@progbits
	.align	128
        .global         _ZN10layer_norm31ln_parallel_residual_bwd_kernelINS_13Kernel_traitsIf6__halffS2_fjLj512ELj1ELj4ELj1ELj16ENS_18Kernel_traits_baseILj512EfS2_fS2_fjLj128EEEEELb1ELb1ELb1EEEvNS_9BwdParamsE
        .type           _ZN10layer_norm31ln_parallel_residual_bwd_kernelINS_13Kernel_traitsIf6__halffS2_fjLj512ELj1ELj4ELj1ELj16ENS_18Kernel_traits_baseILj512EfS2_fS2_fjLj128EEEEELb1ELb1ELb1EEEvNS_9BwdParamsE,@function
        .size           _ZN10layer_norm31ln_parallel_residual_bwd_kernelINS_13Kernel_traitsIf6__halffS2_fjLj512ELj1ELj4ELj1ELj16ENS_18Kernel_traits_baseILj512EfS2_fS2_fjLj128EEEEELb1ELb1ELb1EEEvNS_9BwdParamsE,(.L_x_3981 - _ZN10layer_norm31ln_parallel_residual_bwd_kernelINS_13Kernel_traitsIf6__halffS2_fjLj512ELj1ELj4ELj1ELj16ENS_18Kernel_traits_baseILj512EfS2_fS2_fjLj128EEEEELb1ELb1ELb1EEEvNS_9BwdParamsE)
        .other          _ZN10layer_norm31ln_parallel_residual_bwd_kernelINS_13Kernel_traitsIf6__halffS2_fjLj512ELj1ELj4ELj1ELj16ENS_18Kernel_traits_baseILj512EfS2_fS2_fjLj128EEEEELb1ELb1ELb1EEEvNS_9BwdParamsE,@"STO_CUDA_ENTRY STV_DEFAULT"
_ZN10layer_norm31ln_parallel_residual_bwd_kernelINS_13Kernel_traitsIf6__halffS2_fjLj512ELj1ELj4ELj1ELj16ENS_18Kernel_traits_baseILj512EfS2_fS2_fjLj128EEEEELb1ELb1ELb1EEEvNS_9BwdParamsE:
.text._ZN10layer_norm31ln_parallel_residual_bwd_kernelINS_13Kernel_traitsIf6__halffS2_fjLj512ELj1ELj4ELj1ELj16ENS_18Kernel_traits_baseILj512EfS2_fS2_fjLj128EEEEELb1ELb1ELb1EEEvNS_9BwdParamsE:
        /* <DEDUP_REMOVED lines=65> */
.L_x_2830:
        /* <DEDUP_REMOVED lines=10> */
[----:B------:R0:W4:Y:S01]  /*04b0*/  LDG.E R0, desc[UR10][R68.64] ;  /* 0x0000000a44007981 */ /* 0x000122000c1e1900 */
[C---:B-1----:R-:W-:Y:S01]  /*04c0*/  IMAD.WIDE.U32 R52, R115.reuse, 0x10, R70 ;  /* 0x0000001073347825 */ /* 0x042fe200078e0046 */
[----:B------:R-:W1:Y:S05]  /*04d0*/  @P0 LDC.64 R78, c[0x0][0x438] ;  /* 0x00010e00ff4e0b82 */ /* 0x000e6a0000000a00 */
[----:B------:R-:W4:Y:S01]  /*04e0*/  LDG.E.128 R52, desc[UR10][R52.64] ;  /* 0x0000000a34347981 */ /* 0x000f22000c1e1d00 */
[--C-:B--2---:R-:W-:Y:S02]  /*04f0*/  IMAD.WIDE.U32 R74, R115, 0x20, R118.reuse ;  /* 0x00000020734a7825 */ /* 0x104fe400078e0076 */
[----:B------:R-:W2:Y:S02]  /*0500*/  LDC.64 R76, c[0x0][0x438] ;  /* 0x00010e00ff4c7b82 */ /* 0x000ea40000000a00 */
[C---:B------:R-:W-:Y:S01]  /*0510*/  IMAD.WIDE.U32 R118, R80.reuse, 0x20, R118 ;  /* 0x0000002050767825 */ /* 0x040fe200078e0076 */
[----:B------:R-:W4:Y:S03]  /*0520*/  LDG.E.128 R48, desc[UR10][R74.64] ;  /* 0x0000000a4a307981 */ /* 0x000f26000c1e1d00 */
[----:B---3--:R-:W-:Y:S01]  /*0530*/  IMAD.WIDE R116, R113, 0x4, R116 ;  /* 0x0000000471747825 */ /* 0x008fe200078e0274 */
[----:B------:R3:W4:Y:S04]  /*0540*/  LDG.E.128 R56, desc[UR10][R74.64+0x10] ;  /* 0x0000100a4a387981 */ /* 0x000728000c1e1d00 */
[----:B------:R-:W4:Y:S04]  /*0550*/  LDG.E.128 R60, desc[UR10][R118.64] ;  /* 0x0000000a763c7981 */ /* 0x000f28000c1e1d00 */
[----:B------:R-:W4:Y:S01]  /*0560*/  LDG.E R116, desc[UR10][R116.64] ;  /* 0x0000000a74747981 */ /* 0x000f22000c1e1900 */
[----:B0-----:R-:W-:Y:S01]  /*0570*/  IMAD.WIDE.U32 R68, R80, 0x10, R70 ;  /* 0x0000001050447825 */ /* 0x001fe200078e0046 */
[----:B---3--:R-:W0:Y:S02]  /*0580*/  LDC.64 R74, c[0x0][0x3b0] ;  /* 0x0000ec00ff4a7b82 */ /* 0x008e240000000a00 */
[----:B------:R0:W3:Y:S04]  /*0590*/  LDG.E.128 R64, desc[UR10][R118.64+0x10] ;  /* 0x0000100a76407981 */ /* 0x0000e8000c1e1d00 */
[----:B------:R-:W3:Y:S01]  /*05a0*/  LDG.E.128 R68, desc[UR10][R68.64] ;  /* 0x0000000a44447981 */ /* 0x000ee2000c1e1d00 */
[----:B0-----:R-:W-:-:S04]  /*05b0*/  IMAD.WIDE.U32 R118, R115, 0x8, R74 ;  /* 0x0000000873767825 */ /* 0x001fc800078e004a */
[----:B------:R-:W-:-:S06]  /*05c0*/  IMAD.WIDE.U32 R74, R80, 0x8, R74 ;  /* 0x00000008504a7825 */ /* 0x000fcc00078e004a */
[----:B-----5:R-:W5:Y:S01]  /*05d0*/  LDG.E.64 R74, desc[UR10][R74.64] ;  /* 0x0000000a4a4a7981 */ /* 0x020f62000c1e1b00 */
[----:B------:R-:W-:Y:S01]  /*05e0*/  ISETP.NE.U32.AND P1, PT, RZ, UR12, PT ;  /* 0x0000000cff007c0c */ /* 0x000fe2000bf25070 */
[----:B-1----:R-:W-:Y:S01]  /*05f0*/  @P0 IMAD.WIDE.U32 R78, R115, 0x20, R78 ;  /* 0x00000020734e0825 */ /* 0x002fe200078e004e */
[----:B--2---:R-:W-:Y:S02]  /*0600*/  ISETP.NE.U32.AND P2, PT, R76, RZ, PT ;  /* 0x000000ff4c00720c */ /* 0x004fe40003f45070 */
[----:B------:R-:W-:Y:S02]  /*0610*/  ISETP.NE.AND.EX P1, PT, RZ, UR13, PT, P1 ;  /* 0x0000000dff007c0c */ /* 0x000fe4000bf25310 */
[----:B------:R-:W5:Y:S04]  /*0620*/  @P0 LDG.E.128 R20, desc[UR10][R78.64] ;  /* 0x0000000a4e140981 */ /* 0x000f68000c1e1d00 */
[----:B------:R-:W5:Y:S01]  /*0630*/  @P0 LDG.E.128 R24, desc[UR10][R78.64+0x10] ;  /* 0x0000100a4e180981 */ /* 0x000f62000c1e1d00 */
[----:B------:R-:W-:-:S06]  /*0640*/  ISETP.NE.AND.EX P0, PT, R77, RZ, PT, P2 ;  /* 0x000000ff4d00720c */ /* 0x000fcc0003f05320 */
[----:B------:R-:W0:Y:S01]  /*0650*/  @P1 LDC.64 R120, c[0x0][0x3b8] ;  /* 0x0000ee00ff781b82 */ /* 0x000e220000000a00 */
[----:B------:R-:W5:Y:S07]  /*0660*/  LDG.E.64 R78, desc[UR10][R118.64] ;  /* 0x0000000a764e7981 */ /* 0x000f6e000c1e1b00 */
[----:B------:R-:W1:Y:S08]  /*0670*/  @P1 LDC.64 R124, c[0x0][0x3b8] ;  /* 0x0000ee00ff7c1b82 */ /* 0x000e700000000a00 */
[----:B------:R-:W2:Y:S01]  /*0680*/  @P0 LDC.64 R122, c[0x0][0x438] ;  /* 0x00010e00ff7a0b82 */ /* 0x000ea20000000a00 */
[----:B0-----:R-:W-:-:S05]  /*0690*/  @P1 IMAD.WIDE.U32 R120, R115, 0x8, R120 ;  /* 0x0000000873781825 */ /* 0x001fca00078e0078 */
[----:B------:R0:W5:Y:S01]  /*06a0*/  @P1 LDG.E.64 R2, desc[UR10][R120.64] ;  /* 0x0000000a78021981 */ /* 0x000162000c1e1b00 */
[----:B-1----:R-:W-:-:S05]  /*06b0*/  @P1 IMAD.WIDE.U32 R124, R80, 0x8, R124 ;  /* 0x00000008507c1825 */ /* 0x002fca00078e007c */
[----:B------:R1:W5:Y:S01]  /*06c0*/  @P1 LDG.E.64 R72, desc[UR10][R124.64] ;  /* 0x0000000a7c481981 */ /* 0x000362000c1e1b00 */
[----:B--2---:R-:W-:-:S05]  /*06d0*/  @P0 IMAD.WIDE.U32 R122, R80, 0x20, R122 ;  /* 0x00000020507a0825 */ /* 0x004fca00078e007a */
[----:B------:R-:W5:Y:S04]  /*06e0*/  @P0 LDG.E.128 R28, desc[UR10][R122.64] ;  /* 0x0000000a7a1c0981 */ /* 0x000f68000c1e1d00 */
[----:B------:R2:W5:Y:S01]  /*06f0*/  @P0 LDG.E.128 R32, desc[UR10][R122.64+0x10] ;  /* 0x0000100a7a200981 */ /* 0x000562000c1e1d00 */
[----:B------:R-:W-:Y:S01]  /*0700*/  UISETP.NE.AND UP0, UPT, UR15, URZ, UPT ;  /* 0x000000ff0f00728c */ /* 0x000fe2000bf05270 */
[----:B------:R-:W-:Y:S01]  /*0710*/  ISETP.NE.U32.AND P2, PT, RZ, UR12, PT ;  /* 0x0000000cff007c0c */ /* 0x000fe2000bf45070 */
[----:B------:R-:W-:-:S03]  /*0720*/  UMOV UR4, 0xffffffff ;  /* 0xffffffff00047882 */ /* 0x000fc60000000000 */
[----:B------:R-:W-:Y:S02]  /*0730*/  ISETP.NE.AND.EX P2, PT, RZ, UR13, PT, P2 ;  /* 0x0000000dff007c0c */ /* 0x000fe4000bf45320 */
[----:B----4-:R-:W-:Y:S01]  /*0740*/  FSEL R0, R0, RZ, !P4 ;  /* 0x000000ff00007208 */ /* 0x010fe20006000000 */
[--C-:B0-----:R-:W-:Y:S02]  /*0750*/  HADD2.F32 R120, -RZ, R52.reuse.H0_H0 ;  /* 0x20000034ff787230 */ /* 0x101fe40000004100 */
[----:B------:R-:W-:Y:S02]  /*0760*/  HADD2.F32 R52, -RZ, R52.H1_H1 ;  /* 0x30000034ff347230 */ /* 0x000fe40000004100 */
[C---:B------:R-:W-:Y:S01]  /*0770*/  FADD.FTZ R49, -R0.reuse, R49 ;  /* 0x0000003100317221 */ /* 0x040fe20000010100 */
[C---:B------:R-:W-:Y:S01]  /*0780*/  FADD.FTZ R127, -R0.reuse, R48 ;  /* 0x00000030007f7221 */ /* 0x040fe20000010100 */
[--C-:B-1----:R-:W-:Y:S02]  /*0790*/  HADD2.F32 R124, -RZ, R53.reuse.H0_H0 ;  /* 0x20000035ff7c7230 */ /* 0x102fe40000004100 */
[----:B------:R-:W-:Y:S01]  /*07a0*/  FADD.FTZ R121, -R0, R50 ;  /* 0x0000003200797221 */ /* 0x000fe20000010100 */
[----:B--2---:R-:W-:-:S02]  /*07b0*/  HADD2.F32 R122, -RZ, R53.H1_H1 ;  /* 0x30000035ff7a7230 */ /* 0x004fc40000004100 */
        /* <DEDUP_REMOVED lines=8> */
[C---:B------:R-:W-:Y:S01]  /*0840*/  FADD.FTZ R135, -R0.reuse, R62 ;  /* 0x0000003e00877221 */ /* 0x040fe20000010100 */
[----:B------:R-:W-:Y:S01]  /*0850*/  FADD.FTZ R137, -R0, R63 ;  /* 0x0000003f00897221 */ /* 0x000fe20000010100 */
[----:B------:R-:W-:Y:S01]  /*0860*/  FMUL.FTZ R53, R16, R120 ;  /* 0x0000007810357220 */ /* 0x000fe20000410000 */
[C---:B---3--:R-:W-:Y:S01]  /*0870*/  FADD.FTZ R139, -R0.reuse, R64 ;  /* 0x00000040008b7221 */ /* 0x048fe20000010100 */
[C---:B------:R-:W-:Y:S01]  /*0880*/  FADD.FTZ R141, -R0.reuse, R65 ;  /* 0x00000041008d7221 */ /* 0x040fe20000010100 */
[C---:B------:R-:W-:Y:S01]  /*0890*/  FADD.FTZ R143, -R0.reuse, R66 ;  /* 0x00000042008f7221 */ /* 0x040fe20000010100 */
[----:B------:R-:W-:Y:S01]  /*08a0*/  FADD.FTZ R67, -R0, R67 ;  /* 0x0000004300437221 */ /* 0x000fe20000010100 */
[----:B------:R-:W-:Y:S01]  /*08b0*/  FMUL.FTZ R0, R116, R127 ;  /* 0x0000007f74007220 */ /* 0x000fe20000410000 */
[----:B------:R-:W-:-:S02]  /*08c0*/  HADD2.F32 R118, -RZ, R54.H0_H0 ;  /* 0x20000036ff767230 */ /* 0x000fc40000004100 */
[----:B------:R-:W-:Y:S01]  /*08d0*/  FADD.FTZ R98, R52, R98 ;  /* 0x0000006234627221 */ /* 0x000fe20000010000 */
[----:B------:R-:W-:Y:S02]  /*08e0*/  HADD2.F32 R125, -RZ, R54.H1_H1 ;  /* 0x30000036ff7d7230 */ /* 0x000fe40000004100 */
[-C--:B------:R-:W-:Y:S01]  /*08f0*/  FFMA.FTZ R82, R49, R52.reuse, R82 ;  /* 0x0000003431527223 */ /* 0x080fe20000010052 */
[C---:B------:R-:W-:Y:S01]  /*0900*/  FMUL.FTZ R54, R116.reuse, R119 ;  /* 0x0000007774367220 */ /* 0x040fe20000410000 */
[----:B------:R-:W-:Y:S01]  /*0910*/  FMUL.FTZ R52, R17, R52 ;  /* 0x0000003411347220 */ /* 0x000fe20000410000 */
[----:B------:R-:W-:Y:S01]  /*0920*/  FMUL.FTZ R57, R116, R57 ;  /* 0x0000003974397220 */ /* 0x000fe20000410000 */
[----:B------:R-:W-:Y:S01]  /*0930*/  FADD.FTZ R65, RZ, R53 ;  /* 0x00000035ff417221 */ /* 0x000fe20000010000 */
[----:B------:R-:W-:Y:S01]  /*0940*/  FFMA.FTZ R64, R0, R53, RZ ;  /* 0x0000003500407223 */ /* 0x000fe200000100ff */
[--C-:B------:R-:W-:Y:S02]  /*0950*/  HADD2.F32 R126, -RZ, R55.reuse.H0_H0 ;  /* 0x20000037ff7e7230 */ /* 0x100fe40000004100 */
[----:B------:R-:W-:Y:S01]  /*0960*/  FADD.FTZ R97, R120, R97 ;  /* 0x0000006178617221 */ /* 0x000fe20000010000 */
[----:B------:R-:W-:-:S02]  /*0970*/  HADD2.F32 R128, -RZ, R55.H1_H1 ;  /* 0x30000037ff807230 */ /* 0x000fc40000004100 */
[----:B------:R-:W-:Y:S01]  /*0980*/  FFMA.FTZ R81, R0, R120, R81 ;  /* 0x0000007800517223 */ /* 0x000fe20000010051 */
[----:B------:R-:W-:Y:S01]  /*0990*/  FADD.FTZ R101, R118, R101 ;  /* 0x0000006576657221 */ /* 0x000fe20000010000 */
[-C--:B------:R-:W-:Y:S01]  /*09a0*/  FFMA.FTZ R85, R54, R118.reuse, R85 ;  /* 0x0000007636557223 */ /* 0x080fe20000010055 */
[----:B------:R-:W-:Y:S01]  /*09b0*/  FMUL.FTZ R59, R12, R118 ;  /* 0x000000760c3b7220 */ /* 0x000fe20000410000 */
[----:B------:R-:W-:Y:S01]  /*09c0*/  FMUL.FTZ R55, R18, R124 ;  /* 0x0000007c12377220 */ /* 0x000fe20000410000 */
[----:B------:R-:W-:Y:S01]  /*09d0*/  FADD.FTZ R102, R125, R102 ;  /* 0x000000667d667221 */ /* 0x000fe20000010000 */
[----:B------:R-:W-:Y:S01]  /*09e0*/  FMUL.FTZ R118, R116, R129 ;  /* 0x0000008174767220 */ /* 0x000fe20000410000 */
[-C--:B------:R-:W-:Y:S01]  /*09f0*/  FFMA.FTZ R86, R57, R125.reuse, R86 ;  /* 0x0000007d39567223 */ /* 0x080fe20000010056 */
[----:B------:R-:W-:Y:S01]  /*0a00*/  FMUL.FTZ R120, R13, R125 ;  /* 0x0000007d0d787220 */ /* 0x000fe20000410000 */
[----:B------:R-:W-:Y:S01]  /*0a10*/  FADD.FTZ R66, R52, R65 ;  /* 0x0000004134427221 */ /* 0x000fe20000010000 */
[----:B------:R-:W-:Y:S01]  /*0a20*/  FMUL.FTZ R48, R116, R121 ;  /* 0x0000007974307220 */ /* 0x000fe20000410000 */
[----:B------:R-:W-:Y:S01]  /*0a30*/  FFMA.FTZ R125, R49, R52, R64 ;  /* 0x00000034317d7223 */ /* 0x000fe20000010040 */
[----:B------:R-:W-:-:S02]  /*0a40*/  HADD2.F32 R123, -RZ, R69.H0_H0 ;  /* 0x20000045ff7b7230 */ /* 0x000fc40000004100 */
[----:B------:R-:W-:Y:S01]  /*0a50*/  FMUL.FTZ R56, R19, R122 ;  /* 0x0000007a13387220 */ /* 0x000fe20000410000 */
[----:B------:R-:W-:Y:S02]  /*0a60*/  HADD2.F32 R117, -RZ, R69.H1_H1 ;  /* 0x30000045ff757230 */ /* 0x000fe40000004100 */
[----:B------:R-:W-:Y:S01]  /*0a70*/  FADD.FTZ R103, R126, R103 ;  /* 0x000000677e677221 */ /* 0x000fe20000010000 */
[-C--:B------:R-:W-:Y:S01]  /*0a80*/  FFMA.FTZ R87, R118, R126.reuse, R87 ;  /* 0x0000007e76577223 */ /* 0x080fe20000010057 */
[----:B------:R-:W-:Y:S01]  /*0a90*/  FMUL.FTZ R121, R14, R126 ;  /* 0x0000007e0e797220 */ /* 0x000fe20000410000 */
[----:B------:R-:W-:Y:S01]  /*0aa0*/  FADD.FTZ R69, R55, R66 ;  /* 0x0000004237457221 */ /* 0x000fe20000010000 */
[----:B------:R-:W-:Y:S01]  /*0ab0*/  FMUL.FTZ R51, R116, R51 ;  /* 0x0000003374337220 */ /* 0x000fe20000410000 */
        /* <DEDUP_REMOVED lines=11> */
[----:B------:R-:W-:Y:S01]  /*0b70*/  FFMA.FTZ R84, R51, R122, R84 ;  /* 0x0000007a33547223 */ /* 0x000fe20000010054 */
[----:B------:R-:W-:Y:S01]  /*0b80*/  FMUL.FTZ R122, R15, R128 ;  /* 0x000000800f7a7220 */ /* 0x000fe20000410000 */
[----:B------:R-:W-:Y:S01]  /*0b90*/  FADD.FTZ R125, R121, R124 ;  /* 0x0000007c797d7221 */ /* 0x000fe20000010000 */
[----:B------:R-:W-:Y:S01]  /*0ba0*/  FMUL.FTZ R119, R116, R131 ;  /* 0x0000008374777220 */ /* 0x000fe20000410000 */
[----:B------:R-:W-:Y:S01]  /*0bb0*/  FFMA.FTZ R126, R118, R121, R127 ;  /* 0x00000079767e7223 */ /* 0x000fe2000001007f */
[----:B------:R-:W-:-:S02]  /*0bc0*/  HADD2.F32 R68, -RZ, R68.H1_H1 ;  /* 0x30000044ff447230 */ /* 0x000fc40000004100 */
        /* <DEDUP_REMOVED lines=13> */
[----:B------:R-:W-:Y:S01]  /*0ca0*/  FFMA.FTZ R88, R119, R128, R88 ;  /* 0x0000008077587223 */ /* 0x000fe20000010058 */
[C---:B------:R-:W-:Y:S01]  /*0cb0*/  FMUL.FTZ R61, R116.reuse, R137 ;  /* 0x00000089743d7220 */ /* 0x040fe20000410000 */
[----:B------:R-:W-:Y:S01]  /*0cc0*/  FMUL.FTZ R64, R116, R139 ;  /* 0x0000008b74407220 */ /* 0x000fe20000410000 */
[----:B------:R-:W-:Y:S01]  /*0cd0*/  FADD.FTZ R107, R123, R107 ;  /* 0x0000006b7b6b7221 */ /* 0x000fe20000010000 */
[-C--:B------:R-:W-:Y:S01]  /*0ce0*/  FFMA.FTZ R91, R60, R123.reuse, R91 ;  /* 0x0000007b3c5b7223 */ /* 0x080fe2000001005b */
        /* <DEDUP_REMOVED lines=11> */
[----:B------:R-:W-:-:S02]  /*0da0*/  HADD2.F32 R70, -RZ, R70.H1_H1 ;  /* 0x30000046ff467230 */ /* 0x000fc40000004100 */
[C---:B------:R-:W-:Y:S01]  /*0db0*/  FMUL.FTZ R65, R116.reuse, R141 ;  /* 0x0000008d74417220 */ /* 0x040fe20000410000 */
        /* <DEDUP_REMOVED lines=45> */
.L_x_2842:
        /* <DEDUP_REMOVED lines=20> */
[-C--:B------:R-:W-:Y:S01]  /*11d0*/  FFMA.FTZ R48, R48, R71.reuse, R126 ;  /* 0x0000004730307223 */ /* 0x080fe2000001007e */
[----:B------:R-:W-:Y:S01]  /*11e0*/  FADD.FTZ R57, R120, -R57 ;  /* 0x8000003978397221 */ /* 0x000fe20000010000 */
[----:B------:R-:W-:Y:S01]  /*11f0*/  FADD.FTZ R121, R121, -R118 ;  /* 0x8000007679797221 */ /* 0x000fe20000010000 */
[-CC-:B------:R-:W-:Y:S01]  /*1200*/  FFMA.FTZ R49, R49, R71.reuse, R126.reuse ;  /* 0x0000004731317223 */ /* 0x180fe2000001007e */
[-CC-:B------:R-:W-:Y:S01]  /*1210*/  FFMA.FTZ R51, R51, R71.reuse, R126.reuse ;  /* 0x0000004733337223 */ /* 0x180fe2000001007e */
[----:B------:R-:W-:Y:S01]  /*1220*/  FFMA.FTZ R0, R0, R71, R126 ;  /* 0x0000004700007223 */ /* 0x000fe2000001007e */
[C---:B------:R-:W-:Y:S01]  /*1230*/  FMUL.FTZ R119, R116.reuse, R119 ;  /* 0x0000007774777220 */ /* 0x040fe20000410000 */
[----:B------:R-:W-:Y:S01]  /*1240*/  FMUL.FTZ R59, R116, R59 ;  /* 0x0000003b743b7220 */ /* 0x000fe20000410000 */
[----:B------:R-:W-:Y:S01]  /*1250*/  FADD.FTZ R55, R55, -R48 ;  /* 0x8000003037377221 */ /* 0x000fe20000010000 */
[----:B-----5:R-:W-:Y:S01]  /*1260*/  ISETP.GE.U32.AND P2, PT, R78, RZ, PT ;  /* 0x000000ff4e00720c */ /* 0x020fe20003f46070 */
[C---:B------:R-:W-:Y:S01]  /*1270*/  FMUL.FTZ R121, R116.reuse, R121 ;  /* 0x0000007974797220 */ /* 0x040fe20000410000 */
[----:B------:R-:W-:Y:S01]  /*1280*/  FMUL.FTZ R57, R116, R57 ;  /* 0x0000003974397220 */ /* 0x000fe20000410000 */
        /* <DEDUP_REMOVED lines=8> */
[C---:B------:R-:W-:Y:S01]  /*1310*/  FMUL.FTZ R55, R116.reuse, R55 ;  /* 0x0000003774377220 */ /* 0x040fe20000410000 */
[----:B------:R-:W-:Y:S01]  /*1320*/  FMUL.FTZ R57, R57, UR6 ;  /* 0x0000000639397c20 */ /* 0x000fe20008410000 */
[C---:B------:R-:W-:Y:S01]  /*1330*/  LOP3.LUT P3, RZ, R79.reuse, 0xff0000, RZ, 0xc0, !PT ;  /* 0x00ff00004fff7812 */ /* 0x040fe2000786c0ff */
[C---:B------:R-:W-:Y:S01]  /*1340*/  FMUL.FTZ R49, R116.reuse, R49 ;  /* 0x0000003174317220 */ /* 0x040fe20000410000 */
[----:B------:R-:W-:Y:S01]  /*1350*/  LOP3.LUT P6, RZ, R79, 0xff00, RZ, 0xc0, !PT ;  /* 0x0000ff004fff7812 */ /* 0x000fe200078cc0ff */
[C---:B------:R-:W-:Y:S01]  /*1360*/  FMUL.FTZ R51, R116.reuse, R51 ;  /* 0x0000003374337220 */ /* 0x040fe20000410000 */
[----:B------:R-:W-:Y:S01]  /*1370*/  FMUL.FTZ R53, R116, R53 ;  /* 0x0000003574357220 */ /* 0x000fe20000410000 */
[----:B------:R-:W-:Y:S01]  /*1380*/  FSEL R52, R119, RZ, P2 ;  /* 0x000000ff77347208 */ /* 0x000fe20001000000 */
[----:B------:R-:W-:Y:S01]  /*1390*/  FMUL.FTZ R55, R55, UR6 ;  /* 0x0000000637377c20 */ /* 0x000fe20008410000 */
[----:B0-----:R-:W-:Y:S01]  /*13a0*/  FSEL R50, R59, RZ, P5 ;  /* 0x000000ff3b327208 */ /* 0x001fe20002800000 */
        /* <DEDUP_REMOVED lines=18> */
.L_x_2816:
[-CC-:B------:R-:W-:Y:S01]  /*14d0*/  FFMA.FTZ R119, R119, R71.reuse, R126.reuse ;  /* 0x0000004777777223 */ /* 0x180fe2000001007e */
[-CC-:B------:R-:W-:Y:S01]  /*14e0*/  FFMA.FTZ R118, R118, R71.reuse, R126.reuse ;  /* 0x0000004776767223 */ /* 0x180fe2000001007e */
[-C--:B------:R-:W-:Y:S01]  /*14f0*/  FFMA.FTZ R0, R0, R71.reuse, R126 ;  /* 0x0000004700007223 */ /* 0x080fe2000001007e */
[----:B-----5:R-:W-:Y:S01]  /*1500*/  ISETP.GE.U32.AND P2, PT, R78, RZ, PT ;  /* 0x000000ff4e00720c */ /* 0x020fe20003f46070 */
[----:B------:R-:W-:Y:S01]  /*1510*/  FADD.FTZ R119, R122, -R119 ;  /* 0x800000777a777221 */ /* 0x000fe20000010000 */
[----:B------:R-:W-:Y:S01]  /*1520*/  FADD.FTZ R121, R121, -R118 ;  /* 0x8000007679797221 */ /* 0x000fe20000010000 */
[-CC-:B------:R-:W-:Y:S01]  /*1530*/  FFMA.FTZ R48, R48, R71.reuse, R126.reuse ;  /* 0x0000004730307223 */ /* 0x180fe2000001007e */
[----:B------:R-:W-:Y:S01]  /*1540*/  FFMA.FTZ R49, R49, R71, R126 ;  /* 0x0000004731317223 */ /* 0x000fe2000001007e */
        /* <DEDUP_REMOVED lines=32> */
[----:B0-----:R-:W-:Y:S01]  /*1750*/  FMUL.FTZ R50, R39, UR6 ;  /* 0x0000000627327c20 */ /* 0x001fe20008410000 */
        /* <DEDUP_REMOVED lines=13> */
.L_x_2815:
        /* <DEDUP_REMOVED lines=20> */
[C---:B------:R-:W-:Y:S01]  /*1970*/  FFMA.FTZ R48, R116.reuse, R121, R26 ;  /* 0x0000007974307223 */ /* 0x040fe2000001001a */
[----:B------:R-:W-:Y:S01]  /*1980*/  FFMA.FTZ R0, R116, R59, R24 ;  /* 0x0000003b74007223 */ /* 0x000fe20000010018 */
[----:B------:R-:W-:Y:S01]  /*1990*/  FADD.FTZ R120, R120, -R57 ;  /* 0x8000003978787221 */ /* 0x000fe20000010000 */
[----:B------:R-:W-:Y:S01]  /*19a0*/  ISETP.GE.U32.AND P2, PT, R78, RZ, PT ;  /* 0x000000ff4e00720c */ /* 0x000fe20003f46070 */
[----:B0-----:R-:W-:Y:S01]  /*19b0*/  FADD.FTZ R50, R56, -R51 ;  /* 0x8000003338327221 */ /* 0x001fe20000010000 */
[----:B------:R-:W-:Y:S01]  /*19c0*/  FMUL.FTZ R49, R49, UR6 ;  /* 0x0000000631317c20 */ /* 0x000fe20008410000 */
[----:B------:R-:W-:Y:S01]  /*19d0*/  FMUL.FTZ R48, R48, UR6 ;  /* 0x0000000630307c20 */ /* 0x000fe20008410000 */
[----:B------:R-:W-:Y:S01]  /*19e0*/  FMUL.FTZ R0, R0, UR6 ;  /* 0x0000000600007c20 */ /* 0x000fe20008410000 */
[C---:B------:R-:W-:Y:S01]  /*19f0*/  LOP3.LUT P3, RZ, R79.reuse, 0xff0000, RZ, 0xc0, !PT ;  /* 0x00ff00004fff7812 */ /* 0x040fe2000786c0ff */
[C---:B------:R-:W-:Y:S01]  /*1a00*/  FFMA.FTZ R51, R116.reuse, R120, R25 ;  /* 0x0000007874337223 */ /* 0x040fe20000010019 */
[C---:B------:R-:W-:Y:S01]  /*1a10*/  LOP3.LUT P5, RZ, R79.reuse, 0xff, RZ, 0xc0, !PT ;  /* 0x000000ff4fff7812 */ /* 0x040fe200078ac0ff */
[----:B------:R-:W-:Y:S01]  /*1a20*/  FFMA.FTZ R50, R116, R50, R23 ;  /* 0x0000003274327223 */ /* 0x000fe20000010017 */
[----:B------:R-:W-:Y:S01]  /*1a30*/  ISETP.GE.U32.AND.EX P2, PT, R79, 0x1000000, PT, P2 ;  /* 0x010000004f00780c */ /* 0x000fe20003f46120 */
[----:B------:R-:W-:Y:S01]  /*1a40*/  FMUL.FTZ R51, R51, UR6 ;  /* 0x0000000633337c20 */ /* 0x000fe20008410000 */
[----:B------:R-:W-:Y:S01]  /*1a50*/  FSEL R56, R48, RZ, P3 ;  /* 0x000000ff30387208 */ /* 0x000fe20001800000 */
[C---:B------:R-:W-:Y:S01]  /*1a60*/  FFMA.FTZ R48, R116.reuse, R52, R21 ;  /* 0x0000003474307223 */ /* 0x040fe20000010015 */
[----:B------:R-:W-:Y:S01]  /*1a70*/  FSEL R57, R49, RZ, P2 ;  /* 0x000000ff31397208 */ /* 0x000fe20001000000 */
[----:B------:R-:W-:Y:S01]  /*1a80*/  FFMA.FTZ R49, R116, R55, R22 ;  /* 0x0000003774317223 */ /* 0x000fe20000010016 */
[----:B------:R-:W-:Y:S01]  /*1a90*/  FSEL R54, R0, RZ, P5 ;  /* 0x000000ff00367208 */ /* 0x000fe20002800000 */
[----:B------:R-:W-:Y:S01]  /*1aa0*/  FFMA.FTZ R0, R116, R53, R20 ;  /* 0x0000003574007223 */ /* 0x000fe20000010014 */
[----:B------:R-:W-:Y:S01]  /*1ab0*/  LOP3.LUT P6, RZ, R79, 0xff00, RZ, 0xc0, !PT ;  /* 0x0000ff004fff7812 */ /* 0x000fe200078cc0ff */
        /* <DEDUP_REMOVED lines=18> */
.L_x_2818:
        /* <DEDUP_REMOVED lines=54> */
.L_x_2814:
        /* <DEDUP_REMOVED lines=15> */
[--C-:B------:R-:W-:Y:S01]  /*2030*/  FFMA.FTZ R48, R48, R71, R126.reuse ;  /* 0x0000004730307223 */ /* 0x100fe2000001007e */
[C---:B------:R-:W-:Y:S01]  /*2040*/  FMUL.FTZ R119, R116.reuse, R119 ;  /* 0x0000007774777220 */ /* 0x040fe20000410000 */
[----:B------:R-:W-:Y:S01]  /*2050*/  FFMA.FTZ R57, R57, R71, R126 ;  /* 0x0000004739397223 */ /* 0x000fe2000001007e */
        /* <DEDUP_REMOVED lines=19> */
[-CC-:B------:R-:W-:Y:S01]  /*2190*/  FFMA.FTZ R49, R49, R71.reuse, R126.reuse ;  /* 0x0000004731317223 */ /* 0x180fe2000001007e */
[----:B0-----:R-:W-:Y:S01]  /*21a0*/  FSEL R50, R59, RZ, P5 ;  /* 0x000000ff3b327208 */ /* 0x001fe20002800000 */
[----:B------:R-:W-:Y:S01]  /*21b0*/  FFMA.FTZ R0, R0, R71, R126 ;  /* 0x0000004700007223 */ /* 0x000fe2000001007e */
[----:B------:R-:W-:Y:S01]  /*21c0*/  FMUL.FTZ R55, R55, UR6 ;  /* 0x0000000637377c20 */ /* 0x000fe20008410000 */
[C---:B------:R-:W-:Y:S01]  /*21d0*/  LOP3.LUT P3, RZ, R3.reuse, 0xff, RZ, 0xc0, !PT ;  /* 0x000000ff03ff7812 */ /* 0x040fe2000786c0ff */
[----:B------:R-:W-:Y:S01]  /*21e0*/  FADD.FTZ R51, R56, -R51 ;  /* 0x8000003338337221 */ /* 0x000fe20000010000 */
[----:B------:R-:W-:Y:S01]  /*21f0*/  LOP3.LUT P2, RZ, R3, 0xff00, RZ, 0xc0, !PT ;  /* 0x0000ff0003ff7812 */ /* 0x000fe2000784c0ff */
[----:B------:R-:W-:Y:S01]  /*2200*/  FADD.FTZ R49, R52, -R49 ;  /* 0x8000003134317221 */ /* 0x000fe20000010000 */
[----:B------:R-:W-:Y:S01]  /*2210*/  LOP3.LUT P5, RZ, R78, 0xff0000, RZ, 0xc0, !PT ;  /* 0x00ff00004eff7812 */ /* 0x000fe200078ac0ff */
        /* <DEDUP_REMOVED lines=9> */
[----:B------:R-:W-:-:S02]  /*22b0*/  LOP3.LUT P5, RZ, R2, 0xff0000, RZ, 0xc0, !PT ;  /* 0x00ff000002ff7812 */ /* 0x000fc400078ac0ff */
[----:B------:R-:W-:Y:S01]  /*22c0*/  FSEL R47, R121, RZ, P6 ;  /* 0x000000ff792f7208 */ /* 0x000fe20003000000 */
[----:B------:R-:W-:Y:S01]  /*22d0*/  FMUL.FTZ R49, R49, UR6 ;  /* 0x0000000631317c20 */ /* 0x000fe20008410000 */
[----:B------:R-:W-:Y:S02]  /*22e0*/  LOP3.LUT P6, RZ, R79, 0xff00, RZ, 0xc0, !PT ;  /* 0x0000ff004fff7812 */ /* 0x000fe400078cc0ff */
[----:B------:R-:W-:Y:S02]  /*22f0*/  F2FP.F16.F32.PACK_AB R46, R45, R46 ;  /* 0x0000002e2d2e723e */ /* 0x000fe400000000ff */
[----:B------:R-:W-:Y:S02]  /*2300*/  LOP3.LUT P3, RZ, R78, 0xff000000, RZ, 0xc0, !PT ;  /* 0xff0000004eff7812 */ /* 0x000fe4000786c0ff */
[----:B------:R-:W-:Y:S02]  /*2310*/  FSEL R45, R55, RZ, P5 ;  /* 0x000000ff372d7208 */ /* 0x000fe40002800000 */
[----:B------:R-:W-:-:S02]  /*2320*/  LOP3.LUT P5, RZ, R2, 0xff000000, RZ, 0xc0, !PT ;  /* 0xff00000002ff7812 */ /* 0x000fc400078ac0ff */
[----:B------:R-:W-:Y:S02]  /*2330*/  FSEL R59, R57, RZ, P6 ;  /* 0x000000ff393b7208 */ /* 0x000fe40003000000 */
[----:B------:R-:W-:Y:S01]  /*2340*/  F2FP.F16.F32.PACK_AB R51, R77, R48 ;  /* 0x000000304d33723e */ /* 0x000fe200000000ff */
[----:B------:R-:W-:Y:S01]  /*2350*/  FMUL.FTZ R48, R53, UR6 ;  /* 0x0000000635307c20 */ /* 0x000fe20008410000 */
[C---:B------:R-:W-:Y:S02]  /*2360*/  FSEL R57, R0.reuse, RZ, P3 ;  /* 0x000000ff00397208 */ /* 0x040fe40001800000 */
[----:B------:R-:W-:Y:S02]  /*2370*/  FSEL R0, R0, RZ, P5 ;  /* 0x000000ff00007208 */ /* 0x000fe40002800000 */
[----:B------:R-:W-:Y:S02]  /*2380*/  LOP3.LUT P5, RZ, R2, 0xff, RZ, 0xc0, !PT ;  /* 0x000000ff02ff7812 */ /* 0x000fe400078ac0ff */
[----:B------:R-:W-:-:S02]  /*2390*/  LOP3.LUT P6, RZ, R78, 0xff00, RZ, 0xc0, !PT ;  /* 0x0000ff004eff7812 */ /* 0x000fc400078cc0ff */
[----:B------:R-:W-:Y:S02]  /*23a0*/  LOP3.LUT P2, RZ, R78, 0xff, RZ, 0xc0, !PT ;  /* 0x000000ff4eff7812 */ /* 0x000fe4000784c0ff */
[----:B------:R-:W-:Y:S02]  /*23b0*/  LOP3.LUT P3, RZ, R2, 0xff00, RZ, 0xc0, !PT ;  /* 0x0000ff0002ff7812 */ /* 0x000fe4000786c0ff */
[----:B------:R-:W-:Y:S02]  /*23c0*/  F2FP.F16.F32.PACK_AB R47, R44, R47 ;  /* 0x0000002f2c2f723e */ /* 0x000fe400000000ff */
        /* <DEDUP_REMOVED lines=10> */
.L_x_2820:
        /* <DEDUP_REMOVED lines=29> */
[-CC-:B------:R-:W-:Y:S01]  /*2640*/  FFMA.FTZ R49, R49, R71.reuse, R126.reuse ;  /* 0x0000004731317223 */ /* 0x180fe2000001007e */
[C---:B------:R-:W-:Y:S01]  /*2650*/  FSEL R45, R37.reuse, RZ, P2 ;  /* 0x000000ff252d7208 */ /* 0x040fe20001000000 */
[----:B------:R-:W-:Y:S01]  /*2660*/  FADD.FTZ R51, R56, -R51 ;  /* 0x8000003338337221 */ /* 0x000fe20000010000 */
[----:B------:R-:W-:Y:S01]  /*2670*/  FSEL R48, R37, RZ, P3 ;  /* 0x000000ff25307208 */ /* 0x000fe20001800000 */
[----:B------:R-:W-:Y:S01]  /*2680*/  FMUL.FTZ R37, R41, UR6 ;  /* 0x0000000629257c20 */ /* 0x000fe20008410000 */
[----:B0-----:R-:W-:Y:S01]  /*2690*/  FSEL R50, R36, RZ, P6 ;  /* 0x000000ff24327208 */ /* 0x001fe20003000000 */
[----:B------:R-:W-:Y:S01]  /*26a0*/  FFMA.FTZ R0, R0, R71, R126 ;  /* 0x0000004700007223 */ /* 0x000fe2000001007e */
[----:B------:R-:W-:Y:S01]  /*26b0*/  FSEL R46, R36, RZ, P5 ;  /* 0x000000ff242e7208 */ /* 0x000fe20002800000 */
[----:B------:R-:W-:Y:S01]  /*26c0*/  FMUL.FTZ R36, R38, UR6 ;  /* 0x0000000626247c20 */ /* 0x000fe20008410000 */
[----:B------:R-:W-:Y:S01]  /*26d0*/  LOP3.LUT P2, RZ, R79, 0xff00, RZ, 0xc0, !PT ;  /* 0x0000ff004fff7812 */ /* 0x000fe2000784c0ff */
[----:B------:R-:W-:Y:S01]  /*26e0*/  FADD.FTZ R49, R52, -R49 ;  /* 0x8000003134317221 */ /* 0x000fe20000010000 */
[----:B------:R-:W-:Y:S01]  /*26f0*/  LOP3.LUT P3, RZ, R3, 0xff00, RZ, 0xc0, !PT ;  /* 0x0000ff0003ff7812 */ /* 0x000fe2000786c0ff */
[----:B------:R-:W-:Y:S01]  /*2700*/  FMUL.FTZ R39, R116, R51 ;  /* 0x0000003374277220 */ /* 0x000fe20000410000 */
        /* <DEDUP_REMOVED lines=33> */
.L_x_2819:
        /* <DEDUP_REMOVED lines=13> */
[C---:B------:R-:W-:Y:S01]  /*29f0*/  FFMA.FTZ R119, R116.reuse, R119, R27 ;  /* 0x0000007774777223 */ /* 0x040fe2000001001b */
[----:B------:R-:W-:Y:S01]  /*2a00*/  FFMA.FTZ R57, R57, R71, R126 ;  /* 0x0000004739397223 */ /* 0x000fe2000001007e */
        /* <DEDUP_REMOVED lines=30> */
[C---:B------:R-:W-:Y:S01]  /*2bf0*/  FFMA.FTZ R0, R116.reuse, R51, R23 ;  /* 0x0000003374007223 */ /* 0x040fe20000010017 */
[----:B------:R-:W-:Y:S01]  /*2c00*/  FSEL R46, R59, RZ, P3 ;  /* 0x000000ff3b2e7208 */ /* 0x000fe20001800000 */
[----:B------:R-:W-:Y:S01]  /*2c10*/  FFMA.FTZ R53, R116, R53, R20 ;  /* 0x0000003574357223 */ /* 0x000fe20000010014 */
[----:B------:R-:W-:Y:S01]  /*2c20*/  FSEL R45, R57, RZ, P2 ;  /* 0x000000ff392d7208 */ /* 0x000fe20001000000 */
[----:B------:R-:W-:Y:S01]  /*2c30*/  FMUL.FTZ R0, R0, UR6 ;  /* 0x0000000600007c20 */ /* 0x000fe20008410000 */
[----:B------:R-:W-:Y:S01]  /*2c40*/  FSEL R52, R55, RZ, P5 ;  /* 0x000000ff37347208 */ /* 0x000fe20002800000 */
[----:B------:R-:W-:Y:S01]  /*2c50*/  FFMA.FTZ R49, R116, R49, R21 ;  /* 0x0000003174317223 */ /* 0x000fe20000010015 */
        /* <DEDUP_REMOVED lines=28> */
.L_x_2821:
        /* <DEDUP_REMOVED lines=41> */
[----:B------:R-:W-:Y:S01]  /*30b0*/  FFMA.FTZ R39, R116, R51, R23 ;  /* 0x0000003374277223 */ /* 0x000fe20000010017 */
        /* <DEDUP_REMOVED lines=32> */
.L_x_2817:
        /* <DEDUP_REMOVED lines=18> */
[----:B------:R-:W-:Y:S01]  /*33e0*/  LOP3.LUT P5, RZ, R75, 0xff0000, RZ, 0xc0, !PT ;  /* 0x00ff00004bff7812 */ /* 0x000fe200078ac0ff */
[----:B------:R-:W-:Y:S01]  /*33f0*/  FADD.FTZ R125, R125, -R66 ;  /* 0x800000427d7d7221 */ /* 0x000fe20000010000 */
[----:B0-----:R-:W-:Y:S01]  /*3400*/  FADD.FTZ R43, R67, -R0 ;  /* 0x80000000432b7221 */ /* 0x001fe20000010000 */
[----:B------:R-:W-:Y:S01]  /*3410*/  FADD.FTZ R117, R117, -R64 ;  /* 0x8000004075757221 */ /* 0x000fe20000010000 */
[----:B------:R-:W-:Y:S01]  /*3420*/  FFMA.FTZ R65, R65, R71, R126 ;  /* 0x0000004741417223 */ /* 0x000fe2000001007e */
        /* <DEDUP_REMOVED lines=8> */
[-C--:B------:R-:W-:Y:S01]  /*34b0*/  FFMA.FTZ R60, R60, R71.reuse, R126 ;  /* 0x000000473c3c7223 */ /* 0x080fe2000001007e */
        /* <DEDUP_REMOVED lines=11> */
[----:B------:R-:W-:Y:S01]  /*3570*/  FFMA.FTZ R63, R63, R71, R126 ;  /* 0x000000473f3f7223 */ /* 0x000fe2000001007e */
        /* <DEDUP_REMOVED lines=46> */
.L_x_2824:
        /* <DEDUP_REMOVED lines=17> */
[-C--:B------:R-:W-:Y:S01]  /*3970*/  FFMA.FTZ R61, R61, R71.reuse, R126 ;  /* 0x000000473d3d7223 */ /* 0x080fe2000001007e */
        /* <DEDUP_REMOVED lines=9> */
[----:B------:R-:W-:Y:S01]  /*3a10*/  FFMA.FTZ R63, R63, R71, R126 ;  /* 0x000000473f3f7223 */ /* 0x000fe2000001007e */
        /* <DEDUP_REMOVED lines=47> */
.L_x_2823:
        /* <DEDUP_REMOVED lines=8> */
[--C-:B------:R-:W-:Y:S01]  /*3d90*/  FFMA.FTZ R65, R65, R71, R126.reuse ;  /* 0x0000004741417223 */ /* 0x100fe2000001007e */
        /* <DEDUP_REMOVED lines=8> */
[----:B------:R-:W-:Y:S01]  /*3e20*/  FFMA.FTZ R60, R60, R71, R126 ;  /* 0x000000473c3c7223 */ /* 0x000fe2000001007e */
        /* <DEDUP_REMOVED lines=11> */
[--C-:B------:R-:W-:Y:S01]  /*3ee0*/  FFMA.FTZ R63, R63, R71, R126.reuse ;  /* 0x000000473f3f7223 */ /* 0x100fe2000001007e */
        /* <DEDUP_REMOVED lines=46> */
.L_x_2826:
        /* <DEDUP_REMOVED lines=75> */
.L_x_2822:
[----:B------:R-:W-:Y:S05]  /*4680*/  @!P0 BRA `(.L_x_2827) ;  /* 0x0000000400b48947 */ /* 0x000fea0003800000 */
[----:B------:R-:W-:Y:S05]  /*4690*/  @!P2 BRA `(.L_x_2828) ;  /* 0x0000000000d8a947 */ /* 0x000fea0003800000 */
        /* <DEDUP_REMOVED lines=12> */
[-C--:B------:R-:W-:Y:S01]  /*4760*/  FFMA.FTZ R65, R65, R71.reuse, R126 ;  /* 0x0000004741417223 */ /* 0x080fe2000001007e */
        /* <DEDUP_REMOVED lines=41> */
.L_x_2828:
        /* <DEDUP_REMOVED lines=54> */
.L_x_2827:
[----:B------:R-:W-:Y:S05]  /*4d60*/  @!P2 BRA `(.L_x_2829) ;  /* 0x0000000000d8a947 */ /* 0x000fea0003800000 */
[-CC-:B------:R-:W-:Y:S01]  /*4d70*/  FFMA.FTZ R0, R127, R71.reuse, R126.reuse ;  /* 0x000000477f007223 */ /* 0x180fe2000001007e */
[-CC-:B------:R-:W-:Y:S01]  /*4d80*/  FFMA.FTZ R62, R62, R71.reuse, R126.reuse ;  /* 0x000000473e3e7223 */ /* 0x180fe2000001007e */
[-CC-:B------:R-:W-:Y:S01]  /*4d90*/  FFMA.FTZ R66, R66, R71.reuse, R126.reuse ;  /* 0x0000004742427223 */ /* 0x180fe2000001007e */
[-C--:B------:R-:W-:Y:S01]  /*4da0*/  FFMA.FTZ R60, R60, R71.reuse, R126 ;  /* 0x000000473c3c7223 */ /* 0x080fe2000001007e */
[----:B0-----:R-:W-:Y:S01]  /*4db0*/  FADD.FTZ R43, R67, -R0 ;  /* 0x80000000432b7221 */ /* 0x001fe20000010000 */
[----:B------:R-:W-:Y:S01]  /*4dc0*/  FADD.FTZ R69, R69, -R62 ;  /* 0x8000003e45457221 */ /* 0x000fe20000010000 */
[----:B------:R-:W-:Y:S01]  /*4dd0*/  FFMA.FTZ R64, R64, R71, R126 ;  /* 0x0000004740407223 */ /* 0x000fe2000001007e */
[----:B------:R-:W-:Y:S01]  /*4de0*/  FADD.FTZ R125, R125, -R66 ;  /* 0x800000427d7d7221 */ /* 0x000fe20000010000 */
[----:B------:R-:W-:Y:S01]  /*4df0*/  FMUL.FTZ R43, R116, R43 ;  /* 0x0000002b742b7220 */ /* 0x000fe20000410000 */
[----:B------:R-:W-:Y:S01]  /*4e00*/  ISETP.GE.U32.AND P3, PT, R74, RZ, PT ;  /* 0x000000ff4a00720c */ /* 0x000fe20003f66070 */
[----:B------:R-:W-:Y:S01]  /*4e10*/  FADD.FTZ R123, R123, -R60 ;  /* 0x8000003c7b7b7221 */ /* 0x000fe20000010000 */
[C---:B------:R-:W-:Y:S01]  /*4e20*/  FMUL.FTZ R36, R116.reuse, R69 ;  /* 0x0000004574247220 */ /* 0x040fe20000410000 */
[-C--:B------:R-:W-:Y:S01]  /*4e30*/  FFMA.FTZ R65, R65, R71.reuse, R126 ;  /* 0x0000004741417223 */ /* 0x080fe2000001007e */
        /* <DEDUP_REMOVED lines=41> */
.L_x_2829:
        /* <DEDUP_REMOVED lines=53> */
.L_x_2825:
        /* <DEDUP_REMOVED lines=14> */
.L_x_2812:
        /* <DEDUP_REMOVED lines=32> */
.L_x_2811:
[----:B------:R-:W-:Y:S05]  /*5700*/  BSYNC B0 ;  /* 0x0000000000007941 */ /* 0x000fea0003800000 */
.L_x_2810:
        /* <DEDUP_REMOVED lines=107> */
.L_x_2813:
        /* <DEDUP_REMOVED lines=8> */
.L_x_2832:
[----:B------:R-:W-:Y:S05]  /*5e40*/  BSYNC B2 ;  /* 0x0000000000027941 */ /* 0x000fea0003800000 */
.L_x_2831:
        /* <DEDUP_REMOVED lines=8> */
.L_x_2833:
[----:B------:R-:W-:Y:S01]  /*5ed0*/  FADD.FTZ R71, R50, R71 ;  /* 0x0000004732477221 */ /* 0x000fe20000010000 */
[----:B------:R-:W-:-:S04]  /*5ee0*/  HFMA2 R134, -RZ, RZ, 0, 1.1920928955078125e-07 ;  /* 0x00000002ff867431 */ /* 0x000fc800000001ff */
[----:B------:R-:W-:Y:S02]  /*5ef0*/  MOV R135, R71 ;  /* 0x0000004700877202 */ /* 0x000fe40000000f00 */
[----:B------:R-:W-:-:S07]  /*5f00*/  MOV R129, R132 ;  /* 0x0000008400817202 */ /* 0x000fce0000000f00 */
[----:B------:R-:W-:Y:S05]  /*5f10*/  WARPSYNC.COLLECTIVE R130, `(.L_x_2834) ;  /* 0x0000000082087348 */ /* 0x000fea0003c00000 */
[----:B------:R0:W1:Y:S02]  /*5f20*/  SHFL.BFLY P3, R132, R135, R134, R137 ;  /* 0x0c00008687847389 */ /* 0x0000640000060089 */
[----:B01----:R-:W-:Y:S05]  /*5f30*/  ENDCOLLECTIVE ;  /* 0x000000000000791b */ /* 0x003fea0003800000 */
.L_x_2834:
[----:B------:R-:W-:-:S05]  /*5f40*/  FADD.FTZ R129, R58, R129 ;  /* 0x000000813a817221 */ /* 0x000fca0000010000 */
[----:B------:R-:W-:Y:S02]  /*5f50*/  MOV R135, R129 ;  /* 0x0000008100877202 */ /* 0x000fe40000000f00 */
[----:B------:R-:W-:-:S07]  /*5f60*/  MOV R126, R132 ;  /* 0x00000084007e7202 */ /* 0x000fce0000000f00 */
[----:B------:R-:W-:Y:S05]  /*5f70*/  WARPSYNC.COLLECTIVE R130, `(.L_x_2835) ;  /* 0x0000000082087348 */ /* 0x000fea0003c00000 */
[----:B------:R0:W1:Y:S02]  /*5f80*/  SHFL.BFLY P3, R132, R135, R134, R137 ;  /* 0x0c00008687847389 */ /* 0x0000640000060089 */
[----:B01----:R-:W-:Y:S05]  /*5f90*/  ENDCOLLECTIVE ;  /* 0x000000000000791b */ /* 0x003fea0003800000 */
.L_x_2835:
[----:B------:R-:W-:Y:S01]  /*5fa0*/  FADD.FTZ R126, R71, R126 ;  /* 0x0000007e477e7221 */ /* 0x000fe20000010000 */
[----:B------:R-:W-:-:S04]  /*5fb0*/  HFMA2 R134, -RZ, RZ, 0, 2.384185791015625e-07 ;  /* 0x00000004ff867431 */ /* 0x000fc800000001ff */
[----:B------:R-:W-:Y:S02]  /*5fc0*/  MOV R135, R126 ;  /* 0x0000007e00877202 */ /* 0x000fe40000000f00 */
[----:B------:R-:W-:-:S07]  /*5fd0*/  MOV R128, R132 ;  /* 0x0000008400807202 */ /* 0x000fce0000000f00 */
[----:B------:R-:W-:Y:S05]  /*5fe0*/  WARPSYNC.COLLECTIVE R130, `(.L_x_2836) ;  /* 0x0000000082087348 */ /* 0x000fea0003c00000 */
[----:B------:R0:W1:Y:S02]  /*5ff0*/  SHFL.BFLY P3, R132, R135, R134, R137 ;  /* 0x0c00008687847389 */ /* 0x0000640000060089 */
[----:B01----:R-:W-:Y:S05]  /*6000*/  ENDCOLLECTIVE ;  /* 0x000000000000791b */ /* 0x003fea0003800000 */
.L_x_2836:
[----:B------:R-:W-:-:S05]  /*6010*/  FADD.FTZ R128, R129, R128 ;  /* 0x0000008081807221 */ /* 0x000fca0000010000 */
[----:B------:R-:W-:Y:S02]  /*6020*/  MOV R135, R128 ;  /* 0x0000008000877202 */ /* 0x000fe40000000f00 */
[----:B------:R-:W-:-:S07]  /*6030*/  MOV R131, R132 ;  /* 0x0000008400837202 */ /* 0x000fce0000000f00 */
[----:B------:R-:W-:Y:S05]  /*6040*/  WARPSYNC.COLLECTIVE R130, `(.L_x_2837) ;  /* 0x0000000082087348 */ /* 0x000fea0003c00000 */
[----:B------:R0:W1:Y:S02]  /*6050*/  SHFL.BFLY P3, R132, R135, R134, R137 ;  /* 0x0c00008687847389 */ /* 0x0000640000060089 */
[----:B01----:R-:W-:Y:S05]  /*6060*/  ENDCOLLECTIVE ;  /* 0x000000000000791b */ /* 0x003fea0003800000 */
.L_x_2837:
[----:B------:R-:W-:Y:S01]  /*6070*/  FADD.FTZ R131, R126, R131 ;  /* 0x000000837e837221 */ /* 0x000fe20000010000 */
[----:B------:R-:W-:-:S04]  /*6080*/  HFMA2 R134, -RZ, RZ, 0, 4.76837158203125e-07 ;  /* 0x00000008ff867431 */ /* 0x000fc800000001ff */
[----:B------:R-:W-:Y:S02]  /*6090*/  MOV R135, R131 ;  /* 0x0000008300877202 */ /* 0x000fe40000000f00 */
[----:B------:R-:W-:-:S07]  /*60a0*/  MOV R133, R132 ;  /* 0x0000008400857202 */ /* 0x000fce0000000f00 */
[----:B------:R-:W-:Y:S05]  /*60b0*/  WARPSYNC.COLLECTIVE R130, `(.L_x_2838) ;  /* 0x0000000082087348 */ /* 0x000fea0003c00000 */
[----:B------:R0:W1:Y:S02]  /*60c0*/  SHFL.BFLY P3, R132, R135, R134, R137 ;  /* 0x0c00008687847389 */ /* 0x0000640000060089 */
[----:B01----:R-:W-:Y:S05]  /*60d0*/  ENDCOLLECTIVE ;  /* 0x000000000000791b */ /* 0x003fea0003800000 */
.L_x_2838:
[----:B------:R-:W-:-:S05]  /*60e0*/  FADD.FTZ R133, R128, R133 ;  /* 0x0000008580857221 */ /* 0x000fca0000010000 */
[----:B------:R-:W-:Y:S02]  /*60f0*/  MOV R135, R133 ;  /* 0x0000008500877202 */ /* 0x000fe40000000f00 */
[----:B------:R-:W-:-:S07]  /*6100*/  MOV R50, R132 ;  /* 0x0000008400327202 */ /* 0x000fce0000000f00 */
[----:B------:R-:W-:Y:S05]  /*6110*/  WARPSYNC.COLLECTIVE R130, `(.L_x_2839) ;  /* 0x0000000082087348 */ /* 0x000fea0003c00000 */
[----:B------:R0:W1:Y:S02]  /*6120*/  SHFL.BFLY P3, R132, R135, R134, R137 ;  /* 0x0c00008687847389 */ /* 0x0000640000060089 */
[----:B01----:R-:W-:Y:S05]  /*6130*/  ENDCOLLECTIVE ;  /* 0x000000000000791b */ /* 0x003fea0003800000 */
.L_x_2839:
[----:B------:R-:W-:Y:S01]  /*6140*/  FADD.FTZ R50, R131, R50 ;  /* 0x0000003283327221 */ /* 0x000fe20000010000 */
[----:B------:R-:W-:-:S04]  /*6150*/  HFMA2 R134, -RZ, RZ, 0, 9.5367431640625e-07 ;  /* 0x00000010ff867431 */ /* 0x000fc800000001ff */
[----:B------:R-:W-:Y:S02]  /*6160*/  MOV R135, R50 ;  /* 0x0000003200877202 */ /* 0x000fe40000000f00 */
[----:B------:R-:W-:-:S07]  /*6170*/  MOV R58, R132 ;  /* 0x00000084003a7202 */ /* 0x000fce0000000f00 */
[----:B------:R-:W-:Y:S05]  /*6180*/  WARPSYNC.COLLECTIVE R130, `(.L_x_2840) ;  /* 0x0000000082087348 */ /* 0x000fea0003c00000 */
[----:B------:R0:W1:Y:S02]  /*6190*/  SHFL.BFLY P3, R132, R135, R134, R137 ;  /* 0x0c00008687847389 */ /* 0x0000640000060089 */
[----:B01----:R-:W-:Y:S05]  /*61a0*/  ENDCOLLECTIVE ;  /* 0x000000000000791b */ /* 0x003fea0003800000 */
.L_x_2840:
[----:B------:R-:W-:-:S05]  /*61b0*/  FADD.FTZ R58, R133, R58 ;  /* 0x0000003a853a7221 */ /* 0x000fca0000010000 */
[----:B------:R-:W-:Y:S02]  /*61c0*/  MOV R135, R58 ;  /* 0x0000003a00877202 */ /* 0x000fe40000000f00 */
[----:B------:R-:W-:-:S07]  /*61d0*/  MOV R71, R132 ;  /* 0x0000008400477202 */ /* 0x000fce0000000f00 */
[----:B------:R-:W-:Y:S05]  /*61e0*/  WARPSYNC.COLLECTIVE R130, `(.L_x_2841) ;  /* 0x0000000082087348 */ /* 0x000fea0003c00000 */
[----:B------:R0:W1:Y:S02]  /*61f0*/  SHFL.BFLY P3, R132, R135, R134, R137 ;  /* 0x0c00008687847389 */ /* 0x0000640000060089 */
[----:B01----:R-:W-:Y:S05]  /*6200*/  ENDCOLLECTIVE ;  /* 0x000000000000791b */ /* 0x003fea0003800000 */
.L_x_2841:
[----:B------:R-:W-:Y:S01]  /*6210*/  MOV R129, R132 ;  /* 0x0000008400817202 */ /* 0x000fe20000000f00 */
[----:B------:R-:W-:Y:S06]  /*6220*/  BRA `(.L_x_2842) ;  /* 0xffffffac00987947 */ /* 0x000fec000383ffff */
.L_x_2843:
        /* <DEDUP_REMOVED lines=13> */
.L_x_3981:


//--------------------- .text._ZN10layer_norm31ln_parallel_residual_bwd_kernelINS_13Kernel_traitsI6__halfffffjLj512ELj1ELj4ELj1ELj16ENS_18Kernel_traits_baseILj512ES2_ffffjLj128EEEEELb0ELb0ELb0EEEvNS_9BwdParamsE --------------------------
	.section	.text._ZN10layer_norm31ln_parallel_residual_bwd_kernelINS_13Kernel_traitsI6__halfffffjLj512ELj1ELj4ELj1ELj16ENS_18Kernel_traits_baseILj512ES2_ffffjLj128EEEEELb0ELb0ELb0EEEvNS_9BwdParamsE,"ax",@progbits
	.align	128
        .global         _ZN10layer_norm31ln_parallel_residual_bwd_kernelINS_13Kernel_traitsI6__halfffffjLj512ELj1ELj4ELj1ELj16ENS_18Kernel_traits_baseILj512ES2_ffffjLj128EEEEELb0ELb0ELb0EEEvNS_9BwdParamsE
        .type           _ZN10layer_norm31ln_parallel_residual_bwd_kernelINS_13Kernel_traitsI6__halfffffjLj512ELj1ELj4ELj1ELj16ENS_18Kernel_traits_baseILj512ES2_ffffjLj128EEEEELb0ELb0ELb0EEEvNS_9BwdParamsE,@function
        .size           _ZN10layer_norm31ln_parallel_residual_bwd_kernelINS_13Kernel_traitsI6__halfffffjLj512ELj1ELj4ELj1ELj16ENS_18Kernel_traits_baseILj512ES2_ffffjLj128EEEEELb0ELb0ELb0EEEvNS_9BwdParamsE,(.L_x_3982 - _ZN10layer_norm31ln_parallel_residual_bwd_kernelINS_13Kernel_traitsI6__halfffffjLj512ELj1ELj4ELj1ELj16ENS_18Kernel_traits_baseILj512ES2_ffffjLj128EEEEELb0ELb0ELb0EEEvNS_9BwdParamsE)
        .other          _ZN10layer_norm31ln_parallel_residual_bwd_kernelINS_13Kernel_traitsI6__halfffffjLj512ELj1ELj4ELj1ELj16ENS_18Kernel_traits_baseILj512ES2_ffffjLj128EEEEELb0ELb0ELb0EEEvNS_9BwdParamsE,@"STO_CUDA_ENTRY STV_DEFAULT"
_ZN10layer_norm31ln_parallel_residual_bwd_kernelINS_13Kernel_traitsI6__halfffffjLj512ELj1ELj4ELj1ELj16ENS_18Kernel_traits_baseILj512ES2_ffffjLj128EEEEELb0ELb0ELb0EEEvNS_9BwdParamsE:
.text._ZN10layer_norm31ln_parallel_residual_bwd_kernelINS_13Kernel_traitsI6__halfffffjLj512ELj1ELj4ELj1ELj16ENS_18Kernel_traits_baseILj512ES2_ffffjLj128EEEEELb0ELb0ELb0EEEvNS_9BwdParamsE:
        /* <DEDUP_REMOVED lines=19> */
[----:B------:R-:W-:-:S03]  /*0130*/  LOP3.LUT R4, R72, 0x1f, RZ, 0xc0, !PT ;  /* 0x0000001f48047812 */ /* 0x000fc600078ec0ff */
[----:B------:R-:W0:Y:S01]  /*0140*/  LDC.64 R24, c[0x0][0x3d0] ;  /* 0x0000f400ff187b82 */ /* 0x000e220000000a00 */
[----:B------:R-:W-:Y:S02]  /*0150*/  LEA.HI.SX32 R2, R2, R5, 0x1e ;  /* 0x0000000502027211 */ /* 0x000fe400078ff2ff */
[----:B------:R-:W-:Y:S02]  /*0160*/  MOV R3, R4 ;  /* 0x0000000400037202 */ /* 0x000fe40000000f00 */
[C---:B------:R-:W-:Y:S02]  /*0170*/  ISETP.GE.U32.AND P3, PT, R2.reuse, 0x20, PT ;  /* 0x000000200200780c */ /* 0x040fe40003f66070 */
[C---:B------:R-:W-:Y:S01]  /*0180*/  ISETP.GE.U32.AND P0, PT, R2.reuse, 0x40, PT ;  /* 0x000000400200780c */ /* 0x040fe20003f06070 */
[----:B------:R-:W4:Y:S01]  /*0190*/  S2UR UR4, SR_CTAID.X ;  /* 0x00000000000479c3 */ /* 0x000f220000002500 */
[----:B------:R-:W-:-:S07]  /*01a0*/  ISETP.GE.U32.AND P1, PT, R2, 0x60, PT ;  /* 0x000000600200780c */ /* 0x000fce0003f26070 */
[----:B------:R-:W0:Y:S01]  /*01b0*/  LDC.64 R30, c[0x0][0x3d8] ;  /* 0x0000f600ff1e7b82 */ /* 0x000e220000000a00 */
[----:B------:R-:W-:Y:S01]  /*01c0*/  SHF.R.U32.HI R5, RZ, 0x5, R72 ;  /* 0x00000005ff057819 */ /* 0x000fe20000011648 */
[----:B--2---:R-:W-:Y:S01]  /*01d0*/  @P3 IMAD.WIDE.U32 R14, R3, 0x8, R14 ;  /* 0x00000008030e3825 */ /* 0x004fe200078e000e */
[----:B------:R-:W-:-:S03]  /*01e0*/  ISETP.GE.U32.AND P2, PT, R2, 0x80, PT ;  /* 0x000000800200780c */ /* 0x000fc60003f46070 */
[C---:B---3--:R-:W-:Y:S01]  /*01f0*/  @P3 IMAD.WIDE.U32 R18, R3.reuse, 0x8, R18 ;  /* 0x0000000803123825 */ /* 0x048fe200078e0012 */
[----:B------:R-:W5:Y:S01]  /*0200*/  @P3 LDG.E.64 R16, desc[UR10][R14.64] ;  /* 0x0000000a0e103981 */ /* 0x000f62000c1e1b00 */
[----:B------:R-:W2:Y:S01]  /*0210*/  LDC.64 R32, c[0x0][0x3d0] ;  /* 0x0000f400ff207b82 */ /* 0x000ea20000000a00 */
[----:B------:R-:W-:Y:S02]  /*0220*/  @P3 LOP3.LUT R3, R3, 0x20, RZ, 0xfc, !PT ;  /* 0x0000002003033812 */ /* 0x000fe400078efcff */
[----:B------:R-:W5:Y:S03]  /*0230*/  @P3 LDG.E.64 R80, desc[UR10][R18.64] ;  /* 0x0000000a12503981 */ /* 0x000f66000c1e1b00 */
[C---:B----4-:R-:W-:Y:S02]  /*0240*/  @P0 IMAD.WIDE.U32 R20, R3.reuse, 0x8, R20 ;  /* 0x0000000803140825 */ /* 0x050fe400078e0014 */
[----:B------:R-:W3:Y:S01]  /*0250*/  LDC.64 R34, c[0x0][0x3d8] ;  /* 0x0000f600ff227b82 */ /* 0x000ee20000000a00 */
[----:B------:R-:W-:Y:S01]  /*0260*/  USHF.L.U32 UR4, UR4, 0x2, URZ ;  /* 0x0000000204047899 */ /* 0x000fe200080006ff */
[C---:B-1----:R-:W-:Y:S01]  /*0270*/  @P0 IMAD.WIDE.U32 R26, R3.reuse, 0x8, R22 ;  /* 0x00000008031a0825 */ /* 0x042fe200078e0016 */
[----:B------:R-:W-:Y:S01]  /*0280*/  @P0 IADD3 R3, PT, PT, R3, 0x20, RZ ;  /* 0x0000002003030810 */ /* 0x000fe20007ffe0ff */
[----:B------:R1:W5:Y:S03]  /*0290*/  @P0 LDG.E.64 R82, desc[UR10][R20.64] ;  /* 0x0000000a14520981 */ /* 0x000366000c1e1b00 */
[----:B------:R-:W-:Y:S01]  /*02a0*/  LOP3.LUT R5, R5, UR4, RZ, 0xfc, !PT ;  /* 0x0000000405057c12 */ /* 0x000fe2000f8efcff */
[----:B------:R-:W5:Y:S01]  /*02b0*/  @P0 LDG.E.64 R88, desc[UR10][R26.64] ;  /* 0x0000000a1a580981 */ /* 0x000f62000c1e1b00 */
[----:B0-----:R-:W-:-:S02]  /*02c0*/  @P1 IMAD.WIDE.U32 R28, R3, 0x8, R24 ;  /* 0x00000008031c1825 */ /* 0x001fc400078e0018 */
[----:B------:R-:W-:Y:S02]  /*02d0*/  ISETP.GE.AND P0, PT, R5, UR5, PT ;  /* 0x0000000505007c0c */ /* 0x000fe4000bf06270 */
[C---:B------:R-:W-:Y:S01]  /*02e0*/  @P1 IMAD.WIDE.U32 R30, R3.reuse, 0x8, R30 ;  /* 0x00000008031e1825 */ /* 0x040fe200078e001e */
[----:B------:R-:W-:Y:S01]  /*02f0*/  @P1 IADD3 R3, PT, PT, R3, 0x20, RZ ;  /* 0x0000002003031810 */ /* 0x000fe20007ffe0ff */
[----:B------:R0:W5:Y:S04]  /*0300*/  @P1 LDG.E.64 R6, desc[UR10][R28.64] ;  /* 0x0000000a1c061981 */ /* 0x000168000c1e1b00 */
[C---:B--2---:R-:W-:Y:S01]  /*0310*/  @P2 IMAD.WIDE.U32 R22, R3.reuse, 0x8, R32 ;  /* 0x0000000803162825 */ /* 0x044fe200078e0020 */
[----:B------:R2:W5:Y:S03]  /*0320*/  @P1 LDG.E.64 R10, desc[UR10][R30.64] ;  /* 0x0000000a1e0a1981 */ /* 0x000566000c1e1b00 */
[----:B---3--:R-:W-:Y:S01]  /*0330*/  @P2 IMAD.WIDE.U32 R24, R3, 0x8, R34 ;  /* 0x0000000803182825 */ /* 0x008fe200078e0022 */
[----:B------:R3:W5:Y:S01]  /*0340*/  @P2 LDG.E.64 R8, desc[UR10][R22.64] ;  /* 0x0000000a16082981 */ /* 0x000762000c1e1b00 */
[----:B-1----:R-:W-:-:S02]  /*0350*/  CS2R R20, SRZ ;  /* 0x0000000000147805 */ /* 0x002fc4000001ff00 */
[----:B------:R-:W-:Y:S02]  /*0360*/  CS2R R40, SRZ ;  /* 0x0000000000287805 */ /* 0x000fe4000001ff00 */
[----:B------:R-:W-:Y:S01]  /*0370*/  CS2R R42, SRZ ;  /* 0x00000000002a7805 */ /* 0x000fe2000001ff00 */
[----:B------:R1:W5:Y:S01]  /*0380*/  @P2 LDG.E.64 R12, desc[UR10][R24.64] ;  /* 0x0000000a180c2981 */ /* 0x000362000c1e1b00 */
[----:B0-----:R-:W-:Y:S02]  /*0390*/  CS2R R28, SRZ ;  /* 0x00000000001c7805 */ /* 0x001fe4000001ff00 */
[----:B--2---:R-:W-:Y:S02]  /*03a0*/  CS2R R30, SRZ ;  /* 0x00000000001e7805 */ /* 0x004fe4000001ff00 */
        /* <DEDUP_REMOVED lines=21> */
[----:B-1----:R-:W-:Y:S02]  /*0500*/  CS2R R24, SRZ ;  /* 0x0000000000187805 */ /* 0x002fe4000001ff00 */
[----:B------:R-:W-:Y:S02]  /*0510*/  CS2R R26, SRZ ;  /* 0x00000000001a7805 */ /* 0x000fe4000001ff00 */
[----:B------:R-:W-:Y:S02]  /*0520*/  CS2R R72, SRZ ;  /* 0x0000000000487805 */ /* 0x000fe4000001ff00 */
[----:B------:R-:W-:Y:S02]  /*0530*/  CS2R R74, SRZ ;  /* 0x00000000004a7805 */ /* 0x000fe4000001ff00 */
[----:B------:R-:W-:-:S02]  /*0540*/  CS2R R76, SRZ ;  /* 0x00000000004c7805 */ /* 0x000fc4000001ff00 */
[----:B------:R-:W-:Y:S01]  /*0550*/  CS2R R78, SRZ ;  /* 0x00000000004e7805 */ /* 0x000fe2000001ff00 */
[----:B------:R-:W-:Y:S06]  /*0560*/  @P0 BRA `(.L_x_2844) ;  /* 0x0000004400240947 */ /* 0x000fec0003800000 */
[----:B------:R-:W0:Y:S01]  /*0570*/  LDCU.U8 UR4, c[0x0][0x410] ;  /* 0x00008200ff0477ac */ /* 0x000e220008000000 */
[----:B-----5:R-:W-:Y:S02]  /*0580*/  MOV R151, R6 ;  /* 0x0000000600977202 */ /* 0x020fe40000000f00 */
[----:B------:R-:W-:Y:S02]  /*0590*/  CS2R R22, SRZ ;  /* 0x0000000000167805 */ /* 0x000fe4000001ff00 */
[----:B------:R-:W-:Y:S02]  /*05a0*/  SHF.R.U64 R6, R6, 0x10, R7 ;  /* 0x0000001006067819 */ /* 0x000fe40000001207 */
[----:B------:R-:W-:Y:S02]  /*05b0*/  CS2R R40, SRZ ;  /* 0x0000000000287805 */ /* 0x000fe4000001ff00 */
[----:B------:R-:W-:Y:S02]  /*05c0*/  MOV R152, R7 ;  /* 0x0000000700987202 */ /* 0x000fe40000000f00 */
[----:B------:R-:W-:-:S02]  /*05d0*/  CS2R R42, SRZ ;  /* 0x00000000002a7805 */ /* 0x000fc4000001ff00 */
[----:B------:R-:W-:Y:S02]  /*05e0*/  SHF.R.U32.HI R20, RZ, 0x10, R7 ;  /* 0x00000010ff147819 */ /* 0x000fe40000011607 */
[----:B------:R-:W-:Y:S02]  /*05f0*/  CS2R R28, SRZ ;  /* 0x00000000001c7805 */ /* 0x000fe4000001ff00 */
[----:B------:R-:W-:Y:S02]  /*0600*/  MOV R153, R10 ;  /* 0x0000000a00997202 */ /* 0x000fe40000000f00 */
[----:B------:R-:W-:Y:S02]  /*0610*/  CS2R R30, SRZ ;  /* 0x00000000001e7805 */ /* 0x000fe4000001ff00 */
[----:B------:R-:W-:Y:S02]  /*0620*/  SHF.R.U64 R7, R10, 0x10, R11 ;  /* 0x000000100a077819 */ /* 0x000fe4000000120b */
[----:B------:R-:W-:-:S02]  /*0630*/  CS2R R32, SRZ ;  /* 0x0000000000207805 */ /* 0x000fc4000001ff00 */
[----:B------:R-:W-:Y:S02]  /*0640*/  MOV R154, R11 ;  /* 0x0000000b009a7202 */ /* 0x000fe40000000f00 */
[----:B------:R-:W-:Y:S02]  /*0650*/  CS2R R34, SRZ ;  /* 0x0000000000227805 */ /* 0x000fe4000001ff00 */
[----:B------:R-:W-:Y:S02]  /*0660*/  SHF.R.U32.HI R10, RZ, 0x10, R11 ;  /* 0x00000010ff0a7819 */ /* 0x000fe4000001160b */
[----:B------:R-:W-:Y:S02]  /*0670*/  CS2R R36, SRZ ;  /* 0x0000000000247805 */ /* 0x000fe4000001ff00 */
[----:B------:R-:W-:Y:S01]  /*0680*/  MOV R155, R8 ;  /* 0x00000008009b7202 */ /* 0x000fe20000000f00 */
[----:B0-----:R-:W-:Y:S01]  /*0690*/  UISETP.NE.AND UP0, UPT, UR4, URZ, UPT ;  /* 0x000000ff0400728c */ /* 0x001fe2000bf05270 */
[----:B------:R-:W-:-:S02]  /*06a0*/  SHF.R.U64 R8, R8, 0x10, R9 ;  /* 0x0000001008087819 */ /* 0x000fc40000001209 */
[----:B------:R-:W-:Y:S02]  /*06b0*/  CS2R R38, SRZ ;  /* 0x0000000000267805 */ /* 0x000fe4000001ff00 */
[----:B------:R-:W-:Y:S02]  /*06c0*/  MOV R156, R9 ;  /* 0x00000009009c7202 */ /* 0x000fe40000000f00 */
[----:B------:R-:W-:Y:S02]  /*06d0*/  CS2R R84, SRZ ;  /* 0x0000000000547805 */ /* 0x000fe4000001ff00 */
[----:B------:R-:W-:Y:S02]  /*06e0*/  SHF.R.U32.HI R11, RZ, 0x10, R9 ;  /* 0x00000010ff0b7819 */ /* 0x000fe40000011609 */
[----:B------:R-:W-:Y:S02]  /*06f0*/  CS2R R86, SRZ ;  /* 0x0000000000567805 */ /* 0x000fe4000001ff00 */
[----:B------:R-:W-:-:S02]  /*0700*/  MOV R141, R16 ;  /* 0x00000010008d7202 */ /* 0x000fc40000000f00 */
[----:B------:R-:W-:Y:S02]  /*0710*/  CS2R R44, SRZ ;  /* 0x00000000002c7805 */ /* 0x000fe4000001ff00 */
[--C-:B------:R-:W-:Y:S02]  /*0720*/  SHF.R.U64 R0, R16, 0x10, R17.reuse ;  /* 0x0000001010007819 */ /* 0x100fe40000001211 */
[----:B------:R-:W-:Y:S02]  /*0730*/  CS2R R46, SRZ ;  /* 0x00000000002e7805 */ /* 0x000fe4000001ff00 */
[----:B------:R-:W-:Y:S02]  /*0740*/  MOV R143, R17 ;  /* 0x00000011008f7202 */ /* 0x000fe40000000f00 */
[----:B------:R-:W-:Y:S02]  /*0750*/  CS2R R48, SRZ ;  /* 0x0000000000307805 */ /* 0x000fe4000001ff00 */
[----:B------:R-:W-:-:S02]  /*0760*/  SHF.R.U32.HI R14, RZ, 0x10, R17 ;  /* 0x00000010ff0e7819 */ /* 0x000fc40000011611 */
[----:B------:R-:W-:Y:S02]  /*0770*/  CS2R R50, SRZ ;  /* 0x0000000000327805 */ /* 0x000fe4000001ff00 */
[----:B------:R-:W-:Y:S02]  /*0780*/  MOV R157, R12 ;  /* 0x0000000c009d7202 */ /* 0x000fe40000000f00 */
[----:B------:R-:W-:Y:S02]  /*0790*/  CS2R R52, SRZ ;  /* 0x0000000000347805 */ /* 0x000fe4000001ff00 */
[----:B------:R-:W-:Y:S02]  /*07a0*/  SHF.R.U64 R9, R12, 0x10, R13 ;  /* 0x000000100c097819 */ /* 0x000fe4000000120d */
        /* <DEDUP_REMOVED lines=15> */
[----:B------:R-:W-:Y:S02]  /*08a0*/  SHF.R.U32.HI R18, RZ, 0x10, R83 ;  /* 0x00000010ff127819 */ /* 0x000fe40000011653 */
[----:B------:R-:W-:Y:S02]  /*08b0*/  CS2R R66, SRZ ;  /* 0x0000000000427805 */ /* 0x000fe4000001ff00 */
[----:B------:R-:W-:Y:S02]  /*08c0*/  MOV R149, R88 ;  /* 0x0000005800957202 */ /* 0x000fe40000000f00 */
[----:B------:R-:W-:Y:S02]  /*08d0*/  CS2R R24, SRZ ;  /* 0x0000000000187805 */ /* 0x000fe4000001ff00 */
        /* <DEDUP_REMOVED lines=8> */
[----:B------:R-:W-:Y:S02]  /*0960*/  SHF.R.U32.HI R12, RZ, 0x10, R13 ;  /* 0x00000010ff0c7819 */ /* 0x000fe4000001160d */
[----:B------:R-:W-:Y:S02]  /*0970*/  CS2R R78, SRZ ;  /* 0x00000000004e7805 */ /* 0x000fe4000001ff00 */
[----:B------:R-:W-:Y:S02]  /*0980*/  PRMT R152, R152, 0x5410, R20 ;  /* 0x0000541098987816 */ /* 0x000fe40000000014 */
[----:B------:R-:W-:Y:S02]  /*0990*/  CS2R R20, SRZ ;  /* 0x0000000000147805 */ /* 0x000fe4000001ff00 */
[----:B------:R-:W-:-:S02]  /*09a0*/  PRMT R141, R141, 0x5410, R0 ;  /* 0x000054108d8d7816 */ /* 0x000fc40000000000 */
        /* <DEDUP_REMOVED lines=14> */
[----:B------:R-:W-:-:S13]  /*0a90*/  PLOP3.LUT P2, PT, PT, PT, UP0, 0x80, 0x8 ;  /* 0x000000000008781c */ /* 0x000fda0003f4f008 */
.L_x_2894:
[----:B0-----:R-:W0:Y:S02]  /*0aa0*/  LDC.64 R6, c[0x0][0x3c0] ;  /* 0x0000f000ff067b82 */ /* 0x001e240000000a00 */
[----:B0--34-:R-:W-:-:S06]  /*0ab0*/  IMAD.WIDE R106, R5, 0x4, R6 ;  /* 0x00000004056a7825 */ /* 0x019fcc00078e0206 */
[----:B------:R-:W0:Y:S01]  /*0ac0*/  LDC.64 R6, c[0x0][0x3c8] ;  /* 0x0000f200ff067b82 */ /* 0x000e220000000a00 */
[----:B------:R-:W2:Y:S01]  /*0ad0*/  LDG.E R106, desc[UR10][R106.64] ;  /* 0x0000000a6a6a7981 */ /* 0x000ea2000c1e1900 */
[----:B0-----:R-:W-:-:S05]  /*0ae0*/  IMAD.WIDE R104, R5, 0x4, R6 ;  /* 0x0000000405687825 */ /* 0x001fca00078e0206 */
[----:B------:R0:W5:Y:S01]  /*0af0*/  LDG.E R7, desc[UR10][R104.64] ;  /* 0x0000000a68077981 */ /* 0x000162000c1e1900 */
[----:B------:R-:W-:Y:S01]  /*0b00*/  MOV R0, UR24 ;  /* 0x0000001800007c02 */ /* 0x000fe20008000f00 */
[----:B------:R-:W-:Y:S01]  /*0b10*/  BSSY.RECONVERGENT B0, `(.L_x_2845) ;  /* 0x000004c000007945 */ /* 0x000fe20003800200 */
[----:B------:R-:W-:Y:S01]  /*0b20*/  HFMA2 R139, -RZ, RZ, 0, 0 ;  /* 0x00000000ff8b7431 */ /* 0x000fe200000001ff */
[C---:B------:R-:W-:Y:S02]  /*0b30*/  ISETP.GE.U32.AND P5, PT, R2.reuse, 0x40, PT ;  /* 0x000000400200780c */ /* 0x040fe40003fa6070 */
[----:B------:R-:W-:Y:S01]  /*0b40*/  IMAD R6, R5, R0, RZ ;  /* 0x0000000005067224 */ /* 0x000fe200078e02ff */
[C---:B------:R-:W-:Y:S02]  /*0b50*/  ISETP.GE.U32.AND P4, PT, R2.reuse, 0x60, PT ;  /* 0x000000600200780c */ /* 0x040fe40003f86070 */
[----:B------:R-:W-:Y:S02]  /*0b60*/  ISETP.GE.U32.AND P1, PT, R2, 0x80, PT ;  /* 0x000000800200780c */ /* 0x000fe40003f26070 */
[----:B------:R-:W-:-:S02]  /*0b70*/  SHF.R.S32.HI R109, RZ, 0x1f, R6 ;  /* 0x0000001fff6d7819 */ /* 0x000fc40000011406 */
[----:B------:R-:W-:Y:S02]  /*0b80*/  MOV R144, RZ ;  /* 0x000000ff00907202 */ /* 0x000fe40000000f00 */
        /* <DEDUP_REMOVED lines=8> */
[----:B------:R-:W-:-:S04]  /*0c10*/  ISETP.NE.U32.AND P0, PT, RZ, UR12, PT ;  /* 0x0000000cff007c0c */ /* 0x000fc8000bf05070 */
[----:B------:R-:W-:Y:S01]  /*0c20*/  ISETP.NE.AND.EX P0, PT, RZ, UR13, PT, P0 ;  /* 0x0000000dff007c0c */ /* 0x000fe2000bf05300 */
[----:B0-----:R-:W-:-:S06]  /*0c30*/  IMAD.WIDE.U32 R106, R6, 0x10, R106 ;  /* 0x00000010066a7825 */ /* 0x001fcc00078e006a */
[----:B------:R-:W3:Y:S01]  /*0c40*/  LDG.E.128 R104, desc[UR10][R106.64] ;  /* 0x0000000a6a687981 */ /* 0x000ee2000c1e1d00 */
[----:B-1----:R-:W-:-:S05]  /*0c50*/  IMAD.WIDE.U32 R108, R6, 0x10, R108 ;  /* 0x00000010066c7825 */ /* 0x002fca00078e006c */
[----:B------:R-:W0:Y:S01]  /*0c60*/  @P0 LDC.64 R160, c[0x0][0x438] ;  /* 0x00010e00ffa00b82 */ /* 0x000e220000000a00 */
[----:B------:R-:W4:Y:S01]  /*0c70*/  LDG.E.128 R108, desc[UR10][R108.64] ;  /* 0x0000000a6c6c7981 */ /* 0x000f22000c1e1d00 */
[----:B--2---:R-:W-:-:S06]  /*0c80*/  IMAD.WIDE.U32 R112, R6, 0x10, R112 ;  /* 0x0000001006707825 */ /* 0x004fcc00078e0070 */
[----:B------:R-:W2:Y:S01]  /*0c90*/  LDG.E.128 R112, desc[UR10][R112.64] ;  /* 0x0000000a70707981 */ /* 0x000ea2000c1e1d00 */
[----:B0-----:R-:W-:-:S05]  /*0ca0*/  @P0 IMAD.WIDE.U32 R160, R6, 0x10, R160 ;  /* 0x0000001006a00825 */ /* 0x001fca00078e00a0 */
[----:B------:R0:W5:Y:S01]  /*0cb0*/  @P0 LDG.E.128 R80, desc[UR10][R160.64] ;  /* 0x0000000aa0500981 */ /* 0x000162000c1e1d00 */
[----:B------:R-:W-:Y:S02]  /*0cc0*/  HADD2.F32 R3, -RZ, R145.H0_H0 ;  /* 0x20000091ff037230 */ /* 0x000fe40000004100 */
[----:B------:R-:W-:Y:S02]  /*0cd0*/  HADD2.F32 R13, -RZ, R141.H0_H0 ;  /* 0x2000008dff0d7230 */ /* 0x000fe40000004100 */
[----:B------:R-:W-:Y:S01]  /*0ce0*/  HADD2.F32 R121, -RZ, R146.H0_H0 ;  /* 0x20000092ff797230 */ /* 0x000fe20000004100 */
[----:B------:R-:W-:Y:S01]  /*0cf0*/  IADD3 R137, PT, PT, R6, 0x20, RZ ;  /* 0x0000002006897810 */ /* 0x000fe20007ffe0ff */
[----:B---3--:R-:W-:Y:S01]  /*0d00*/  FADD.FTZ R104, -R135, R104 ;  /* 0x0000006887687221 */ /* 0x008fe20000010100 */
[----:B----4-:R-:W-:-:S03]  /*0d10*/  FMUL.FTZ R119, R108, R3 ;  /* 0x000000036c777220 */ /* 0x010fc60000410000 */
[----:B-----5:R-:W-:Y:S01]  /*0d20*/  FMUL.FTZ R3, R7, R104 ;  /* 0x0000006807037220 */ /* 0x020fe20000410000 */
[----:B------:R-:W-:Y:S02]  /*0d30*/  HADD2.F32 R104, -RZ, R145.H1_H1 ;  /* 0x30000091ff687230 */ /* 0x000fe40000004100 */
[----:B------:R-:W-:Y:S01]  /*0d40*/  FADD.FTZ R64, R64, R108 ;  /* 0x0000006c40407221 */ /* 0x000fe20000010000 */
[----:B--2---:R-:W-:Y:S01]  /*0d50*/  FFMA.FTZ R8, R112, R13, R119 ;  /* 0x0000000d70087223 */ /* 0x004fe20000010077 */
[----:B------:R-:W-:Y:S01]  /*0d60*/  FADD.FTZ R36, R36, R112 ;  /* 0x0000007024247221 */ /* 0x000fe20000010000 */
[-C--:B------:R-:W-:Y:S01]  /*0d70*/  FFMA.FTZ R20, R112, R3.reuse, R20 ;  /* 0x0000000370147223 */ /* 0x080fe20000010014 */
[----:B------:R-:W-:Y:S01]  /*0d80*/  FMUL.FTZ R112, R109, R104 ;  /* 0x000000686d707220 */ /* 0x000fe20000410000 */
[----:B------:R-:W-:Y:S02]  /*0d90*/  HADD2.F32 R104, -RZ, R146.H1_H1 ;  /* 0x30000092ff687230 */ /* 0x000fe40000004100 */
[----:B------:R-:W-:Y:S01]  /*0da0*/  FFMA.FTZ R52, R108, R3, R52 ;  /* 0x000000036c347223 */ /* 0x000fe20000010034 */
[----:B------:R-:W-:-:S02]  /*0db0*/  HADD2.F32 R108, -RZ, R141.H1_H1 ;  /* 0x3000008dff6c7230 */ /* 0x000fc40000004100 */
[--C-:B------:R-:W-:Y:S02]  /*0dc0*/  HADD2.F32 R119, -RZ, R143.reuse.H1_H1 ;  /* 0x3000008fff777230 */ /* 0x100fe40000004100 */
[----:B------:R-:W-:Y:S01]  /*0dd0*/  FMUL.FTZ R104, R111, R104 ;  /* 0x000000686f687220 */ /* 0x000fe20000410000 */
[----:B------:R-:W-:Y:S01]  /*0de0*/  FADD.FTZ R122, -R135, R105 ;  /* 0x00000069877a7221 */ /* 0x000fe20000010100 */
[----:B------:R-:W-:Y:S01]  /*0df0*/  FFMA.FTZ R13, R113, R108, R112 ;  /* 0x0000006c710d7223 */ /* 0x000fe20000010070 */
[----:B------:R-:W-:Y:S02]  /*0e00*/  HADD2.F32 R108, -RZ, R143.H0_H0 ;  /* 0x2000008fff6c7230 */ /* 0x000fe40000004100 */
[----:B------:R-:W-:Y:S01]  /*0e10*/  FFMA.FTZ R119, R115, R119, R104 ;  /* 0x0000007773777223 */ /* 0x000fe20000010068 */
[----:B------:R-:W-:Y:S01]  /*0e20*/  FADD.FTZ R106, -R135, R106 ;  /* 0x0000006a876a7221 */ /* 0x000fe20000010100 */
[----:B------:R-:W-:Y:S01]  /*0e30*/  FMUL.FTZ R121, R110, R121 ;  /* 0x000000796e797220 */ /* 0x000fe20000410000 */
[----:B------:R-:W-:Y:S01]  /*0e40*/  FMUL.FTZ R122, R7, R122 ;  /* 0x0000007a077a7220 */ /* 0x000fe20000410000 */
[----:B------:R-:W-:Y:S01]  /*0e50*/  FADD.FTZ R104, RZ, R8 ;  /* 0x00000008ff687221 */ /* 0x000fe20000010000 */
[----:B------:R-:W-:Y:S01]  /*0e60*/  FFMA.FTZ R105, R3, R8, RZ ;  /* 0x0000000803697223 */ /* 0x000fe200000100ff */
[----:B------:R-:W-:Y:S01]  /*0e70*/  FMUL.FTZ R133, R7, R106 ;  /* 0x0000006a07857220 */ /* 0x000fe20000410000 */
        /* <DEDUP_REMOVED lines=8> */
[-C--:B------:R-:W-:Y:S01]  /*0f00*/  FFMA.FTZ R21, R113, R122.reuse, R21 ;  /* 0x0000007a71157223 */ /* 0x080fe20000010015 */
        /* <DEDUP_REMOVED lines=11> */
[----:B0-----:R-:W-:-:S07]  /*0fc0*/  FFMA.FTZ R144, R142, R119, R105 ;  /* 0x000000778e907223 */ /* 0x001fce0000010069 */
.L_x_2846:
[----:B------:R-:W-:Y:S05]  /*0fd0*/  BSYNC.RECONVERGENT B0 ;  /* 0x0000000000007941 */ /* 0x000fea0003800200 */
.L_x_2845:
[----:B------:R-:W-:Y:S04]  /*0fe0*/  BSSY.RECONVERGENT B0, `(.L_x_2847) ;  /* 0x0000041000007945 */ /* 0x000fe80003800200 */
[----:B------:R-:W-:Y:S05]  /*0ff0*/  @!P5 BRA `(.L_x_2848) ;  /* 0x0000000000fcd947 */ /* 0x000fea0003800000 */
[----:B------:R-:W0:Y:S08]  /*1000*/  LDC.64 R106, c[0x0][0x3a8] ;  /* 0x0000ea00ff6a7b82 */ /* 0x000e300000000a00 */
[----:B------:R-:W1:Y:S01]  /*1010*/  LDC.64 R108, c[0x0][0x430] ;  /* 0x00010c00ff6c7b82 */ /* 0x000e620000000a00 */
[----:B------:R-:W-:-:S07]  /*1020*/  ISETP.NE.U32.AND P0, PT, RZ, UR12, PT ;  /* 0x0000000cff007c0c */ /* 0x000fce000bf05070 */
[----:B------:R-:W2:Y:S01]  /*1030*/  LDC.64 R112, c[0x0][0x428] ;  /* 0x00010a00ff707b82 */ /* 0x000ea20000000a00 */
[----:B------:R-:W-:Y:S01]  /*1040*/  ISETP.NE.AND.EX P0, PT, RZ, UR13, PT, P0 ;  /* 0x0000000dff007c0c */ /* 0x000fe2000bf05300 */
[----:B0-----:R-:W-:-:S06]  /*1050*/  IMAD.WIDE.U32 R106, R137, 0x10, R106 ;  /* 0x00000010896a7825 */ /* 0x001fcc00078e006a */
[----:B------:R-:W3:Y:S06]  /*1060*/  LDG.E.128 R104, desc[UR10][R106.64] ;  /* 0x0000000a6a687981 */ /* 0x000eec000c1e1d00 */
[----:B------:R-:W0:Y:S01]  /*1070*/  @P0 LDC.64 R130, c[0x0][0x438] ;  /* 0x00010e00ff820b82 */ /* 0x000e220000000a00 */
[----:B-1----:R-:W-:-:S06]  /*1080*/  IMAD.WIDE.U32 R108, R137, 0x10, R108 ;  /* 0x00000010896c7825 */ /* 0x002fcc00078e006c */
[----:B------:R-:W4:Y:S01]  /*1090*/  LDG.E.128 R108, desc[UR10][R108.64] ;  /* 0x0000000a6c6c7981 */ /* 0x000f22000c1e1d00 */
[----:B--2---:R-:W-:-:S06]  /*10a0*/  IMAD.WIDE.U32 R112, R137, 0x10, R112 ;  /* 0x0000001089707825 */ /* 0x004fcc00078e0070 */
[----:B------:R-:W2:Y:S01]  /*10b0*/  LDG.E.128 R112, desc[UR10][R112.64] ;  /* 0x0000000a70707981 */ /* 0x000ea2000c1e1d00 */
[----:B0-----:R-:W-:-:S05]  /*10c0*/  @P0 IMAD.WIDE.U32 R160, R137, 0x10, R130 ;  /* 0x0000001089a00825 */ /* 0x001fca00078e0082 */
[----:B------:R0:W5:Y:S01]  /*10d0*/  @P0 LDG.E.128 R16, desc[UR10][R160.64] ;  /* 0x0000000aa0100981 */ /* 0x000162000c1e1d00 */
[--C-:B------:R-:W-:Y:S02]  /*10e0*/  HADD2.F32 R118, -RZ, R149.reuse.H1_H1 ;  /* 0x30000095ff767230 */ /* 0x100fe40000004100 */
[----:B------:R-:W-:Y:S02]  /*10f0*/  HADD2.F32 R131, -RZ, R149.H0_H0 ;  /* 0x20000095ff837230 */ /* 0x000fe40000004100 */
[----:B------:R-:W-:Y:S02]  /*1100*/  HADD2.F32 R10, -RZ, R147.H0_H0 ;  /* 0x20000093ff0a7230 */ /* 0x000fe40000004100 */
[--C-:B------:R-:W-:Y:S02]  /*1110*/  HADD2.F32 R130, -RZ, R148.reuse.H0_H0 ;  /* 0x20000094ff827230 */ /* 0x100fe40000004100 */
[----:B------:R-:W-:Y:S01]  /*1120*/  HADD2.F32 R134, -RZ, R148.H1_H1 ;  /* 0x30000094ff867230 */ /* 0x000fe20000004100 */
[----:B------:R-:W-:Y:S01]  /*1130*/  IADD3 R137, PT, PT, R137, 0x20, RZ ;  /* 0x0000002089897810 */ /* 0x000fe20007ffe0ff */
[C---:B---3--:R-:W-:Y:S01]  /*1140*/  FADD.FTZ R104, -R135.reuse, R104 ;  /* 0x0000006887687221 */ /* 0x048fe20000010100 */
[----:B------:R-:W-:-:S03]  /*1150*/  FADD.FTZ R120, -R135, R105 ;  /* 0x0000006987787221 */ /* 0x000fc60000010100 */
[----:B-----5:R-:W-:Y:S01]  /*1160*/  FMUL.FTZ R9, R7, R104 ;  /* 0x0000006807097220 */ /* 0x020fe20000410000 */
[----:B------:R-:W-:Y:S02]  /*1170*/  HADD2.F32 R104, -RZ, R147.H1_H1 ;  /* 0x30000093ff687230 */ /* 0x000fe40000004100 */
[--C-:B------:R-:W-:Y:S02]  /*1180*/  HADD2.F32 R105, -RZ, R150.reuse.H0_H0 ;  /* 0x20000096ff697230 */ /* 0x100fe40000004100 */
[----:B----4-:R-:W-:Y:S01]  /*1190*/  FMUL.FTZ R118, R109, R118 ;  /* 0x000000766d767220 */ /* 0x010fe20000410000 */
[----:B------:R-:W-:Y:S02]  /*11a0*/  FMUL.FTZ R131, R108, R131 ;  /* 0x000000836c837220 */ /* 0x000fe40000410000 */
[----:B------:R-:W-:Y:S01]  /*11b0*/  FMUL.FTZ R105, R110, R105 ;  /* 0x000000696e697220 */ /* 0x000fe20000410000 */
[----:B--2---:R-:W-:Y:S01]  /*11c0*/  FFMA.FTZ R118, R113, R104, R118 ;  /* 0x0000006871767223 */ /* 0x004fe20000010076 */
[----:B------:R-:W-:-:S02]  /*11d0*/  HADD2.F32 R104, -RZ, R150.H1_H1 ;  /* 0x30000096ff687230 */ /* 0x000fc40000004100 */
[----:B------:R-:W-:Y:S01]  /*11e0*/  FFMA.FTZ R10, R112, R10, R131 ;  /* 0x0000000a700a7223 */ /* 0x000fe20000010083 */
[----:B------:R-:W-:Y:S01]  /*11f0*/  FFMA.FTZ R130, R114, R130, R105 ;  /* 0x0000008272827223 */ /* 0x000fe20000010069 */
[----:B------:R-:W-:Y:S01]  /*1200*/  FMUL.FTZ R120, R7, R120 ;  /* 0x0000007807787220 */ /* 0x000fe20000410000 */
[----:B------:R-:W-:Y:S01]  /*1210*/  FADD.FTZ R106, -R135, R106 ;  /* 0x0000006a876a7221 */ /* 0x000fe20000010100 */
[----:B------:R-:W-:Y:S01]  /*1220*/  FMUL.FTZ R104, R111, R104 ;  /* 0x000000686f687220 */ /* 0x000fe20000410000 */
[----:B------:R-:W-:Y:S01]  /*1230*/  FADD.FTZ R139, R139, R10 ;  /* 0x0000000a8b8b7221 */ /* 0x000fe20000010000 */
[----:B------:R-:W-:Y:S01]  /*1240*/  FFMA.FTZ R105, R9, R10, R144 ;  /* 0x0000000a09697223 */ /* 0x000fe20000010090 */
        /* <DEDUP_REMOVED lines=26> */
.L_x_2848:
[----:B------:R-:W-:Y:S05]  /*13f0*/  BSYNC.RECONVERGENT B0 ;  /* 0x0000000000007941 */ /* 0x000fea0003800200 */
.L_x_2847:
[----:B------:R-:W-:Y:S04]  /*1400*/  BSSY.RECONVERGENT B0, `(.L_x_2849) ;  /* 0x0000041000007945 */ /* 0x000fe80003800200 */
[----:B------:R-:W-:Y:S05]  /*1410*/  @!P4 BRA `(.L_x_2850) ;  /* 0x0000000000fcc947 */ /* 0x000fea0003800000 */
[----:B------:R-:W0:Y:S08]  /*1420*/  LDC.64 R106, c[0x0][0x3a8] ;  /* 0x0000ea00ff6a7b82 */ /* 0x000e300000000a00 */
[----:B------:R-:W1:Y:S08]  /*1430*/  LDC.64 R108, c[0x0][0x430] ;  /* 0x00010c00ff6c7b82 */ /* 0x000e700000000a00 */
[----:B------:R-:W2:Y:S01]  /*1440*/  LDC.64 R112, c[0x0][0x428] ;  /* 0x00010a00ff707b82 */ /* 0x000ea20000000a00 */
[----:B------:R-:W-:Y:S01]  /*1450*/  ISETP.NE.U32.AND P0, PT, RZ, UR12, PT ;  /* 0x0000000cff007c0c */ /* 0x000fe2000bf05070 */
[----:B0-----:R-:W-:-:S03]  /*1460*/  IMAD.WIDE.U32 R106, R137, 0x10, R106 ;  /* 0x00000010896a7825 */ /* 0x001fc600078e006a */
[----:B------:R-:W-:-:S03]  /*1470*/  ISETP.NE.AND.EX P0, PT, RZ, UR13, PT, P0 ;  /* 0x0000000dff007c0c */ /* 0x000fc6000bf05300 */
[----:B------:R-:W3:Y:S01]  /*1480*/  LDG.E.128 R104, desc[UR10][R106.64] ;  /* 0x0000000a6a687981 */ /* 0x000ee2000c1e1d00 */
[----:B-1----:R-:W-:-:S06]  /*1490*/  IMAD.WIDE.U32 R108, R137, 0x10, R108 ;  /* 0x00000010896c7825 */ /* 0x002fcc00078e006c */
[----:B------:R-:W4:Y:S03]  /*14a0*/  LDG.E.128 R108, desc[UR10][R108.64] ;  /* 0x0000000a6c6c7981 */ /* 0x000f26000c1e1d00 */
[----:B------:R-:W0:Y:S01]  /*14b0*/  @P0 LDC.64 R116, c[0x0][0x438] ;  /* 0x00010e00ff740b82 */ /* 0x000e220000000a00 */
[----:B--2---:R-:W-:-:S06]  /*14c0*/  IMAD.WIDE.U32 R112, R137, 0x10, R112 ;  /* 0x0000001089707825 */ /* 0x004fcc00078e0070 */
[----:B------:R-:W2:Y:S01]  /*14d0*/  LDG.E.128 R112, desc[UR10][R112.64] ;  /* 0x0000000a70707981 */ /* 0x000ea2000c1e1d00 */
[----:B0-----:R-:W-:-:S05]  /*14e0*/  @P0 IMAD.WIDE.U32 R160, R137, 0x10, R116 ;  /* 0x0000001089a00825 */ /* 0x001fca00078e0074 */
[----:B------:R0:W5:Y:S01]  /*14f0*/  @P0 LDG.E.128 R88, desc[UR10][R160.64] ;  /* 0x0000000aa0580981 */ /* 0x000162000c1e1d00 */
[----:B------:R-:W-:Y:S02]  /*1500*/  HADD2.F32 R117, -RZ, R153.H0_H0 ;  /* 0x20000099ff757230 */ /* 0x000fe40000004100 */
[----:B------:R-:W-:Y:S02]  /*1510*/  HADD2.F32 R12, -RZ, R151.H0_H0 ;  /* 0x20000097ff0c7230 */ /* 0x000fe40000004100 */
[--C-:B------:R-:W-:Y:S02]  /*1520*/  HADD2.F32 R132, -RZ, R152.reuse.H1_H1 ;  /* 0x30000098ff847230 */ /* 0x100fe40000004100 */
[----:B------:R-:W-:Y:S01]  /*1530*/  HADD2.F32 R128, -RZ, R152.H0_H0 ;  /* 0x20000098ff807230 */ /* 0x000fe20000004100 */
[----:B------:R-:W-:Y:S01]  /*1540*/  IADD3 R137, PT, PT, R137, 0x20, RZ ;  /* 0x0000002089897810 */ /* 0x000fe20007ffe0ff */
[----:B---3--:R-:W-:-:S04]  /*1550*/  FADD.FTZ R104, -R135, R104 ;  /* 0x0000006887687221 */ /* 0x008fc80000010100 */
[----:B-----5:R-:W-:Y:S01]  /*1560*/  FMUL.FTZ R11, R7, R104 ;  /* 0x00000068070b7220 */ /* 0x020fe20000410000 */
[----:B------:R-:W-:Y:S02]  /*1570*/  HADD2.F32 R104, -RZ, R153.H1_H1 ;  /* 0x30000099ff687230 */ /* 0x000fe40000004100 */
[----:B----4-:R-:W-:-:S03]  /*1580*/  FMUL.FTZ R117, R108, R117 ;  /* 0x000000756c757220 */ /* 0x010fc60000410000 */
[----:B------:R-:W-:Y:S01]  /*1590*/  FMUL.FTZ R104, R109, R104 ;  /* 0x000000686d687220 */ /* 0x000fe20000410000 */
[----:B--2---:R-:W-:Y:S01]  /*15a0*/  FFMA.FTZ R12, R112, R12, R117 ;  /* 0x0000000c700c7223 */ /* 0x004fe20000010075 */
[----:B------:R-:W-:Y:S02]  /*15b0*/  HADD2.F32 R117, -RZ, R151.H1_H1 ;  /* 0x30000097ff757230 */ /* 0x000fe40000004100 */
[----:B------:R-:W-:Y:S01]  /*15c0*/  FADD.FTZ R116, -R135, R105 ;  /* 0x0000006987747221 */ /* 0x000fe20000010100 */
[--C-:B------:R-:W-:Y:S02]  /*15d0*/  HADD2.F32 R105, -RZ, R154.reuse.H0_H0 ;  /* 0x2000009aff697230 */ /* 0x100fe40000004100 */
[----:B------:R-:W-:Y:S01]  /*15e0*/  FFMA.FTZ R117, R113, R117, R104 ;  /* 0x0000007571757223 */ /* 0x000fe20000010068 */
[----:B------:R-:W-:Y:S02]  /*15f0*/  HADD2.F32 R104, -RZ, R154.H1_H1 ;  /* 0x3000009aff687230 */ /* 0x000fe40000004100 */
[----:B------:R-:W-:-:S03]  /*1600*/  FMUL.FTZ R105, R110, R105 ;  /* 0x000000696e697220 */ /* 0x000fc60000410000 */
[----:B------:R-:W-:Y:S01]  /*1610*/  FMUL.FTZ R104, R111, R104 ;  /* 0x000000686f687220 */ /* 0x000fe20000410000 */
[----:B------:R-:W-:Y:S01]  /*1620*/  FFMA.FTZ R128, R114, R128, R105 ;  /* 0x0000008072807223 */ /* 0x000fe20000010069 */
[----:B------:R-:W-:Y:S02]  /*1630*/  FMUL.FTZ R116, R7, R116 ;  /* 0x0000007407747220 */ /* 0x000fe40000410000 */
[----:B------:R-:W-:Y:S01]  /*1640*/  FFMA.FTZ R132, R115, R132, R104 ;  /* 0x0000008473847223 */ /* 0x000fe20000010068 */
[----:B------:R-:W-:Y:S01]  /*1650*/  FADD.FTZ R104, R139, R12 ;  /* 0x0000000c8b687221 */ /* 0x000fe20000010000 */
[----:B------:R-:W-:Y:S01]  /*1660*/  FADD.FTZ R106, -R135, R106 ;  /* 0x0000006a876a7221 */ /* 0x000fe20000010100 */
[----:B------:R-:W-:Y:S01]  /*1670*/  FFMA.FTZ R105, R11, R12, R144 ;  /* 0x0000000c0b697223 */ /* 0x000fe20000010090 */
[----:B------:R-:W-:Y:S01]  /*1680*/  FADD.FTZ R136, -R135, R107 ;  /* 0x0000006b87887221 */ /* 0x000fe20000010100 */
[----:B------:R-:W-:Y:S01]  /*1690*/  FADD.FTZ R107, R104, R117 ;  /* 0x00000075686b7221 */ /* 0x000fe20000010000 */
[C---:B------:R-:W-:Y:S01]  /*16a0*/  FMUL.FTZ R125, R7.reuse, R106 ;  /* 0x0000006a077d7220 */ /* 0x040fe20000410000 */
[----:B------:R-:W-:Y:S01]  /*16b0*/  FFMA.FTZ R104, R116, R117, R105 ;  /* 0x0000007574687223 */ /* 0x000fe20000010069 */
[----:B------:R-:W-:Y:S01]  /*16c0*/  FMUL.FTZ R136, R7, R136 ;  /* 0x0000008807887220 */ /* 0x000fe20000410000 */
[----:B------:R-:W-:-:S02]  /*16d0*/  FADD.FTZ R107, R107, R128 ;  /* 0x000000806b6b7221 */ /* 0x000fc40000010000 */
        /* <DEDUP_REMOVED lines=19> */
.L_x_2850:
[----:B------:R-:W-:Y:S05]  /*1810*/  BSYNC.RECONVERGENT B0 ;  /* 0x0000000000007941 */ /* 0x000fea0003800200 */
.L_x_2849:
[----:B------:R-:W-:Y:S04]  /*1820*/  BSSY.RECONVERGENT B0, `(.L_x_2851) ;  /* 0x0000040000007945 */ /* 0x000fe80003800200 */
[----:B------:R-:W-:Y:S05]  /*1830*/  @!P1 BRA `(.L_x_2852) ;  /* 0x0000000000f89947 */ /* 0x000fea0003800000 */
[----:B------:R-:W0:Y:S08]  /*1840*/  LDC.64 R104, c[0x0][0x430] ;  /* 0x00010c00ff687b82 */ /* 0x000e300000000a00 */
[----:B------:R-:W1:Y:S08]  /*1850*/  LDC.64 R114, c[0x0][0x3a8] ;  /* 0x0000ea00ff727b82 */ /* 0x000e700000000a00 */
[----:B------:R-:W2:Y:S01]  /*1860*/  LDC.64 R14, c[0x0][0x428] ;  /* 0x00010a00ff0e7b82 */ /* 0x000ea20000000a00 */
[----:B------:R-:W-:-:S04]  /*1870*/  ISETP.NE.U32.AND P0, PT, RZ, UR12, PT ;  /* 0x0000000cff007c0c */ /* 0x000fc8000bf05070 */
[----:B------:R-:W-:Y:S01]  /*1880*/  ISETP.NE.AND.EX P0, PT, RZ, UR13, PT, P0 ;  /* 0x0000000dff007c0c */ /* 0x000fe2000bf05300 */
[----:B0-----:R-:W-:-:S06]  /*1890*/  IMAD.WIDE.U32 R104, R137, 0x10, R104 ;  /* 0x0000001089687825 */ /* 0x001fcc00078e0068 */
[----:B------:R-:W3:Y:S01]  /*18a0*/  LDG.E.128 R104, desc[UR10][R104.64] ;  /* 0x0000000a68687981 */ /* 0x000ee2000c1e1d00 */
[----:B-1----:R-:W-:-:S06]  /*18b0*/  IMAD.WIDE.U32 R114, R137, 0x10, R114 ;  /* 0x0000001089727825 */ /* 0x002fcc00078e0072 */
[----:B------:R-:W4:Y:S01]  /*18c0*/  LDG.E.128 R112, desc[UR10][R114.64] ;  /* 0x0000000a72707981 */ /* 0x000f22000c1e1d00 */
[C---:B--2---:R-:W-:Y:S02]  /*18d0*/  IMAD.WIDE.U32 R108, R137.reuse, 0x10, R14 ;  /* 0x00000010896c7825 */ /* 0x044fe400078e000e */
[----:B------:R-:W0:Y:S04]  /*18e0*/  @P0 LDC.64 R14, c[0x0][0x438] ;  /* 0x00010e00ff0e0b82 */ /* 0x000e280000000a00 */
[----:B------:R-:W2:Y:S01]  /*18f0*/  LDG.E.128 R108, desc[UR10][R108.64] ;  /* 0x0000000a6c6c7981 */ /* 0x000ea2000c1e1d00 */
[----:B0-----:R-:W-:-:S05]  /*1900*/  @P0 IMAD.WIDE.U32 R160, R137, 0x10, R14 ;  /* 0x0000001089a00825 */ /* 0x001fca00078e000e */
[----:B------:R0:W5:Y:S01]  /*1910*/  @P0 LDG.E.128 R92, desc[UR10][R160.64] ;  /* 0x0000000aa05c0981 */ /* 0x000162000c1e1d00 */
[--C-:B------:R-:W-:Y:S02]  /*1920*/  HADD2.F32 R15, -RZ, R157.reuse.H0_H0 ;  /* 0x2000009dff0f7230 */ /* 0x100fe40000004100 */
[----:B------:R-:W-:Y:S02]  /*1930*/  HADD2.F32 R126, -RZ, R157.H1_H1 ;  /* 0x3000009dff7e7230 */ /* 0x000fe40000004100 */
[--C-:B------:R-:W-:Y:S02]  /*1940*/  HADD2.F32 R14, -RZ, R155.reuse.H0_H0 ;  /* 0x2000009bff0e7230 */ /* 0x100fe40000004100 */
[----:B------:R-:W-:Y:S02]  /*1950*/  HADD2.F32 R123, -RZ, R155.H1_H1 ;  /* 0x3000009bff7b7230 */ /* 0x000fe40000004100 */
[--C-:B------:R-:W-:Y:S02]  /*1960*/  HADD2.F32 R127, -RZ, R158.reuse.H0_H0 ;  /* 0x2000009eff7f7230 */ /* 0x100fe40000004100 */
[----:B---3--:R-:W-:Y:S01]  /*1970*/  FMUL.FTZ R15, R104, R15 ;  /* 0x0000000f680f7220 */ /* 0x008fe20000410000 */
[----:B------:R-:W-:Y:S01]  /*1980*/  FMUL.FTZ R126, R105, R126 ;  /* 0x0000007e697e7220 */ /* 0x000fe20000410000 */
[C---:B----4-:R-:W-:Y:S01]  /*1990*/  FADD.FTZ R112, -R135.reuse, R112 ;  /* 0x0000007087707221 */ /* 0x050fe20000010100 */
[----:B------:R-:W-:Y:S01]  /*19a0*/  FADD.FTZ R124, -R135, R113 ;  /* 0x00000071877c7221 */ /* 0x000fe20000010100 */
[----:B------:R-:W-:Y:S01]  /*19b0*/  FADD.FTZ R76, R76, R104 ;  /* 0x000000684c4c7221 */ /* 0x000fe20000010000 */
[----:B--2---:R-:W-:Y:S01]  /*19c0*/  FFMA.FTZ R14, R108, R14, R15 ;  /* 0x0000000e6c0e7223 */ /* 0x004fe2000001000f */
[----:B-----5:R-:W-:Y:S01]  /*19d0*/  FMUL.FTZ R15, R7, R112 ;  /* 0x00000070070f7220 */ /* 0x020fe20000410000 */
[----:B------:R-:W-:Y:S01]  /*19e0*/  FFMA.FTZ R123, R109, R123, R126 ;  /* 0x0000007b6d7b7223 */ /* 0x000fe2000001007e */
[----:B------:R-:W-:-:S02]  /*19f0*/  HADD2.F32 R126, -RZ, R158.H1_H1 ;  /* 0x3000009eff7e7230 */ /* 0x000fc40000004100 */
[-C--:B------:R-:W-:Y:S01]  /*1a00*/  FFMA.FTZ R60, R104, R15.reuse, R60 ;  /* 0x0000000f683c7223 */ /* 0x080fe2000001003c */
[--C-:B------:R-:W-:Y:S02]  /*1a10*/  HADD2.F32 R104, -RZ, R156.reuse.H1_H1 ;  /* 0x3000009cff687230 */ /* 0x100fe40000004100 */
[----:B------:R-:W-:Y:S01]  /*1a20*/  FADD.FTZ R114, -R135, R114 ;  /* 0x0000007287727221 */ /* 0x000fe20000010100 */
[----:B------:R-:W-:Y:S01]  /*1a30*/  FMUL.FTZ R124, R7, R124 ;  /* 0x0000007c077c7220 */ /* 0x000fe20000410000 */
[----:B------:R-:W-:Y:S01]  /*1a40*/  FMUL.FTZ R126, R107, R126 ;  /* 0x0000007e6b7e7220 */ /* 0x000fe20000410000 */
[----:B------:R-:W-:Y:S01]  /*1a50*/  FADD.FTZ R48, R48, R108 ;  /* 0x0000006c30307221 */ /* 0x000fe20000010000 */
[----:B------:R-:W-:Y:S01]  /*1a60*/  FFMA.FTZ R32, R108, R15, R32 ;  /* 0x0000000f6c207223 */ /* 0x000fe20000010020 */
[----:B------:R-:W-:Y:S02]  /*1a70*/  HADD2.F32 R108, -RZ, R156.H0_H0 ;  /* 0x2000009cff6c7230 */ /* 0x000fe40000004100 */
        /* <DEDUP_REMOVED lines=16> */
[----:B------:R-:W-:Y:S01]  /*1b80*/  FADD.FTZ R49, R49, R109 ;  /* 0x0000006d31317221 */ /* 0x000fe20000010000 */
[----:B------:R-:W-:Y:S01]  /*1b90*/  FFMA.FTZ R33, R109, R124, R33 ;  /* 0x0000007c6d217223 */ /* 0x000fe20000010021 */
        /* <DEDUP_REMOVED lines=8> */
.L_x_2852:
[----:B------:R-:W-:Y:S05]  /*1c20*/  BSYNC.RECONVERGENT B0 ;  /* 0x0000000000007941 */ /* 0x000fea0003800200 */
.L_x_2851:
        /* <DEDUP_REMOVED lines=23> */
.L_x_2912:
        /* <DEDUP_REMOVED lines=30> */
[----:B------:R-:W-:Y:S06]  /*1f80*/  BRA `(.L_x_2859) ;  /* 0x0000000800207947 */ /* 0x000fec0003800000 */
.L_x_2858:
        /* <DEDUP_REMOVED lines=11> */
[----:B------:R-:W-:-:S02]  /*2040*/  FMUL.FTZ R107, R7, R110 ;  /* 0x0000006e076b7220 */ /* 0x000fc40000410000 */
[----:B------:R-:W-:Y:S02]  /*2050*/  MOV R96, R104 ;  /* 0x0000006800607202 */ /* 0x000fe40000000f00 */
[----:B------:R-:W-:Y:S02]  /*2060*/  MOV R97, R105 ;  /* 0x0000006900617202 */ /* 0x000fe40000000f00 */
[----:B------:R-:W-:Y:S02]  /*2070*/  MOV R98, R106 ;  /* 0x0000006a00627202 */ /* 0x000fe40000000f00 */
[----:B------:R-:W-:Y:S01]  /*2080*/  MOV R99, R107 ;  /* 0x0000006b00637202 */ /* 0x000fe20000000f00 */
[----:B------:R-:W-:Y:S06]  /*2090*/  BRA `(.L_x_2859) ;  /* 0x0000000400dc7947 */ /* 0x000fec0003800000 */
.L_x_2857:
        /* <DEDUP_REMOVED lines=20> */
.L_x_2860:
        /* <DEDUP_REMOVED lines=14> */
[-C--:B------:R-:W-:Y:S02]  /*22c0*/  MOV R98, R106.reuse ;  /* 0x0000006a00627202 */ /* 0x080fe40000000f00 */
[-C--:B------:R-:W-:Y:S02]  /*22d0*/  MOV R99, R107.reuse ;  /* 0x0000006b00637202 */ /* 0x080fe40000000f00 */
[----:B------:R-:W-:Y:S02]  /*22e0*/  MOV R103, R107 ;  /* 0x0000006b00677202 */ /* 0x000fe40000000f00 */
[----:B------:R-:W-:-:S02]  /*22f0*/  MOV R102, R106 ;  /* 0x0000006a00667202 */ /* 0x000fc40000000f00 */
[----:B------:R-:W-:Y:S02]  /*2300*/  MOV R101, R105 ;  /* 0x0000006900657202 */ /* 0x000fe40000000f00 */
[----:B------:R-:W-:Y:S01]  /*2310*/  MOV R100, R104 ;  /* 0x0000006800647202 */ /* 0x000fe20000000f00 */
[----:B------:R-:W-:Y:S06]  /*2320*/  BRA `(.L_x_2859) ;  /* 0x0000000400387947 */ /* 0x000fec0003800000 */
.L_x_2856:
        /* <DEDUP_REMOVED lines=19> */
[----:B------:R-:W-:Y:S01]  /*2460*/  FFMA.FTZ R107, R7, R110, R83 ;  /* 0x0000006e076b7223 */ /* 0x000fe20000010053 */
[----:B------:R-:W-:Y:S06]  /*2470*/  BRA `(.L_x_2859) ;  /* 0x0000000000e47947 */ /* 0x000fec0003800000 */
.L_x_2862:
        /* <DEDUP_REMOVED lines=11> */
[----:B------:R-:W-:-:S02]  /*2530*/  FFMA.FTZ R107, R7, R98, R83 ;  /* 0x00000062076b7223 */ /* 0x000fc40000010053 */
[----:B------:R-:W-:Y:S02]  /*2540*/  MOV R98, R106 ;  /* 0x0000006a00627202 */ /* 0x000fe40000000f00 */
[----:B------:R-:W-:Y:S02]  /*2550*/  MOV R96, R104 ;  /* 0x0000006800607202 */ /* 0x000fe40000000f00 */
[----:B------:R-:W-:Y:S02]  /*2560*/  MOV R97, R105 ;  /* 0x0000006900617202 */ /* 0x000fe40000000f00 */
[----:B------:R-:W-:Y:S01]  /*2570*/  MOV R99, R107 ;  /* 0x0000006b00637202 */ /* 0x000fe20000000f00 */
[----:B------:R-:W-:Y:S06]  /*2580*/  BRA `(.L_x_2859) ;  /* 0x0000000000a07947 */ /* 0x000fec0003800000 */
.L_x_2861:
        /* <DEDUP_REMOVED lines=20> */
.L_x_2863:
        /* <DEDUP_REMOVED lines=14> */
[-C--:B------:R-:W-:Y:S02]  /*27b0*/  MOV R98, R106.reuse ;  /* 0x0000006a00627202 */ /* 0x080fe40000000f00 */
[-C--:B------:R-:W-:Y:S02]  /*27c0*/  MOV R99, R107.reuse ;  /* 0x0000006b00637202 */ /* 0x080fe40000000f00 */
[----:B------:R-:W-:Y:S02]  /*27d0*/  MOV R103, R107 ;  /* 0x0000006b00677202 */ /* 0x000fe40000000f00 */
[----:B------:R-:W-:-:S02]  /*27e0*/  MOV R102, R106 ;  /* 0x0000006a00667202 */ /* 0x000fc40000000f00 */
[----:B------:R-:W-:Y:S02]  /*27f0*/  MOV R101, R105 ;  /* 0x0000006900657202 */ /* 0x000fe40000000f00 */
[----:B------:R-:W-:-:S07]  /*2800*/  MOV R100, R104 ;  /* 0x0000006800647202 */ /* 0x000fce0000000f00 */
.L_x_2859:
        /* <DEDUP_REMOVED lines=14> */
.L_x_2855:
[----:B------:R-:W-:Y:S05]  /*28f0*/  BSYNC.RECONVERGENT B0 ;  /* 0x0000000000007941 */ /* 0x000fea0003800200 */
.L_x_2854:
        /* <DEDUP_REMOVED lines=34> */
.L_x_2868:
        /* <DEDUP_REMOVED lines=17> */
.L_x_2867:
        /* <DEDUP_REMOVED lines=21> */
.L_x_2870:
        /* <DEDUP_REMOVED lines=13> */
.L_x_2866:
        /* <DEDUP_REMOVED lines=29> */
.L_x_2872:
        /* <DEDUP_REMOVED lines=17> */
.L_x_2871:
        /* <DEDUP_REMOVED lines=21> */
.L_x_2873:
        /* <DEDUP_REMOVED lines=11> */
[----:B------:R-:W-:-:S07]  /*3330*/  FMUL.FTZ R107, R7, R110 ;  /* 0x0000006e076b7220 */ /* 0x000fce0000410000 */
.L_x_2869:
[----:B------:R-:W0:Y:S08]  /*3340*/  @P0 LDC.64 R114, c[0x0][0x478] ;  /* 0x00011e00ff720b82 */ /* 0x000e300000000a00 */
[----:B------:R-:W1:Y:S08]  /*3350*/  LDC.64 R112, c[0x0][0x468] ;  /* 0x00011a00ff707b82 */ /* 0x000e700000000a00 */
[----:B------:R-:W2:Y:S01]  /*3360*/  @P5 LDC.64 R110, c[0x0][0x470] ;  /* 0x00011c00ff6e5b82 */ /* 0x000ea20000000a00 */
[----:B0-----:R-:W-:-:S05]  /*3370*/  @P0 IMAD.WIDE.U32 R114, R6, 0x10, R114 ;  /* 0x0000001006720825 */ /* 0x001fca00078e0072 */
[----:B------:R3:W-:Y:S01]  /*3380*/  @P0 STG.E.128 desc[UR10][R114.64], R100 ;  /* 0x0000006472000986 */ /* 0x0007e2000c101d0a */
[----:B-1----:R-:W-:-:S05]  /*3390*/  IMAD.WIDE.U32 R112, R6, 0x10, R112 ;  /* 0x0000001006707825 */ /* 0x002fca00078e0070 */
[----:B------:R3:W-:Y:S01]  /*33a0*/  STG.E.128 desc[UR10][R112.64], R104 ;  /* 0x0000006870007986 */ /* 0x0007e2000c101d0a */
[C---:B--2---:R-:W-:Y:S01]  /*33b0*/  @P5 IMAD.WIDE.U32 R110, R6.reuse, 0x10, R110 ;  /* 0x00000010066e5825 */ /* 0x044fe200078e006e */
[----:B------:R-:W-:-:S04]  /*33c0*/  IADD3 R6, PT, PT, R6, 0x20, RZ ;  /* 0x0000002006067810 */ /* 0x000fc80007ffe0ff */
[----:B------:R3:W-:Y:S03]  /*33d0*/  @P5 STG.E.128 desc[UR10][R110.64], R96 ;  /* 0x000000606e005986 */ /* 0x0007e6000c101d0a */
.L_x_2865:
[----:B------:R-:W-:Y:S05]  /*33e0*/  BSYNC.RECONVERGENT B0 ;  /* 0x0000000000007941 */ /* 0x000fea0003800200 */
.L_x_2864:
        /* <DEDUP_REMOVED lines=13> */
[-CC-:B0--3--:R-:W-:Y:S01]  /*34c0*/  FFMA.FTZ R97, R11, R108.reuse, R109.reuse ;  /* 0x0000006c0b617223 */ /* 0x189fe2000001006d */
        /* <DEDUP_REMOVED lines=20> */
.L_x_2878:
        /* <DEDUP_REMOVED lines=17> */
.L_x_2877:
[----:B0--3--:R-:W0:Y:S02]  /*3720*/  LDC.64 R104, c[0x0][0x470] ;  /* 0x00011c00ff687b82 */ /* 0x009e240000000a00 */
        /* <DEDUP_REMOVED lines=20> */
.L_x_2880:
        /* <DEDUP_REMOVED lines=13> */
.L_x_2876:
[----:B0--3--:R-:W0:Y:S02]  /*3940*/  LDC.64 R104, c[0x0][0x478] ;  /* 0x00011e00ff687b82 */ /* 0x009e240000000a00 */
        /* <DEDUP_REMOVED lines=28> */
.L_x_2882:
        /* <DEDUP_REMOVED lines=17> */
.L_x_2881:
        /* <DEDUP_REMOVED lines=21> */
.L_x_2883:
        /* <DEDUP_REMOVED lines=12> */
.L_x_2879:
        /* <DEDUP_REMOVED lines=10> */
.L_x_2875:
[----:B------:R-:W-:Y:S05]  /*3ed0*/  BSYNC.RECONVERGENT B0 ;  /* 0x0000000000007941 */ /* 0x000fea0003800200 */
.L_x_2874:
        /* <DEDUP_REMOVED lines=13> */
[-CC-:B0--34-:R-:W-:Y:S01]  /*3fb0*/  FFMA.FTZ R97, R15, R108.reuse, R109.reuse ;  /* 0x0000006c0f617223 */ /* 0x199fe2000001006d */
        /* <DEDUP_REMOVED lines=20> */
.L_x_2888:
        /* <DEDUP_REMOVED lines=17> */
.L_x_2887:
[----:B0--34-:R-:W0:Y:S02]  /*4210*/  LDC.64 R104, c[0x0][0x470] ;  /* 0x00011c00ff687b82 */ /* 0x019e240000000a00 */
        /* <DEDUP_REMOVED lines=20> */
.L_x_2890:
        /* <DEDUP_REMOVED lines=13> */
.L_x_2886:
[----:B0--34-:R-:W0:Y:S02]  /*4430*/  LDC.64 R104, c[0x0][0x478] ;  /* 0x00011e00ff687b82 */ /* 0x019e240000000a00 */
        /* <DEDUP_REMOVED lines=28> */
.L_x_2892:
        /* <DEDUP_REMOVED lines=17> */
.L_x_2891:
        /* <DEDUP_REMOVED lines=21> */
.L_x_2893:
        /* <DEDUP_REMOVED lines=12> */
.L_x_2889:
        /* <DEDUP_REMOVED lines=9> */
.L_x_2885:
[----:B------:R-:W-:Y:S05]  /*49b0*/  BSYNC.RECONVERGENT B0 ;  /* 0x0000000000007941 */ /* 0x000fea0003800200 */
.L_x_2884:
[----:B-----5:R-:W1:Y:S02]  /*49c0*/  LDC.64 R6, c[0x0][0x380] ;  /* 0x0000e000ff067b82 */ /* 0x020e640000000a00 */
[----:B-1----:R-:W-:-:S04]  /*49d0*/  LEA R5, R6, R5, 0x2 ;  /* 0x0000000506057211 */ /* 0x002fc800078e10ff */
[----:B------:R-:W-:-:S13]  /*49e0*/  ISETP.GE.AND P0, PT, R5, R7, PT ;  /* 0x000000070500720c */ /* 0x000fda0003f06270 */
[----:B------:R-:W-:Y:S05]  /*49f0*/  @!P0 BRA `(.L_x_2894) ;  /* 0xffffffc000288947 */ /* 0x000fea000383ffff */
.L_x_2844:
[----:B-----5:R-:W1:Y:S01]  /*4a00*/  S2R R6, SR_TID.X ;  /* 0x0000000000067919 */ /* 0x020e620000002100 */
[----:B------:R-:W-:Y:S05]  /*4a10*/  WARPSYNC.ALL ;  /* 0x0000000000007948 */ /* 0x000fea0003800000 */
[----:B------:R-:W2:Y:S01]  /*4a20*/  S2R R5, SR_CgaCtaId ;  /* 0x0000000000057919 */ /* 0x000ea20000008800 */
[----:B------:R-:W0:Y:S01]  /*4a30*/  S2UR UR4, SR_CTAID.X ;  /* 0x00000000000479c3 */ /* 0x000e220000002500 */
[----:B------:R-:W-:Y:S01]  /*4a40*/  MOV R4, 0x400 ;  /* 0x0000040000047802 */ /* 0x000fe20000000f00 */
[----:B------:R-:W3:Y:S01]  /*4a50*/  LDCU.128 UR16, c[0x0][0x440] ;  /* 0x00008800ff1077ac */ /* 0x000ee20008000c00 */
[----:B------:R-:W-:Y:S01]  /*4a60*/  BSSY.RECONVERGENT B0, `(.L_x_2895) ;  /* 0x00000c5000007945 */ /* 0x000fe20003800200 */
[----:B------:R-:W4:Y:S01]  /*4a70*/  LDCU.128 UR20, c[0x0][0x450] ;  /* 0x00008a00ff1477ac */ /* 0x000f220008000c00 */
[----:B0-----:R-:W-:Y:S01]  /*4a80*/  IMAD R9, R0, UR4, RZ ;  /* 0x0000000400097c24 */ /* 0x001fe2000f8e02ff */
        /* <DEDUP_REMOVED lines=17> */
[C---:B---3--:R-:W-:Y:S01]  /*4ba0*/  IADD3 R6, P6, PT, R2.reuse, UR18, RZ ;  /* 0x0000001202067c10 */ /* 0x048fe2000ffde0ff */
[----:B------:R-:W-:Y:S01]  /*4bb0*/  STS.128 [R9+0x600], R48 ;  /* 0x0006003009007388 */ /* 0x000fe20000000c00 */
[----:B------:R-:W-:Y:S01]  /*4bc0*/  BAR.SYNC.DEFER_BLOCKING 0x0 ;  /* 0x0000000000007b1d */ /* 0x000fe20000010000 */
[C---:B------:R-:W-:Y:S02]  /*4bd0*/  ISETP.GE.U32.AND P0, PT, R7.reuse, 0x100, PT ;  /* 0x000001000700780c */ /* 0x040fe40003f06070 */
[C---:B------:R-:W-:Y:S02]  /*4be0*/  ISETP.GE.U32.AND P1, PT, R7.reuse, 0x180, PT ;  /* 0x000001800700780c */ /* 0x040fe40003f26070 */
[----:B------:R-:W-:Y:S02]  /*4bf0*/  ISETP.GE.U32.AND P2, PT, R7, 0x200, PT ;  /* 0x000002000700780c */ /* 0x000fe40003f46070 */
[C---:B------:R-:W-:Y:S02]  /*4c00*/  IADD3 R8, P5, PT, R2.reuse, UR16, RZ ;  /* 0x0000001002087c10 */ /* 0x040fe4000ffbe0ff */
[----:B----4-:R-:W-:-:S02]  /*4c10*/  IADD3 R4, P4, PT, R2, UR22, RZ ;  /* 0x0000001602047c10 */ /* 0x010fc4000ff9e0ff */
[C---:B------:R-:W-:Y:S02]  /*4c20*/  IADD3.X R7, PT, PT, R3.reuse, UR19, RZ, P6, !PT ;  /* 0x0000001303077c10 */ /* 0x040fe4000b7fe4ff */
[----:B------:R-:W-:Y:S02]  /*4c30*/  IADD3 R2, P6, PT, R2, UR20, RZ ;  /* 0x0000001402027c10 */ /* 0x000fe4000ffde0ff */
[C---:B------:R-:W-:Y:S02]  /*4c40*/  IADD3.X R81, PT, PT, R3.reuse, UR17, RZ, P5, !PT ;  /* 0x0000001103517c10 */ /* 0x040fe4000affe4ff */
        /* <DEDUP_REMOVED lines=166> */
.L_x_2896:
[----:B------:R-:W-:Y:S05]  /*56b0*/  BSYNC.RECONVERGENT B0 ;  /* 0x0000000000007941 */ /* 0x000fea0003800200 */
.L_x_2895:
        /* <DEDUP_REMOVED lines=23> */
.L_x_2898:
[----:B------:R-:W-:Y:S05]  /*5830*/  BSYNC.RECONVERGENT B0 ;  /* 0x0000000000007941 */ /* 0x000fea0003800200 */
.L_x_2897:
        /* <DEDUP_REMOVED lines=23> */
.L_x_2900:
[----:B------:R-:W-:Y:S05]  /*59b0*/  BSYNC.RECONVERGENT B0 ;  /* 0x0000000000007941 */ /* 0x000fea0003800200 */
.L_x_2899:
        /* <DEDUP_REMOVED lines=8> */
.L_x_2853:
[----:B------:R-:W-:Y:S01]  /*5a40*/  HFMA2 R106, -RZ, RZ, 0, 5.9604644775390625e-08 ;  /* 0x00000001ff6a7431 */ /* 0x000fe200000001ff */
[----:B------:R-:W-:Y:S01]  /*5a50*/  BSSY B0, `(.L_x_2901) ;  /* 0x0000006000007945 */ /* 0x000fe20003800000 */
[----:B------:R-:W-:Y:S02]  /*5a60*/  MOV R105, 0x1f ;  /* 0x0000001f00697802 */ /* 0x000fe40000000f00 */
[----:B------:R-:W-:-:S07]  /*5a70*/  MOV R104, 0xffffffff ;  /* 0xffffffff00687802 */ /* 0x000fce0000000f00 */
[----:B-----5:R-:W-:Y:S05]  /*5a80*/  WARPSYNC.COLLECTIVE R104, `(.L_x_2902) ;  /* 0x0000000068087348 */ /* 0x020fea0003c00000 */
[----:B------:R0:W1:Y:S02]  /*5a90*/  SHFL.BFLY P0, R107, R139, R106, R105 ;  /* 0x0c00006a8b6b7389 */ /* 0x0000640000000069 */
[----:B01---5:R-:W-:Y:S05]  /*5aa0*/  ENDCOLLECTIVE ;  /* 0x000000000000791b */ /* 0x023fea0003800000 */
.L_x_2902:
[----:B------:R-:W-:Y:S05]  /*5ab0*/  BSYNC B0 ;  /* 0x0000000000007941 */ /* 0x000fea0003800000 */
.L_x_2901:
        /* <DEDUP_REMOVED lines=8> */
.L_x_2903:
[----:B------:R-:W-:Y:S01]  /*5b40*/  HFMA2 R106, -RZ, RZ, 0, 1.1920928955078125e-07 ;  /* 0x00000002ff6a7431 */ /* 0x000fe200000001ff */
[----:B------:R-:W-:Y:S02]  /*5b50*/  MOV R139, R109 ;  /* 0x0000006d008b7202 */ /* 0x000fe40000000f00 */
[----:B------:R-:W-:-:S07]  /*5b60*/  MOV R111, R107 ;  /* 0x0000006b006f7202 */ /* 0x000fce0000000f00 */
[----:B------:R-:W-:Y:S05]  /*5b70*/  WARPSYNC.COLLECTIVE R104, `(.L_x_2904) ;  /* 0x0000000068087348 */ /* 0x000fea0003c00000 */
[----:B------:R0:W1:Y:S02]  /*5b80*/  SHFL.BFLY P0, R107, R139, R106, R105 ;  /* 0x0c00006a8b6b7389 */ /* 0x0000640000000069 */
[----:B01----:R-:W-:Y:S05]  /*5b90*/  ENDCOLLECTIVE ;  /* 0x000000000000791b */ /* 0x003fea0003800000 */
.L_x_2904:
[----:B------:R-:W-:-:S05]  /*5ba0*/  FADD.FTZ R110, R111, R144 ;  /* 0x000000906f6e7221 */ /* 0x000fca0000010000 */
[----:B------:R-:W-:Y:S01]  /*5bb0*/  MOV R139, R110 ;  /* 0x0000006e008b7202 */ /* 0x000fe20000000f00 */
[----:B------:R-:W-:-:S07]  /*5bc0*/  FADD.FTZ R111, R109, R107 ;  /* 0x0000006b6d6f7221 */ /* 0x000fce0000010000 */
[----:B------:R-:W-:Y:S05]  /*5bd0*/  WARPSYNC.COLLECTIVE R104, `(.L_x_2905) ;  /* 0x0000000068087348 */ /* 0x000fea0003c00000 */
[----:B------:R0:W1:Y:S02]  /*5be0*/  SHFL.BFLY P0, R107, R139, R106, R105 ;  /* 0x0c00006a8b6b7389 */ /* 0x0000640000000069 */
[----:B01----:R-:W-:Y:S05]  /*5bf0*/  ENDCOLLECTIVE ;  /* 0x000000000000791b */ /* 0x003fea0003800000 */
.L_x_2905:
[----:B------:R-:W-:Y:S01]  /*5c00*/  HFMA2 R106, -RZ, RZ, 0, 2.384185791015625e-07 ;  /* 0x00000004ff6a7431 */ /* 0x000fe200000001ff */
[----:B------:R-:W-:Y:S02]  /*5c10*/  MOV R139, R111 ;  /* 0x0000006f008b7202 */ /* 0x000fe40000000f00 */
[----:B------:R-:W-:-:S07]  /*5c20*/  MOV R113, R107 ;  /* 0x0000006b00717202 */ /* 0x000fce0000000f00 */
[----:B------:R-:W-:Y:S05]  /*5c30*/  WARPSYNC.COLLECTIVE R104, `(.L_x_2906) ;  /* 0x0000000068087348 */ /* 0x000fea0003c00000 */
[----:B------:R0:W1:Y:S02]  /*5c40*/  SHFL.BFLY P0, R107, R139, R106, R105 ;  /* 0x0c00006a8b6b7389 */ /* 0x0000640000000069 */
[----:B01----:R-:W-:Y:S05]  /*5c50*/  ENDCOLLECTIVE ;  /* 0x000000000000791b */ /* 0x003fea0003800000 */
.L_x_2906:
[----:B------:R-:W-:-:S05]  /*5c60*/  FADD.FTZ R112, R110, R113 ;  /* 0x000000716e707221 */ /* 0x000fca0000010000 */
[----:B------:R-:W-:Y:S01]  /*5c70*/  MOV R139, R112 ;  /* 0x00000070008b7202 */ /* 0x000fe20000000f00 */
[----:B------:R-:W-:-:S07]  /*5c80*/  FADD.FTZ R113, R111, R107 ;  /* 0x0000006b6f717221 */ /* 0x000fce0000010000 */
[----:B------:R-:W-:Y:S05]  /*5c90*/  WARPSYNC.COLLECTIVE R104, `(.L_x_2907) ;  /* 0x0000000068087348 */ /* 0x000fea0003c00000 */
[----:B------:R0:W1:Y:S02]  /*5ca0*/  SHFL.BFLY P0, R107, R139, R106, R105 ;  /* 0x0c00006a8b6b7389 */ /* 0x0000640000000069 */
[----:B01----:R-:W-:Y:S05]  /*5cb0*/  ENDCOLLECTIVE ;  /* 0x000000000000791b */ /* 0x003fea0003800000 */
.L_x_2907:
[----:B------:R-:W-:Y:S01]  /*5cc0*/  HFMA2 R106, -RZ, RZ, 0, 4.76837158203125e-07 ;  /* 0x00000008ff6a7431 */ /* 0x000fe200000001ff */
[----:B------:R-:W-:Y:S02]  /*5cd0*/  MOV R139, R113 ;  /* 0x00000071008b7202 */ /* 0x000fe40000000f00 */
[----:B------:R-:W-:-:S07]  /*5ce0*/  MOV R115, R107 ;  /* 0x0000006b00737202 */ /* 0x000fce0000000f00 */
[----:B------:R-:W-:Y:S05]  /*5cf0*/  WARPSYNC.COLLECTIVE R104, `(.L_x_2908) ;  /* 0x0000000068087348 */ /* 0x000fea0003c00000 */
[----:B------:R0:W1:Y:S02]  /*5d00*/  SHFL.BFLY P0, R107, R139, R106, R105 ;  /* 0x0c00006a8b6b7389 */ /* 0x0000640000000069 */
[----:B01----:R-:W-:Y:S05]  /*5d10*/  ENDCOLLECTIVE ;  /* 0x000000000000791b */ /* 0x003fea0003800000 */
.L_x_2908:
[----:B------:R-:W-:-:S05]  /*5d20*/  FADD.FTZ R114, R112, R115 ;  /* 0x0000007370727221 */ /* 0x000fca0000010000 */
[----:B------:R-:W-:Y:S01]  /*5d30*/  MOV R139, R114 ;  /* 0x00000072008b7202 */ /* 0x000fe20000000f00 */
[----:B------:R-:W-:-:S07]  /*5d40*/  FADD.FTZ R108, R113, R107 ;  /* 0x0000006b716c7221 */ /* 0x000fce0000010000 */
[----:B------:R-:W-:Y:S05]  /*5d50*/  WARPSYNC.COLLECTIVE R104, `(.L_x_2909) ;  /* 0x0000000068087348 */ /* 0x000fea0003c00000 */
[----:B------:R0:W1:Y:S02]  /*5d60*/  SHFL.BFLY P0, R107, R139, R106, R105 ;  /* 0x0c00006a8b6b7389 */ /* 0x0000640000000069 */
[----:B01----:R-:W-:Y:S05]  /*5d70*/  ENDCOLLECTIVE ;  /* 0x000000000000791b */ /* 0x003fea0003800000 */
.L_x_2909:
[----:B------:R-:W-:Y:S01]  /*5d80*/  HFMA2 R106, -RZ, RZ, 0, 9.5367431640625e-07 ;  /* 0x00000010ff6a7431 */ /* 0x000fe200000001ff */
[----:B------:R-:W-:Y:S02]  /*5d90*/  MOV R139, R108 ;  /* 0x0000006c008b7202 */ /* 0x000fe40000000f00 */
[----:B------:R-:W-:-:S07]  /*5da0*/  MOV R115, R107 ;  /* 0x0000006b00737202 */ /* 0x000fce0000000f00 */
[----:B------:R-:W-:Y:S05]  /*5db0*/  WARPSYNC.COLLECTIVE R104, `(.L_x_2910) ;  /* 0x0000000068087348 */ /* 0x000fea0003c00000 */
[----:B------:R0:W1:Y:S02]  /*5dc0*/  SHFL.BFLY P0, R107, R139, R106, R105 ;  /* 0x0c00006a8b6b7389 */ /* 0x0000640000000069 */
[----:B01----:R-:W-:Y:S05]  /*5dd0*/  ENDCOLLECTIVE ;  /* 0x000000000000791b */ /* 0x003fea0003800000 */
.L_x_2910:
[----:B------:R-:W-:-:S05]  /*5de0*/  FADD.FTZ R109, R114, R115 ;  /* 0x00000073726d7221 */ /* 0x000fca0000010000 */
[----:B------:R-:W-:Y:S02]  /*5df0*/  MOV R139, R109 ;  /* 0x0000006d008b7202 */ /* 0x000fe40000000f00 */
[----:B------:R-:W-:-:S07]  /*5e00*/  MOV R115, R107 ;  /* 0x0000006b00737202 */ /* 0x000fce0000000f00 */
[----:B------:R-:W-:Y:S05]  /*5e10*/  WARPSYNC.COLLECTIVE R104, `(.L_x_2911) ;  /* 0x0000000068087348 */ /* 0x000fea0003c00000 */
[----:B------:R0:W1:Y:S02]  /*5e20*/  SHFL.BFLY P0, R107, R139, R106, R105 ;  /* 0x0c00006a8b6b7389 */ /* 0x0000640000000069 */
[----:B01----:R-:W-:Y:S05]  /*5e30*/  ENDCOLLECTIVE ;  /* 0x000000000000791b */ /* 0x003fea0003800000 */
.L_x_2911:
[----:B------:R-:W-:Y:S05]  /*5e40*/  BRA `(.L_x_2912) ;  /* 0xffffffbc00d47947 */ /* 0x000fea000383ffff */
.L_x_2913:
        /* <DEDUP_REMOVED lines=11> */
.L_x_3982:


//--------------------- .text._ZN10layer_norm31ln_parallel_residual_bwd_kernelINS_13Kernel_traitsI6__halfffffjLj512ELj1ELj4ELj1ELj16ENS_18Kernel_traits_baseILj512ES2_ffffjLj128EEEEELb0ELb0ELb1EEEvNS_9BwdParamsE --------------------------
	.section	.text._ZN10layer_norm31ln_parallel_residual_bwd_kernelINS_13Kernel_traitsI6__halfffffjLj512ELj1ELj4ELj1ELj16ENS_18Kernel_traits_baseILj512ES2_ffffjLj128EEEEELb0ELb0ELb1EEEvNS_9BwdParamsE,"ax",@progbits
	.align	128
        .global         _ZN10layer_norm31ln_parallel_residual_bwd_kernelINS_13Kernel_traitsI6__halfffffjLj512ELj1ELj4ELj1ELj16ENS_18Kernel_traits_baseILj512ES2_ffffjLj128EEEEELb0ELb0ELb1EEEvNS_9BwdParamsE
        .type           _ZN10layer_norm31ln_parallel_residual_bwd_kernelINS_13Kernel_traitsI6__halfffffjLj512ELj1ELj4ELj1ELj16ENS_18Kernel_traits_baseILj512ES2_ffffjLj128EEEEELb0ELb0ELb1EEEvNS_9BwdParamsE,@function
        .size           _ZN10layer_norm31ln_parallel_residual_bwd_kernelINS_13Kernel_traitsI6__halfffffjLj512ELj1ELj4ELj1ELj16ENS_18Kernel_traits_baseILj512ES2_ffffjLj128EEEEELb0ELb0ELb1EEEvNS_9BwdParamsE,(.L_x_3983 - _ZN10layer_norm31ln_parallel_residual_bwd_kernelINS_13Kernel_traitsI6__halfffffjLj512ELj1ELj4ELj1ELj16ENS_18Kernel_traits_baseILj512ES2_ffffjLj128EEEEELb0ELb0ELb1EEEvNS_9BwdParamsE)
        .other          _ZN10layer_norm31ln_parallel_residual_bwd_kernelINS_13Kernel_traitsI6__halfffffjLj512ELj1ELj4ELj1ELj16ENS_18Kernel_traits_baseILj512ES2_ffffjLj128EEEEELb0ELb0ELb1EEEvNS_9BwdParamsE,@"STO_CUDA_ENTRY STV_DEFAULT"
_ZN10layer_norm31ln_parallel_residual_bwd_kernelINS_13Kernel_traitsI6__halfffffjLj512ELj1ELj4ELj1ELj16ENS_18Kernel_traits_baseILj512ES2_ffffjLj128EEEEELb0ELb0ELb1EEEvNS_9BwdParamsE:
.text._ZN10layer_norm31ln_parallel_residual_bwd_kernelINS_13Kernel_traitsI6__halfffffjLj512ELj1ELj4ELj1ELj16ENS_18Kernel_traits_baseILj512ES2_ffffjLj128EEEEELb0ELb0ELb1EEEvNS_9BwdParamsE:
        /* <DEDUP_REMOVED lines=53> */
[----:B------:R-:W2:Y:S01]  /*0350*/  LDG.E.64 R122, desc[UR10][R4.64+0x300] ;  /* 0x0003000a047a7981 */ /* 0x000ea2000c1e1b00 */
[----:B-1----:R-:W-:-:S03]  /*0360*/  IMAD.WIDE.U32 R2, R103, 0x8, R2 ;  /* 0x0000000867027825 */ /* 0x002fc600078e0002 */
[----:B------:R-:W3:Y:S04]  /*0370*/  LDG.E.64 R126, desc[UR10][R4.64+0x200] ;  /* 0x0002000a047e7981 */ /* 0x000ee8000c1e1b00 */
[----:B------:R-:W4:Y:S04]  /*0380*/  LDG.E.64 R130, desc[UR10][R4.64+0x100] ;  /* 0x0001000a04827981 */ /* 0x000f28000c1e1b00 */
[----:B------:R-:W5:Y:S04]  /*0390*/  LDG.E.64 R134, desc[UR10][R4.64] ;  /* 0x0000000a04867981 */ /* 0x000f68000c1e1b00 */
[----:B------:R-:W5:Y:S04]  /*03a0*/  LDG.E.64 R138, desc[UR10][R2.64+0x300] ;  /* 0x0003000a028a7981 */ /* 0x000f68000c1e1b00 */
[----:B------:R-:W5:Y:S04]  /*03b0*/  LDG.E.64 R142, desc[UR10][R2.64+0x200] ;  /* 0x0002000a028e7981 */ /* 0x000f68000c1e1b00 */
[----:B------:R-:W5:Y:S04]  /*03c0*/  LDG.E.64 R146, desc[UR10][R2.64+0x100] ;  /* 0x0001000a02927981 */ /* 0x000f68000c1e1b00 */
[----:B------:R-:W5:Y:S01]  /*03d0*/  LDG.E.64 R150, desc[UR10][R2.64] ;  /* 0x0000000a02967981 */ /* 0x000f62000c1e1b00 */
[----:B------:R-:W-:Y:S01]  /*03e0*/  HFMA2 R0, -RZ, RZ, 0, 0 ;  /* 0x00000000ff007431 */ /* 0x000fe200000001ff */
[----:B------:R-:W-:Y:S01]  /*03f0*/  BSSY B1, `(.L_x_2916) ;  /* 0x00003be000017945 */ /* 0x000fe20003800000 */
[----:B------:R-:W-:Y:S01]  /*0400*/  HFMA2 R106, -RZ, RZ, 0, 0 ;  /* 0x00000000ff6a7431 */ /* 0x000fe200000001ff */
[----:B------:R-:W-:Y:S01]  /*0410*/  CS2R R58, SRZ ;  /* 0x00000000003a7805 */ /* 0x000fe2000001ff00 */
[----:B------:R-:W-:Y:S01]  /*0420*/  HFMA2 R108, -RZ, RZ, 0, 0 ;  /* 0x00000000ff6c7431 */ /* 0x000fe200000001ff */
[----:B------:R-:W-:Y:S01]  /*0430*/  CS2R R60, SRZ ;  /* 0x00000000003c7805 */ /* 0x000fe2000001ff00 */
[----:B------:R-:W-:Y:S01]  /*0440*/  HFMA2 R110, -RZ, RZ, 0, 0 ;  /* 0x00000000ff6e7431 */ /* 0x000fe200000001ff */
[----:B------:R-:W-:Y:S01]  /*0450*/  MOV R137, RZ ;  /* 0x000000ff00897202 */ /* 0x000fe20000000f00 */
[----:B------:R-:W-:Y:S01]  /*0460*/  HFMA2 R112, -RZ, RZ, 0, 0 ;  /* 0x00000000ff707431 */ /* 0x000fe200000001ff */
[----:B------:R-:W-:Y:S01]  /*0470*/  CS2R R98, SRZ ;  /* 0x0000000000627805 */ /* 0x000fe2000001ff00 */
[----:B------:R-:W-:Y:S01]  /*0480*/  HFMA2 R145, -RZ, RZ, 0, 0 ;  /* 0x00000000ff917431 */ /* 0x000fe200000001ff */
[----:B------:R-:W-:Y:S01]  /*0490*/  CS2R R96, SRZ ;  /* 0x0000000000607805 */ /* 0x000fe2000001ff00 */
[----:B------:R-:W-:Y:S01]  /*04a0*/  HFMA2 R118, -RZ, RZ, 0, 0 ;  /* 0x00000000ff767431 */ /* 0x000fe200000001ff */
[----:B------:R-:W-:Y:S01]  /*04b0*/  CS2R R90, SRZ ;  /* 0x00000000005a7805 */ /* 0x000fe2000001ff00 */
[----:B------:R-:W-:Y:S01]  /*04c0*/  HFMA2 R120, -RZ, RZ, 0, 0 ;  /* 0x00000000ff787431 */ /* 0x000fe200000001ff */
[----:B------:R-:W-:Y:S01]  /*04d0*/  CS2R R88, SRZ ;  /* 0x0000000000587805 */ /* 0x000fe2000001ff00 */
[----:B------:R-:W-:Y:S01]  /*04e0*/  HFMA2 R102, -RZ, RZ, 0, 0 ;  /* 0x00000000ff667431 */ /* 0x000fe200000001ff */
[----:B------:R-:W-:-:S02]  /*04f0*/  CS2R R62, SRZ ;  /* 0x00000000003e7805 */ /* 0x000fc4000001ff00 */
[----:B------:R-:W-:Y:S02]  /*0500*/  CS2R R64, SRZ ;  /* 0x0000000000407805 */ /* 0x000fe4000001ff00 */
[----:B------:R-:W-:Y:S02]  /*0510*/  CS2R R66, SRZ ;  /* 0x0000000000427805 */ /* 0x000fe4000001ff00 */
[----:B------:R-:W-:Y:S02]  /*0520*/  CS2R R68, SRZ ;  /* 0x0000000000447805 */ /* 0x000fe4000001ff00 */
[----:B------:R-:W-:Y:S02]  /*0530*/  MOV R141, RZ ;  /* 0x000000ff008d7202 */ /* 0x000fe40000000f00 */
[----:B------:R-:W-:Y:S02]  /*0540*/  CS2R R70, SRZ ;  /* 0x0000000000467805 */ /* 0x000fe4000001ff00 */
[----:B------:R-:W-:-:S02]  /*0550*/  CS2R R72, SRZ ;  /* 0x0000000000487805 */ /* 0x000fc4000001ff00 */
[----:B------:R-:W-:Y:S02]  /*0560*/  CS2R R92, SRZ ;  /* 0x00000000005c7805 */ /* 0x000fe4000001ff00 */
[----:B------:R-:W-:Y:S02]  /*0570*/  CS2R R100, SRZ ;  /* 0x0000000000647805 */ /* 0x000fe4000001ff00 */
[----:B------:R-:W-:Y:S02]  /*0580*/  MOV R114, RZ ;  /* 0x000000ff00727202 */ /* 0x000fe40000000f00 */
[----:B------:R-:W-:Y:S02]  /*0590*/  CS2R R74, SRZ ;  /* 0x00000000004a7805 */ /* 0x000fe4000001ff00 */
[----:B------:R-:W-:Y:S02]  /*05a0*/  MOV R116, RZ ;  /* 0x000000ff00747202 */ /* 0x000fe40000000f00 */
[----:B------:R-:W-:-:S02]  /*05b0*/  CS2R R76, SRZ ;  /* 0x00000000004c7805 */ /* 0x000fc4000001ff00 */
[----:B------:R-:W-:Y:S02]  /*05c0*/  CS2R R78, SRZ ;  /* 0x00000000004e7805 */ /* 0x000fe4000001ff00 */
[----:B------:R-:W-:Y:S02]  /*05d0*/  CS2R R80, SRZ ;  /* 0x0000000000507805 */ /* 0x000fe4000001ff00 */
[----:B------:R-:W-:Y:S02]  /*05e0*/  CS2R R94, SRZ ;  /* 0x00000000005e7805 */ /* 0x000fe4000001ff00 */
[----:B------:R-:W-:Y:S02]  /*05f0*/  MOV R149, RZ ;  /* 0x000000ff00957202 */ /* 0x000fe40000000f00 */
[----:B------:R-:W-:Y:S02]  /*0600*/  CS2R R82, SRZ ;  /* 0x0000000000527805 */ /* 0x000fe4000001ff00 */
[----:B------:R-:W-:-:S02]  /*0610*/  MOV R153, RZ ;  /* 0x000000ff00997202 */ /* 0x000fc40000000f00 */
[----:B------:R-:W-:Y:S02]  /*0620*/  CS2R R84, SRZ ;  /* 0x0000000000547805 */ /* 0x000fe4000001ff00 */
[----:B------:R-:W-:Y:S02]  /*0630*/  CS2R R86, SRZ ;  /* 0x0000000000567805 */ /* 0x000fe4000001ff00 */
[----:B------:R-:W-:Y:S01]  /*0640*/  MOV R155, RZ ;  /* 0x000000ff009b7202 */ /* 0x000fe20000000f00 */
[----:B--2---:R-:W-:Y:S01]  /*0650*/  HADD2.F32 R105, -RZ, R122.H0_H0 ;  /* 0x2000007aff697230 */ /* 0x004fe20000004100 */
[--C-:B------:R-:W-:Y:S01]  /*0660*/  SHF.R.U64 R122, R122, 0x10, R123.reuse ;  /* 0x000000107a7a7819 */ /* 0x100fe2000000127b */
[----:B------:R-:W-:Y:S01]  /*0670*/  HADD2.F32 R107, -RZ, R123.H0_H0 ;  /* 0x2000007bff6b7230 */ /* 0x000fe20000004100 */
[----:B------:R-:W-:Y:S01]  /*0680*/  SHF.R.U32.HI R124, RZ, 0x10, R123 ;  /* 0x00000010ff7c7819 */ /* 0x000fe2000001167b */
[----:B---3--:R-:W-:Y:S01]  /*0690*/  HADD2.F32 R109, -RZ, R126.H0_H0 ;  /* 0x2000007eff6d7230 */ /* 0x008fe20000004100 */
[--C-:B------:R-:W-:Y:S01]  /*06a0*/  SHF.R.U64 R126, R126, 0x10, R127.reuse ;  /* 0x000000107e7e7819 */ /* 0x100fe2000000127f */
[----:B------:R-:W-:Y:S01]  /*06b0*/  HADD2.F32 R111, -RZ, R127.H0_H0 ;  /* 0x2000007fff6f7230 */ /* 0x000fe20000004100 */
[----:B------:R-:W-:Y:S01]  /*06c0*/  SHF.R.U32.HI R128, RZ, 0x10, R127 ;  /* 0x00000010ff807819 */ /* 0x000fe2000001167f */
[----:B----4-:R-:W-:Y:S01]  /*06d0*/  HADD2.F32 R113, -RZ, R130.H0_H0 ;  /* 0x20000082ff717230 */ /* 0x010fe20000004100 */
[--C-:B------:R-:W-:Y:S01]  /*06e0*/  SHF.R.U64 R130, R130, 0x10, R131.reuse ;  /* 0x0000001082827819 */ /* 0x100fe20000001283 */
[----:B------:R-:W-:Y:S01]  /*06f0*/  HADD2.F32 R115, -RZ, R131.H0_H0 ;  /* 0x20000083ff737230 */ /* 0x000fe20000004100 */
[----:B------:R-:W-:Y:S01]  /*0700*/  SHF.R.U32.HI R132, RZ, 0x10, R131 ;  /* 0x00000010ff847819 */ /* 0x000fe20000011683 */
[----:B-----5:R-:W-:Y:S01]  /*0710*/  HADD2.F32 R117, -RZ, R134.H0_H0 ;  /* 0x20000086ff757230 */ /* 0x020fe20000004100 */
[--C-:B------:R-:W-:Y:S01]  /*0720*/  SHF.R.U64 R134, R134, 0x10, R135.reuse ;  /* 0x0000001086867819 */ /* 0x100fe20000001287 */
[----:B------:R-:W-:Y:S01]  /*0730*/  HADD2.F32 R119, -RZ, R135.H0_H0 ;  /* 0x20000087ff777230 */ /* 0x000fe20000004100 */
[----:B------:R-:W-:Y:S01]  /*0740*/  SHF.R.U32.HI R136, RZ, 0x10, R135 ;  /* 0x00000010ff887819 */ /* 0x000fe20000011687 */
[----:B------:R-:W-:Y:S01]  /*0750*/  HADD2.F32 R121, -RZ, R138.H0_H0 ;  /* 0x2000008aff797230 */ /* 0x000fe20000004100 */
        /* <DEDUP_REMOVED lines=13> */
[----:B------:R-:W-:Y:S01]  /*0830*/  HFMA2 R147, -RZ, RZ, 0, 0 ;  /* 0x00000000ff937431 */ /* 0x000fe200000001ff */
[----:B------:R-:W-:Y:S01]  /*0840*/  SHF.R.U32.HI R152, RZ, 0x10, R151 ;  /* 0x00000010ff987819 */ /* 0x000fe20000011697 */
[----:B------:R-:W-:Y:S01]  /*0850*/  HADD2.F32 R135, -RZ, R151.H0_H0 ;  /* 0x20000097ff877230 */ /* 0x000fe20000004100 */
[----:B------:R-:W-:Y:S01]  /*0860*/  MOV R139, RZ ;  /* 0x000000ff008b7202 */ /* 0x000fe20000000f00 */
[----:B------:R-:W-:Y:S01]  /*0870*/  HADD2.F32 R122, -RZ, R122.H0_H0 ;  /* 0x2000007aff7a7230 */ /* 0x000fe20000004100 */
[----:B------:R-:W-:Y:S01]  /*0880*/  MOV R143, RZ ;  /* 0x000000ff008f7202 */ /* 0x000fe20000000f00 */
[----:B------:R-:W-:Y:S01]  /*0890*/  HADD2.F32 R124, -RZ, R124.H0_H0 ;  /* 0x2000007cff7c7230 */ /* 0x000fe20000004100 */
[----:B------:R-:W-:Y:S01]  /*08a0*/  MOV R151, RZ ;  /* 0x000000ff00977202 */ /* 0x000fe20000000f00 */
[----:B------:R-:W-:-:S02]  /*08b0*/  HADD2.F32 R126, -RZ, R126.H0_H0 ;  /* 0x2000007eff7e7230 */ /* 0x000fc40000004100 */
[----:B------:R-:W-:Y:S02]  /*08c0*/  HADD2.F32 R128, -RZ, R128.H0_H0 ;  /* 0x20000080ff807230 */ /* 0x000fe40000004100 */
[----:B------:R-:W-:Y:S02]  /*08d0*/  HADD2.F32 R130, -RZ, R130.H0_H0 ;  /* 0x20000082ff827230 */ /* 0x000fe40000004100 */
[----:B------:R-:W-:Y:S02]  /*08e0*/  HADD2.F32 R132, -RZ, R132.H0_H0 ;  /* 0x20000084ff847230 */ /* 0x000fe40000004100 */
[----:B------:R-:W-:Y:S02]  /*08f0*/  HADD2.F32 R134, -RZ, R134.H0_H0 ;  /* 0x20000086ff867230 */ /* 0x000fe40000004100 */
[----:B------:R-:W-:Y:S02]  /*0900*/  HADD2.F32 R136, -RZ, R136.H0_H0 ;  /* 0x20000088ff887230 */ /* 0x000fe40000004100 */
[----:B------:R-:W-:-:S02]  /*0910*/  HADD2.F32 R138, -RZ, R138.H0_H0 ;  /* 0x2000008aff8a7230 */ /* 0x000fc40000004100 */
[----:B------:R-:W-:Y:S02]  /*0920*/  HADD2.F32 R140, -RZ, R140.H0_H0 ;  /* 0x2000008cff8c7230 */ /* 0x000fe40000004100 */
[----:B------:R-:W-:Y:S02]  /*0930*/  HADD2.F32 R142, -RZ, R142.H0_H0 ;  /* 0x2000008eff8e7230 */ /* 0x000fe40000004100 */
[----:B------:R-:W-:Y:S02]  /*0940*/  HADD2.F32 R144, -RZ, R144.H0_H0 ;  /* 0x20000090ff907230 */ /* 0x000fe40000004100 */
[----:B------:R-:W-:Y:S02]  /*0950*/  HADD2.F32 R146, -RZ, R146.H0_H0 ;  /* 0x20000092ff927230 */ /* 0x000fe40000004100 */
[----:B------:R-:W-:Y:S02]  /*0960*/  HADD2.F32 R148, -RZ, R148.H0_H0 ;  /* 0x20000094ff947230 */ /* 0x000fe40000004100 */
[----:B------:R-:W-:-:S02]  /*0970*/  HADD2.F32 R150, -RZ, R150.H0_H0 ;  /* 0x20000096ff967230 */ /* 0x000fc40000004100 */
[----:B------:R-:W-:-:S07]  /*0980*/  HADD2.F32 R152, -RZ, R152.H0_H0 ;  /* 0x20000098ff987230 */ /* 0x000fce0000004100 */
.L_x_2950:
        /* <DEDUP_REMOVED lines=11> */
[----:B-1----:R-:W-:-:S06]  /*0a40*/  IMAD.WIDE.U32 R40, R163, 0x10, R56 ;  /* 0x00000010a3287825 */ /* 0x002fcc00078e0038 */
[----:B------:R-:W4:Y:S01]  /*0a50*/  LDG.E.128 R40, desc[UR10][R40.64] ;  /* 0x0000000a28287981 */ /* 0x000f22000c1e1d00 */
[----:B--2---:R-:W-:-:S06]  /*0a60*/  IMAD.WIDE R156, R104, 0x4, R156 ;  /* 0x00000004689c7825 */ /* 0x004fcc00078e029c */
[----:B------:R1:W2:Y:S01]  /*0a70*/  LDG.E R157, desc[UR10][R156.64] ;  /* 0x0000000a9c9d7981 */ /* 0x0002a2000c1e1900 */
[----:B---3--:R-:W-:-:S06]  /*0a80*/  IMAD.WIDE.U32 R44, R163, 0x10, R52 ;  /* 0x00000010a32c7825 */ /* 0x008fcc00078e0034 */
[----:B------:R-:W3:Y:S01]  /*0a90*/  LDG.E.128 R44, desc[UR10][R44.64] ;  /* 0x0000000a2c2c7981 */ /* 0x000ee2000c1e1d00 */
[----:B0-----:R-:W-:-:S06]  /*0aa0*/  IMAD.WIDE.U32 R48, R163, 0x10, R54 ;  /* 0x00000010a3307825 */ /* 0x001fcc00078e0036 */
[----:B------:R-:W3:Y:S01]  /*0ab0*/  LDG.E.128 R48, desc[UR10][R48.64] ;  /* 0x0000000a30307981 */ /* 0x000ee2000c1e1d00 */
[----:B------:R-:W-:Y:S02]  /*0ac0*/  IADD3 R159, PT, PT, R163, 0x20, RZ ;  /* 0x00000020a39f7810 */ /* 0x000fe40007ffe0ff */
[----:B------:R-:W-:-:S03]  /*0ad0*/  ISETP.NE.AND P2, PT, RZ, UR12, PT ;  /* 0x0000000cff007c0c */ /* 0x000fc6000bf45270 */
[----:B------:R-:W-:-:S04]  /*0ae0*/  IMAD.WIDE.U32 R28, R159, 0x10, R56 ;  /* 0x000000109f1c7825 */ /* 0x000fc800078e0038 */
[----:B------:R-:W-:Y:S02]  /*0af0*/  IMAD.WIDE.U32 R32, R159, 0x10, R52 ;  /* 0x000000109f207825 */ /* 0x000fe400078e0034 */
[----:B------:R-:W3:Y:S01]  /*0b00*/  LDG.E.128 R28, desc[UR10][R28.64] ;  /* 0x0000000a1c1c7981 */ /* 0x000ee2000c1e1d00 */
[----:B------:R-:W-:Y:S01]  /*0b10*/  IADD3 R161, PT, PT, R163, 0x40, RZ ;  /* 0x00000040a3a17810 */ /* 0x000fe20007ffe0ff */
[----:B------:R-:W-:Y:S02]  /*0b20*/  IMAD.WIDE.U32 R36, R159, 0x10, R54 ;  /* 0x000000109f247825 */ /* 0x000fe400078e0036 */
[----:B------:R-:W3:Y:S04]  /*0b30*/  LDG.E.128 R32, desc[UR10][R32.64] ;  /* 0x0000000a20207981 */ /* 0x000ee8000c1e1d00 */
[----:B------:R-:W3:Y:S01]  /*0b40*/  LDG.E.128 R36, desc[UR10][R36.64] ;  /* 0x0000000a24247981 */ /* 0x000ee2000c1e1d00 */
[----:B----4-:R-:W-:-:S05]  /*0b50*/  FSEL R168, R2, RZ, !P2 ;  /* 0x000000ff02a87208 */ /* 0x010fca0005000000 */
[C---:B------:R-:W-:Y:S01]  /*0b60*/  FADD.FTZ R40, -R168.reuse, R40 ;  /* 0x00000028a8287221 */ /* 0x040fe20000010100 */
[C---:B-1----:R-:W-:Y:S01]  /*0b70*/  FADD.FTZ R156, -R168.reuse, R41 ;  /* 0x00000029a89c7221 */ /* 0x042fe20000010100 */
[C---:B------:R-:W-:Y:S01]  /*0b80*/  FADD.FTZ R42, -R168.reuse, R42 ;  /* 0x0000002aa82a7221 */ /* 0x040fe20000010100 */
[----:B------:R-:W-:Y:S01]  /*0b90*/  FADD.FTZ R164, -R168, R43 ;  /* 0x0000002ba8a47221 */ /* 0x000fe20000010100 */
[C---:B--2---:R-:W-:Y:S01]  /*0ba0*/  FMUL.FTZ R3, R157.reuse, R40 ;  /* 0x000000289d037220 */ /* 0x044fe20000410000 */
[----:B------:R-:W-:Y:S01]  /*0bb0*/  FMUL.FTZ R156, R157, R156 ;  /* 0x0000009c9d9c7220 */ /* 0x000fe20000410000 */
[----:B---3--:R-:W-:Y:S01]  /*0bc0*/  FMUL.FTZ R40, R119, R46 ;  /* 0x0000002e77287220 */ /* 0x008fe20000410000 */
[----:B------:R-:W-:Y:S01]  /*0bd0*/  FMUL.FTZ R2, R117, R44 ;  /* 0x0000002c75027220 */ /* 0x000fe20000410000 */
[C---:B------:R-:W-:Y:S01]  /*0be0*/  FADD.FTZ R99, R44.reuse, R99 ;  /* 0x000000632c637221 */ /* 0x040fe20000010000 */
[----:B------:R-:W-:Y:S01]  /*0bf0*/  FFMA.FTZ R101, R44, R3, R101 ;  /* 0x000000032c657223 */ /* 0x000fe20000010065 */
[----:B------:R-:W-:Y:S01]  /*0c00*/  FMUL.FTZ R167, R134, R45 ;  /* 0x0000002d86a77220 */ /* 0x000fe20000410000 */
[C---:B------:R-:W-:Y:S01]  /*0c10*/  FADD.FTZ R96, R45.reuse, R96 ;  /* 0x000000602d607221 */ /* 0x040fe20000010000 */
[----:B------:R-:W-:Y:S01]  /*0c20*/  FFMA.FTZ R98, R45, R156, R98 ;  /* 0x0000009c2d627223 */ /* 0x000fe20000010062 */
[----:B------:R-:W-:Y:S01]  /*0c30*/  FFMA.FTZ R171, R135, R50, R40 ;  /* 0x0000003287ab7223 */ /* 0x000fe20000010028 */
[----:B------:R-:W-:-:S04]  /*0c40*/  IMAD.WIDE.U32 R40, R161, 0x10, R56 ;  /* 0x00000010a1287825 */ /* 0x000fc800078e0038 */
[C---:B------:R-:W-:Y:S01]  /*0c50*/  FMUL.FTZ R160, R157.reuse, R42 ;  /* 0x0000002a9da07220 */ /* 0x040fe20000410000 */
[----:B------:R-:W-:Y:S01]  /*0c60*/  FMUL.FTZ R164, R157, R164 ;  /* 0x000000a49da47220 */ /* 0x000fe20000410000 */
[----:B------:R-:W-:-:S04]  /*0c70*/  IMAD.WIDE.U32 R44, R161, 0x10, R52 ;  /* 0x00000010a12c7825 */ /* 0x000fc800078e0034 */
[C---:B------:R-:W-:Y:S01]  /*0c80*/  FADD.FTZ R149, R48.reuse, R149 ;  /* 0x0000009530957221 */ /* 0x040fe20000010000 */
[----:B------:R-:W-:Y:S01]  /*0c90*/  FFMA.FTZ R155, R48, R3, R155 ;  /* 0x00000003309b7223 */ /* 0x000fe2000001009b */
[----:B------:R-:W-:Y:S01]  /*0ca0*/  FFMA.FTZ R2, R133, R48, R2 ;  /* 0x0000003085027223 */ /* 0x000fe20000010002 */
[C---:B------:R-:W-:Y:S01]  /*0cb0*/  FADD.FTZ R100, R49.reuse, R100 ;  /* 0x0000006431647221 */ /* 0x040fe20000010000 */
[----:B------:R-:W-:Y:S01]  /*0cc0*/  FFMA.FTZ R102, R49, R156, R102 ;  /* 0x0000009c31667223 */ /* 0x000fe20000010066 */
[----:B------:R-:W-:Y:S01]  /*0cd0*/  FFMA.FTZ R167, R150, R49, R167 ;  /* 0x0000003196a77223 */ /* 0x000fe200000100a7 */
[----:B------:R-:W-:-:S04]  /*0ce0*/  IMAD.WIDE.U32 R48, R161, 0x10, R54 ;  /* 0x00000010a1307825 */ /* 0x000fc800078e0036 */
[C---:B------:R-:W-:Y:S01]  /*0cf0*/  FADD.FTZ R91, R46.reuse, R91 ;  /* 0x0000005b2e5b7221 */ /* 0x040fe20000010000 */
[----:B------:R-:W-:Y:S01]  /*0d00*/  FFMA.FTZ R93, R46, R160, R93 ;  /* 0x000000a02e5d7223 */ /* 0x000fe2000001005d */
[----:B------:R-:W-:Y:S01]  /*0d10*/  FMUL.FTZ R175, R136, R47 ;  /* 0x0000002f88af7220 */ /* 0x000fe20000410000 */
[C---:B------:R-:W-:Y:S01]  /*0d20*/  FADD.FTZ R88, R47.reuse, R88 ;  /* 0x000000582f587221 */ /* 0x040fe20000010000 */
[----:B------:R-:W-:Y:S01]  /*0d30*/  FFMA.FTZ R90, R47, R164, R90 ;  /* 0x000000a42f5a7223 */ /* 0x000fe2000001005a */
[----:B------:R-:W2:Y:S01]  /*0d40*/  LDG.E.128 R40, desc[UR10][R40.64] ;  /* 0x0000000a28287981 */ /* 0x000ea2000c1e1d00 */
[----:B------:R-:W-:-:S03]  /*0d50*/  FADD.FTZ R95, R50, R95 ;  /* 0x0000005f325f7221 */ /* 0x000fc60000010000 */
[----:B------:R-:W3:Y:S01]  /*0d60*/  LDG.E.128 R44, desc[UR10][R44.64] ;  /* 0x0000000a2c2c7981 */ /* 0x000ee2000c1e1d00 */
[----:B------:R-:W-:Y:S01]  /*0d70*/  FFMA.FTZ R97, R50, R160, R97 ;  /* 0x000000a032617223 */ /* 0x000fe20000010061 */
[C---:B------:R-:W-:Y:S01]  /*0d80*/  FADD.FTZ R92, R51.reuse, R92 ;  /* 0x0000005c335c7221 */ /* 0x040fe20000010000 */
[----:B------:R-:W-:Y:S01]  /*0d90*/  FFMA.FTZ R94, R51, R164, R94 ;  /* 0x000000a4335e7223 */ /* 0x000fe2000001005e */
[----:B------:R-:W-:Y:S02]  /*0da0*/  FFMA.FTZ R175, R152, R51, R175 ;  /* 0x0000003398af7223 */ /* 0x000fe400000100af */
[----:B------:R-:W4:Y:S01]  /*0db0*/  LDG.E.128 R48, desc[UR10][R48.64] ;  /* 0x0000000a30307981 */ /* 0x000f22000c1e1d00 */
[C---:B------:R-:W-:Y:S01]  /*0dc0*/  FADD.FTZ R28, -R168.reuse, R28 ;  /* 0x0000001ca81c7221 */ /* 0x040fe20000010100 */
[----:B------:R-:W-:-:S03]  /*0dd0*/  FADD.FTZ R30, -R168, R30 ;  /* 0x0000001ea81e7221 */ /* 0x000fc60000010100 */
[----:B------:R-:W-:Y:S01]  /*0de0*/  FMUL.FTZ R154, R157, R28 ;  /* 0x0000001c9d9a7220 */ /* 0x000fe20000410000 */
[----:B------:R-:W-:Y:S01]  /*0df0*/  FMUL.FTZ R28, R113, R32 ;  /* 0x00000020711c7220 */ /* 0x000fe20000410000 */
[----:B------:R-:W-:-:S03]  /*0e00*/  FMUL.FTZ R162, R157, R30 ;  /* 0x0000001e9da27220 */ /* 0x000fc60000410000 */
[----:B------:R-:W-:Y:S01]  /*0e10*/  FFMA.FTZ R165, R129, R36, R28 ;  /* 0x0000002481a57223 */ /* 0x000fe2000001001c */
[----:B------:R-:W-:Y:S01]  /*0e20*/  FMUL.FTZ R28, R115, R34 ;  /* 0x00000022731c7220 */ /* 0x000fe20000410000 */
[----:B------:R-:W-:Y:S01]  /*0e30*/  FADD.FTZ R166, -R168, R31 ;  /* 0x0000001fa8a67221 */ /* 0x000fe20000010100 */
[C---:B------:R-:W-:Y:S01]  /*0e40*/  FADD.FTZ R79, R38.reuse, R79 ;  /* 0x0000004f264f7221 */ /* 0x040fe20000010000 */
[----:B------:R-:W-:Y:S01]  /*0e50*/  FFMA.FTZ R87, R38, R162, R87 ;  /* 0x000000a226577223 */ /* 0x000fe20000010057 */
[----:B------:R-:W-:Y:S01]  /*0e60*/  FFMA.FTZ R173, R131, R38, R28 ;  /* 0x0000002683ad7223 */ /* 0x000fe2000001001c */
[----:B------:R-:W-:Y:S01]  /*0e70*/  FMUL.FTZ R166, R157, R166 ;  /* 0x000000a69da67220 */ /* 0x000fe20000410000 */
[----:B------:R-:W-:Y:S01]  /*0e80*/  FMUL.FTZ R179, R132, R35 ;  /* 0x0000002384b37220 */ /* 0x000fe20000410000 */
[C---:B------:R-:W-:Y:S02]  /*0e90*/  FADD.FTZ R76, R39.reuse, R76 ;  /* 0x0000004c274c7221 */ /* 0x040fe40000010000 */
[----:B------:R-:W-:Y:S01]  /*0ea0*/  FFMA.FTZ R84, R39, R166, R84 ;  /* 0x000000a627547223 */ /* 0x000fe20000010054 */
[----:B------:R-:W-:Y:S01]  /*0eb0*/  FFMA.FTZ R179, R148, R39, R179 ;  /* 0x0000002794b37223 */ /* 0x000fe200000100b3 */
[----:B------:R-:W-:Y:S01]  /*0ec0*/  IADD3 R39, PT, PT, R163, 0x60, RZ ;  /* 0x00000060a3277810 */ /* 0x000fe20007ffe0ff */
[C---:B------:R-:W-:Y:S01]  /*0ed0*/  FADD.FTZ R158, -R168.reuse, R29 ;  /* 0x0000001da89e7221 */ /* 0x040fe20000010100 */
[C---:B--2---:R-:W-:Y:S01]  /*0ee0*/  FADD.FTZ R38, -R168.reuse, R40 ;  /* 0x00000028a8267221 */ /* 0x044fe20000010100 */
[----:B------:R-:W-:Y:S01]  /*0ef0*/  FADD.FTZ R40, -R168, R41 ;  /* 0x00000029a8287221 */ /* 0x000fe20000010100 */
[----:B---3--:R-:W-:-:S03]  /*0f00*/  FMUL.FTZ R28, R109, R44 ;  /* 0x0000002c6d1c7220 */ /* 0x008fc60000410000 */
[----:B------:R-:W-:Y:S01]  /*0f10*/  FMUL.FTZ R40, R157, R40 ;  /* 0x000000289d287220 */ /* 0x000fe20000410000 */
[----:B------:R-:W-:Y:S01]  /*0f20*/  FMUL.FTZ R41, R126, R45 ;  /* 0x0000002d7e297220 */ /* 0x000fe20000410000 */
[----:B----4-:R-:W-:Y:S01]  /*0f30*/  FFMA.FTZ R177, R125, R48, R28 ;  /* 0x000000307db17223 */ /* 0x010fe2000001001c */
[----:B------:R-:W-:Y:S01]  /*0f40*/  FMUL.FTZ R28, R111, R46 ;  /* 0x0000002e6f1c7220 */ /* 0x000fe20000410000 */
[C---:B------:R-:W-:Y:S01]  /*0f50*/  FADD.FTZ R64, R45.reuse, R64 ;  /* 0x000000402d407221 */ /* 0x040fe20000010000 */
[----:B------:R-:W-:Y:S02]  /*0f60*/  FFMA.FTZ R0, R45, R40, R0 ;  /* 0x000000282d007223 */ /* 0x000fe40000010000 */
[----:B------:R-:W-:Y:S01]  /*0f70*/  FFMA.FTZ R45, R127, R50, R28 ;  /* 0x000000327f2d7223 */ /* 0x000fe2000001001c */
[----:B------:R-:W-:-:S06]  /*0f80*/  IMAD.WIDE.U32 R28, R39, 0x10, R56 ;  /* 0x00000010271c7825 */ /* 0x000fcc00078e0038 */
[----:B------:R-:W2:Y:S01]  /*0f90*/  LDG.E.128 R28, desc[UR10][R28.64] ;  /* 0x0000000a1c1c7981 */ /* 0x000ea2000c1e1d00 */
[----:B------:R-:W-:Y:S01]  /*0fa0*/  FMUL.FTZ R158, R157, R158 ;  /* 0x0000009e9d9e7220 */ /* 0x000fe20000410000 */
[C---:B------:R-:W-:Y:S01]  /*0fb0*/  FADD.FTZ R63, R32.reuse, R63 ;  /* 0x0000003f203f7221 */ /* 0x040fe20000010000 */
[----:B------:R-:W-:Y:S01]  /*0fc0*/  FFMA.FTZ R73, R32, R154, R73 ;  /* 0x0000009a20497223 */ /* 0x000fe20000010049 */
[----:B------:R-:W-:Y:S01]  /*0fd0*/  FMUL.FTZ R169, R130, R33 ;  /* 0x0000002182a97220 */ /* 0x000fe20000410000 */
[C---:B------:R-:W-:Y:S01]  /*0fe0*/  FADD.FTZ R60, R33.reuse, R60 ;  /* 0x0000003c213c7221 */ /* 0x040fe20000010000 */
[----:B------:R-:W-:Y:S01]  /*0ff0*/  FFMA.FTZ R70, R33, R158, R70 ;  /* 0x0000009e21467223 */ /* 0x000fe20000010046 */
[C---:B------:R-:W-:Y:S01]  /*1000*/  FMUL.FTZ R38, R157.reuse, R38 ;  /* 0x000000269d267220 */ /* 0x040fe20000410000 */
[----:B------:R-:W-:Y:S01]  /*1010*/  FADD.FTZ R32, -R168, R43 ;  /* 0x0000002ba8207221 */ /* 0x000fe20000010100 */
[----:B------:R-:W-:Y:S01]  /*1020*/  FMUL.FTZ R33, R128, R47 ;  /* 0x0000002f80217220 */ /* 0x000fe20000410000 */
[C---:B------:R-:W-:Y:S01]  /*1030*/  FADD.FTZ R67, R44.reuse, R67 ;  /* 0x000000432c437221 */ /* 0x040fe20000010000 */
[----:B------:R-:W-:Y:S01]  /*1040*/  FFMA.FTZ R59, R44, R38, R59 ;  /* 0x000000262c3b7223 */ /* 0x000fe2000001003b */
[----:B------:R-:W-:Y:S01]  /*1050*/  FMUL.FTZ R43, R157, R32 ;  /* 0x000000209d2b7220 */ /* 0x000fe20000410000 */
[----:B------:R-:W-:Y:S01]  /*1060*/  FFMA.FTZ R44, R144, R51, R33 ;  /* 0x00000033902c7223 */ /* 0x000fe20000010021 */
[----:B------:R-:W-:Y:S01]  /*1070*/  FADD.FTZ R42, -R168, R42 ;  /* 0x0000002aa82a7221 */ /* 0x000fe20000010100 */
[----:B------:R-:W-:-:S04]  /*1080*/  IMAD.WIDE.U32 R32, R39, 0x10, R52 ;  /* 0x0000001027207825 */ /* 0x000fc800078e0034 */
[C---:B------:R-:W-:Y:S01]  /*1090*/  FADD.FTZ R65, R34.reuse, R65 ;  /* 0x0000004122417221 */ /* 0x040fe20000010000 */
[----:B------:R-:W-:Y:S01]  /*10a0*/  FFMA.FTZ R71, R34, R162, R71 ;  /* 0x000000a222477223 */ /* 0x000fe20000010047 */
[----:B------:R-:W-:Y:S01]  /*10b0*/  FMUL.FTZ R42, R157, R42 ;  /* 0x0000002a9d2a7220 */ /* 0x000fe20000410000 */
[C---:B------:R-:W-:Y:S01]  /*10c0*/  FADD.FTZ R62, R35.reuse, R62 ;  /* 0x0000003e233e7221 */ /* 0x040fe20000010000 */
[----:B------:R-:W-:Y:S01]  /*10d0*/  FFMA.FTZ R68, R35, R166, R68 ;  /* 0x000000a623447223 */ /* 0x000fe20000010044 */
[----:B------:R-:W-:Y:S01]  /*10e0*/  IMAD.WIDE.U32 R54, R39, 0x10, R54 ;  /* 0x0000001027367825 */ /* 0x000fe200078e0036 */
[----:B------:R-:W3:Y:S03]  /*10f0*/  LDG.E.128 R32, desc[UR10][R32.64] ;  /* 0x0000000a20207981 */ /* 0x000ee6000c1e1d00 */
[C---:B------:R-:W-:Y:S01]  /*1100*/  FFMA.FTZ R85, R48.reuse, R38, R85 ;  /* 0x0000002630557223 */ /* 0x040fe20000010055 */
[----:B------:R-:W-:Y:S01]  /*1110*/  FADD.FTZ R77, R48, R77 ;  /* 0x0000004d304d7221 */ /* 0x000fe20000010000 */
[C---:B------:R-:W-:Y:S01]  /*1120*/  FADD.FTZ R75, R50.reuse, R75 ;  /* 0x0000004b324b7221 */ /* 0x040fe20000010000 */
[-C--:B------:R-:W-:Y:S01]  /*1130*/  FFMA.FTZ R83, R50, R42.reuse, R83 ;  /* 0x0000002a32537223 */ /* 0x080fe20000010053 */
[C---:B------:R-:W-:Y:S01]  /*1140*/  FADD.FTZ R69, R46.reuse, R69 ;  /* 0x000000452e457221 */ /* 0x040fe20000010000 */
[----:B------:R-:W-:Y:S01]  /*1150*/  FFMA.FTZ R61, R46, R42, R61 ;  /* 0x0000002a2e3d7223 */ /* 0x000fe2000001003d */
[C---:B--2---:R-:W-:Y:S01]  /*1160*/  FADD.FTZ R46, -R168.reuse, R28 ;  /* 0x0000001ca82e7221 */ /* 0x044fe20000010100 */
[C---:B------:R-:W-:Y:S01]  /*1170*/  FADD.FTZ R48, -R168.reuse, R29 ;  /* 0x0000001da8307221 */ /* 0x040fe20000010100 */
[C---:B------:R-:W-:Y:S01]  /*1180*/  FADD.FTZ R50, -R168.reuse, R30 ;  /* 0x0000001ea8327221 */ /* 0x040fe20000010100 */
[----:B------:R-:W-:-:S02]  /*1190*/  FADD.FTZ R52, -R168, R31 ;  /* 0x0000001fa8347221 */ /* 0x000fc40000010100 */
[----:B------:R-:W2:Y:S01]  /*11a0*/  LDG.E.128 R28, desc[UR10][R54.64] ;  /* 0x0000000a361c7981 */ /* 0x000ea2000c1e1d00 */
[----:B------:R-:W-:-:S04]  /*11b0*/  ISETP.NE.U32.AND P0, PT, RZ, UR14, PT ;  /* 0x0000000eff007c0c */ /* 0x000fc8000bf05070 */
[----:B------:R-:W-:Y:S01]  /*11c0*/  ISETP.NE.AND.EX P0, PT, RZ, UR15, PT, P0 ;  /* 0x0000000fff007c0c */ /* 0x000fe2000bf05300 */
[C---:B------:R-:W-:Y:S01]  /*11d0*/  FADD.FTZ R81, R36.reuse, R81 ;  /* 0x0000005124517221 */ /* 0x040fe20000010000 */
[----:B------:R-:W-:Y:S01]  /*11e0*/  FFMA.FTZ R89, R36, R154, R89 ;  /* 0x0000009a24597223 */ /* 0x000fe20000010059 */
[C---:B------:R-:W-:Y:S01]  /*11f0*/  FMUL.FTZ R46, R157.reuse, R46 ;  /* 0x0000002e9d2e7220 */ /* 0x040fe20000410000 */
[C---:B------:R-:W-:Y:S01]  /*1200*/  FMUL.FTZ R48, R157.reuse, R48 ;  /* 0x000000309d307220 */ /* 0x040fe20000410000 */
[C---:B------:R-:W-:Y:S01]  /*1210*/  FMUL.FTZ R50, R157.reuse, R50 ;  /* 0x000000329d327220 */ /* 0x040fe20000410000 */
[----:B------:R-:W-:Y:S01]  /*1220*/  FMUL.FTZ R52, R157, R52 ;  /* 0x000000349d347220 */ /* 0x000fe20000410000 */
[C---:B------:R-:W-:Y:S01]  /*1230*/  FADD.FTZ R66, R47.reuse, R66 ;  /* 0x000000422f427221 */ /* 0x040fe20000010000 */
[----:B------:R-:W-:Y:S01]  /*1240*/  FFMA.FTZ R58, R47, R43, R58 ;  /* 0x0000002b2f3a7223 */ /* 0x000fe2000001003a */
[----:B---3--:R-:W-:Y:S01]  /*1250*/  FMUL.FTZ R36, R105, R32 ;  /* 0x0000002069247220 */ /* 0x008fe20000410000 */
[----:B------:R-:W-:Y:S01]  /*1260*/  FFMA.FTZ R41, R142, R49, R41 ;  /* 0x000000318e297223 */ /* 0x000fe20000010029 */
[C---:B------:R-:W-:Y:S01]  /*1270*/  FFMA.FTZ R82, R49.reuse, R40, R82 ;  /* 0x0000002831527223 */ /* 0x040fe20000010052 */
[----:B------:R-:W-:Y:S01]  /*1280*/  FADD.FTZ R74, R49, R74 ;  /* 0x0000004a314a7221 */ /* 0x000fe20000010000 */
[C---:B------:R-:W-:Y:S01]  /*1290*/  FFMA.FTZ R137, R32.reuse, R46, R137 ;  /* 0x0000002e20897223 */ /* 0x040fe20000010089 */
[----:B------:R-:W-:Y:S01]  /*12a0*/  FADD.FTZ R141, R32, R141 ;  /* 0x0000008d208d7221 */ /* 0x000fe20000010000 */
[----:B------:R-:W-:Y:S01]  /*12b0*/  FMUL.FTZ R49, R122, R33 ;  /* 0x000000217a317220 */ /* 0x000fe20000410000 */
[C---:B------:R-:W-:Y:S01]  /*12c0*/  FFMA.FTZ R106, R33.reuse, R48, R106 ;  /* 0x00000030216a7223 */ /* 0x040fe2000001006a */
[----:B------:R-:W-:Y:S01]  /*12d0*/  FADD.FTZ R110, R33, R110 ;  /* 0x0000006e216e7221 */ /* 0x000fe20000010000 */
[C---:B------:R-:W-:Y:S01]  /*12e0*/  FFMA.FTZ R139, R34.reuse, R50, R139 ;  /* 0x00000032228b7223 */ /* 0x040fe2000001008b */
[----:B------:R-:W-:Y:S01]  /*12f0*/  FADD.FTZ R143, R34, R143 ;  /* 0x0000008f228f7221 */ /* 0x000fe20000010000 */
[----:B------:R-:W-:Y:S01]  /*1300*/  FMUL.FTZ R53, R124, R35 ;  /* 0x000000237c357220 */ /* 0x000fe20000410000 */
[C---:B------:R-:W-:Y:S01]  /*1310*/  FFMA.FTZ R108, R35.reuse, R52, R108 ;  /* 0x00000034236c7223 */ /* 0x040fe2000001006c */
[----:B------:R-:W-:Y:S01]  /*1320*/  FADD.FTZ R112, R35, R112 ;  /* 0x0000007023707221 */ /* 0x000fe20000010000 */
[----:B------:R-:W0:Y:S02]  /*1330*/  @P0 LDC.64 R32, c[0x0][0x438] ;  /* 0x00010e00ff200b82 */ /* 0x000e240000000a00 */
[----:B0-----:R-:W-:-:S05]  /*1340*/  @P0 IMAD.WIDE.U32 R32, R161, 0x10, R32 ;  /* 0x00000010a1200825 */ /* 0x001fca00078e0020 */
[----:B-----5:R-:W5:Y:S01]  /*1350*/  @P0 LDG.E.128 R12, desc[UR10][R32.64] ;  /* 0x0000000a200c0981 */ /* 0x020f62000c1e1d00 */
[C---:B------:R-:W-:Y:S01]  /*1360*/  FADD.FTZ R72, R51.reuse, R72 ;  /* 0x0000004833487221 */ /* 0x040fe20000010000 */
[----:B------:R-:W-:Y:S01]  /*1370*/  FFMA.FTZ R80, R51, R43, R80 ;  /* 0x0000002b33507223 */ /* 0x000fe20000010050 */
[C---:B--2---:R-:W-:Y:S01]  /*1380*/  FFMA.FTZ R153, R28.reuse, R46, R153 ;  /* 0x0000002e1c997223 */ /* 0x044fe20000010099 */
[----:B------:R-:W-:Y:S01]  /*1390*/  FFMA.FTZ R47, R121, R28, R36 ;  /* 0x0000001c792f7223 */ /* 0x000fe20000010024 */
[----:B------:R-:W-:Y:S01]  /*13a0*/  FADD.FTZ R147, R28, R147 ;  /* 0x000000931c937221 */ /* 0x000fe20000010000 */
[----:B------:R-:W-:Y:S02]  /*13b0*/  FMUL.FTZ R28, R107, R34 ;  /* 0x000000226b1c7220 */ /* 0x000fe40000410000 */
[----:B------:R-:W0:Y:S02]  /*13c0*/  @P0 LDC.64 R34, c[0x0][0x438] ;  /* 0x00010e00ff220b82 */ /* 0x000e240000000a00 */
[----:B0-----:R-:W-:-:S05]  /*13d0*/  @P0 IMAD.WIDE.U32 R34, R39, 0x10, R34 ;  /* 0x0000001027220825 */ /* 0x001fca00078e0022 */
[----:B------:R-:W5:Y:S01]  /*13e0*/  @P0 LDG.E.128 R16, desc[UR10][R34.64] ;  /* 0x0000000a22100981 */ /* 0x000f62000c1e1d00 */
[----:B------:R-:W-:Y:S01]  /*13f0*/  FFMA.FTZ R49, R138, R29, R49 ;  /* 0x0000001d8a317223 */ /* 0x000fe20000010031 */
[C---:B------:R-:W-:Y:S01]  /*1400*/  FFMA.FTZ R120, R29.reuse, R48, R120 ;  /* 0x000000301d787223 */ /* 0x040fe20000010078 */
[----:B------:R-:W-:Y:S01]  /*1410*/  FADD.FTZ R116, R29, R116 ;  /* 0x000000741d747221 */ /* 0x000fe20000010000 */
[----:B------:R-:W-:Y:S02]  /*1420*/  FFMA.FTZ R51, R123, R30, R28 ;  /* 0x0000001e7b337223 */ /* 0x000fe4000001001c */
[----:B------:R-:W0:Y:S01]  /*1430*/  @P0 LDC.64 R28, c[0x0][0x438] ;  /* 0x00010e00ff1c0b82 */ /* 0x000e220000000a00 */
[----:B------:R-:W-:Y:S01]  /*1440*/  FADD.FTZ R36, RZ, R2 ;  /* 0x00000002ff247221 */ /* 0x000fe20000010000 */
[C---:B------:R-:W-:Y:S01]  /*1450*/  FFMA.FTZ R151, R30.reuse, R50, R151 ;  /* 0x000000321e977223 */ /* 0x040fe20000010097 */
[----:B------:R-:W-:Y:S02]  /*1460*/  FADD.FTZ R145, R30, R145 ;  /* 0x000000911e917221 */ /* 0x000fe40000010000 */
[----:B------:R-:W-:Y:S01]  /*1470*/  FADD.FTZ R36, R167, R36 ;  /* 0x00000024a7247221 */ /* 0x000fe20000010000 */
[----:B------:R-:W-:Y:S01]  /*1480*/  FFMA.FTZ R53, R140, R31, R53 ;  /* 0x0000001f8c357223 */ /* 0x000fe20000010035 */
[C---:B------:R-:W-:Y:S01]  /*1490*/  FFMA.FTZ R118, R31.reuse, R52, R118 ;  /* 0x000000341f767223 */ /* 0x040fe20000010076 */
[----:B------:R-:W-:Y:S01]  /*14a0*/  FADD.FTZ R114, R31, R114 ;  /* 0x000000721f727221 */ /* 0x000fe20000010000 */
[----:B------:R-:W-:Y:S01]  /*14b0*/  FADD.FTZ R36, R171, R36 ;  /* 0x00000024ab247221 */ /* 0x000fe20000010000 */
[----:B------:R-:W1:Y:S01]  /*14c0*/  @P0 LDC.64 R30, c[0x0][0x438] ;  /* 0x00010e00ff1e0b82 */ /* 0x000e620000000a00 */
[----:B0-----:R-:W-:-:S05]  /*14d0*/  @P0 IMAD.WIDE.U32 R28, R163, 0x10, R28 ;  /* 0x00000010a31c0825 */ /* 0x001fca00078e001c */
[----:B------:R0:W5:Y:S02]  /*14e0*/  @P0 LDG.E.128 R4, desc[UR10][R28.64] ;  /* 0x0000000a1c040981 */ /* 0x000164000c1e1d00 */
[----:B0-----:R-:W-:-:S04]  /*14f0*/  FFMA.FTZ R29, R3, R2, RZ ;  /* 0x00000002031d7223 */ /* 0x001fc800000100ff */
[----:B------:R-:W-:Y:S01]  /*1500*/  FFMA.FTZ R29, R156, R167, R29 ;  /* 0x000000a79c1d7223 */ /* 0x000fe2000001001d */
[----:B------:R-:W-:-:S03]  /*1510*/  FADD.FTZ R36, R175, R36 ;  /* 0x00000024af247221 */ /* 0x000fc60000010000 */
[----:B------:R-:W-:Y:S01]  /*1520*/  FFMA.FTZ R29, R160, R171, R29 ;  /* 0x000000aba01d7223 */ /* 0x000fe2000001001d */
[----:B------:R-:W-:-:S03]  /*1530*/  FFMA.FTZ R169, R146, R37, R169 ;  /* 0x0000002592a97223 */ /* 0x000fc600000100a9 */
        /* <DEDUP_REMOVED lines=8> */
[----:B-1----:R-:W-:-:S04]  /*15c0*/  @P0 IMAD.WIDE.U32 R30, R159, 0x10, R30 ;  /* 0x000000109f1e0825 */ /* 0x002fc800078e001e */
[----:B------:R-:W-:Y:S01]  /*15d0*/  FFMA.FTZ R29, R166, R179, R29 ;  /* 0x000000b3a61d7223 */ /* 0x000fe2000001001d */
[----:B------:R-:W-:Y:S01]  /*15e0*/  FADD.FTZ R36, R177, R36 ;  /* 0x00000024b1247221 */ /* 0x000fe20000010000 */
[----:B------:R0:W5:Y:S02]  /*15f0*/  @P0 LDG.E.128 R8, desc[UR10][R30.64] ;  /* 0x0000000a1e080981 */ /* 0x000164000c1e1d00 */
[----:B------:R-:W-:Y:S01]  /*1600*/  FFMA.FTZ R29, R38, R177, R29 ;  /* 0x000000b1261d7223 */ /* 0x000fe2000001001d */
[----:B------:R-:W-:-:S03]  /*1610*/  FADD.FTZ R36, R41, R36 ;  /* 0x0000002429247221 */ /* 0x000fc60000010000 */
        /* <DEDUP_REMOVED lines=9> */
[----:B------:R-:W-:Y:S01]  /*16b0*/  UMOV UR4, 0xffffffff ;  /* 0xffffffff00047882 */ /* 0x000fe20000000000 */
[----:B------:R-:W-:Y:S01]  /*16c0*/  ISETP.NE.U32.AND P1, PT, RZ, UR14, PT ;  /* 0x0000000eff007c0c */ /* 0x000fe2000bf25070 */
[----:B------:R-:W-:Y:S01]  /*16d0*/  FADD.FTZ R28, R28, R51 ;  /* 0x000000331c1c7221 */ /* 0x000fe20000010000 */
[----:B------:R-:W-:Y:S01]  /*16e0*/  FFMA.FTZ R29, R50, R51, R29 ;  /* 0x00000033321d7223 */ /* 0x000fe2000001001d */
[C---:B------:R-:W-:Y:S01]  /*16f0*/  FADD.FTZ R78, R37.reuse, R78 ;  /* 0x0000004e254e7221 */ /* 0x040fe20000010000 */
        /* <DEDUP_REMOVED lines=23> */
.L_x_2962:
        /* <DEDUP_REMOVED lines=22> */
[C---:B0-----:R-:W-:Y:S01]  /*19d0*/  FMUL.FTZ R28, R157.reuse, R2 ;  /* 0x000000029d1c7220 */ /* 0x041fe20000410000 */
[C---:B------:R-:W-:Y:S01]  /*19e0*/  FMUL.FTZ R29, R157.reuse, R156 ;  /* 0x0000009c9d1d7220 */ /* 0x040fe20000410000 */
[C---:B------:R-:W-:Y:S01]  /*19f0*/  FMUL.FTZ R30, R157.reuse, R160 ;  /* 0x000000a09d1e7220 */ /* 0x040fe20000410000 */
[----:B------:R-:W-:Y:S01]  /*1a00*/  FMUL.FTZ R31, R157, R164 ;  /* 0x000000a49d1f7220 */ /* 0x000fe20000410000 */
[----:B------:R-:W-:Y:S06]  /*1a10*/  BRA `(.L_x_2921) ;  /* 0x0000000800207947 */ /* 0x000fec0003800000 */
.L_x_2920:
        /* <DEDUP_REMOVED lines=17> */
.L_x_2919:
        /* <DEDUP_REMOVED lines=20> */
.L_x_2922:
        /* <DEDUP_REMOVED lines=21> */
.L_x_2918:
        /* <DEDUP_REMOVED lines=16> */
[C---:B0----5:R-:W-:Y:S01]  /*1ec0*/  FFMA.FTZ R28, R157.reuse, R3, R4 ;  /* 0x000000039d1c7223 */ /* 0x061fe20000010004 */
[C---:B------:R-:W-:Y:S01]  /*1ed0*/  FFMA.FTZ R29, R157.reuse, R156, R5 ;  /* 0x0000009c9d1d7223 */ /* 0x040fe20000010005 */
[C---:B------:R-:W-:Y:S01]  /*1ee0*/  FFMA.FTZ R30, R157.reuse, R171, R6 ;  /* 0x000000ab9d1e7223 */ /* 0x040fe20000010006 */
[----:B------:R-:W-:Y:S01]  /*1ef0*/  FFMA.FTZ R31, R157, R164, R7 ;  /* 0x000000a49d1f7223 */ /* 0x000fe20000010007 */
[----:B------:R-:W-:Y:S06]  /*1f00*/  BRA `(.L_x_2921) ;  /* 0x0000000000e47947 */ /* 0x000fec0003800000 */
.L_x_2924:
        /* <DEDUP_REMOVED lines=17> */
.L_x_2923:
        /* <DEDUP_REMOVED lines=20> */
.L_x_2925:
        /* <DEDUP_REMOVED lines=20> */
.L_x_2921:
[----:B------:R-:W-:Y:S02]  /*22a0*/  ISETP.NE.U32.AND P1, PT, RZ, UR4, PT ;  /* 0x00000004ff007c0c */ /* 0x000fe4000bf25070 */
[----:B------:R-:W-:Y:S02]  /*22b0*/  ISETP.NE.U32.AND P2, PT, RZ, UR6, PT ;  /* 0x00000006ff007c0c */ /* 0x000fe4000bf45070 */
[----:B------:R-:W-:Y:S02]  /*22c0*/  ISETP.NE.AND.EX P1, PT, RZ, UR5, PT, P1 ;  /* 0x00000005ff007c0c */ /* 0x000fe4000bf25310 */
[----:B------:R-:W-:-:S11]  /*22d0*/  ISETP.NE.AND.EX P2, PT, RZ, UR7, PT, P2 ;  /* 0x00000007ff007c0c */ /* 0x000fd6000bf45320 */
[----:B------:R-:W0:Y:S08]  /*22e0*/  @P1 LDC.64 R2, c[0x0][0x478] ;  /* 0x00011e00ff021b82 */ /* 0x000e300000000a00 */
[----:B------:R-:W1:Y:S01]  /*22f0*/  @P2 LDC.64 R36, c[0x0][0x470] ;  /* 0x00011c00ff242b82 */ /* 0x000e620000000a00 */
[----:B0-----:R-:W-:-:S07]  /*2300*/  @P1 IMAD.WIDE.U32 R34, R163, 0x10, R2 ;  /* 0x00000010a3221825 */ /* 0x001fce00078e0002 */
[----:B------:R-:W0:Y:S01]  /*2310*/  LDC.64 R2, c[0x0][0x468] ;  /* 0x00011a00ff027b82 */ /* 0x000e220000000a00 */
[----:B------:R2:W-:Y:S01]  /*2320*/  @P1 STG.E.128 desc[UR10][R34.64], R24 ;  /* 0x0000001822001986 */ /* 0x0005e2000c101d0a */
[----:B-1----:R-:W-:-:S04]  /*2330*/  @P2 IMAD.WIDE.U32 R36, R163, 0x10, R36 ;  /* 0x00000010a3242825 */ /* 0x002fc800078e0024 */
[----:B0-----:R-:W-:-:S05]  /*2340*/  IMAD.WIDE.U32 R32, R163, 0x10, R2 ;  /* 0x00000010a3207825 */ /* 0x001fca00078e0002 */
        /* <DEDUP_REMOVED lines=13> */
[C---:B--2--5:R-:W-:Y:S01]  /*2420*/  FFMA.FTZ R28, R157.reuse, R154, R8 ;  /* 0x0000009a9d1c7223 */ /* 0x064fe20000010008 */
        /* <DEDUP_REMOVED lines=12> */
.L_x_2928:
        /* <DEDUP_REMOVED lines=17> */
.L_x_2927:
        /* <DEDUP_REMOVED lines=18> */
.L_x_2930:
        /* <DEDUP_REMOVED lines=11> */
[----:B------:R-:W-:Y:S01]  /*27d0*/  FFMA.FTZ R31, R157, R166, R11 ;  /* 0x000000a69d1f7223 */ /* 0x000fe2000001000b */
[----:B------:R-:W-:Y:S06]  /*27e0*/  BRA `(.L_x_2929) ;  /* 0x0000000400187947 */ /* 0x000fec0003800000 */
.L_x_2926:
        /* <DEDUP_REMOVED lines=10> */
[C---:B--2---:R-:W-:Y:S01]  /*2890*/  FMUL.FTZ R28, R157.reuse, R154 ;  /* 0x0000009a9d1c7220 */ /* 0x044fe20000410000 */
        /* <DEDUP_REMOVED lines=12> */
.L_x_2932:
        /* <DEDUP_REMOVED lines=17> */
.L_x_2931:
        /* <DEDUP_REMOVED lines=18> */
.L_x_2933:
        /* <DEDUP_REMOVED lines=11> */
[----:B------:R-:W-:-:S07]  /*2c40*/  FMUL.FTZ R31, R157, R166 ;  /* 0x000000a69d1f7220 */ /* 0x000fce0000410000 */
.L_x_2929:
[----:B------:R-:W0:Y:S01]  /*2c50*/  @P1 LDC.64 R34, c[0x0][0x478] ;  /* 0x00011e00ff221b82 */ /* 0x000e220000000a00 */
[----:B------:R-:W-:-:S07]  /*2c60*/  IMAD.WIDE.U32 R36, R159, 0x10, R2 ;  /* 0x000000109f247825 */ /* 0x000fce00078e0002 */
[----:B------:R-:W1:Y:S01]  /*2c70*/  @P2 LDC.64 R32, c[0x0][0x470] ;  /* 0x00011c00ff202b82 */ /* 0x000e620000000a00 */
[----:B0-----:R-:W-:-:S05]  /*2c80*/  @P1 IMAD.WIDE.U32 R34, R159, 0x10, R34 ;  /* 0x000000109f221825 */ /* 0x001fca00078e0022 */
[----:B------:R0:W-:Y:S01]  /*2c90*/  @P1 STG.E.128 desc[UR10][R34.64], R24 ;  /* 0x0000001822001986 */ /* 0x0001e2000c101d0a */
[----:B-1----:R-:W-:-:S03]  /*2ca0*/  @P2 IMAD.WIDE.U32 R32, R159, 0x10, R32 ;  /* 0x000000109f202825 */ /* 0x002fc600078e0020 */
        /* <DEDUP_REMOVED lines=26> */
.L_x_2936:
        /* <DEDUP_REMOVED lines=17> */
.L_x_2935:
        /* <DEDUP_REMOVED lines=18> */
.L_x_2938:
        /* <DEDUP_REMOVED lines=13> */
.L_x_2934:
        /* <DEDUP_REMOVED lines=23> */
.L_x_2940:
        /* <DEDUP_REMOVED lines=17> */
.L_x_2939:
        /* <DEDUP_REMOVED lines=18> */
.L_x_2941:
        /* <DEDUP_REMOVED lines=11> */
[----:B------:R-:W-:-:S07]  /*35a0*/  FMUL.FTZ R31, R157, R44 ;  /* 0x0000002c9d1f7220 */ /* 0x000fce0000410000 */
.L_x_2937:
        /* <DEDUP_REMOVED lines=32> */
.L_x_2944:
        /* <DEDUP_REMOVED lines=17> */
.L_x_2943:
        /* <DEDUP_REMOVED lines=18> */
.L_x_2946:
        /* <DEDUP_REMOVED lines=13> */
.L_x_2942:
        /* <DEDUP_REMOVED lines=23> */
.L_x_2948:
        /* <DEDUP_REMOVED lines=17> */
.L_x_2947:
        /* <DEDUP_REMOVED lines=18> */
.L_x_2949:
        /* <DEDUP_REMOVED lines=12> */
.L_x_2945:
        /* <DEDUP_REMOVED lines=13> */
.L_x_2916:
        /* <DEDUP_REMOVED lines=10> */
[----:B-----5:R-:W-:Y:S02]  /*4080*/  MOV R4, R155 ;  /* 0x0000009b00047202 */ /* 0x020fe40000000f00 */
        /* <DEDUP_REMOVED lines=53> */
.L_x_2915:
[----:B------:R-:W-:Y:S05]  /*43e0*/  BSYNC B0 ;  /* 0x0000000000007941 */ /* 0x000fea0003800000 */
.L_x_2914:
        /* <DEDUP_REMOVED lines=89> */
[----:B-1----:R-:W-:-:S03]  /*4980*/  FADD.FTZ R23, R2, R23 ;  /* 0x0000001702177221 */ /* 0x002fc60000010000 */
        /* <DEDUP_REMOVED lines=63> */
[----:B--2---:R-:W-:-:S03]  /*4d80*/  FADD.FTZ R42, RZ, R42 ;  /* 0x0000002aff2a7221 */ /* 0x004fc60000010000 */
[----:B------:R-:W2:Y:S01]  /*4d90*/  LDS R31, [R65+0xe00] ;  /* 0x000e0000411f7984 */ /* 0x000ea20000000800 */
[----:B0-----:R-:W-:-:S03]  /*4da0*/  FADD.FTZ R41, R41, R44 ;  /* 0x0000002c29297221 */ /* 0x001fc60000010000 */
[----:B------:R-:W0:Y:S01]  /*4db0*/  LDS R43, [R65+0x1c00] ;  /* 0x001c0000412b7984 */ /* 0x000e220000000800 */
[----:B---3--:R-:W-:-:S03]  /*4dc0*/  FADD.FTZ R3, R42, R3 ;  /* 0x000000032a037221 */ /* 0x008fc60000010000 */
[----:B------:R-:W3:Y:S01]  /*4dd0*/  LDS R37, [R65+0x1600] ;  /* 0x0016000041257984 */ /* 0x000ee20000000800 */
[----:B----4-:R-:W-:-:S03]  /*4de0*/  FADD.FTZ R6, R41, R6 ;  /* 0x0000000629067221 */ /* 0x010fc60000010000 */
[----:B------:R-:W4:Y:S01]  /*4df0*/  LDS R45, [R65+0x1e00] ;  /* 0x001e0000412d7984 */ /* 0x000f220000000800 */
[----:B-----5:R-:W-:Y:S01]  /*4e00*/  FADD.FTZ R5, R3, R2 ;  /* 0x0000000203057221 */ /* 0x020fe20000010000 */
[----:B------:R-:W-:Y:S01]  /*4e10*/  IADD3 R2, P0, PT, R8, UR22, RZ ;  /* 0x0000001608027c10 */ /* 0x000fe2000ff1e0ff */
        /* <DEDUP_REMOVED lines=33> */
.L_x_2917:
        /* <DEDUP_REMOVED lines=8> */
.L_x_2952:
[----:B------:R-:W-:Y:S05]  /*50b0*/  BSYNC B2 ;  /* 0x0000000000027941 */ /* 0x000fea0003800000 */
.L_x_2951:
        /* <DEDUP_REMOVED lines=8> */
.L_x_2953:
[----:B------:R-:W-:Y:S01]  /*5140*/  FADD.FTZ R31, R28, R31 ;  /* 0x0000001f1c1f7221 */ /* 0x000fe20000010000 */
[----:B------:R-:W-:-:S04]  /*5150*/  HFMA2 R54, -RZ, RZ, 0, 1.1920928955078125e-07 ;  /* 0x00000002ff367431 */ /* 0x000fc800000001ff */
[----:B------:R-:W-:Y:S02]  /*5160*/  MOV R55, R31 ;  /* 0x0000001f00377202 */ /* 0x000fe40000000f00 */
[----:B------:R-:W-:-:S07]  /*5170*/  MOV R30, R37 ;  /* 0x00000025001e7202 */ /* 0x000fce0000000f00 */
[----:B------:R-:W-:Y:S05]  /*5180*/  WARPSYNC.COLLECTIVE R36, `(.L_x_2954) ;  /* 0x0000000024087348 */ /* 0x000fea0003c00000 */
[----:B------:R0:W1:Y:S02]  /*5190*/  SHFL.BFLY P3, R37, R55, R54, R57 ;  /* 0x0c00003637257389 */ /* 0x0000640000060039 */
[----:B01----:R-:W-:Y:S05]  /*51a0*/  ENDCOLLECTIVE ;  /* 0x000000000000791b */ /* 0x003fea0003800000 */
.L_x_2954:
[----:B------:R-:W-:-:S05]  /*51b0*/  FADD.FTZ R30, R29, R30 ;  /* 0x0000001e1d1e7221 */ /* 0x000fca0000010000 */
[----:B------:R-:W-:Y:S02]  /*51c0*/  MOV R55, R30 ;  /* 0x0000001e00377202 */ /* 0x000fe40000000f00 */
[----:B------:R-:W-:-:S07]  /*51d0*/  MOV R32, R37 ;  /* 0x0000002500207202 */ /* 0x000fce0000000f00 */
[----:B------:R-:W-:Y:S05]  /*51e0*/  WARPSYNC.COLLECTIVE R36, `(.L_x_2955) ;  /* 0x0000000024087348 */ /* 0x000fea0003c00000 */
[----:B------:R0:W1:Y:S02]  /*51f0*/  SHFL.BFLY P3, R37, R55, R54, R57 ;  /* 0x0c00003637257389 */ /* 0x0000640000060039 */
[----:B01----:R-:W-:Y:S05]  /*5200*/  ENDCOLLECTIVE ;  /* 0x000000000000791b */ /* 0x003fea0003800000 */
.L_x_2955:
[----:B------:R-:W-:Y:S01]  /*5210*/  FADD.FTZ R32, R31, R32 ;  /* 0x000000201f207221 */ /* 0x000fe20000010000 */
[----:B------:R-:W-:-:S04]  /*5220*/  HFMA2 R54, -RZ, RZ, 0, 2.384185791015625e-07 ;  /* 0x00000004ff367431 */ /* 0x000fc800000001ff */
[----:B------:R-:W-:Y:S02]  /*5230*/  MOV R55, R32 ;  /* 0x0000002000377202 */ /* 0x000fe40000000f00 */
[----:B------:R-:W-:-:S07]  /*5240*/  MOV R33, R37 ;  /* 0x0000002500217202 */ /* 0x000fce0000000f00 */
[----:B------:R-:W-:Y:S05]  /*5250*/  WARPSYNC.COLLECTIVE R36, `(.L_x_2956) ;  /* 0x0000000024087348 */ /* 0x000fea0003c00000 */
[----:B------:R0:W1:Y:S02]  /*5260*/  SHFL.BFLY P3, R37, R55, R54, R57 ;  /* 0x0c00003637257389 */ /* 0x0000640000060039 */
[----:B01----:R-:W-:Y:S05]  /*5270*/  ENDCOLLECTIVE ;  /* 0x000000000000791b */ /* 0x003fea0003800000 */
.L_x_2956:
[----:B------:R-:W-:-:S05]  /*5280*/  FADD.FTZ R33, R30, R33 ;  /* 0x000000211e217221 */ /* 0x000fca0000010000 */
[----:B------:R-:W-:Y:S02]  /*5290*/  MOV R55, R33 ;  /* 0x0000002100377202 */ /* 0x000fe40000000f00 */
[----:B------:R-:W-:-:S07]  /*52a0*/  MOV R35, R37 ;  /* 0x0000002500237202 */ /* 0x000fce0000000f00 */
[----:B------:R-:W-:Y:S05]  /*52b0*/  WARPSYNC.COLLECTIVE R36, `(.L_x_2957) ;  /* 0x0000000024087348 */ /* 0x000fea0003c00000 */
[----:B------:R0:W1:Y:S02]  /*52c0*/  SHFL.BFLY P3, R37, R55, R54, R57 ;  /* 0x0c00003637257389 */ /* 0x0000640000060039 */
[----:B01----:R-:W-:Y:S05]  /*52d0*/  ENDCOLLECTIVE ;  /* 0x000000000000791b */ /* 0x003fea0003800000 */
.L_x_2957:
[----:B------:R-:W-:Y:S01]  /*52e0*/  FADD.FTZ R35, R32, R35 ;  /* 0x0000002320237221 */ /* 0x000fe20000010000 */
[----:B------:R-:W-:-:S04]  /*52f0*/  HFMA2 R54, -RZ, RZ, 0, 4.76837158203125e-07 ;  /* 0x00000008ff367431 */ /* 0x000fc800000001ff */
[----:B------:R-:W-:Y:S02]  /*5300*/  MOV R55, R35 ;  /* 0x0000002300377202 */ /* 0x000fe40000000f00 */
[----:B------:R-:W-:-:S07]  /*5310*/  MOV R34, R37 ;  /* 0x0000002500227202 */ /* 0x000fce0000000f00 */
[----:B------:R-:W-:Y:S05]  /*5320*/  WARPSYNC.COLLECTIVE R36, `(.L_x_2958) ;  /* 0x0000000024087348 */ /* 0x000fea0003c00000 */
[----:B------:R0:W1:Y:S02]  /*5330*/  SHFL.BFLY P3, R37, R55, R54, R57 ;  /* 0x0c00003637257389 */ /* 0x0000640000060039 */
[----:B01----:R-:W-:Y:S05]  /*5340*/  ENDCOLLECTIVE ;  /* 0x000000000000791b */ /* 0x003fea0003800000 */
.L_x_2958:
[----:B------:R-:W-:-:S05]  /*5350*/  FADD.FTZ R34, R33, R34 ;  /* 0x0000002221227221 */ /* 0x000fca0000010000 */
[----:B------:R-:W-:Y:S02]  /*5360*/  MOV R55, R34 ;  /* 0x0000002200377202 */ /* 0x000fe40000000f00 */
[----:B------:R-:W-:-:S07]  /*5370*/  MOV R28, R37 ;  /* 0x00000025001c7202 */ /* 0x000fce0000000f00 */
[----:B------:R-:W-:Y:S05]  /*5380*/  WARPSYNC.COLLECTIVE R36, `(.L_x_2959) ;  /* 0x0000000024087348 */ /* 0x000fea0003c00000 */
[----:B------:R0:W1:Y:S02]  /*5390*/  SHFL.BFLY P3, R37, R55, R54, R57 ;  /* 0x0c00003637257389 */ /* 0x0000640000060039 */
[----:B01----:R-:W-:Y:S05]  /*53a0*/  ENDCOLLECTIVE ;  /* 0x000000000000791b */ /* 0x003fea0003800000 */
.L_x_2959:
[----:B------:R-:W-:Y:S01]  /*53b0*/  FADD.FTZ R28, R35, R28 ;  /* 0x0000001c231c7221 */ /* 0x000fe20000010000 */
[----:B------:R-:W-:-:S04]  /*53c0*/  HFMA2 R54, -RZ, RZ, 0, 9.5367431640625e-07 ;  /* 0x00000010ff367431 */ /* 0x000fc800000001ff */
[----:B------:R-:W-:Y:S02]  /*53d0*/  MOV R55, R28 ;  /* 0x0000001c00377202 */ /* 0x000fe40000000f00 */
[----:B------:R-:W-:-:S07]  /*53e0*/  MOV R29, R37 ;  /* 0x00000025001d7202 */ /* 0x000fce0000000f00 */
[----:B------:R-:W-:Y:S05]  /*53f0*/  WARPSYNC.COLLECTIVE R36, `(.L_x_2960) ;  /* 0x0000000024087348 */ /* 0x000fea0003c00000 */
[----:B------:R0:W1:Y:S02]  /*5400*/  SHFL.BFLY P3, R37, R55, R54, R57 ;  /* 0x0c00003637257389 */ /* 0x0000640000060039 */
[----:B01----:R-:W-:Y:S05]  /*5410*/  ENDCOLLECTIVE ;  /* 0x000000000000791b */ /* 0x003fea0003800000 */
.L_x_2960:
[----:B------:R-:W-:-:S05]  /*5420*/  FADD.FTZ R29, R34, R29 ;  /* 0x0000001d221d7221 */ /* 0x000fca0000010000 */
[----:B------:R-:W-:Y:S02]  /*5430*/  MOV R55, R29 ;  /* 0x0000001d00377202 */ /* 0x000fe40000000f00 */
[----:B------:R-:W-:-:S07]  /*5440*/  MOV R31, R37 ;  /* 0x00000025001f7202 */ /* 0x000fce0000000f00 */
[----:B------:R-:W-:Y:S05]  /*5450*/  WARPSYNC.COLLECTIVE R36, `(.L_x_2961) ;  /* 0x0000000024087348 */ /* 0x000fea0003c00000 */
[----:B------:R0:W1:Y:S02]  /*5460*/  SHFL.BFLY P3, R37, R55, R54, R57 ;  /* 0x0c00003637257389 */ /* 0x0000640000060039 */
[----:B01----:R-:W-:Y:S05]  /*5470*/  ENDCOLLECTIVE ;  /* 0x000000000000791b */ /* 0x003fea0003800000 */
.L_x_2961:
[----:B------:R-:W-:Y:S01]  /*5480*/  MOV R30, R37 ;  /* 0x00000025001e7202 */ /* 0x000fe20000000f00 */
[----:B------:R-:W-:Y:S06]  /*5490*/  BRA `(.L_x_2962) ;  /* 0xffffffc000f47947 */ /* 0x000fec000383ffff */
.L_x_2963:
        /* <DEDUP_REMOVED lines=14> */
.L_x_3983:


//--------------------- .text._ZN10layer_norm31ln_parallel_residual_bwd_kernelINS_13Kernel_traitsI6__halfffffjLj512ELj1ELj4ELj1ELj16ENS_18Kernel_traits_baseILj512ES2_ffffjLj128EEEEELb0ELb1ELb0EEEvNS_9BwdParamsE --------------------------
	.section	.text._ZN10layer_norm31ln_parallel_residual_bwd_kernelINS_13Kernel_traitsI6__halfffffjLj512ELj1ELj4ELj1ELj16ENS_18Kernel_traits_baseILj512ES2_ffffjLj128EEEEELb0ELb1ELb0EEEvNS_9BwdParamsE,"ax",@progbits
	.align	128
        .global         _ZN10layer_norm31ln_parallel_residual_bwd_kernelINS_13Kernel_traitsI6__halfffffjLj512ELj1ELj4ELj1ELj16ENS_18Kernel_traits_baseILj512ES2_ffffjLj128EEEEELb0ELb1ELb0EEEvNS_9BwdParamsE
        .type           _ZN10layer_norm31ln_parallel_residual_bwd_kernelINS_13Kernel_traitsI6__halfffffjLj512ELj1ELj4ELj1ELj16ENS_18Kernel_traits_baseILj512ES2_ffffjLj128EEEEELb0ELb1ELb0EEEvNS_9BwdParamsE,@function
        .size           _ZN10layer_norm31ln_parallel_residual_bwd_kernelINS_13Kernel_traitsI6__halfffffjLj512ELj1ELj4ELj1ELj16ENS_18Kernel_traits_baseILj512ES2_ffffjLj128EEEEELb0ELb1ELb0EEEvNS_9BwdParamsE,(.L_x_3984 - _ZN10layer_norm31ln_parallel_residual_bwd_kernelINS_13Kernel_traitsI6__halfffffjLj512ELj1ELj4ELj1ELj16ENS_18Kernel_traits_baseILj512ES2_ffffjLj128EEEEELb0ELb1ELb0EEEvNS_9BwdParamsE)
        .other          _ZN10layer_norm31ln_parallel_residual_bwd_kernelINS_13Kernel_traitsI6__halfffffjLj512ELj1ELj4ELj1ELj16ENS_18Kernel_traits_baseILj512ES2_ffffjLj128EEEEELb0ELb1ELb0EEEvNS_9BwdParamsE,@"STO_CUDA_ENTRY STV_DEFAULT"
_ZN10layer_norm31ln_parallel_residual_bwd_kernelINS_13Kernel_traitsI6__halfffffjLj512ELj1ELj4ELj1ELj16ENS_18Kernel_traits_baseILj512ES2_ffffjLj128EEEEELb0ELb1ELb0EEEvNS_9BwdParamsE:
.text._ZN10layer_norm31ln_parallel_residual_bwd_kernelINS_13Kernel_traitsI6__halfffffjLj512ELj1ELj4ELj1ELj16ENS_18Kernel_traits_baseILj512ES2_ffffjLj128EEEEELb0ELb1ELb0EEEvNS_9BwdParamsE:
        /* <DEDUP_REMOVED lines=19> */
[C---:B------:R-:W-:Y:S02]  /*0130*/  ISETP.GE.U32.AND P1, PT, R4.reuse, 0x40, PT ;  /* 0x000000400400780c */ /* 0x040fe40003f26070 */
[C---:B------:R-:W-:Y:S02]  /*0140*/  ISETP.GE.U32.AND P2, PT, R4.reuse, 0x60, PT ;  /* 0x000000600400780c */ /* 0x040fe40003f46070 */
[----:B------:R-:W-:-:S07]  /*0150*/  ISETP.GE.U32.AND P3, PT, R4, 0x80, PT ;  /* 0x000000800400780c */ /* 0x000fce0003f66070 */
[----:B------:R-:W2:Y:S08]  /*0160*/  @P0 LDC.64 R6, c[0x0][0x3d0] ;  /* 0x0000f400ff060b82 */ /* 0x000eb00000000a00 */
[----:B------:R-:W3:Y:S08]  /*0170*/  @P1 LDC.64 R14, c[0x0][0x3d0] ;  /* 0x0000f400ff0e1b82 */ /* 0x000ef00000000a00 */
[----:B------:R-:W4:Y:S08]  /*0180*/  @P2 LDC.64 R20, c[0x0][0x3d0] ;  /* 0x0000f400ff142b82 */ /* 0x000f300000000a00 */
[----:B------:R-:W1:Y:S01]  /*0190*/  @P3 LDC.64 R22, c[0x0][0x3d0] ;  /* 0x0000f400ff163b82 */ /* 0x000e620000000a00 */
[C---:B--2---:R-:W-:Y:S01]  /*01a0*/  @P0 IMAD.WIDE.U32 R6, R3.reuse, 0x8, R6 ;  /* 0x0000000803060825 */ /* 0x044fe200078e0006 */
[----:B------:R-:W-:-:S04]  /*01b0*/  @P0 LOP3.LUT R3, R3, 0x20, RZ, 0xfc, !PT ;  /* 0x0000002003030812 */ /* 0x000fc800078efcff */
[----:B------:R2:W5:Y:S01]  /*01c0*/  @P0 LDG.E.64 R8, desc[UR10][R6.64] ;  /* 0x0000000a06080981 */ /* 0x000562000c1e1b00 */
[C---:B---3--:R-:W-:Y:S01]  /*01d0*/  @P1 IMAD.WIDE.U32 R18, R3.reuse, 0x8, R14 ;  /* 0x0000000803121825 */ /* 0x048fe200078e000e */
[----:B------:R-:W-:-:S04]  /*01e0*/  @P1 IADD3 R3, PT, PT, R3, 0x20, RZ ;  /* 0x0000002003031810 */ /* 0x000fc80007ffe0ff */
[----:B------:R-:W5:Y:S01]  /*01f0*/  @P1 LDG.E.64 R10, desc[UR10][R18.64] ;  /* 0x0000000a120a1981 */ /* 0x000f62000c1e1b00 */
[C---:B----4-:R-:W-:Y:S01]  /*0200*/  @P2 IMAD.WIDE.U32 R20, R3.reuse, 0x8, R20 ;  /* 0x0000000803142825 */ /* 0x050fe200078e0014 */
[----:B------:R-:W-:Y:S01]  /*0210*/  @P2 IADD3 R3, PT, PT, R3, 0x20, RZ ;  /* 0x0000002003032810 */ /* 0x000fe20007ffe0ff */
[----:B------:R-:W3:Y:S01]  /*0220*/  S2UR UR4, SR_CTAID.X ;  /* 0x00000000000479c3 */ /* 0x000ee20000002500 */
[----:B--2---:R-:W-:Y:S01]  /*0230*/  SHF.R.U32.HI R7, RZ, 0x5, R0 ;  /* 0x00000005ff077819 */ /* 0x004fe20000011600 */
[----:B------:R-:W-:Y:S01]  /*0240*/  BSSY B1, `(.L_x_2964) ;  /* 0x0000496000017945 */ /* 0x000fe20003800000 */
[----:B------:R2:W5:Y:S01]  /*0250*/  @P2 LDG.E.64 R12, desc[UR10][R20.64] ;  /* 0x0000000a140c2981 */ /* 0x000562000c1e1b00 */
[----:B-1----:R-:W-:-:S05]  /*0260*/  @P3 IMAD.WIDE.U32 R14, R3, 0x8, R22 ;  /* 0x00000008030e3825 */ /* 0x002fca00078e0016 */
[----:B------:R1:W5:Y:S01]  /*0270*/  @P3 LDG.E.64 R16, desc[UR10][R14.64] ;  /* 0x0000000a0e103981 */ /* 0x000362000c1e1b00 */
[----:B---3--:R-:W-:-:S06]  /*0280*/  USHF.L.U32 UR4, UR4, 0x2, URZ ;  /* 0x0000000204047899 */ /* 0x008fcc00080006ff */
[----:B------:R-:W-:-:S04]  /*0290*/  LOP3.LUT R7, R7, UR4, RZ, 0xfc, !PT ;  /* 0x0000000407077c12 */ /* 0x000fc8000f8efcff */
[----:B------:R-:W-:Y:S02]  /*02a0*/  ISETP.GE.AND P0, PT, R7, UR5, PT ;  /* 0x0000000507007c0c */ /* 0x000fe4000bf06270 */
[----:B------:R-:W-:Y:S02]  /*02b0*/  CS2R R32, SRZ ;  /* 0x0000000000207805 */ /* 0x000fe4000001ff00 */
[----:B------:R-:W-:Y:S02]  /*02c0*/  CS2R R34, SRZ ;  /* 0x0000000000227805 */ /* 0x000fe4000001ff00 */
[----:B--2---:R-:W-:Y:S02]  /*02d0*/  CS2R R20, SRZ ;  /* 0x0000000000147805 */ /* 0x004fe4000001ff00 */
        /* <DEDUP_REMOVED lines=13> */
[----:B01----:R-:W-:Y:S06]  /*03b0*/  @P0 BRA `(.L_x_2965) ;  /* 0x0000004400f80947 */ /* 0x003fec0003800000 */
[----:B------:R-:W0:Y:S01]  /*03c0*/  LDCU.64 UR4, c[0x0][0x438] ;  /* 0x00008700ff0477ac */ /* 0x000e220008000a00 */
        /* <DEDUP_REMOVED lines=17> */
[----:B0-----:R-:W-:Y:S01]  /*04e0*/  UISETP.NE.U32.AND UP0, UPT, UR4, URZ, UPT ;  /* 0x000000ff0400728c */ /* 0x001fe2000bf05070 */
[----:B------:R-:W-:Y:S01]  /*04f0*/  SHF.R.U64 R8, R12, 0x10, R13 ;  /* 0x000000100c087819 */ /* 0x000fe2000000120d */
[----:B------:R-:W0:Y:S01]  /*0500*/  LDCU.U8 UR4, c[0x0][0x410] ;  /* 0x00008200ff0477ac */ /* 0x000e220008000000 */
[----:B------:R-:W-:-:S02]  /*0510*/  MOV R113, R13 ;  /* 0x0000000d00717202 */ /* 0x000fc40000000f00 */
[----:B------:R-:W-:Y:S02]  /*0520*/  CS2R R52, SRZ ;  /* 0x0000000000347805 */ /* 0x000fe4000001ff00 */
[----:B------:R-:W-:Y:S01]  /*0530*/  SHF.R.U32.HI R9, RZ, 0x10, R13 ;  /* 0x00000010ff097819 */ /* 0x000fe2000001160d */
[----:B------:R-:W-:Y:S01]  /*0540*/  UISETP.NE.AND.EX UP0, UPT, UR5, URZ, UPT, UP0 ;  /* 0x000000ff0500728c */ /* 0x000fe2000bf05300 */
        /* <DEDUP_REMOVED lines=8> */
[----:B------:R-:W-:Y:S02]  /*05d0*/  PRMT R108, R108, 0x5410, R0 ;  /* 0x000054106c6c7816 */ /* 0x000fe40000000000 */
[----:B------:R-:W-:-:S02]  /*05e0*/  CS2R R42, SRZ ;  /* 0x00000000002a7805 */ /* 0x000fc4000001ff00 */
[----:B------:R-:W-:Y:S02]  /*05f0*/  PRMT R109, R109, 0x5410, R2 ;  /* 0x000054106d6d7816 */ /* 0x000fe40000000002 */
[----:B------:R-:W-:Y:S02]  /*0600*/  CS2R R44, SRZ ;  /* 0x00000000002c7805 */ /* 0x000fe4000001ff00 */
[----:B------:R-:W-:Y:S01]  /*0610*/  PRMT R110, R110, 0x5410, R3 ;  /* 0x000054106e6e7816 */ /* 0x000fe20000000003 */
[----:B0-----:R-:W-:Y:S01]  /*0620*/  UISETP.NE.AND UP1, UPT, UR4, URZ, UPT ;  /* 0x000000ff0400728c */ /* 0x001fe2000bf25270 */
[----:B------:R-:W-:Y:S02]  /*0630*/  PRMT R111, R111, 0x5410, R6 ;  /* 0x000054106f6f7816 */ /* 0x000fe40000000006 */
[----:B------:R-:W-:Y:S02]  /*0640*/  CS2R R46, SRZ ;  /* 0x00000000002e7805 */ /* 0x000fe4000001ff00 */
[----:B------:R-:W-:-:S02]  /*0650*/  PRMT R112, R112, 0x5410, R8 ;  /* 0x0000541070707816 */ /* 0x000fc40000000008 */
[----:B------:R-:W-:Y:S02]  /*0660*/  PRMT R113, R113, 0x5410, R9 ;  /* 0x0000541071717816 */ /* 0x000fe40000000009 */
[----:B------:R-:W-:Y:S02]  /*0670*/  PRMT R114, R114, 0x5410, R10 ;  /* 0x0000541072727816 */ /* 0x000fe4000000000a */
[----:B------:R-:W-:Y:S02]  /*0680*/  PRMT R115, R115, 0x5410, R11 ;  /* 0x0000541073737816 */ /* 0x000fe4000000000b */
[----:B------:R-:W-:Y:S02]  /*0690*/  PLOP3.LUT P3, PT, PT, PT, UP1, 0x80, 0x8 ;  /* 0x000000000008781c */ /* 0x000fe40003f6f018 */
[----:B------:R-:W-:-:S13]  /*06a0*/  PLOP3.LUT P2, PT, PT, PT, UP0, 0x80, 0x8 ;  /* 0x000000000008781c */ /* 0x000fda0003f4f008 */
.L_x_3022:
        /* <DEDUP_REMOVED lines=16> */
[C---:B------:R-:W-:Y:S02]  /*07b0*/  ISETP.GE.U32.AND P6, PT, R4.reuse, 0x40, PT ;  /* 0x000000400400780c */ /* 0x040fe40003fc6070 */
[----:B------:R-:W-:Y:S02]  /*07c0*/  CS2R R104, SRZ ;  /* 0x0000000000687805 */ /* 0x000fe4000001ff00 */
[C---:B------:R-:W-:Y:S02]  /*07d0*/  ISETP.GE.U32.AND P5, PT, R4.reuse, 0x60, PT ;  /* 0x000000600400780c */ /* 0x040fe40003fa6070 */
[----:B------:R-:W-:Y:S02]  /*07e0*/  ISETP.GE.U32.AND P4, PT, R4, 0x80, PT ;  /* 0x000000800400780c */ /* 0x000fe40003f86070 */
[----:B------:R-:W-:-:S03]  /*07f0*/  MOV R106, R6 ;  /* 0x00000006006a7202 */ /* 0x000fc60000000f00 */
[----:B------:R-:W-:Y:S08]  /*0800*/  @!P0 BRA `(.L_x_2969) ;  /* 0x00000000009c8947 */ /* 0x000ff00003800000 */
[----:B------:R-:W0:Y:S08]  /*0810*/  LDC.64 R72, c[0x0][0x3a8] ;  /* 0x0000ea00ff487b82 */ /* 0x000e300000000a00 */
[----:B------:R-:W1:Y:S01]  /*0820*/  LDC.64 R76, c[0x0][0x428] ;  /* 0x00010a00ff4c7b82 */ /* 0x000e620000000a00 */
[----:B0-----:R-:W-:-:S06]  /*0830*/  IMAD.WIDE.U32 R72, R6, 0x10, R72 ;  /* 0x0000001006487825 */ /* 0x001fcc00078e0048 */
[----:B------:R-:W2:Y:S01]  /*0840*/  LDG.E.128 R72, desc[UR10][R72.64] ;  /* 0x0000000a48487981 */ /* 0x000ea2000c1e1d00 */
[----:B-1----:R-:W-:-:S06]  /*0850*/  IMAD.WIDE.U32 R76, R6, 0x10, R76 ;  /* 0x00000010064c7825 */ /* 0x002fcc00078e004c */
[----:B------:R-:W3:Y:S01]  /*0860*/  LDG.E.128 R76, desc[UR10][R76.64] ;  /* 0x0000000a4c4c7981 */ /* 0x000ee2000c1e1d00 */
[--C-:B------:R-:W-:Y:S01]  /*0870*/  HADD2.F32 R81, -RZ, R108.reuse.H0_H0 ;  /* 0x2000006cff517230 */ /* 0x100fe20000004100 */
[----:B------:R-:W-:Y:S01]  /*0880*/  IADD3 R106, PT, PT, R6, 0x20, RZ ;  /* 0x00000020066a7810 */ /* 0x000fe20007ffe0ff */
[C---:B--2---:R-:W-:Y:S01]  /*0890*/  FADD.FTZ R86, -R103.reuse, R72 ;  /* 0x0000004867567221 */ /* 0x044fe20000010100 */
[C---:B------:R-:W-:Y:S01]  /*08a0*/  FADD.FTZ R92, -R103.reuse, R73 ;  /* 0x00000049675c7221 */ /* 0x040fe20000010100 */
[----:B------:R-:W-:Y:S01]  /*08b0*/  FADD.FTZ R104, -R103, R74 ;  /* 0x0000004a67687221 */ /* 0x000fe20000010100 */
[----:B------:R-:W-:Y:S02]  /*08c0*/  HADD2.F32 R74, -RZ, R108.H1_H1 ;  /* 0x3000006cff4a7230 */ /* 0x000fe40000004100 */
[C---:B-----5:R-:W-:Y:S01]  /*08d0*/  FMUL.FTZ R83, R9.reuse, R86 ;  /* 0x0000005609537220 */ /* 0x060fe20000410000 */
[--C-:B------:R-:W-:Y:S02]  /*08e0*/  HADD2.F32 R73, -RZ, R109.reuse.H0_H0 ;  /* 0x2000006dff497230 */ /* 0x100fe40000004100 */
[----:B------:R-:W-:Y:S01]  /*08f0*/  FMUL.FTZ R86, R9, R92 ;  /* 0x0000005c09567220 */ /* 0x000fe20000410000 */
[----:B------:R-:W-:Y:S01]  /*0900*/  FADD.FTZ R102, -R103, R75 ;  /* 0x0000004b67667221 */ /* 0x000fe20000010100 */
[----:B---3--:R-:W-:Y:S01]  /*0910*/  FMUL.FTZ R81, R76, R81 ;  /* 0x000000514c517220 */ /* 0x008fe20000410000 */
[----:B------:R-:W-:Y:S01]  /*0920*/  FMUL.FTZ R85, R77, R74 ;  /* 0x0000004a4d557220 */ /* 0x000fe20000410000 */
[----:B------:R-:W-:Y:S01]  /*0930*/  FMUL.FTZ R92, R78, R73 ;  /* 0x000000494e5c7220 */ /* 0x000fe20000410000 */
[----:B------:R-:W-:-:S02]  /*0940*/  HADD2.F32 R74, -RZ, R109.H1_H1 ;  /* 0x3000006dff4a7230 */ /* 0x000fc40000004100 */
[----:B------:R-:W-:Y:S01]  /*0950*/  FADD.FTZ R72, RZ, R81 ;  /* 0x00000051ff487221 */ /* 0x000fe20000010000 */
[----:B------:R-:W-:Y:S01]  /*0960*/  FFMA.FTZ R73, R83, R81, RZ ;  /* 0x0000005153497223 */ /* 0x000fe200000100ff */
        /* <DEDUP_REMOVED lines=17> */
.L_x_2969:
[----:B------:R-:W-:Y:S05]  /*0a80*/  BSYNC.RECONVERGENT B2 ;  /* 0x0000000000027941 */ /* 0x000fea0003800200 */
.L_x_2968:
[----:B------:R-:W-:Y:S04]  /*0a90*/  BSSY.RECONVERGENT B2, `(.L_x_2970) ;  /* 0x0000029000027945 */ /* 0x000fe80003800200 */
[----:B------:R-:W-:Y:S05]  /*0aa0*/  @!P6 BRA `(.L_x_2971) ;  /* 0x00000000009ce947 */ /* 0x000fea0003800000 */
        /* <DEDUP_REMOVED lines=8> */
[----:B------:R-:W-:Y:S02]  /*0b30*/  HADD2.F32 R82, -RZ, R110.H1_H1 ;  /* 0x3000006eff527230 */ /* 0x000fe40000004100 */
[C---:B--2---:R-:W-:Y:S01]  /*0b40*/  FADD.FTZ R8, -R103.reuse, R76 ;  /* 0x0000004c67087221 */ /* 0x044fe20000010100 */
[C---:B------:R-:W-:Y:S01]  /*0b50*/  FADD.FTZ R84, -R103.reuse, R77 ;  /* 0x0000004d67547221 */ /* 0x040fe20000010100 */
[----:B------:R-:W-:Y:S01]  /*0b60*/  FADD.FTZ R78, -R103, R78 ;  /* 0x0000004e674e7221 */ /* 0x000fe20000010100 */
[--C-:B------:R-:W-:Y:S02]  /*0b70*/  HADD2.F32 R77, -RZ, R111.reuse.H0_H0 ;  /* 0x2000006fff4d7230 */ /* 0x100fe40000004100 */
[C---:B-----5:R-:W-:Y:S01]  /*0b80*/  FMUL.FTZ R11, R9.reuse, R8 ;  /* 0x00000008090b7220 */ /* 0x060fe20000410000 */
[----:B------:R-:W-:Y:S01]  /*0b90*/  FMUL.FTZ R84, R9, R84 ;  /* 0x0000005409547220 */ /* 0x000fe20000410000 */
[----:B------:R-:W-:Y:S01]  /*0ba0*/  FADD.FTZ R100, -R103, R79 ;  /* 0x0000004f67647221 */ /* 0x000fe20000010100 */
[----:B---3--:R-:W-:Y:S01]  /*0bb0*/  FMUL.FTZ R8, R72, R93 ;  /* 0x0000005d48087220 */ /* 0x008fe20000410000 */
[----:B------:R-:W-:Y:S01]  /*0bc0*/  FADD.FTZ R36, R36, R72 ;  /* 0x0000004824247221 */ /* 0x000fe20000010000 */
[----:B------:R-:W-:Y:S01]  /*0bd0*/  FFMA.FTZ R20, R72, R11, R20 ;  /* 0x0000000b48147223 */ /* 0x000fe20000010014 */
[----:B------:R-:W-:-:S02]  /*0be0*/  HADD2.F32 R72, -RZ, R111.H1_H1 ;  /* 0x3000006fff487230 */ /* 0x000fc40000004100 */
[----:B------:R-:W-:Y:S01]  /*0bf0*/  FMUL.FTZ R82, R73, R82 ;  /* 0x0000005249527220 */ /* 0x000fe20000410000 */
[----:B------:R-:W-:Y:S01]  /*0c00*/  FADD.FTZ R37, R37, R73 ;  /* 0x0000004925257221 */ /* 0x000fe20000010000 */
        /* <DEDUP_REMOVED lines=16> */
[----:B------:R-:W-:-:S07]  /*0d10*/  FFMA.FTZ R104, R100, R99, R73 ;  /* 0x0000006364687223 */ /* 0x000fce0000010049 */
.L_x_2971:
[----:B------:R-:W-:Y:S05]  /*0d20*/  BSYNC.RECONVERGENT B2 ;  /* 0x0000000000027941 */ /* 0x000fea0003800200 */
.L_x_2970:
        /* <DEDUP_REMOVED lines=41> */
.L_x_2973:
[----:B------:R-:W-:Y:S05]  /*0fc0*/  BSYNC.RECONVERGENT B2 ;  /* 0x0000000000027941 */ /* 0x000fea0003800200 */
.L_x_2972:
[----:B------:R-:W-:Y:S05]  /*0fd0*/  @!P4 BRA `(.L_x_2974) ;  /* 0x0000000c0078c947 */ /* 0x000fea0003800000 */
[----:B------:R-:W0:Y:S08]  /*0fe0*/  LDC.64 R72, c[0x0][0x3a8] ;  /* 0x0000ea00ff487b82 */ /* 0x000e300000000a00 */
[----:B------:R-:W1:Y:S01]  /*0ff0*/  LDC.64 R14, c[0x0][0x428] ;  /* 0x00010a00ff0e7b82 */ /* 0x000e620000000a00 */
[----:B0-----:R-:W-:-:S06]  /*1000*/  IMAD.WIDE.U32 R76, R106, 0x10, R72 ;  /* 0x000000106a4c7825 */ /* 0x001fcc00078e0048 */
[----:B------:R-:W2:Y:S01]  /*1010*/  LDG.E.128 R76, desc[UR10][R76.64] ;  /* 0x0000000a4c4c7981 */ /* 0x000ea2000c1e1d00 */
[----:B-1----:R-:W-:-:S05]  /*1020*/  IMAD.WIDE.U32 R14, R106, 0x10, R14 ;  /* 0x000000106a0e7825 */ /* 0x002fca00078e000e */
[----:B------:R0:W3:Y:S01]  /*1030*/  LDG.E.128 R72, desc[UR10][R14.64] ;  /* 0x0000000a0e487981 */ /* 0x0000e2000c1e1d00 */
[--C-:B------:R-:W-:Y:S02]  /*1040*/  HADD2.F32 R87, -RZ, R114.reuse.H0_H0 ;  /* 0x20000072ff577230 */ /* 0x100fe40000004100 */
[C---:B--2---:R-:W-:Y:S01]  /*1050*/  FADD.FTZ R0, -R103.reuse, R76 ;  /* 0x0000004c67007221 */ /* 0x044fe20000010100 */
[C---:B------:R-:W-:Y:S01]  /*1060*/  FADD.FTZ R94, -R103.reuse, R77 ;  /* 0x0000004d675e7221 */ /* 0x040fe20000010100 */
[----:B------:R-:W-:Y:S01]  /*1070*/  FADD.FTZ R106, -R103, R78 ;  /* 0x0000004e676a7221 */ /* 0x000fe20000010100 */
[----:B------:R-:W-:Y:S02]  /*1080*/  HADD2.F32 R78, -RZ, R114.H1_H1 ;  /* 0x30000072ff4e7230 */ /* 0x000fe40000004100 */
[C---:B-----5:R-:W-:Y:S01]  /*1090*/  FMUL.FTZ R3, R9.reuse, R0 ;  /* 0x0000000009037220 */ /* 0x060fe20000410000 */
[C---:B0-----:R-:W-:Y:S01]  /*10a0*/  FMUL.FTZ R14, R9.reuse, R94 ;  /* 0x0000005e090e7220 */ /* 0x041fe20000410000 */
[----:B------:R-:W-:Y:S01]  /*10b0*/  FMUL.FTZ R89, R9, R106 ;  /* 0x0000006a09597220 */ /* 0x000fe20000410000 */
[----:B---3--:R-:W-:Y:S01]  /*10c0*/  FMUL.FTZ R0, R72, R87 ;  /* 0x0000005748007220 */ /* 0x008fe20000410000 */
[----:B------:R-:W-:-:S02]  /*10d0*/  HADD2.F32 R87, -RZ, R115.H0_H0 ;  /* 0x20000073ff577230 */ /* 0x000fc40000004100 */
[----:B------:R-:W-:Y:S01]  /*10e0*/  FADD.FTZ R44, R44, R72 ;  /* 0x000000482c2c7221 */ /* 0x000fe20000010000 */
[----:B------:R-:W-:Y:S01]  /*10f0*/  FFMA.FTZ R28, R72, R3, R28 ;  /* 0x00000003481c7223 */ /* 0x000fe2000001001c */
[----:B------:R-:W-:Y:S01]  /*1100*/  FMUL.FTZ R15, R73, R78 ;  /* 0x0000004e490f7220 */ /* 0x000fe20000410000 */
[----:B------:R-:W-:Y:S01]  /*1110*/  FADD.FTZ R45, R45, R73 ;  /* 0x000000492d2d7221 */ /* 0x000fe20000010000 */
[----:B------:R-:W-:Y:S01]  /*1120*/  FFMA.FTZ R29, R73, R14, R29 ;  /* 0x0000000e491d7223 */ /* 0x000fe2000001001d */
[----:B------:R-:W-:Y:S01]  /*1130*/  FADD.FTZ R72, R105, R0 ;  /* 0x0000000069487221 */ /* 0x000fe20000010000 */
[----:B------:R-:W-:Y:S01]  /*1140*/  FFMA.FTZ R73, R3, R0, R104 ;  /* 0x0000000003497223 */ /* 0x000fe20000010068 */
[----:B------:R-:W-:Y:S02]  /*1150*/  HADD2.F32 R94, -RZ, R115.H1_H1 ;  /* 0x30000073ff5e7230 */ /* 0x000fe40000004100 */
[----:B------:R-:W-:Y:S01]  /*1160*/  FMUL.FTZ R87, R74, R87 ;  /* 0x000000574a577220 */ /* 0x000fe20000410000 */
[----:B------:R-:W-:Y:S01]  /*1170*/  FADD.FTZ R46, R46, R74 ;  /* 0x0000004a2e2e7221 */ /* 0x000fe20000010000 */
[----:B------:R-:W-:Y:S01]  /*1180*/  FFMA.FTZ R30, R74, R89, R30 ;  /* 0x000000594a1e7223 */ /* 0x000fe2000001001e */
        /* <DEDUP_REMOVED lines=11> */
[----:B------:R-:W-:Y:S06]  /*1240*/  BRA `(.L_x_2974) ;  /* 0x0000000800dc7947 */ /* 0x000fec0003800000 */
.L_x_2967:
        /* <DEDUP_REMOVED lines=17> */
[--C-:B------:R-:W-:Y:S01]  /*1360*/  HADD2.F32 R81, -RZ, R108.reuse.H0_H0 ;  /* 0x2000006cff517230 */ /* 0x100fe20000004100 */
[----:B------:R-:W-:Y:S01]  /*1370*/  IADD3 R106, PT, PT, R6, 0x20, RZ ;  /* 0x00000020066a7810 */ /* 0x000fe20007ffe0ff */
[C---:B---3--:R-:W-:Y:S01]  /*1380*/  FADD.FTZ R86, -R103.reuse, R72 ;  /* 0x0000004867567221 */ /* 0x048fe20000010100 */
[C---:B------:R-:W-:Y:S01]  /*1390*/  FADD.FTZ R92, -R103.reuse, R73 ;  /* 0x00000049675c7221 */ /* 0x040fe20000010100 */
[----:B------:R-:W-:Y:S02]  /*13a0*/  HADD2.F32 R72, -RZ, R108.H1_H1 ;  /* 0x3000006cff487230 */ /* 0x000fe40000004100 */
[----:B------:R-:W-:Y:S01]  /*13b0*/  FADD.FTZ R74, -R103, R74 ;  /* 0x0000004a674a7221 */ /* 0x000fe20000010100 */
[--C-:B------:R-:W-:Y:S02]  /*13c0*/  HADD2.F32 R73, -RZ, R109.reuse.H0_H0 ;  /* 0x2000006dff497230 */ /* 0x100fe40000004100 */
[C---:B-----5:R-:W-:Y:S01]  /*13d0*/  FMUL.FTZ R83, R9.reuse, R86 ;  /* 0x0000005609537220 */ /* 0x060fe20000410000 */
[----:B------:R-:W-:Y:S01]  /*13e0*/  FMUL.FTZ R86, R9, R92 ;  /* 0x0000005c09567220 */ /* 0x000fe20000410000 */
[----:B------:R-:W-:Y:S01]  /*13f0*/  FADD.FTZ R102, -R103, R75 ;  /* 0x0000004b67667221 */ /* 0x000fe20000010100 */
[----:B----4-:R-:W-:Y:S01]  /*1400*/  FMUL.FTZ R81, R76, R81 ;  /* 0x000000514c517220 */ /* 0x010fe20000410000 */
[----:B------:R-:W-:Y:S01]  /*1410*/  FMUL.FTZ R85, R77, R72 ;  /* 0x000000484d557220 */ /* 0x000fe20000410000 */
[----:B------:R-:W-:Y:S01]  /*1420*/  FMUL.FTZ R92, R78, R73 ;  /* 0x000000494e5c7220 */ /* 0x000fe20000410000 */
[----:B------:R-:W-:Y:S01]  /*1430*/  FADD.FTZ R52, R52, R76 ;  /* 0x0000004c34347221 */ /* 0x000fe20000010000 */
[----:B------:R-:W-:Y:S01]  /*1440*/  FADD.FTZ R72, RZ, R81 ;  /* 0x00000051ff487221 */ /* 0x000fe20000010000 */
[----:B------:R-:W-:Y:S01]  /*1450*/  FFMA.FTZ R73, R83, R81, RZ ;  /* 0x0000005153497223 */ /* 0x000fe200000100ff */
[----:B------:R-:W-:Y:S01]  /*1460*/  FFMA.FTZ R32, R76, R83, R32 ;  /* 0x000000534c207223 */ /* 0x000fe20000010020 */
[----:B------:R-:W-:-:S02]  /*1470*/  HADD2.F32 R76, -RZ, R109.H1_H1 ;  /* 0x3000006dff4c7230 */ /* 0x000fc40000004100 */
[----:B------:R-:W-:Y:S01]  /*1480*/  FADD.FTZ R75, R72, R85 ;  /* 0x00000055484b7221 */ /* 0x000fe20000010000 */
[C---:B------:R-:W-:Y:S01]  /*1490*/  FMUL.FTZ R95, R9.reuse, R74 ;  /* 0x0000004a095f7220 */ /* 0x040fe20000410000 */
        /* <DEDUP_REMOVED lines=13> */
.L_x_2976:
[----:B------:R-:W-:Y:S05]  /*1570*/  BSYNC.RECONVERGENT B2 ;  /* 0x0000000000027941 */ /* 0x000fea0003800200 */
.L_x_2975:
[----:B------:R-:W-:Y:S04]  /*1580*/  BSSY.RECONVERGENT B2, `(.L_x_2977) ;  /* 0x000002c000027945 */ /* 0x000fe80003800200 */
        /* <DEDUP_REMOVED lines=43> */
.L_x_2978:
[----:B------:R-:W-:Y:S05]  /*1840*/  BSYNC.RECONVERGENT B2 ;  /* 0x0000000000027941 */ /* 0x000fea0003800200 */
.L_x_2977:
        /* <DEDUP_REMOVED lines=13> */
[----:B------:R-:W-:Y:S02]  /*1920*/  HADD2.F32 R12, -RZ, R112.H1_H1 ;  /* 0x30000070ff0c7230 */ /* 0x000fe40000004100 */
[C---:B---3--:R-:W-:Y:S01]  /*1930*/  FADD.FTZ R10, -R103.reuse, R76 ;  /* 0x0000004c670a7221 */ /* 0x048fe20000010100 */
[C---:B------:R-:W-:Y:S01]  /*1940*/  FADD.FTZ R80, -R103.reuse, R77 ;  /* 0x0000004d67507221 */ /* 0x040fe20000010100 */
[----:B------:R-:W-:Y:S01]  /*1950*/  FADD.FTZ R78, -R103, R78 ;  /* 0x0000004e674e7221 */ /* 0x000fe20000010100 */
[--C-:B------:R-:W-:Y:S02]  /*1960*/  HADD2.F32 R77, -RZ, R113.reuse.H0_H0 ;  /* 0x20000071ff4d7230 */ /* 0x100fe40000004100 */
[C---:B-----5:R-:W-:Y:S01]  /*1970*/  FMUL.FTZ R13, R9.reuse, R10 ;  /* 0x0000000a090d7220 */ /* 0x060fe20000410000 */
[----:B------:R-:W-:Y:S01]  /*1980*/  FMUL.FTZ R80, R9, R80 ;  /* 0x0000005009507220 */ /* 0x000fe20000410000 */
[----:B------:R-:W-:Y:S01]  /*1990*/  FADD.FTZ R98, -R103, R79 ;  /* 0x0000004f67627221 */ /* 0x000fe20000010100 */
[----:B----4-:R-:W-:Y:S01]  /*19a0*/  FMUL.FTZ R10, R91, R72 ;  /* 0x000000485b0a7220 */ /* 0x010fe20000410000 */
        /* <DEDUP_REMOVED lines=22> */
.L_x_2980:
[----:B------:R-:W-:Y:S05]  /*1b10*/  BSYNC.RECONVERGENT B2 ;  /* 0x0000000000027941 */ /* 0x000fea0003800200 */
.L_x_2979:
        /* <DEDUP_REMOVED lines=8> */
[----:B------:R-:W-:Y:S02]  /*1ba0*/  HADD2.F32 R87, -RZ, R114.H0_H0 ;  /* 0x20000072ff577230 */ /* 0x000fe40000004100 */
[----:B0-----:R-:W-:-:S05]  /*1bb0*/  IMAD.WIDE.U32 R14, R106, 0x10, R14 ;  /* 0x000000106a0e7825 */ /* 0x001fca00078e000e */
[----:B------:R0:W5:Y:S01]  /*1bc0*/  LDG.E.128 R68, desc[UR10][R14.64] ;  /* 0x0000000a0e447981 */ /* 0x000162000c1e1d00 */
[C---:B--2---:R-:W-:Y:S01]  /*1bd0*/  FADD.FTZ R0, -R103.reuse, R76 ;  /* 0x0000004c67007221 */ /* 0x044fe20000010100 */
[C---:B------:R-:W-:Y:S01]  /*1be0*/  FADD.FTZ R94, -R103.reuse, R77 ;  /* 0x0000004d675e7221 */ /* 0x040fe20000010100 */
[----:B------:R-:W-:Y:S02]  /*1bf0*/  HADD2.F32 R76, -RZ, R114.H1_H1 ;  /* 0x30000072ff4c7230 */ /* 0x000fe40000004100 */
[----:B------:R-:W-:Y:S01]  /*1c00*/  FADD.FTZ R78, -R103, R78 ;  /* 0x0000004e674e7221 */ /* 0x000fe20000010100 */
[C---:B-----5:R-:W-:Y:S01]  /*1c10*/  FMUL.FTZ R3, R9.reuse, R0 ;  /* 0x0000000009037220 */ /* 0x060fe20000410000 */
[C---:B0-----:R-:W-:Y:S01]  /*1c20*/  FMUL.FTZ R14, R9.reuse, R94 ;  /* 0x0000005e090e7220 */ /* 0x041fe20000410000 */
[--C-:B------:R-:W-:Y:S02]  /*1c30*/  HADD2.F32 R94, -RZ, R115.reuse.H1_H1 ;  /* 0x30000073ff5e7230 */ /* 0x100fe40000004100 */
        /* <DEDUP_REMOVED lines=24> */
.L_x_2974:
[----:B------:R-:W-:Y:S05]  /*1dc0*/  BSYNC.RECONVERGENT B0 ;  /* 0x0000000000007941 */ /* 0x000fea0003800200 */
.L_x_2966:
        /* <DEDUP_REMOVED lines=22> */
.L_x_3034:
        /* <DEDUP_REMOVED lines=27> */
[C---:B-----5:R-:W-:Y:S01]  /*20e0*/  FMUL.FTZ R73, R9.reuse, R74 ;  /* 0x0000004a09497220 */ /* 0x060fe20000410000 */
[C---:B------:R-:W-:Y:S01]  /*20f0*/  FMUL.FTZ R72, R9.reuse, R72 ;  /* 0x0000004809487220 */ /* 0x040fe20000410000 */
[C---:B------:R-:W-:Y:S01]  /*2100*/  FMUL.FTZ R74, R9.reuse, R78 ;  /* 0x0000004e094a7220 */ /* 0x040fe20000410000 */
[----:B------:R-:W-:Y:S01]  /*2110*/  FMUL.FTZ R75, R9, R104 ;  /* 0x00000068094b7220 */ /* 0x000fe20000410000 */
[----:B------:R-:W-:Y:S06]  /*2120*/  BRA `(.L_x_2987) ;  /* 0x0000000800207947 */ /* 0x000fec0003800000 */
.L_x_2986:
        /* <DEDUP_REMOVED lines=17> */
.L_x_2985:
        /* <DEDUP_REMOVED lines=20> */
.L_x_2988:
        /* <DEDUP_REMOVED lines=21> */
.L_x_2984:
        /* <DEDUP_REMOVED lines=21> */
.L_x_2990:
        /* <DEDUP_REMOVED lines=17> */
.L_x_2989:
        /* <DEDUP_REMOVED lines=20> */
.L_x_2991:
        /* <DEDUP_REMOVED lines=20> */
.L_x_2987:
[----:B------:R-:W-:Y:S01]  /*29b0*/  ISETP.NE.U32.AND P0, PT, RZ, UR4, PT ;  /* 0x00000004ff007c0c */ /* 0x000fe2000bf05070 */
[----:B------:R-:W1:Y:S01]  /*29c0*/  LDC.64 R104, c[0x0][0x468] ;  /* 0x00011a00ff687b82 */ /* 0x000e620000000a00 */
[----:B------:R-:W-:Y:S02]  /*29d0*/  ISETP.NE.U32.AND P1, PT, RZ, UR6, PT ;  /* 0x00000006ff007c0c */ /* 0x000fe4000bf25070 */
[----:B------:R-:W-:Y:S02]  /*29e0*/  ISETP.NE.AND.EX P0, PT, RZ, UR5, PT, P0 ;  /* 0x00000005ff007c0c */ /* 0x000fe4000bf05300 */
[----:B------:R-:W-:-:S11]  /*29f0*/  ISETP.NE.AND.EX P1, PT, RZ, UR7, PT, P1 ;  /* 0x00000007ff007c0c */ /* 0x000fd6000bf25310 */
[----:B------:R-:W2:Y:S08]  /*2a00*/  @P0 LDC.64 R106, c[0x0][0x478] ;  /* 0x00011e00ff6a0b82 */ /* 0x000eb00000000a00 */
[----:B0-----:R-:W0:Y:S01]  /*2a10*/  @P1 LDC.64 R78, c[0x0][0x470] ;  /* 0x00011c00ff4e1b82 */ /* 0x001e220000000a00 */
[----:B-1----:R-:W-:-:S04]  /*2a20*/  IMAD.WIDE.U32 R104, R6, 0x10, R104 ;  /* 0x0000001006687825 */ /* 0x002fc800078e0068 */
[----:B--2---:R-:W-:-:S05]  /*2a30*/  @P0 IMAD.WIDE.U32 R106, R6, 0x10, R106 ;  /* 0x00000010066a0825 */ /* 0x004fca00078e006a */
[----:B------:R1:W-:Y:S01]  /*2a40*/  @P0 STG.E.128 desc[UR10][R106.64], R56 ;  /* 0x000000386a000986 */ /* 0x0003e2000c101d0a */
[----:B0-----:R-:W-:-:S03]  /*2a50*/  @P1 IMAD.WIDE.U32 R78, R6, 0x10, R78 ;  /* 0x00000010064e1825 */ /* 0x001fc600078e004e */
[----:B------:R1:W-:Y:S01]  /*2a60*/  STG.E.128 desc[UR10][R104.64], R72 ;  /* 0x0000004868007986 */ /* 0x0003e2000c101d0a */
[----:B------:R-:W-:-:S03]  /*2a70*/  IADD3 R6, PT, PT, R6, 0x20, RZ ;  /* 0x0000002006067810 */ /* 0x000fc60007ffe0ff */
[----:B------:R1:W-:Y:S04]  /*2a80*/  @P1 STG.E.128 desc[UR10][R78.64], R48 ;  /* 0x000000304e001986 */ /* 0x0003e8000c101d0a */
.L_x_2983:
[----:B------:R-:W-:Y:S05]  /*2a90*/  BSYNC.RECONVERGENT B0 ;  /* 0x0000000000007941 */ /* 0x000fea0003800200 */
.L_x_2982:
        /* <DEDUP_REMOVED lines=34> */
.L_x_2996:
        /* <DEDUP_REMOVED lines=17> */
.L_x_2995:
[----:B-1----:R-:W1:Y:S02]  /*2dd0*/  LDC.64 R72, c[0x0][0x470] ;  /* 0x00011c00ff487b82 */ /* 0x002e640000000a00 */
[----:B-1----:R-:W-:-:S04]  /*2de0*/  ISETP.NE.U32.AND P1, PT, R72, RZ, PT ;  /* 0x000000ff4800720c */ /* 0x002fc80003f25070 */
        /* <DEDUP_REMOVED lines=19> */
.L_x_2998:
        /* <DEDUP_REMOVED lines=13> */
.L_x_2994:
        /* <DEDUP_REMOVED lines=29> */
.L_x_3000:
        /* <DEDUP_REMOVED lines=17> */
.L_x_2999:
        /* <DEDUP_REMOVED lines=21> */
.L_x_3001:
        /* <DEDUP_REMOVED lines=12> */
.L_x_2997:
[----:B------:R-:W1:Y:S08]  /*34e0*/  @P0 LDC.64 R106, c[0x0][0x478] ;  /* 0x00011e00ff6a0b82 */ /* 0x000e700000000a00 */
[----:B------:R-:W2:Y:S08]  /*34f0*/  LDC.64 R104, c[0x0][0x468] ;  /* 0x00011a00ff687b82 */ /* 0x000eb00000000a00 */
[----:B0-----:R-:W0:Y:S01]  /*3500*/  @P1 LDC.64 R78, c[0x0][0x470] ;  /* 0x00011c00ff4e1b82 */ /* 0x001e220000000a00 */
[----:B-1----:R-:W-:-:S05]  /*3510*/  @P0 IMAD.WIDE.U32 R106, R6, 0x10, R106 ;  /* 0x00000010066a0825 */ /* 0x002fca00078e006a */
[----:B------:R3:W-:Y:S01]  /*3520*/  @P0 STG.E.128 desc[UR10][R106.64], R56 ;  /* 0x000000386a000986 */ /* 0x0007e2000c101d0a */
[----:B--2---:R-:W-:-:S05]  /*3530*/  IMAD.WIDE.U32 R104, R6, 0x10, R104 ;  /* 0x0000001006687825 */ /* 0x004fca00078e0068 */
[----:B------:R3:W-:Y:S01]  /*3540*/  STG.E.128 desc[UR10][R104.64], R72 ;  /* 0x0000004868007986 */ /* 0x0007e2000c101d0a */
[C---:B0-----:R-:W-:Y:S01]  /*3550*/  @P1 IMAD.WIDE.U32 R78, R6.reuse, 0x10, R78 ;  /* 0x00000010064e1825 */ /* 0x041fe200078e004e */
[----:B------:R-:W-:-:S04]  /*3560*/  IADD3 R6, PT, PT, R6, 0x20, RZ ;  /* 0x0000002006067810 */ /* 0x000fc80007ffe0ff */
[----:B------:R3:W-:Y:S03]  /*3570*/  @P1 STG.E.128 desc[UR10][R78.64], R48 ;  /* 0x000000304e001986 */ /* 0x0007e6000c101d0a */
.L_x_2993:
[----:B------:R-:W-:Y:S05]  /*3580*/  BSYNC.RECONVERGENT B0 ;  /* 0x0000000000007941 */ /* 0x000fea0003800200 */
.L_x_2992:
        /* <DEDUP_REMOVED lines=13> */
[-CC-:B-1-3--:R-:W-:Y:S01]  /*3660*/  FFMA.FTZ R49, R13, R77.reuse, R76.reuse ;  /* 0x0000004d0d317223 */ /* 0x18afe2000001004c */
        /* <DEDUP_REMOVED lines=20> */
.L_x_3006:
        /* <DEDUP_REMOVED lines=17> */
.L_x_3005:
[----:B-1-3--:R-:W1:Y:S02]  /*38c0*/  LDC.64 R72, c[0x0][0x470] ;  /* 0x00011c00ff487b82 */ /* 0x00ae640000000a00 */
        /* <DEDUP_REMOVED lines=20> */
.L_x_3008:
        /* <DEDUP_REMOVED lines=13> */
.L_x_3004:
[----:B-1-3--:R-:W1:Y:S02]  /*3ae0*/  LDC.64 R72, c[0x0][0x478] ;  /* 0x00011e00ff487b82 */ /* 0x00ae640000000a00 */
        /* <DEDUP_REMOVED lines=28> */
.L_x_3010:
        /* <DEDUP_REMOVED lines=17> */
.L_x_3009:
        /* <DEDUP_REMOVED lines=21> */
.L_x_3011:
        /* <DEDUP_REMOVED lines=12> */
.L_x_3007:
        /* <DEDUP_REMOVED lines=10> */
.L_x_3003:
[----:B------:R-:W-:Y:S05]  /*4070*/  BSYNC.RECONVERGENT B0 ;  /* 0x0000000000007941 */ /* 0x000fea0003800200 */
.L_x_3002:
        /* <DEDUP_REMOVED lines=13> */
[-CC-:B-1-34-:R-:W-:Y:S01]  /*4150*/  FFMA.FTZ R49, R3, R77.reuse, R76.reuse ;  /* 0x0000004d03317223 */ /* 0x19afe2000001004c */
        /* <DEDUP_REMOVED lines=20> */
.L_x_3016:
        /* <DEDUP_REMOVED lines=17> */
.L_x_3015:
[----:B-1-34-:R-:W1:Y:S02]  /*43b0*/  LDC.64 R72, c[0x0][0x470] ;  /* 0x00011c00ff487b82 */ /* 0x01ae640000000a00 */
        /* <DEDUP_REMOVED lines=20> */
.L_x_3018:
        /* <DEDUP_REMOVED lines=8> */
[C---:B-----5:R-:W-:Y:S01]  /*4580*/  FFMA.FTZ R72, R9.reuse, R73, R68 ;  /* 0x0000004909487223 */ /* 0x060fe20000010044 */
[C---:B------:R-:W-:Y:S01]  /*4590*/  FFMA.FTZ R75, R9.reuse, R78, R71 ;  /* 0x0000004e094b7223 */ /* 0x040fe20000010047 */
[C---:B------:R-:W-:Y:S01]  /*45a0*/  FFMA.FTZ R73, R9.reuse, R74, R69 ;  /* 0x0000004a09497223 */ /* 0x040fe20000010045 */
[----:B------:R-:W-:Y:S01]  /*45b0*/  FFMA.FTZ R74, R9, R77, R70 ;  /* 0x0000004d094a7223 */ /* 0x000fe20000010046 */
[----:B------:R-:W-:Y:S06]  /*45c0*/  BRA `(.L_x_3017) ;  /* 0x00000004003c7947 */ /* 0x000fec0003800000 */
.L_x_3014:
[----:B-1-34-:R-:W1:Y:S02]  /*45d0*/  LDC.64 R72, c[0x0][0x478] ;  /* 0x00011e00ff487b82 */ /* 0x01ae640000000a00 */
        /* <DEDUP_REMOVED lines=28> */
.L_x_3020:
        /* <DEDUP_REMOVED lines=17> */
.L_x_3019:
        /* <DEDUP_REMOVED lines=21> */
.L_x_3021:
        /* <DEDUP_REMOVED lines=11> */
[----:B------:R-:W-:-:S07]  /*4ab0*/  FMUL.FTZ R74, R9, R76 ;  /* 0x0000004c094a7220 */ /* 0x000fce0000410000 */
.L_x_3017:
[----:B------:R-:W1:Y:S08]  /*4ac0*/  @P0 LDC.64 R104, c[0x0][0x478] ;  /* 0x00011e00ff680b82 */ /* 0x000e700000000a00 */
[----:B0-----:R-:W0:Y:S08]  /*4ad0*/  LDC.64 R78, c[0x0][0x468] ;  /* 0x00011a00ff4e7b82 */ /* 0x001e300000000a00 */
[----:B------:R-:W2:Y:S01]  /*4ae0*/  @P1 LDC.64 R76, c[0x0][0x470] ;  /* 0x00011c00ff4c1b82 */ /* 0x000ea20000000a00 */
[----:B-1----:R-:W-:-:S05]  /*4af0*/  @P0 IMAD.WIDE.U32 R104, R6, 0x10, R104 ;  /* 0x0000001006680825 */ /* 0x002fca00078e0068 */
[----:B------:R1:W-:Y:S01]  /*4b00*/  @P0 STG.E.128 desc[UR10][R104.64], R56 ;  /* 0x0000003868000986 */ /* 0x0003e2000c101d0a */
[----:B0-----:R-:W-:-:S05]  /*4b10*/  IMAD.WIDE.U32 R78, R6, 0x10, R78 ;  /* 0x00000010064e7825 */ /* 0x001fca00078e004e */
[----:B------:R1:W-:Y:S01]  /*4b20*/  STG.E.128 desc[UR10][R78.64], R72 ;  /* 0x000000484e007986 */ /* 0x0003e2000c101d0a */
[----:B--2---:R-:W-:-:S05]  /*4b30*/  @P1 IMAD.WIDE.U32 R76, R6, 0x10, R76 ;  /* 0x00000010064c1825 */ /* 0x004fca00078e004c */
[----:B------:R1:W-:Y:S02]  /*4b40*/  @P1 STG.E.128 desc[UR10][R76.64], R48 ;  /* 0x000000304c001986 */ /* 0x0003e4000c101d0a */
.L_x_3013:
[----:B------:R-:W-:Y:S05]  /*4b50*/  BSYNC.RECONVERGENT B0 ;  /* 0x0000000000007941 */ /* 0x000fea0003800200 */
.L_x_3012:
[----:B-1-34-:R-:W1:Y:S02]  /*4b60*/  LDC.64 R72, c[0x0][0x380] ;  /* 0x0000e000ff487b82 */ /* 0x01ae640000000a00 */
[----:B-1----:R-:W-:-:S04]  /*4b70*/  LEA R7, R72, R7, 0x2 ;  /* 0x0000000748077211 */ /* 0x002fc800078e10ff */
[----:B------:R-:W-:-:S13]  /*4b80*/  ISETP.GE.AND P0, PT, R7, R73, PT ;  /* 0x000000490700720c */ /* 0x000fda0003f06270 */
[----:B------:R-:W-:Y:S05]  /*4b90*/  @!P0 BRA `(.L_x_3022) ;  /* 0xffffffb800c48947 */ /* 0x000fea000383ffff */
.L_x_2965:
[----:B------:R-:W-:Y:S05]  /*4ba0*/  BSYNC B1 ;  /* 0x0000000000017941 */ /* 0x000fea0003800000 */
.L_x_2964:
        /* <DEDUP_REMOVED lines=14> */
[----:B------:R1:W-:Y:S04]  /*4c90*/  STS.128 [R0+0x200], R36 ;  /* 0x0002002400007388 */ /* 0x0003e80000000c00 */
[----:B------:R3:W-:Y:S04]  /*4ca0*/  STS.128 [R0+0x400], R40 ;  /* 0x0004002800007388 */ /* 0x0007e80000000c00 */
[----:B------:R-:W-:Y:S01]  /*4cb0*/  STS.128 [R0+0x600], R44 ;  /* 0x0006002c00007388 */ /* 0x000fe20000000c00 */
[----:B------:R-:W-:Y:S01]  /*4cc0*/  BAR.SYNC.DEFER_BLOCKING 0x0 ;  /* 0x0000000000007b1d */ /* 0x000fe20000010000 */
[----:B-1----:R-:W-:Y:S01]  /*4cd0*/  LOP3.LUT R39, R48, 0x7f, RZ, 0x3c, !PT ;  /* 0x0000007f30277812 */ /* 0x002fe200078e3cff */
[----:B---3--:R-:W-:-:S03]  /*4ce0*/  IMAD R41, R2, UR4, RZ ;  /* 0x0000000402297c24 */ /* 0x008fc6000f8e02ff */
[----:B------:R-:W-:Y:S02]  /*4cf0*/  IADD3 R39, PT, PT, R39, R2, RZ ;  /* 0x0000000227277210 */ /* 0x000fe40007ffe0ff */
[----:B------:R-:W-:Y:S02]  /*4d00*/  IADD3 R38, P0, PT, R41, R48, RZ ;  /* 0x0000003029267210 */ /* 0x000fe40007f1e0ff */
[C---:B------:R-:W-:Y:S02]  /*4d10*/  ISETP.GE.U32.AND P3, PT, R39.reuse, 0x80, PT ;  /* 0x000000802700780c */ /* 0x040fe40003f66070 */
[C---:B------:R-:W-:Y:S02]  /*4d20*/  ISETP.GE.U32.AND P2, PT, R39.reuse, 0x100, PT ;  /* 0x000001002700780c */ /* 0x040fe40003f46070 */
[----:B------:R-:W-:Y:S01]  /*4d30*/  ISETP.GE.U32.AND P1, PT, R39, 0x180, PT ;  /* 0x000001802700780c */ /* 0x000fe20003f26070 */
[----:B------:R-:W1:Y:S04]  /*4d40*/  LDS R3, [R5] ;  /* 0x0000000005037984 */ /* 0x000e680000000800 */
[----:B-----5:R-:W2:Y:S04]  /*4d50*/  LDS R8, [R5+0x800] ;  /* 0x0008000005087984 */ /* 0x020ea80000000800 */
        /* <DEDUP_REMOVED lines=31> */
[----:B------:R2:W-:Y:S01]  /*4f50*/  STS.128 [R0+0x400], R24 ;  /* 0x0004001800007388 */ /* 0x0005e20000000c00 */
[----:B0-----:R-:W-:-:S03]  /*4f60*/  FADD.FTZ R19, R6, R19 ;  /* 0x0000001306137221 */ /* 0x001fc60000010000 */
[----:B------:R-:W-:Y:S01]  /*4f70*/  STS.128 [R0+0x600], R28 ;  /* 0x0006001c00007388 */ /* 0x000fe20000000c00 */
[----:B----4-:R-:W-:Y:S01]  /*4f80*/  FADD.FTZ R11, R7, R18 ;  /* 0x00000012070b7221 */ /* 0x010fe20000010000 */
[----:B------:R-:W-:Y:S01]  /*4f90*/  BAR.SYNC.DEFER_BLOCKING 0x0 ;  /* 0x0000000000007b1d */ /* 0x000fe20000010000 */
[----:B-1----:R-:W-:Y:S02]  /*4fa0*/  SHF.L.U32 R22, R38, 0x2, RZ ;  /* 0x0000000226167819 */ /* 0x002fe400000006ff */
[----:B--2---:R-:W-:Y:S02]  /*4fb0*/  IADD3.X R25, PT, PT, RZ, RZ, RZ, P0, !PT ;  /* 0x000000ffff197210 */ /* 0x004fe400007fe4ff */
[----:B------:R-:W-:Y:S02]  /*4fc0*/  IADD3 R24, P4, PT, R22, UR18, RZ ;  /* 0x0000001216187c10 */ /* 0x000fe4000ff9e0ff */
[----:B------:R-:W-:Y:S02]  /*4fd0*/  SHF.L.U64.HI R25, R38, 0x2, R25 ;  /* 0x0000000226197819 */ /* 0x000fe40000010219 */
[----:B------:R-:W-:-:S02]  /*4fe0*/  IADD3 R22, P5, PT, R22, UR16, RZ ;  /* 0x0000001016167c10 */ /* 0x000fc4000ffbe0ff */
[----:B------:R-:W-:Y:S02]  /*4ff0*/  ISETP.GE.U32.AND P0, PT, R39, 0x200, PT ;  /* 0x000002002700780c */ /* 0x000fe40003f06070 */
        /* <DEDUP_REMOVED lines=20> */
[----:B---3--:R-:W-:Y:S01]  /*5140*/  FADD.FTZ R33, R33, R2 ;  /* 0x0000000221217221 */ /* 0x008fe20000010000 */
[----:B------:R-:W-:Y:S02]  /*5150*/  @P3 MOV R2, R24 ;  /* 0x0000001800023202 */ /* 0x000fe40000000f00 */
[----:B------:R-:W3:Y:S01]  /*5160*/  LDS R13, [R5+0x1600] ;  /* 0x00160000050d7984 */ /* 0x000ee20000000800 */
[----:B----4-:R-:W-:Y:S01]  /*5170*/  FADD.FTZ R0, RZ, R0 ;  /* 0x00000000ff007221 */ /* 0x010fe20000010000 */
[----:B------:R-:W-:Y:S02]  /*5180*/  @P3 IADD3 R24, P4, PT, R24, 0x200, RZ ;  /* 0x0000020018183810 */ /* 0x000fe40007f9e0ff */
[----:B------:R-:W4:Y:S01]  /*5190*/  LDS R15, [R5+0x1e00] ;  /* 0x001e0000050f7984 */ /* 0x000f220000000800 */
[----:B------:R-:W-:Y:S01]  /*51a0*/  FADD.FTZ R0, R0, R21 ;  /* 0x0000001500007221 */ /* 0x000fe20000010000 */
[----:B------:R-:W-:-:S02]  /*51b0*/  @P3 IADD3.X R41, PT, PT, RZ, R41, RZ, P4, !PT ;  /* 0x00000029ff293210 */ /* 0x000fc400027fe4ff */
        /* <DEDUP_REMOVED lines=44> */
.L_x_2981:
        /* <DEDUP_REMOVED lines=8> */
.L_x_3024:
[----:B------:R-:W-:Y:S05]  /*5500*/  BSYNC B0 ;  /* 0x0000000000007941 */ /* 0x000fea0003800000 */
.L_x_3023:
        /* <DEDUP_REMOVED lines=8> */
.L_x_3025:
[----:B------:R-:W-:Y:S01]  /*5590*/  FADD.FTZ R72, R72, R105 ;  /* 0x0000006948487221 */ /* 0x000fe20000010000 */
[----:B------:R-:W-:-:S04]  /*55a0*/  HFMA2 R107, -RZ, RZ, 0, 1.1920928955078125e-07 ;  /* 0x00000002ff6b7431 */ /* 0x000fc800000001ff */
[----:B------:R-:W-:Y:S02]  /*55b0*/  MOV R116, R72 ;  /* 0x0000004800747202 */ /* 0x000fe40000000f00 */
[----:B------:R-:W-:-:S07]  /*55c0*/  MOV R73, R106 ;  /* 0x0000006a00497202 */ /* 0x000fce0000000f00 */
[----:B------:R-:W-:Y:S05]  /*55d0*/  WARPSYNC.COLLECTIVE R103, `(.L_x_3026) ;  /* 0x0000000067087348 */ /* 0x000fea0003c00000 */
[----:B------:R0:W1:Y:S02]  /*55e0*/  SHFL.BFLY P1, R106, R116, R107, R118 ;  /* 0x0c00006b746a7389 */ /* 0x0000640000020076 */
[----:B01----:R-:W-:Y:S05]  /*55f0*/  ENDCOLLECTIVE ;  /* 0x000000000000791b */ /* 0x003fea0003800000 */
.L_x_3026:
[----:B------:R-:W-:-:S05]  /*5600*/  FADD.FTZ R73, R73, R104 ;  /* 0x0000006849497221 */ /* 0x000fca0000010000 */
[----:B------:R-:W-:Y:S02]  /*5610*/  MOV R116, R73 ;  /* 0x0000004900747202 */ /* 0x000fe40000000f00 */
[----:B------:R-:W-:-:S07]  /*5620*/  MOV R75, R106 ;  /* 0x0000006a004b7202 */ /* 0x000fce0000000f00 */
[----:B------:R-:W-:Y:S05]  /*5630*/  WARPSYNC.COLLECTIVE R103, `(.L_x_3027) ;  /* 0x0000000067087348 */ /* 0x000fea0003c00000 */
[----:B------:R0:W1:Y:S02]  /*5640*/  SHFL.BFLY P1, R106, R116, R107, R118 ;  /* 0x0c00006b746a7389 */ /* 0x0000640000020076 */
[----:B01----:R-:W-:Y:S05]  /*5650*/  ENDCOLLECTIVE ;  /* 0x000000000000791b */ /* 0x003fea0003800000 */
.L_x_3027:
[----:B------:R-:W-:Y:S01]  /*5660*/  FADD.FTZ R75, R72, R75 ;  /* 0x0000004b484b7221 */ /* 0x000fe20000010000 */
[----:B------:R-:W-:-:S04]  /*5670*/  HFMA2 R107, -RZ, RZ, 0, 2.384185791015625e-07 ;  /* 0x00000004ff6b7431 */ /* 0x000fc800000001ff */
[----:B------:R-:W-:Y:S02]  /*5680*/  MOV R116, R75 ;  /* 0x0000004b00747202 */ /* 0x000fe40000000f00 */
[----:B------:R-:W-:-:S07]  /*5690*/  MOV R74, R106 ;  /* 0x0000006a004a7202 */ /* 0x000fce0000000f00 */
[----:B------:R-:W-:Y:S05]  /*56a0*/  WARPSYNC.COLLECTIVE R103, `(.L_x_3028) ;  /* 0x0000000067087348 */ /* 0x000fea0003c00000 */
[----:B------:R0:W1:Y:S02]  /*56b0*/  SHFL.BFLY P1, R106, R116, R107, R118 ;  /* 0x0c00006b746a7389 */ /* 0x0000640000020076 */
[----:B01----:R-:W-:Y:S05]  /*56c0*/  ENDCOLLECTIVE ;  /* 0x000000000000791b */ /* 0x003fea0003800000 */
.L_x_3028:
[----:B------:R-:W-:-:S05]  /*56d0*/  FADD.FTZ R74, R73, R74 ;  /* 0x0000004a494a7221 */ /* 0x000fca0000010000 */
[----:B------:R-:W-:Y:S02]  /*56e0*/  MOV R116, R74 ;  /* 0x0000004a00747202 */ /* 0x000fe40000000f00 */
[----:B------:R-:W-:-:S07]  /*56f0*/  MOV R76, R106 ;  /* 0x0000006a004c7202 */ /* 0x000fce0000000f00 */
[----:B------:R-:W-:Y:S05]  /*5700*/  WARPSYNC.COLLECTIVE R103, `(.L_x_3029) ;  /* 0x0000000067087348 */ /* 0x000fea0003c00000 */
[----:B------:R0:W1:Y:S02]  /*5710*/  SHFL.BFLY P1, R106, R116, R107, R118 ;  /* 0x0c00006b746a7389 */ /* 0x0000640000020076 */
[----:B01----:R-:W-:Y:S05]  /*5720*/  ENDCOLLECTIVE ;  /* 0x000000000000791b */ /* 0x003fea0003800000 */
.L_x_3029:
[----:B------:R-:W-:Y:S01]  /*5730*/  FADD.FTZ R76, R75, R76 ;  /* 0x0000004c4b4c7221 */ /* 0x000fe20000010000 */
[----:B------:R-:W-:-:S04]  /*5740*/  HFMA2 R107, -RZ, RZ, 0, 4.76837158203125e-07 ;  /* 0x00000008ff6b7431 */ /* 0x000fc800000001ff */
[----:B------:R-:W-:Y:S02]  /*5750*/  MOV R116, R76 ;  /* 0x0000004c00747202 */ /* 0x000fe40000000f00 */
[----:B------:R-:W-:-:S07]  /*5760*/  MOV R77, R106 ;  /* 0x0000006a004d7202 */ /* 0x000fce0000000f00 */
[----:B------:R-:W-:Y:S05]  /*5770*/  WARPSYNC.COLLECTIVE R103, `(.L_x_3030) ;  /* 0x0000000067087348 */ /* 0x000fea0003c00000 */
[----:B------:R0:W1:Y:S02]  /*5780*/  SHFL.BFLY P1, R106, R116, R107, R118 ;  /* 0x0c00006b746a7389 */ /* 0x0000640000020076 */
[----:B01----:R-:W-:Y:S05]  /*5790*/  ENDCOLLECTIVE ;  /* 0x000000000000791b */ /* 0x003fea0003800000 */
.L_x_3030:
[----:B------:R-:W-:-:S05]  /*57a0*/  FADD.FTZ R77, R74, R77 ;  /* 0x0000004d4a4d7221 */ /* 0x000fca0000010000 */
[----:B------:R-:W-:Y:S02]  /*57b0*/  MOV R116, R77 ;  /* 0x0000004d00747202 */ /* 0x000fe40000000f00 */
[----:B------:R-:W-:-:S07]  /*57c0*/  MOV R79, R106 ;  /* 0x0000006a004f7202 */ /* 0x000fce0000000f00 */
[----:B------:R-:W-:Y:S05]  /*57d0*/  WARPSYNC.COLLECTIVE R103, `(.L_x_3031) ;  /* 0x0000000067087348 */ /* 0x000fea0003c00000 */
[----:B------:R0:W1:Y:S02]  /*57e0*/  SHFL.BFLY P1, R106, R116, R107, R118 ;  /* 0x0c00006b746a7389 */ /* 0x0000640000020076 */
[----:B01----:R-:W-:Y:S05]  /*57f0*/  ENDCOLLECTIVE ;  /* 0x000000000000791b */ /* 0x003fea0003800000 */
.L_x_3031:
[----:B------:R-:W-:Y:S01]  /*5800*/  FADD.FTZ R79, R76, R79 ;  /* 0x0000004f4c4f7221 */ /* 0x000fe20000010000 */
[----:B------:R-:W-:-:S04]  /*5810*/  HFMA2 R107, -RZ, RZ, 0, 9.5367431640625e-07 ;  /* 0x00000010ff6b7431 */ /* 0x000fc800000001ff */
[----:B------:R-:W-:Y:S02]  /*5820*/  MOV R116, R79 ;  /* 0x0000004f00747202 */ /* 0x000fe40000000f00 */
[----:B------:R-:W-:-:S07]  /*5830*/  MOV R78, R106 ;  /* 0x0000006a004e7202 */ /* 0x000fce0000000f00 */
[----:B------:R-:W-:Y:S05]  /*5840*/  WARPSYNC.COLLECTIVE R103, `(.L_x_3032) ;  /* 0x0000000067087348 */ /* 0x000fea0003c00000 */
[----:B------:R0:W1:Y:S02]  /*5850*/  SHFL.BFLY P1, R106, R116, R107, R118 ;  /* 0x0c00006b746a7389 */ /* 0x0000640000020076 */
[----:B01----:R-:W-:Y:S05]  /*5860*/  ENDCOLLECTIVE ;  /* 0x000000000000791b */ /* 0x003fea0003800000 */
.L_x_3032:
[----:B------:R-:W-:-:S05]  /*5870*/  FADD.FTZ R78, R77, R78 ;  /* 0x0000004e4d4e7221 */ /* 0x000fca0000010000 */
[----:B------:R-:W-:Y:S02]  /*5880*/  MOV R116, R78 ;  /* 0x0000004e00747202 */ /* 0x000fe40000000f00 */
[----:B------:R-:W-:-:S07]  /*5890*/  MOV R72, R106 ;  /* 0x0000006a00487202 */ /* 0x000fce0000000f00 */
[----:B------:R-:W-:Y:S05]  /*58a0*/  WARPSYNC.COLLECTIVE R103, `(.L_x_3033) ;  /* 0x0000000067087348 */ /* 0x000fea0003c00000 */
[----:B------:R0:W1:Y:S02]  /*58b0*/  SHFL.BFLY P1, R106, R116, R107, R118 ;  /* 0x0c00006b746a7389 */ /* 0x0000640000020076 */
[----:B01----:R-:W-:Y:S05]  /*58c0*/  ENDCOLLECTIVE ;  /* 0x000000000000791b */ /* 0x003fea0003800000 */
.L_x_3033:
[----:B------:R-:W-:Y:S01]  /*58d0*/  MOV R73, R106 ;  /* 0x0000006a00497202 */ /* 0x000fe20000000f00 */
[----:B------:R-:W-:Y:S06]  /*58e0*/  BRA `(.L_x_3034) ;  /* 0xffffffc400907947 */ /* 0x000fec000383ffff */
.L_x_3035:
        /* <DEDUP_REMOVED lines=9> */
.L_x_3984:


//--------------------- .text._ZN10layer_norm31ln_parallel_residual_bwd_kernelINS_13Kernel_traitsI6__halfffffjLj512ELj1ELj4ELj1ELj16ENS_18Kernel_traits_baseILj512ES2_ffffjLj128EEEEELb0ELb1ELb1EEEvNS_9BwdParamsE --------------------------
	.section	.text._ZN10layer_norm31ln_parallel_residual_bwd_kernelINS_13Kernel_traitsI6__halfffffjLj512ELj1ELj4ELj1ELj16ENS_18Kernel_traits_baseILj512ES2_ffffjLj128EEEEELb0ELb1ELb1EEEvNS_9BwdParamsE,"ax",@progbits
	.align	128
        .global         _ZN10layer_norm31ln_parallel_residual_bwd_kernelINS_13Kernel_traitsI6__halfffffjLj512ELj1ELj4ELj1ELj16ENS_18Kernel_traits_baseILj512ES2_ffffjLj128EEEEELb0ELb1ELb1EEEvNS_9BwdParamsE
        .type           _ZN10layer_norm31ln_parallel_residual_bwd_kernelINS_13Kernel_traitsI6__halfffffjLj512ELj1ELj4ELj1ELj16ENS_18Kernel_traits_baseILj512ES2_ffffjLj128EEEEELb0ELb1ELb1EEEvNS_9BwdParamsE,@function
        .size           _ZN10layer_norm31ln_parallel_residual_bwd_kernelINS_13Kernel_traitsI6__halfffffjLj512ELj1ELj4ELj1ELj16ENS_18Kernel_traits_baseILj512ES2_ffffjLj128EEEEELb0ELb1ELb1EEEvNS_9BwdParamsE,(.L_x_3985 - _ZN10layer_norm31ln_parallel_residual_bwd_kernelINS_13Kernel_traitsI6__halfffffjLj512ELj1ELj4ELj1ELj16ENS_18Kernel_traits_baseILj512ES2_ffffjLj128EEEEELb0ELb1ELb1EEEvNS_9BwdParamsE)
        .other          _ZN10layer_norm31ln_parallel_residual_bwd_kernelINS_13Kernel_traitsI6__halfffffjLj512ELj1ELj4ELj1ELj16ENS_18Kernel_traits_baseILj512ES2_ffffjLj128EEEEELb0ELb1ELb1EEEvNS_9BwdParamsE,@"STO_CUDA_ENTRY STV_DEFAULT"
_ZN10layer_norm31ln_parallel_residual_bwd_kernelINS_13Kernel_traitsI6__halfffffjLj512ELj1ELj4ELj1ELj16ENS_18Kernel_traits_baseILj512ES2_ffffjLj128EEEEELb0ELb1ELb1EEEvNS_9BwdParamsE:
.text._ZN10layer_norm31ln_parallel_residual_bwd_kernelINS_13Kernel_traitsI6__halfffffjLj512ELj1ELj4ELj1ELj16ENS_18Kernel_traits_baseILj512ES2_ffffjLj128EEEEELb0ELb1ELb1EEEvNS_9BwdParamsE:
        /* <DEDUP_REMOVED lines=15> */
[----:B------:R-:W2:Y:S01]  /*00f0*/  LDCU UR14, c[0x0][0x400] ;  /* 0x00008000ff0e77ac */ /* 0x000ea20008000800 */
[----:B------:R-:W-:Y:S02]  /*0100*/  CS2R R24, SRZ ;  /* 0x0000000000187805 */ /* 0x000fe4000001ff00 */
[----:B------:R-:W-:Y:S02]  /*0110*/  CS2R R26, SRZ ;  /* 0x00000000001a7805 */ /* 0x000fe4000001ff00 */
[----:B------:R-:W-:Y:S01]  /*0120*/  CS2R R28, SRZ ;  /* 0x00000000001c7805 */ /* 0x000fe2000001ff00 */
[----:B------:R-:W2:Y:S01]  /*0130*/  LDCU.64 UR6, c[0x0][0x470] ;  /* 0x00008e00ff0677ac */ /* 0x000ea20008000a00 */
[----:B------:R-:W-:Y:S02]  /*0140*/  CS2R R30, SRZ ;  /* 0x00000000001e7805 */ /* 0x000fe4000001ff00 */
[----:B------:R-:W-:-:S02]  /*0150*/  CS2R R32, SRZ ;  /* 0x0000000000207805 */ /* 0x000fc4000001ff00 */
[----:B------:R-:W-:Y:S01]  /*0160*/  CS2R R34, SRZ ;  /* 0x0000000000227805 */ /* 0x000fe2000001ff00 */
[----:B------:R-:W3:Y:S01]  /*0170*/  LDCU.64 UR4, c[0x0][0x478] ;  /* 0x00008f00ff0477ac */ /* 0x000ee20008000a00 */
[----:B------:R-:W-:Y:S02]  /*0180*/  CS2R R38, SRZ ;  /* 0x0000000000267805 */ /* 0x000fe4000001ff00 */
[----:B------:R-:W-:Y:S01]  /*0190*/  CS2R R36, SRZ ;  /* 0x0000000000247805 */ /* 0x000fe2000001ff00 */
[----:B-1----:R-:W-:Y:S01]  /*01a0*/  USHF.L.U32 UR8, UR9, 0x2, URZ ;  /* 0x0000000209087899 */ /* 0x002fe200080006ff */
[----:B0-----:R-:W-:-:S05]  /*01b0*/  SHF.R.U32.HI R2, RZ, 0x5, R0 ;  /* 0x00000005ff027819 */ /* 0x001fca0000011600 */
[----:B------:R-:W-:-:S04]  /*01c0*/  LOP3.LUT R16, R2, UR8, RZ, 0xfc, !PT ;  /* 0x0000000802107c12 */ /* 0x000fc8000f8efcff */
[----:B--2---:R-:W-:-:S13]  /*01d0*/  ISETP.GE.AND P0, PT, R16, UR12, PT ;  /* 0x0000000c10007c0c */ /* 0x004fda000bf06270 */
[----:B---34-:R-:W-:Y:S05]  /*01e0*/  @P0 BRA `(.L_x_3037) ;  /* 0x0000004000500947 */ /* 0x018fea0003800000 */
[----:B------:R-:W0:Y:S01]  /*01f0*/  LDC.64 R2, c[0x0][0x3d0] ;  /* 0x0000f400ff027b82 */ /* 0x000e220000000a00 */
[----:B------:R-:W-:-:S07]  /*0200*/  LOP3.LUT R5, R0, 0x1f, RZ, 0xc0, !PT ;  /* 0x0000001f00057812 */ /* 0x000fce00078ec0ff */
[----:B------:R-:W1:Y:S01]  /*0210*/  LDC.U8 R108, c[0x0][0x410] ;  /* 0x00010400ff6c7b82 */ /* 0x000e620000000000 */
[----:B0-----:R-:W-:-:S05]  /*0220*/  IMAD.WIDE.U32 R2, R5, 0x8, R2 ;  /* 0x0000000805027825 */ /* 0x001fca00078e0002 */
[----:B------:R-:W2:Y:S04]  /*0230*/  LDG.E.64 R64, desc[UR10][R2.64+0x200] ;  /* 0x0002000a02407981 */ /* 0x000ea8000c1e1b00 */
[----:B------:R-:W3:Y:S04]  /*0240*/  LDG.E.64 R60, desc[UR10][R2.64] ;  /* 0x0000000a023c7981 */ /* 0x000ee8000c1e1b00 */
[----:B------:R-:W4:Y:S04]  /*0250*/  LDG.E.64 R66, desc[UR10][R2.64+0x300] ;  /* 0x0003000a02427981 */ /* 0x000f28000c1e1b00 */
[----:B------:R0:W5:Y:S01]  /*0260*/  LDG.E.64 R62, desc[UR10][R2.64+0x100] ;  /* 0x0001000a023e7981 */ /* 0x000162000c1e1b00 */
        /* <DEDUP_REMOVED lines=17> */
[--C-:B--2---:R-:W-:Y:S02]  /*0380*/  SHF.R.U64 R104, R64, 0x10, R65.reuse ;  /* 0x0000001040687819 */ /* 0x104fe40000001241 */
[----:B------:R-:W-:Y:S02]  /*0390*/  SHF.R.U32.HI R4, RZ, 0x10, R65 ;  /* 0x00000010ff047819 */ /* 0x000fe40000011641 */
[----:B---3--:R-:W-:-:S02]  /*03a0*/  SHF.R.U64 R106, R60, 0x10, R61 ;  /* 0x000000103c6a7819 */ /* 0x008fc4000000123d */
[----:B------:R-:W-:Y:S02]  /*03b0*/  PRMT R104, R104, 0x5410, R4 ;  /* 0x0000541068687816 */ /* 0x000fe40000000004 */
[----:B0-----:R-:W-:Y:S02]  /*03c0*/  SHF.R.U32.HI R2, RZ, 0x10, R61 ;  /* 0x00000010ff027819 */ /* 0x001fe4000001163d */
[--C-:B----4-:R-:W-:Y:S02]  /*03d0*/  SHF.R.U64 R103, R66, 0x10, R67.reuse ;  /* 0x0000001042677819 */ /* 0x110fe40000001243 */
[----:B------:R-:W-:Y:S02]  /*03e0*/  SHF.R.U32.HI R5, RZ, 0x10, R67 ;  /* 0x00000010ff057819 */ /* 0x000fe40000011643 */
[--C-:B-----5:R-:W-:Y:S02]  /*03f0*/  SHF.R.U64 R105, R62, 0x10, R63.reuse ;  /* 0x000000103e697819 */ /* 0x120fe4000000123f */
[----:B------:R-:W-:-:S02]  /*0400*/  SHF.R.U32.HI R4, RZ, 0x10, R63 ;  /* 0x00000010ff047819 */ /* 0x000fc4000001163f */
[----:B------:R-:W-:Y:S02]  /*0410*/  PRMT R106, R106, 0x5410, R2 ;  /* 0x000054106a6a7816 */ /* 0x000fe40000000002 */
[----:B------:R-:W-:Y:S02]  /*0420*/  PRMT R103, R103, 0x5410, R5 ;  /* 0x0000541067677816 */ /* 0x000fe40000000005 */
[----:B------:R-:W-:Y:S02]  /*0430*/  PRMT R105, R105, 0x5410, R4 ;  /* 0x0000541069697816 */ /* 0x000fe40000000004 */
[----:B-1----:R-:W-:-:S07]  /*0440*/  MOV R2, R16 ;  /* 0x0000001000027202 */ /* 0x002fce0000000f00 */
.L_x_3074:
[----:B------:R-:W0:Y:S08]  /*0450*/  LDC.64 R28, c[0x0][0x3c0] ;  /* 0x0000f000ff1c7b82 */ /* 0x000e300000000a00 */
[----:B------:R-:W1:Y:S08]  /*0460*/  LDC.64 R30, c[0x0][0x3c8] ;  /* 0x0000f200ff1e7b82 */ /* 0x000e700000000a00 */
[----:B------:R-:W2:Y:S01]  /*0470*/  LDC.64 R68, c[0x0][0x438] ;  /* 0x00010e00ff447b82 */ /* 0x000ea20000000a00 */
[----:B0-----:R-:W-:-:S05]  /*0480*/  IMAD.WIDE R28, R2, 0x4, R28 ;  /* 0x00000004021c7825 */ /* 0x001fca00078e021c */
[----:B------:R-:W3:Y:S01]  /*0490*/  LDG.E R3, desc[UR10][R28.64] ;  /* 0x0000000a1c037981 */ /* 0x000ee2000c1e1900 */
[----:B-1----:R-:W-:-:S05]  /*04a0*/  IMAD.WIDE R30, R2, 0x4, R30 ;  /* 0x00000004021e7825 */ /* 0x002fca00078e021e */
[----:B------:R0:W5:Y:S01]  /*04b0*/  LDG.E R107, desc[UR10][R30.64] ;  /* 0x0000000a1e6b7981 */ /* 0x000162000c1e1900 */
[----:B------:R-:W-:Y:S01]  /*04c0*/  IMAD R32, R2, UR13, RZ ;  /* 0x0000000d02207c24 */ /* 0x000fe2000f8e02ff */
[----:B------:R-:W-:Y:S02]  /*04d0*/  ISETP.NE.AND P1, PT, R108, RZ, PT ;  /* 0x000000ff6c00720c */ /* 0x000fe40003f25270 */
[----:B--2---:R-:W-:Y:S02]  /*04e0*/  ISETP.NE.U32.AND P0, PT, R68, RZ, PT ;  /* 0x000000ff4400720c */ /* 0x004fe40003f05070 */
[----:B------:R-:W-:Y:S02]  /*04f0*/  SHF.R.S32.HI R33, RZ, 0x1f, R32 ;  /* 0x0000001fff217819 */ /* 0x000fe40000011420 */
[----:B------:R-:W-:Y:S02]  /*0500*/  ISETP.NE.AND.EX P0, PT, R69, RZ, PT, P0 ;  /* 0x000000ff4500720c */ /* 0x000fe40003f05300 */
[----:B------:R-:W-:-:S02]  /*0510*/  LEA.HI R33, R33, R32, RZ, 0x2 ;  /* 0x0000002021217211 */ /* 0x000fc400078f10ff */
[----:B------:R-:W-:-:S04]  /*0520*/  LOP3.LUT R32, R0, 0x1f, RZ, 0xc0, !PT ;  /* 0x0000001f00207812 */ /* 0x000fc800078ec0ff */
[----:B------:R-:W-:Y:S02]  /*0530*/  LEA.HI.SX32 R113, R33, R32, 0x1e ;  /* 0x0000002021717211 */ /* 0x000fe400078ff2ff */
[----:B---3--:R-:W-:-:S03]  /*0540*/  FSEL R3, R3, RZ, !P1 ;  /* 0x000000ff03037208 */ /* 0x008fc60004800000 */
[----:B0-----:R-:W-:Y:S05]  /*0550*/  @P0 BRA `(.L_x_3039) ;  /* 0x0000000800180947 */ /* 0x001fea0003800000 */
[----:B------:R-:W0:Y:S01]  /*0560*/  LDC.64 R56, c[0x0][0x3a8] ;  /* 0x0000ea00ff387b82 */ /* 0x000e220000000a00 */
[C---:B------:R-:W-:Y:S02]  /*0570*/  IADD3 R111, PT, PT, R113.reuse, 0x20, RZ ;  /* 0x00000020716f7810 */ /* 0x040fe40007ffe0ff */
[----:B------:R-:W-:-:S05]  /*0580*/  IADD3 R109, PT, PT, R113, 0x40, RZ ;  /* 0x00000040716d7810 */ /* 0x000fca0007ffe0ff */
[----:B------:R-:W1:Y:S01]  /*0590*/  LDC.64 R36, c[0x0][0x428] ;  /* 0x00010a00ff247b82 */ /* 0x000e620000000a00 */
[C---:B------:R-:W-:Y:S01]  /*05a0*/  IADD3 R102, PT, PT, R113.reuse, 0x60, RZ ;  /* 0x0000006071667810 */ /* 0x040fe20007ffe0ff */
[----:B0-----:R-:W-:-:S04]  /*05b0*/  IMAD.WIDE.U32 R44, R113, 0x10, R56 ;  /* 0x00000010712c7825 */ /* 0x001fc800078e0038 */
[--C-:B------:R-:W-:Y:S02]  /*05c0*/  IMAD.WIDE.U32 R48, R111, 0x10, R56.reuse ;  /* 0x000000106f307825 */ /* 0x100fe400078e0038 */
[----:B------:R-:W2:Y:S02]  /*05d0*/  LDG.E.128 R44, desc[UR10][R44.64] ;  /* 0x0000000a2c2c7981 */ /* 0x000ea4000c1e1d00 */
[--C-:B------:R-:W-:Y:S02]  /*05e0*/  IMAD.WIDE.U32 R52, R109, 0x10, R56.reuse ;  /* 0x000000106d347825 */ /* 0x100fe400078e0038 */
[----:B------:R-:W3:Y:S02]  /*05f0*/  LDG.E.128 R48, desc[UR10][R48.64] ;  /* 0x0000000a30307981 */ /* 0x000ee4000c1e1d00 */
[----:B------:R-:W-:Y:S02]  /*0600*/  IMAD.WIDE.U32 R56, R102, 0x10, R56 ;  /* 0x0000001066387825 */ /* 0x000fe400078e0038 */
[----:B------:R-:W4:Y:S02]  /*0610*/  LDG.E.128 R52, desc[UR10][R52.64] ;  /* 0x0000000a34347981 */ /* 0x000f24000c1e1d00 */
[----:B-1----:R-:W-:-:S02]  /*0620*/  IMAD.WIDE.U32 R28, R113, 0x10, R36 ;  /* 0x00000010711c7825 */ /* 0x002fc400078e0024 */
[----:B------:R-:W4:Y:S02]  /*0630*/  LDG.E.128 R56, desc[UR10][R56.64] ;  /* 0x0000000a38387981 */ /* 0x000f24000c1e1d00 */
[--C-:B------:R-:W-:Y:S02]  /*0640*/  IMAD.WIDE.U32 R32, R111, 0x10, R36.reuse ;  /* 0x000000106f207825 */ /* 0x100fe400078e0024 */
[----:B------:R-:W4:Y:S02]  /*0650*/  LDG.E.128 R28, desc[UR10][R28.64] ;  /* 0x0000000a1c1c7981 */ /* 0x000f24000c1e1d00 */
[--C-:B------:R-:W-:Y:S02]  /*0660*/  IMAD.WIDE.U32 R38, R109, 0x10, R36.reuse ;  /* 0x000000106d267825 */ /* 0x100fe400078e0024 */
[----:B------:R-:W4:Y:S02]  /*0670*/  LDG.E.128 R32, desc[UR10][R32.64] ;  /* 0x0000000a20207981 */ /* 0x000f24000c1e1d00 */
[----:B------:R-:W-:-:S02]  /*0680*/  IMAD.WIDE.U32 R40, R102, 0x10, R36 ;  /* 0x0000001066287825 */ /* 0x000fc400078e0024 */
[----:B------:R-:W4:Y:S04]  /*0690*/  LDG.E.128 R36, desc[UR10][R38.64] ;  /* 0x0000000a26247981 */ /* 0x000f28000c1e1d00 */
[----:B------:R-:W4:Y:S01]  /*06a0*/  LDG.E.128 R40, desc[UR10][R40.64] ;  /* 0x0000000a28287981 */ /* 0x000f22000c1e1d00 */
[----:B------:R-:W-:Y:S02]  /*06b0*/  HADD2.F32 R115, -RZ, R67.H0_H0 ;  /* 0x20000043ff737230 */ /* 0x000fe40000004100 */
[--C-:B------:R-:W-:Y:S02]  /*06c0*/  HADD2.F32 R144, -RZ, R104.reuse.H0_H0 ;  /* 0x20000068ff907230 */ /* 0x100fe40000004100 */
[----:B------:R-:W-:Y:S02]  /*06d0*/  HADD2.F32 R146, -RZ, R104.H1_H1 ;  /* 0x30000068ff927230 */ /* 0x000fe40000004100 */
[----:B------:R-:W-:-:S02]  /*06e0*/  HADD2.F32 R148, -RZ, R103.H0_H0 ;  /* 0x20000067ff947230 */ /* 0x000fc40000004100 */
[----:B------:R-:W-:Y:S02]  /*06f0*/  HADD2.F32 R150, -RZ, R103.H1_H1 ;  /* 0x30000067ff967230 */ /* 0x000fe40000004100 */
[C---:B--2---:R-:W-:Y:S01]  /*0700*/  FADD.FTZ R118, -R3.reuse, R44 ;  /* 0x0000002c03767221 */ /* 0x044fe20000010100 */
[C---:B------:R-:W-:Y:S01]  /*0710*/  FADD.FTZ R140, -R3.reuse, R46 ;  /* 0x0000002e038c7221 */ /* 0x040fe20000010100 */
[C---:B------:R-:W-:Y:S01]  /*0720*/  FADD.FTZ R120, -R3.reuse, R45 ;  /* 0x0000002d03787221 */ /* 0x040fe20000010100 */
[C---:B------:R-:W-:Y:S01]  /*0730*/  FADD.FTZ R142, -R3.reuse, R47 ;  /* 0x0000002f038e7221 */ /* 0x040fe20000010100 */
[C---:B---3--:R-:W-:Y:S01]  /*0740*/  FADD.FTZ R138, -R3.reuse, R48 ;  /* 0x00000030038a7221 */ /* 0x048fe20000010100 */
[C---:B------:R-:W-:Y:S01]  /*0750*/  FADD.FTZ R112, -R3.reuse, R49 ;  /* 0x0000003103707221 */ /* 0x040fe20000010100 */
[C---:B------:R-:W-:Y:S01]  /*0760*/  FADD.FTZ R136, -R3.reuse, R50 ;  /* 0x0000003203887221 */ /* 0x040fe20000010100 */
[C---:B------:R-:W-:Y:S01]  /*0770*/  FADD.FTZ R110, -R3.reuse, R51 ;  /* 0x00000033036e7221 */ /* 0x040fe20000010100 */
[C---:B----4-:R-:W-:Y:S01]  /*0780*/  FADD.FTZ R134, -R3.reuse, R52 ;  /* 0x0000003403867221 */ /* 0x050fe20000010100 */
[C---:B------:R-:W-:Y:S01]  /*0790*/  FADD.FTZ R132, -R3.reuse, R53 ;  /* 0x0000003503847221 */ /* 0x040fe20000010100 */
[C---:B------:R-:W-:Y:S01]  /*07a0*/  FADD.FTZ R130, -R3.reuse, R54 ;  /* 0x0000003603827221 */ /* 0x040fe20000010100 */
[C---:B------:R-:W-:Y:S01]  /*07b0*/  FADD.FTZ R52, -R3.reuse, R55 ;  /* 0x0000003703347221 */ /* 0x040fe20000010100 */
[C---:B------:R-:W-:Y:S01]  /*07c0*/  FADD.FTZ R128, -R3.reuse, R56 ;  /* 0x0000003803807221 */ /* 0x040fe20000010100 */
[C---:B------:R-:W-:Y:S01]  /*07d0*/  FADD.FTZ R46, -R3.reuse, R57 ;  /* 0x00000039032e7221 */ /* 0x040fe20000010100 */
[C---:B------:R-:W-:Y:S01]  /*07e0*/  FADD.FTZ R44, -R3.reuse, R58 ;  /* 0x0000003a032c7221 */ /* 0x040fe20000010100 */
[----:B------:R-:W-:Y:S01]  /*07f0*/  FADD.FTZ R126, -R3, R59 ;  /* 0x0000003b037e7221 */ /* 0x000fe20000010100 */
[----:B------:R-:W-:-:S02]  /*0800*/  HADD2.F32 R3, -RZ, R60.H0_H0 ;  /* 0x2000003cff037230 */ /* 0x000fc40000004100 */
[C---:B-----5:R-:W-:Y:S01]  /*0810*/  FMUL.FTZ R120, R107.reuse, R120 ;  /* 0x000000786b787220 */ /* 0x060fe20000410000 */
[----:B------:R-:W-:Y:S02]  /*0820*/  HADD2.F32 R54, -RZ, R105.H0_H0 ;  /* 0x20000069ff367230 */ /* 0x000fe40000004100 */
[C---:B------:R-:W-:Y:S01]  /*0830*/  FMUL.FTZ R123, R107.reuse, R140 ;  /* 0x0000008c6b7b7220 */ /* 0x040fe20000410000 */
[----:B------:R-:W-:Y:S02]  /*0840*/  HADD2.F32 R48, -RZ, R106.H0_H0 ;  /* 0x2000006aff307230 */ /* 0x000fe40000004100 */
[----:B------:R-:W-:Y:S01]  /*0850*/  FMUL.FTZ R124, R28, R3 ;  /* 0x000000031c7c7220 */ /* 0x000fe20000410000 */
[----:B------:R-:W-:Y:S02]  /*0860*/  HADD2.F32 R45, -RZ, R61.H0_H0 ;  /* 0x2000003dff2d7230 */ /* 0x000fe40000004100 */
[----:B------:R-:W-:Y:S01]  /*0870*/  FMUL.FTZ R3, R107, R118 ;  /* 0x000000766b037220 */ /* 0x000fe20000410000 */
[----:B------:R-:W-:-:S02]  /*0880*/  HADD2.F32 R47, -RZ, R62.H0_H0 ;  /* 0x2000003eff2f7230 */ /* 0x000fc40000004100 */
[----:B------:R-:W-:Y:S01]  /*0890*/  FMUL.FTZ R121, R33, R54 ;  /* 0x0000003621797220 */ /* 0x000fe20000410000 */
[----:B------:R-:W-:Y:S01]  /*08a0*/  FMUL.FTZ R127, R29, R48 ;  /* 0x000000301d7f7220 */ /* 0x000fe20000410000 */
[----:B------:R-:W-:Y:S01]  /*08b0*/  FMUL.FTZ R122, R30, R45 ;  /* 0x0000002d1e7a7220 */ /* 0x000fe20000410000 */
[----:B------:R-:W-:Y:S01]  /*08c0*/  FADD.FTZ R54, RZ, R124 ;  /* 0x0000007cff367221 */ /* 0x000fe20000010000 */
[----:B------:R-:W-:Y:S01]  /*08d0*/  FFMA.FTZ R45, R3, R124, RZ ;  /* 0x0000007c032d7223 */ /* 0x000fe200000100ff */
[----:B------:R-:W-:Y:S02]  /*08e0*/  HADD2.F32 R50, -RZ, R106.H1_H1 ;  /* 0x3000006aff327230 */ /* 0x000fe40000004100 */
        /* <DEDUP_REMOVED lines=8> */
[----:B------:R-:W-:Y:S01]  /*0970*/  FMUL.FTZ R48, R42, R115 ;  /* 0x000000732a307220 */ /* 0x000fe20000410000 */
[----:B------:R-:W-:Y:S01]  /*0980*/  FMUL.FTZ R115, R107, R136 ;  /* 0x000000886b737220 */ /* 0x000fe20000410000 */
[----:B------:R-:W-:Y:S01]  /*0990*/  FADD.FTZ R47, R138, R125 ;  /* 0x0000007d8a2f7221 */ /* 0x000fe20000010000 */
[----:B------:R-:W-:-:S02]  /*09a0*/  HADD2.F32 R56, -RZ, R105.H1_H1 ;  /* 0x30000069ff387230 */ /* 0x000fc40000004100 */
[----:B------:R-:W-:Y:S01]  /*09b0*/  FFMA.FTZ R136, R118, R125, R45 ;  /* 0x0000007d76887223 */ /* 0x000fe2000001002d */
[----:B------:R-:W-:Y:S02]  /*09c0*/  HADD2.F32 R53, -RZ, R65.H0_H0 ;  /* 0x20000041ff357230 */ /* 0x000fe40000004100 */
[----:B------:R-:W-:Y:S01]  /*09d0*/  FMUL.FTZ R54, R107, R132 ;  /* 0x000000846b367220 */ /* 0x000fe20000410000 */
[----:B------:R-:W-:Y:S02]  /*09e0*/  HADD2.F32 R49, -RZ, R63.H0_H0 ;  /* 0x2000003fff317230 */ /* 0x000fe40000004100 */
[----:B------:R-:W-:Y:S01]  /*09f0*/  FADD.FTZ R132, R47, R116 ;  /* 0x000000742f847221 */ /* 0x000fe20000010000 */
[----:B------:R-:W-:Y:S01]  /*0a00*/  FMUL.FTZ R112, R107, R112 ;  /* 0x000000706b707220 */ /* 0x000fe20000410000 */
[----:B------:R-:W-:Y:S01]  /*0a10*/  FFMA.FTZ R45, R117, R116, R136 ;  /* 0x00000074752d7223 */ /* 0x000fe20000010088 */
[----:B------:R-:W-:Y:S01]  /*0a20*/  FMUL.FTZ R119, R35, R56 ;  /* 0x0000003823777220 */ /* 0x000fe20000410000 */
[----:B------:R-:W-:Y:S01]  /*0a30*/  FMUL.FTZ R56, R38, R53 ;  /* 0x0000003526387220 */ /* 0x000fe20000410000 */
[----:B------:R-:W-:Y:S01]  /*0a40*/  FMUL.FTZ R114, R34, R49 ;  /* 0x0000003122727220 */ /* 0x000fe20000410000 */
[----:B------:R-:W-:Y:S01]  /*0a50*/  FMUL.FTZ R53, R107, R130 ;  /* 0x000000826b357220 */ /* 0x000fe20000410000 */
[----:B------:R-:W-:Y:S01]  /*0a60*/  FADD.FTZ R129, R132, R121 ;  /* 0x0000007984817221 */ /* 0x000fe20000010000 */
[----:B------:R-:W-:Y:S01]  /*0a70*/  FFMA.FTZ R130, R112, R121, R45 ;  /* 0x0000007970827223 */ /* 0x000fe2000001002d */
[----:B------:R-:W-:-:S02]  /*0a80*/  HADD2.F32 R55, -RZ, R66.H0_H0 ;  /* 0x20000042ff377230 */ /* 0x000fc40000004100 */
[----:B------:R-:W-:Y:S01]  /*0a90*/  FMUL.FTZ R47, R107, R128 ;  /* 0x000000806b2f7220 */ /* 0x000fe20000410000 */
[----:B------:R-:W-:Y:S02]  /*0aa0*/  HADD2.F32 R51, -RZ, R64.H0_H0 ;  /* 0x20000040ff337230 */ /* 0x000fe40000004100 */
[----:B------:R-:W-:Y:S01]  /*0ab0*/  FADD.FTZ R128, R129, R114 ;  /* 0x0000007281807221 */ /* 0x000fe20000010000 */
[----:B------:R-:W-:Y:S01]  /*0ac0*/  FMUL.FTZ R110, R107, R110 ;  /* 0x0000006e6b6e7220 */ /* 0x000fe20000410000 */
[----:B------:R-:W-:Y:S01]  /*0ad0*/  FFMA.FTZ R129, R115, R114, R130 ;  /* 0x0000007273817223 */ /* 0x000fe20000010082 */
[C---:B------:R-:W-:Y:S01]  /*0ae0*/  FMUL.FTZ R45, R107.reuse, R44 ;  /* 0x0000002c6b2d7220 */ /* 0x040fe20000410000 */
[----:B------:R-:W-:Y:S01]  /*0af0*/  FMUL.FTZ R50, R40, R55 ;  /* 0x0000003728327220 */ /* 0x000fe20000410000 */
[C---:B------:R-:W-:Y:S01]  /*0b00*/  FMUL.FTZ R44, R107.reuse, R126 ;  /* 0x0000007e6b2c7220 */ /* 0x040fe20000410000 */
        /* <DEDUP_REMOVED lines=43> */
.L_x_3039:
[----:B------:R-:W0:Y:S01]  /*0dc0*/  LDC.64 R6, c[0x0][0x3a8] ;  /* 0x0000ea00ff067b82 */ /* 0x000e220000000a00 */
[C---:B------:R-:W-:Y:S02]  /*0dd0*/  IADD3 R109, PT, PT, R113.reuse, 0x40, RZ ;  /* 0x00000040716d7810 */ /* 0x040fe40007ffe0ff */
[----:B------:R-:W-:-:S05]  /*0de0*/  IADD3 R111, PT, PT, R113, 0x20, RZ ;  /* 0x00000020716f7810 */ /* 0x000fca0007ffe0ff */
[----:B------:R-:W1:Y:S01]  /*0df0*/  LDC.64 R4, c[0x0][0x428] ;  /* 0x00010a00ff047b82 */ /* 0x000e620000000a00 */
[----:B------:R-:W-:-:S07]  /*0e00*/  IADD3 R102, PT, PT, R113, 0x60, RZ ;  /* 0x0000006071667810 */ /* 0x000fce0007ffe0ff */
[----:B------:R-:W2:Y:S01]  /*0e10*/  LDC.64 R16, c[0x0][0x438] ;  /* 0x00010e00ff107b82 */ /* 0x000ea20000000a00 */
[----:B0-----:R-:W-:-:S04]  /*0e20*/  IMAD.WIDE.U32 R44, R113, 0x10, R6 ;  /* 0x00000010712c7825 */ /* 0x001fc800078e0006 */
[--C-:B------:R-:W-:Y:S02]  /*0e30*/  IMAD.WIDE.U32 R52, R109, 0x10, R6.reuse ;  /* 0x000000106d347825 */ /* 0x100fe400078e0006 */
[----:B------:R-:W3:Y:S02]  /*0e40*/  LDG.E.128 R44, desc[UR10][R44.64] ;  /* 0x0000000a2c2c7981 */ /* 0x000ee4000c1e1d00 */
[--C-:B------:R-:W-:Y:S02]  /*0e50*/  IMAD.WIDE.U32 R48, R111, 0x10, R6.reuse ;  /* 0x000000106f307825 */ /* 0x100fe400078e0006 */
[----:B------:R-:W4:Y:S02]  /*0e60*/  LDG.E.128 R52, desc[UR10][R52.64] ;  /* 0x0000000a34347981 */ /* 0x000f24000c1e1d00 */
[----:B------:R-:W-:Y:S02]  /*0e70*/  IMAD.WIDE.U32 R56, R102, 0x10, R6 ;  /* 0x0000001066387825 */ /* 0x000fe400078e0006 */
[----:B------:R-:W4:Y:S02]  /*0e80*/  LDG.E.128 R48, desc[UR10][R48.64] ;  /* 0x0000000a30307981 */ /* 0x000f24000c1e1d00 */
[----:B-1----:R-:W-:-:S02]  /*0e90*/  IMAD.WIDE.U32 R28, R113, 0x10, R4 ;  /* 0x00000010711c7825 */ /* 0x002fc400078e0004 */
[----:B------:R-:W4:Y:S02]  /*0ea0*/  LDG.E.128 R56, desc[UR10][R56.64] ;  /* 0x0000000a38387981 */ /* 0x000f24000c1e1d00 */
[--C-:B------:R-:W-:Y:S02]  /*0eb0*/  IMAD.WIDE.U32 R32, R111, 0x10, R4.reuse ;  /* 0x000000106f207825 */ /* 0x100fe400078e0004 */
[----:B------:R-:W4:Y:S04]  /*0ec0*/  LDG.E.128 R28, desc[UR10][R28.64] ;  /* 0x0000000a1c1c7981 */ /* 0x000f28000c1e1d00 */
[----:B------:R-:W4:Y:S01]  /*0ed0*/  LDG.E.128 R32, desc[UR10][R32.64] ;  /* 0x0000000a20207981 */ /* 0x000f22000c1e1d00 */
[----:B------:R-:W-:-:S04]  /*0ee0*/  IMAD.WIDE.U32 R40, R102, 0x10, R4 ;  /* 0x0000001066287825 */ /* 0x000fc800078e0004 */
[----:B------:R-:W-:Y:S02]  /*0ef0*/  IMAD.WIDE.U32 R36, R109, 0x10, R4 ;  /* 0x000000106d247825 */ /* 0x000fe400078e0004 */
[----:B------:R-:W4:Y:S04]  /*0f00*/  LDG.E.128 R40, desc[UR10][R40.64] ;  /* 0x0000000a28287981 */ /* 0x000f28000c1e1d00 */
[----:B------:R-:W4:Y:S01]  /*0f10*/  LDG.E.128 R36, desc[UR10][R36.64] ;  /* 0x0000000a24247981 */ /* 0x000f22000c1e1d00 */
[----:B--2---:R-:W-:-:S04]  /*0f20*/  IMAD.WIDE.U32 R4, R113, 0x10, R16 ;  /* 0x0000001071047825 */ /* 0x004fc800078e0010 */
[--C-:B------:R-:W-:Y:S02]  /*0f30*/  IMAD.WIDE.U32 R8, R111, 0x10, R16.reuse ;  /* 0x000000106f087825 */ /* 0x100fe400078e0010 */
[----:B------:R-:W5:Y:S02]  /*0f40*/  LDG.E.128 R4, desc[UR10][R4.64] ;  /* 0x0000000a04047981 */ /* 0x000f64000c1e1d00 */
[--C-:B------:R-:W-:Y:S02]  /*0f50*/  IMAD.WIDE.U32 R12, R109, 0x10, R16.reuse ;  /* 0x000000106d0c7825 */ /* 0x100fe400078e0010 */
[----:B------:R-:W5:Y:S02]  /*0f60*/  LDG.E.128 R8, desc[UR10][R8.64] ;  /* 0x0000000a08087981 */ /* 0x000f64000c1e1d00 */
[----:B------:R-:W-:Y:S02]  /*0f70*/  IMAD.WIDE.U32 R16, R102, 0x10, R16 ;  /* 0x0000001066107825 */ /* 0x000fe400078e0010 */
[----:B------:R-:W5:Y:S04]  /*0f80*/  LDG.E.128 R12, desc[UR10][R12.64] ;  /* 0x0000000a0c0c7981 */ /* 0x000f68000c1e1d00 */
[----:B------:R-:W5:Y:S01]  /*0f90*/  LDG.E.128 R16, desc[UR10][R16.64] ;  /* 0x0000000a10107981 */ /* 0x000f62000c1e1d00 */
[----:B------:R-:W-:-:S02]  /*0fa0*/  HADD2.F32 R115, -RZ, R67.H0_H0 ;  /* 0x20000043ff737230 */ /* 0x000fc40000004100 */
[--C-:B------:R-:W-:Y:S02]  /*0fb0*/  HADD2.F32 R144, -RZ, R104.reuse.H0_H0 ;  /* 0x20000068ff907230 */ /* 0x100fe40000004100 */
[----:B------:R-:W-:Y:S02]  /*0fc0*/  HADD2.F32 R146, -RZ, R104.H1_H1 ;  /* 0x30000068ff927230 */ /* 0x000fe40000004100 */
[--C-:B------:R-:W-:Y:S02]  /*0fd0*/  HADD2.F32 R148, -RZ, R103.reuse.H0_H0 ;  /* 0x20000067ff947230 */ /* 0x100fe40000004100 */
[----:B------:R-:W-:Y:S02]  /*0fe0*/  HADD2.F32 R150, -RZ, R103.H1_H1 ;  /* 0x30000067ff967230 */ /* 0x000fe40000004100 */
        /* <DEDUP_REMOVED lines=17> */
[----:B------:R-:W-:Y:S02]  /*1100*/  HADD2.F32 R54, -RZ, R105.H0_H0 ;  /* 0x20000069ff367230 */ /* 0x000fe40000004100 */
[----:B------:R-:W-:Y:S02]  /*1110*/  HADD2.F32 R48, -RZ, R106.H0_H0 ;  /* 0x2000006aff307230 */ /* 0x000fe40000004100 */
[----:B------:R-:W-:Y:S01]  /*1120*/  FMUL.FTZ R124, R28, R3 ;  /* 0x000000031c7c7220 */ /* 0x000fe20000410000 */
[----:B------:R-:W-:Y:S02]  /*1130*/  HADD2.F32 R45, -RZ, R61.H0_H0 ;  /* 0x2000003dff2d7230 */ /* 0x000fe40000004100 */
[----:B-----5:R-:W-:Y:S01]  /*1140*/  FMUL.FTZ R3, R107, R118 ;  /* 0x000000766b037220 */ /* 0x020fe20000410000 */
[----:B------:R-:W-:Y:S02]  /*1150*/  HADD2.F32 R47, -RZ, R62.H0_H0 ;  /* 0x2000003eff2f7230 */ /* 0x000fe40000004100 */
[----:B------:R-:W-:Y:S01]  /*1160*/  FMUL.FTZ R121, R33, R54 ;  /* 0x0000003621797220 */ /* 0x000fe20000410000 */
[----:B------:R-:W-:Y:S01]  /*1170*/  FMUL.FTZ R127, R29, R48 ;  /* 0x000000301d7f7220 */ /* 0x000fe20000410000 */
[----:B------:R-:W-:Y:S01]  /*1180*/  FMUL.FTZ R122, R30, R45 ;  /* 0x0000002d1e7a7220 */ /* 0x000fe20000410000 */
[----:B------:R-:W-:Y:S01]  /*1190*/  FADD.FTZ R54, RZ, R124 ;  /* 0x0000007cff367221 */ /* 0x000fe20000010000 */
[----:B------:R-:W-:Y:S01]  /*11a0*/  FMUL.FTZ R120, R107, R120 ;  /* 0x000000786b787220 */ /* 0x000fe20000410000 */
[----:B------:R-:W-:Y:S01]  /*11b0*/  FFMA.FTZ R45, R3, R124, RZ ;  /* 0x0000007c032d7223 */ /* 0x000fe200000100ff */
[----:B------:R-:W-:-:S02]  /*11c0*/  HADD2.F32 R50, -RZ, R106.H1_H1 ;  /* 0x3000006aff327230 */ /* 0x000fc40000004100 */
[----:B------:R-:W-:Y:S01]  /*11d0*/  FMUL.FTZ R116, R32, R47 ;  /* 0x0000002f20747220 */ /* 0x000fe20000410000 */
[----:B------:R-:W-:Y:S01]  /*11e0*/  FADD.FTZ R47, R54, R127 ;  /* 0x0000007f362f7221 */ /* 0x000fe20000010000 */
[C---:B------:R-:W-:Y:S01]  /*11f0*/  FMUL.FTZ R123, R107.reuse, R140 ;  /* 0x0000008c6b7b7220 */ /* 0x040fe20000410000 */
        /* <DEDUP_REMOVED lines=36> */
[----:B------:R-:W-:-:S02]  /*1440*/  FMUL.FTZ R59, R37, R144 ;  /* 0x00000090253b7220 */ /* 0x000fc40000410000 */
[----:B------:R-:W-:Y:S01]  /*1450*/  FADD.FTZ R128, R131, R58 ;  /* 0x0000003a83807221 */ /* 0x000fe20000010000 */
[----:B------:R-:W-:-:S03]  /*1460*/  FFMA.FTZ R129, R55, R58, R126 ;  /* 0x0000003a37817223 */ /* 0x000fc6000001007e */
        /* <DEDUP_REMOVED lines=14> */
[----:B------:R-:W-:Y:S02]  /*1550*/  FMUL.FTZ R49, R43, R150 ;  /* 0x000000962b317220 */ /* 0x000fe40000410000 */
        /* <DEDUP_REMOVED lines=20> */
.L_x_3040:
[----:B------:R-:W-:Y:S01]  /*16a0*/  UMOV UR8, 0xffffffff ;  /* 0xffffffff00087882 */ /* 0x000fe20000000000 */
        /* <DEDUP_REMOVED lines=51> */
.L_x_3086:
[----:B-1----:R-:W-:Y:S01]  /*19e0*/  FADD.FTZ R29, R32, R29 ;  /* 0x0000001d201d7221 */ /* 0x002fe20000010000 */
[----:B--2---:R-:W-:-:S03]  /*19f0*/  FADD.FTZ R31, R34, R31 ;  /* 0x0000001f221f7221 */ /* 0x004fc60000010000 */
        /* <DEDUP_REMOVED lines=18> */
[C---:B------:R-:W-:Y:S01]  /*1b20*/  FMUL.FTZ R28, R107.reuse, R28 ;  /* 0x0000001c6b1c7220 */ /* 0x040fe20000410000 */
[C---:B------:R-:W-:Y:S01]  /*1b30*/  FMUL.FTZ R29, R107.reuse, R120 ;  /* 0x000000786b1d7220 */ /* 0x040fe20000410000 */
[C---:B------:R-:W-:Y:S01]  /*1b40*/  FMUL.FTZ R30, R107.reuse, R30 ;  /* 0x0000001e6b1e7220 */ /* 0x040fe20000410000 */
[----:B------:R-:W-:Y:S01]  /*1b50*/  FMUL.FTZ R31, R107, R118 ;  /* 0x000000766b1f7220 */ /* 0x000fe20000410000 */
[----:B------:R-:W-:Y:S06]  /*1b60*/  BRA `(.L_x_3045) ;  /* 0x0000000800187947 */ /* 0x000fec0003800000 */
.L_x_3044:
        /* <DEDUP_REMOVED lines=17> */
.L_x_3043:
        /* <DEDUP_REMOVED lines=20> */
.L_x_3046:
        /* <DEDUP_REMOVED lines=21> */
.L_x_3042:
        /* <DEDUP_REMOVED lines=14> */
[C---:B------:R-:W-:Y:S01]  /*1ff0*/  FFMA.FTZ R28, R107.reuse, R3, R4 ;  /* 0x000000036b1c7223 */ /* 0x040fe20000010004 */
[C---:B------:R-:W-:Y:S01]  /*2000*/  FFMA.FTZ R29, R107.reuse, R120, R5 ;  /* 0x000000786b1d7223 */ /* 0x040fe20000010005 */
[C---:B------:R-:W-:Y:S01]  /*2010*/  FFMA.FTZ R30, R107.reuse, R123, R6 ;  /* 0x0000007b6b1e7223 */ /* 0x040fe20000010006 */
[----:B------:R-:W-:Y:S01]  /*2020*/  FFMA.FTZ R31, R107, R118, R7 ;  /* 0x000000766b1f7223 */ /* 0x000fe20000010007 */
[----:B------:R-:W-:Y:S06]  /*2030*/  BRA `(.L_x_3045) ;  /* 0x0000000000e47947 */ /* 0x000fec0003800000 */
.L_x_3048:
        /* <DEDUP_REMOVED lines=17> */
.L_x_3047:
        /* <DEDUP_REMOVED lines=20> */
.L_x_3049:
        /* <DEDUP_REMOVED lines=20> */
.L_x_3045:
[----:B------:R-:W-:Y:S01]  /*23d0*/  ISETP.NE.U32.AND P0, PT, RZ, UR4, PT ;  /* 0x00000004ff007c0c */ /* 0x000fe2000bf05070 */
[----:B0-----:R-:W0:Y:S01]  /*23e0*/  LDC.64 R32, c[0x0][0x468] ;  /* 0x00011a00ff207b82 */ /* 0x001e220000000a00 */
        /* <DEDUP_REMOVED lines=24> */
[C---:B0-----:R-:W-:Y:S01]  /*2570*/  FFMA.FTZ R28, R107.reuse, R117, R8 ;  /* 0x000000756b1c7223 */ /* 0x041fe20000010008 */
        /* <DEDUP_REMOVED lines=12> */
.L_x_3052:
        /* <DEDUP_REMOVED lines=17> */
.L_x_3051:
        /* <DEDUP_REMOVED lines=18> */
.L_x_3054:
        /* <DEDUP_REMOVED lines=11> */
[----:B------:R-:W-:Y:S01]  /*2920*/  FFMA.FTZ R31, R107, R110, R11 ;  /* 0x0000006e6b1f7223 */ /* 0x000fe2000001000b */
[----:B------:R-:W-:Y:S06]  /*2930*/  BRA `(.L_x_3053) ;  /* 0x0000000400187947 */ /* 0x000fec0003800000 */
.L_x_3050:
[----:B------:R-:W-:Y:S05]  /*2940*/  @!P0 BRA `(.L_x_3055) ;  /* 0x00000000009c8947 */ /* 0x000fea0003800000 */
[----:B------:R-:W-:Y:S05]  /*2950*/  @!P1 BRA `(.L_x_3056) ;  /* 0x0000000000549947 */ /* 0x000fea0003800000 */
[C-C-:B------:R-:W-:Y:S01]  /*2960*/  FFMA.FTZ R117, R40.reuse, R117, R41.reuse ;  /* 0x0000007528757223 */ /* 0x140fe20000010029 */
[C-C-:B------:R-:W-:Y:S01]  /*2970*/  FFMA.FTZ R112, R40.reuse, R112, R41.reuse ;  /* 0x0000007028707223 */ /* 0x140fe20000010029 */
[C-C-:B------:R-:W-:Y:S01]  /*2980*/  FFMA.FTZ R115, R40.reuse, R115, R41.reuse ;  /* 0x0000007328737223 */ /* 0x140fe20000010029 */
[----:B------:R-:W-:Y:S01]  /*2990*/  FFMA.FTZ R110, R40, R110, R41 ;  /* 0x0000006e286e7223 */ /* 0x000fe20000010029 */
[----:B0-----:R-:W-:Y:S01]  /*29a0*/  FADD.FTZ R28, -R117, R116 ;  /* 0x00000074751c7221 */ /* 0x001fe20000010100 */
        /* <DEDUP_REMOVED lines=16> */
.L_x_3056:
        /* <DEDUP_REMOVED lines=17> */
.L_x_3055:
        /* <DEDUP_REMOVED lines=18> */
.L_x_3057:
        /* <DEDUP_REMOVED lines=11> */
[----:B------:R-:W-:-:S07]  /*2d90*/  FMUL.FTZ R31, R107, R110 ;  /* 0x0000006e6b1f7220 */ /* 0x000fce0000410000 */
.L_x_3053:
        /* <DEDUP_REMOVED lines=32> */
.L_x_3060:
        /* <DEDUP_REMOVED lines=17> */
.L_x_3059:
        /* <DEDUP_REMOVED lines=18> */
.L_x_3062:
        /* <DEDUP_REMOVED lines=13> */
.L_x_3058:
        /* <DEDUP_REMOVED lines=23> */
.L_x_3064:
        /* <DEDUP_REMOVED lines=17> */
.L_x_3063:
        /* <DEDUP_REMOVED lines=18> */
.L_x_3065:
        /* <DEDUP_REMOVED lines=12> */
.L_x_3061:
        /* <DEDUP_REMOVED lines=32> */
.L_x_3068:
        /* <DEDUP_REMOVED lines=17> */
.L_x_3067:
        /* <DEDUP_REMOVED lines=18> */
.L_x_3070:
        /* <DEDUP_REMOVED lines=13> */
.L_x_3066:
        /* <DEDUP_REMOVED lines=23> */
.L_x_3072:
        /* <DEDUP_REMOVED lines=17> */
.L_x_3071:
        /* <DEDUP_REMOVED lines=18> */
.L_x_3073:
        /* <DEDUP_REMOVED lines=12> */
.L_x_3069:
        /* <DEDUP_REMOVED lines=13> */
.L_x_3038:
        /* <DEDUP_REMOVED lines=32> */
.L_x_3037:
[----:B------:R-:W-:Y:S05]  /*4330*/  BSYNC B0 ;  /* 0x0000000000007941 */ /* 0x000fea0003800000 */
.L_x_3036:
[----:B------:R-:W0:Y:S01]  /*4340*/  S2R R16, SR_CgaCtaId ;  /* 0x0000000000107919 */ /* 0x000e220000008800 */
[----:B------:R-:W-:Y:S01]  /*4350*/  SHF.L.U32 R2, R0, 0x4, RZ ;  /* 0x0000000400027819 */ /* 0x000fe200000006ff */
[----:B------:R-:W-:Y:S05]  /*4360*/  WARPSYNC.ALL ;  /* 0x0000000000007948 */ /* 0x000fea0003800000 */
[----:B------:R-:W-:Y:S01]  /*4370*/  SHF.R.U32.HI R17, RZ, 0x5, R0 ;  /* 0x00000005ff117819 */ /* 0x000fe20000011600 */
[----:B------:R-:W1:Y:S01]  /*4380*/  LDCU.128 UR16, c[0x0][0x440] ;  /* 0x00008800ff1077ac */ /* 0x000e620008000c00 */
[----:B------:R-:W-:Y:S02]  /*4390*/  MOV R3, 0x400 ;  /* 0x0000040000037802 */ /* 0x000fe40000000f00 */
[----:B------:R-:W-:-:S04]  /*43a0*/  LOP3.LUT R2, R2, 0x1f0, RZ, 0xc0, !PT ;  /* 0x000001f002027812 */ /* 0x000fc800078ec0ff */
[----:B------:R-:W-:Y:S02]  /*43b0*/  LEA R2, R17, R2, 0xb ;  /* 0x0000000211027211 */ /* 0x000fe400078e58ff */
[----:B0-----:R-:W-:-:S04]  /*43c0*/  LEA R3, R16, R3, 0x18 ;  /* 0x0000000310037211 */ /* 0x001fc800078ec0ff */
        /* <DEDUP_REMOVED lines=8> */
[----:B------:R-:W2:Y:S04]  /*4450*/  LDS R41, [R3+0x800] ;  /* 0x0008000003297984 */ /* 0x000ea80000000800 */
[----:B------:R-:W3:Y:S04]  /*4460*/  LDS R17, [R3+0x200] ;  /* 0x0002000003117984 */ /* 0x000ee80000000800 */
[----:B------:R-:W4:Y:S04]  /*4470*/  LDS R40, [R3+0xa00] ;  /* 0x000a000003287984 */ /* 0x000f280000000800 */
[----:B------:R-:W5:Y:S04]  /*4480*/  LDS R18, [R3+0x400] ;  /* 0x0004000003127984 */ /* 0x000f680000000800 */
[----:B------:R-:W1:Y:S04]  /*4490*/  LDS R21, [R3+0xc00] ;  /* 0x000c000003157984 */ /* 0x000e680000000800 */
[----:B------:R-:W1:Y:S04]  /*44a0*/  LDS R19, [R3+0x600] ;  /* 0x0006000003137984 */ /* 0x000e680000000800 */
[----:B------:R-:W1:Y:S04]  /*44b0*/  LDS R20, [R3+0xe00] ;  /* 0x000e000003147984 */ /* 0x000e680000000800 */
[----:B------:R-:W1:Y:S04]  /*44c0*/  LDS R23, [R3+0x1000] ;  /* 0x0010000003177984 */ /* 0x000e680000000800 */
[----:B------:R-:W1:Y:S04]  /*44d0*/  LDS R22, [R3+0x1200] ;  /* 0x0012000003167984 */ /* 0x000e680000000800 */
[----:B------:R-:W1:Y:S01]  /*44e0*/  LDS R25, [R3+0x1400] ;  /* 0x0014000003197984 */ /* 0x000e620000000800 */
[----:B0-----:R-:W-:-:S03]  /*44f0*/  FADD.FTZ R16, RZ, R16 ;  /* 0x00000010ff107221 */ /* 0x001fc60000010000 */
[----:B------:R-:W0:Y:S01]  /*4500*/  LDS R24, [R3+0x1600] ;  /* 0x0016000003187984 */ /* 0x000e220000000800 */
[----:B--2---:R-:W-:-:S03]  /*4510*/  FADD.FTZ R16, R16, R41 ;  /* 0x0000002910107221 */ /* 0x004fc60000010000 */
[----:B------:R-:W2:Y:S01]  /*4520*/  LDS R27, [R3+0x1800] ;  /* 0x00180000031b7984 */ /* 0x000ea20000000800 */
[----:B---3--:R-:W-:-:S03]  /*4530*/  FADD.FTZ R17, RZ, R17 ;  /* 0x00000011ff117221 */ /* 0x008fc60000010000 */
[----:B------:R-:W3:Y:S01]  /*4540*/  LDS R26, [R3+0x1a00] ;  /* 0x001a0000031a7984 */ /* 0x000ee20000000800 */
[----:B----4-:R-:W-:-:S03]  /*4550*/  FADD.FTZ R17, R17, R40 ;  /* 0x0000002811117221 */ /* 0x010fc60000010000 */
[----:B------:R-:W4:Y:S01]  /*4560*/  LDS R29, [R3+0x1c00] ;  /* 0x001c0000031d7984 */ /* 0x000f220000000800 */
[----:B-----5:R-:W-:-:S03]  /*4570*/  FADD.FTZ R18, RZ, R18 ;  /* 0x00000012ff127221 */ /* 0x020fc60000010000 */
[----:B------:R-:W5:Y:S01]  /*4580*/  LDS R28, [R3+0x1e00] ;  /* 0x001e0000031c7984 */ /* 0x000f620000000800 */
[----:B-1----:R-:W-:Y:S01]  /*4590*/  FADD.FTZ R18, R18, R21 ;  /* 0x0000001512127221 */ /* 0x002fe20000010000 */
        /* <DEDUP_REMOVED lines=8> */
[----:B--2---:R-:W-:-:S03]  /*4620*/  FADD.FTZ R27, R16, R27 ;  /* 0x0000001b101b7221 */ /* 0x004fc60000010000 */
[----:B------:R0:W-:Y:S01]  /*4630*/  STS.128 [R2+0x200], R4 ;  /* 0x0002000402007388 */ /* 0x0001e20000000c00 */
[----:B---3--:R-:W-:-:S03]  /*4640*/  FADD.FTZ R17, R17, R26 ;  /* 0x0000001a11117221 */ /* 0x008fc60000010000 */
[----:B------:R-:W-:Y:S01]  /*4650*/  STS.128 [R2+0x400], R8 ;  /* 0x0004000802007388 */ /* 0x000fe20000000c00 */
[----:B----4-:R-:W-:-:S03]  /*4660*/  FADD.FTZ R29, R18, R29 ;  /* 0x0000001d121d7221 */ /* 0x010fc60000010000 */
[----:B------:R-:W-:Y:S01]  /*4670*/  STS.128 [R2+0x600], R12 ;  /* 0x0006000c02007388 */ /* 0x000fe20000000c00 */
[----:B-----5:R-:W-:Y:S01]  /*4680*/  FADD.FTZ R19, R19, R28 ;  /* 0x0000001c13137221 */ /* 0x020fe20000010000 */
[----:B------:R-:W-:Y:S08]  /*4690*/  BAR.SYNC.DEFER_BLOCKING 0x0 ;  /* 0x0000000000007b1d */ /* 0x000ff00000010000 */
[----:B0-----:R-:W0:Y:S01]  /*46a0*/  LDC R4, c[0x0][0x388] ;  /* 0x0000e200ff047b82 */ /* 0x001e220000000800 */
[----:B------:R-:W1:Y:S04]  /*46b0*/  LDS R30, [R3] ;  /* 0x00000000031e7984 */ /* 0x000e680000000800 */
[----:B------:R-:W2:Y:S01]  /*46c0*/  LDS R31, [R3+0x200] ;  /* 0x00020000031f7984 */ /* 0x000ea20000000800 */
[----:B0-----:R-:W-:-:S03]  /*46d0*/  IMAD R21, R4, UR9, RZ ;  /* 0x0000000904157c24 */ /* 0x001fc6000f8e02ff */
[----:B------:R-:W0:Y:S02]  /*46e0*/  LDS R33, [R3+0x800] ;  /* 0x0008000003217984 */ /* 0x000e240000000800 */
[----:B------:R-:W-:Y:S02]  /*46f0*/  IADD3 R0, P0, PT, R21, R0, RZ ;  /* 0x0000000015007210 */ /* 0x000fe40007f1e0ff */
[----:B------:R-:W3:Y:S02]  /*4700*/  LDS R32, [R3+0x400] ;  /* 0x0004000003207984 */ /* 0x000ee40000000800 */
[----:B------:R-:W-:Y:S02]  /*4710*/  SHF.L.U32 R4, R0, 0x2, RZ ;  /* 0x0000000200047819 */ /* 0x000fe400000006ff */
[----:B------:R-:W4:Y:S04]  /*4720*/  LDS R34, [R3+0xa00] ;  /* 0x000a000003227984 */ /* 0x000f280000000800 */
[----:B------:R-:W-:Y:S04]  /*4730*/  LDS R5, [R3+0x600] ;  /* 0x0006000003057984 */ /* 0x000fe80000000800 */
        /* <DEDUP_REMOVED lines=11> */
[----:B---3--:R-:W-:-:S03]  /*47f0*/  FADD.FTZ R32, RZ, R32 ;  /* 0x00000020ff207221 */ /* 0x008fc60000010000 */
[----:B------:R-:W3:Y:S01]  /*4800*/  LDS R13, [R3+0x1c00] ;  /* 0x001c0000030d7984 */ /* 0x000ee20000000800 */
[----:B----4-:R-:W-:-:S03]  /*4810*/  FADD.FTZ R31, R31, R34 ;  /* 0x000000221f1f7221 */ /* 0x010fc60000010000 */
[----:B------:R4:W3:Y:S01]  /*4820*/  LDS R15, [R3+0x1e00] ;  /* 0x001e0000030f7984 */ /* 0x0008e20000000800 */
[----:B-----5:R-:W-:Y:S01]  /*4830*/  FADD.FTZ R30, R30, R35 ;  /* 0x000000231e1e7221 */ /* 0x020fe20000010000 */
[----:B----4-:R-:W-:Y:S01]  /*4840*/  IADD3.X R3, PT, PT, RZ, RZ, RZ, P0, !PT ;  /* 0x000000ffff037210 */ /* 0x010fe200007fe4ff */
[----:B------:R-:W-:Y:S01]  /*4850*/  FADD.FTZ R7, R32, R7 ;  /* 0x0000000720077221 */ /* 0x000fe20000010000 */
[----:B------:R-:W-:Y:S02]  /*4860*/  IADD3 R2, P0, PT, R4, UR18, RZ ;  /* 0x0000001204027c10 */ /* 0x000fe4000ff1e0ff */
[----:B------:R-:W-:Y:S01]  /*4870*/  SHF.L.U64.HI R10, R0, 0x2, R3 ;  /* 0x00000002000a7819 */ /* 0x000fe20000010203 */
[----:B------:R-:W-:Y:S01]  /*4880*/  FADD.FTZ R0, RZ, R5 ;  /* 0x00000005ff007221 */ /* 0x000fe20000010000 */
[----:B------:R-:W-:Y:S01]  /*4890*/  IADD3 R4, P1, PT, R4, UR16, RZ ;  /* 0x0000001004047c10 */ /* 0x000fe2000ff3e0ff */
[----:B------:R-:W-:Y:S01]  /*48a0*/  FADD.FTZ R31, R31, R42 ;  /* 0x0000002a1f1f7221 */ /* 0x000fe20000010000 */
[----:B------:R-:W-:Y:S01]  /*48b0*/  IADD3.X R3, PT, PT, R10, UR19, RZ, P0, !PT ;  /* 0x000000130a037c10 */ /* 0x000fe200087fe4ff */
[----:B------:R-:W-:Y:S01]  /*48c0*/  FADD.FTZ R0, R0, R9 ;  /* 0x0000000900007221 */ /* 0x000fe20000010000 */
[----:B------:R-:W-:Y:S01]  /*48d0*/  IADD3.X R5, PT, PT, R10, UR17, RZ, P1, !PT ;  /* 0x000000110a057c10 */ /* 0x000fe20008ffe4ff */
[----:B------:R-:W-:Y:S01]  /*48e0*/  FADD.FTZ R37, R30, R37 ;  /* 0x000000251e257221 */ /* 0x000fe20000010000 */
[----:B-1----:R-:W-:-:S04]  /*48f0*/  FADD.FTZ R6, R7, R6 ;  /* 0x0000000607067221 */ /* 0x002fc80000010000 */
[----:B------:R-:W-:Y:S01]  /*4900*/  STG.E desc[UR10][R2.64], R37 ;  /* 0x0000002502007986 */ /* 0x000fe2000c10190a */
[----:B--2---:R-:W-:-:S03]  /*4910*/  FADD.FTZ R31, R31, R8 ;  /* 0x000000081f1f7221 */ /* 0x004fc60000010000 */
[----:B------:R-:W-:Y:S01]  /*4920*/  STG.E desc[UR10][R4.64], R27 ;  /* 0x0000001b04007986 */ /* 0x000fe2000c10190a */
[----:B0-----:R-:W-:-:S03]  /*4930*/  FADD.FTZ R0, R0, R11 ;  /* 0x0000000b00007221 */ /* 0x001fc60000010000 */
[----:B------:R-:W-:Y:S01]  /*4940*/  STG.E desc[UR10][R2.64+0x200], R31 ;  /* 0x0002001f02007986 */ /* 0x000fe2000c10190a */
[----:B---3--:R-:W-:-:S03]  /*4950*/  FADD.FTZ R13, R6, R13 ;  /* 0x0000000d060d7221 */ /* 0x008fc60000010000 */
[----:B------:R-:W-:Y:S01]  /*4960*/  STG.E desc[UR10][R4.64+0x200], R17 ;  /* 0x0002001104007986 */ /* 0x000fe2000c10190a */
[----:B------:R-:W-:-:S03]  /*4970*/  FADD.FTZ R15, R0, R15 ;  /* 0x0000000f000f7221 */ /* 0x000fc60000010000 */
[----:B------:R-:W-:Y:S04]  /*4980*/  STG.E desc[UR10][R2.64+0x400], R13 ;  /* 0x0004000d02007986 */ /* 0x000fe8000c10190a */
[----:B------:R-:W-:Y:S04]  /*4990*/  STG.E desc[UR10][R4.64+0x400], R29 ;  /* 0x0004001d04007986 */ /* 0x000fe8000c10190a */
[----:B------:R-:W-:Y:S04]  /*49a0*/  STG.E desc[UR10][R2.64+0x600], R15 ;  /* 0x0006000f02007986 */ /* 0x000fe8000c10190a */
[----:B------:R-:W-:Y:S01]  /*49b0*/  STG.E desc[UR10][R4.64+0x600], R19 ;  /* 0x0006001304007986 */ /* 0x000fe2000c10190a */
[----:B------:R-:W-:Y:S05]  /*49c0*/  EXIT ;  /* 0x000000000000794d */ /* 0x000fea0003800000 */
.L_x_3041:
        /* <DEDUP_REMOVED lines=8> */
.L_x_3076:
[----:B------:R-:W-:Y:S05]  /*4a50*/  BSYNC B2 ;  /* 0x0000000000027941 */ /* 0x000fea0003800000 */
.L_x_3075:
        /* <DEDUP_REMOVED lines=8> */
.L_x_3077:
[----:B------:R-:W-:Y:S01]  /*4ae0*/  FADD.FTZ R29, R29, R128 ;  /* 0x000000801d1d7221 */ /* 0x000fe20000010000 */
[----:B------:R-:W-:-:S04]  /*4af0*/  HFMA2 R38, -RZ, RZ, 0, 1.1920928955078125e-07 ;  /* 0x00000002ff267431 */ /* 0x000fc800000001ff */
[----:B------:R-:W-:Y:S02]  /*4b00*/  MOV R39, R29 ;  /* 0x0000001d00277202 */ /* 0x000fe40000000f00 */
[----:B------:R-:W-:-:S07]  /*4b10*/  MOV R31, R37 ;  /* 0x00000025001f7202 */ /* 0x000fce0000000f00 */
[----:B------:R-:W-:Y:S05]  /*4b20*/  WARPSYNC.COLLECTIVE R36, `(.L_x_3078) ;  /* 0x0000000024087348 */ /* 0x000fea0003c00000 */
[----:B------:R0:W1:Y:S02]  /*4b30*/  SHFL.BFLY P2, R37, R39, R38, R41 ;  /* 0x0c00002627257389 */ /* 0x0000640000040029 */
[----:B01----:R-:W-:Y:S05]  /*4b40*/  ENDCOLLECTIVE ;  /* 0x000000000000791b */ /* 0x003fea0003800000 */
.L_x_3078:
[----:B------:R-:W-:-:S05]  /*4b50*/  FADD.FTZ R31, R31, R126 ;  /* 0x0000007e1f1f7221 */ /* 0x000fca0000010000 */
[----:B------:R-:W-:Y:S02]  /*4b60*/  MOV R39, R31 ;  /* 0x0000001f00277202 */ /* 0x000fe40000000f00 */
[----:B------:R-:W-:-:S07]  /*4b70*/  MOV R28, R37 ;  /* 0x00000025001c7202 */ /* 0x000fce0000000f00 */
[----:B------:R-:W-:Y:S05]  /*4b80*/  WARPSYNC.COLLECTIVE R36, `(.L_x_3079) ;  /* 0x0000000024087348 */ /* 0x000fea0003c00000 */
[----:B------:R0:W1:Y:S02]  /*4b90*/  SHFL.BFLY P2, R37, R39, R38, R41 ;  /* 0x0c00002627257389 */ /* 0x0000640000040029 */
[----:B01----:R-:W-:Y:S05]  /*4ba0*/  ENDCOLLECTIVE ;  /* 0x000000000000791b */ /* 0x003fea0003800000 */
.L_x_3079:
[----:B------:R-:W-:Y:S01]  /*4bb0*/  FADD.FTZ R28, R29, R28 ;  /* 0x0000001c1d1c7221 */ /* 0x000fe20000010000 */
[----:B------:R-:W-:-:S04]  /*4bc0*/  HFMA2 R38, -RZ, RZ, 0, 2.384185791015625e-07 ;  /* 0x00000004ff267431 */ /* 0x000fc800000001ff */
[----:B------:R-:W-:Y:S02]  /*4bd0*/  MOV R39, R28 ;  /* 0x0000001c00277202 */ /* 0x000fe40000000f00 */
[----:B------:R-:W-:-:S07]  /*4be0*/  MOV R30, R37 ;  /* 0x00000025001e7202 */ /* 0x000fce0000000f00 */
[----:B------:R-:W-:Y:S05]  /*4bf0*/  WARPSYNC.COLLECTIVE R36, `(.L_x_3080) ;  /* 0x0000000024087348 */ /* 0x000fea0003c00000 */
[----:B------:R0:W1:Y:S02]  /*4c00*/  SHFL.BFLY P2, R37, R39, R38, R41 ;  /* 0x0c00002627257389 */ /* 0x0000640000040029 */
[----:B01----:R-:W-:Y:S05]  /*4c10*/  ENDCOLLECTIVE ;  /* 0x000000000000791b */ /* 0x003fea0003800000 */
.L_x_3080:
[----:B------:R-:W-:-:S05]  /*4c20*/  FADD.FTZ R30, R31, R30 ;  /* 0x0000001e1f1e7221 */ /* 0x000fca0000010000 */
[----:B------:R-:W-:Y:S02]  /*4c30*/  MOV R39, R30 ;  /* 0x0000001e00277202 */ /* 0x000fe40000000f00 */
[----:B------:R-:W-:-:S07]  /*4c40*/  MOV R33, R37 ;  /* 0x0000002500217202 */ /* 0x000fce0000000f00 */
[----:B------:R-:W-:Y:S05]  /*4c50*/  WARPSYNC.COLLECTIVE R36, `(.L_x_3081) ;  /* 0x0000000024087348 */ /* 0x000fea0003c00000 */
[----:B------:R0:W1:Y:S02]  /*4c60*/  SHFL.BFLY P2, R37, R39, R38, R41 ;  /* 0x0c00002627257389 */ /* 0x0000640000040029 */
[----:B01----:R-:W-:Y:S05]  /*4c70*/  ENDCOLLECTIVE ;  /* 0x000000000000791b */ /* 0x003fea0003800000 */
.L_x_3081:
[----:B------:R-:W-:Y:S01]  /*4c80*/  FADD.FTZ R33, R28, R33 ;  /* 0x000000211c217221 */ /* 0x000fe20000010000 */
[----:B------:R-:W-:-:S04]  /*4c90*/  HFMA2 R38, -RZ, RZ, 0, 4.76837158203125e-07 ;  /* 0x00000008ff267431 */ /* 0x000fc800000001ff */
[----:B------:R-:W-:Y:S02]  /*4ca0*/  MOV R39, R33 ;  /* 0x0000002100277202 */ /* 0x000fe40000000f00 */
[----:B------:R-:W-:-:S07]  /*4cb0*/  MOV R35, R37 ;  /* 0x0000002500237202 */ /* 0x000fce0000000f00 */
[----:B------:R-:W-:Y:S05]  /*4cc0*/  WARPSYNC.COLLECTIVE R36, `(.L_x_3082) ;  /* 0x0000000024087348 */ /* 0x000fea0003c00000 */
[----:B------:R0:W1:Y:S02]  /*4cd0*/  SHFL.BFLY P2, R37, R39, R38, R41 ;  /* 0x0c00002627257389 */ /* 0x0000640000040029 */
[----:B01----:R-:W-:Y:S05]  /*4ce0*/  ENDCOLLECTIVE ;  /* 0x000000000000791b */ /* 0x003fea0003800000 */
.L_x_3082:
[----:B------:R-:W-:-:S05]  /*4cf0*/  FADD.FTZ R35, R30, R35 ;  /* 0x000000231e237221 */ /* 0x000fca0000010000 */
[----:B------:R-:W-:Y:S02]  /*4d00*/  MOV R39, R35 ;  /* 0x0000002300277202 */ /* 0x000fe40000000f00 */
[----:B------:R-:W-:-:S07]  /*4d10*/  MOV R32, R37 ;  /* 0x0000002500207202 */ /* 0x000fce0000000f00 */
[----:B------:R-:W-:Y:S05]  /*4d20*/  WARPSYNC.COLLECTIVE R36, `(.L_x_3083) ;  /* 0x0000000024087348 */ /* 0x000fea0003c00000 */
[----:B------:R0:W1:Y:S02]  /*4d30*/  SHFL.BFLY P2, R37, R39, R38, R41 ;  /* 0x0c00002627257389 */ /* 0x0000640000040029 */
[----:B01----:R-:W-:Y:S05]  /*4d40*/  ENDCOLLECTIVE ;  /* 0x000000000000791b */ /* 0x003fea0003800000 */
.L_x_3083:
[----:B------:R-:W-:Y:S01]  /*4d50*/  FADD.FTZ R32, R33, R32 ;  /* 0x0000002021207221 */ /* 0x000fe20000010000 */
[----:B------:R-:W-:-:S04]  /*4d60*/  HFMA2 R38, -RZ, RZ, 0, 9.5367431640625e-07 ;  /* 0x00000010ff267431 */ /* 0x000fc800000001ff */
[----:B------:R-:W-:Y:S02]  /*4d70*/  MOV R39, R32 ;  /* 0x0000002000277202 */ /* 0x000fe40000000f00 */
[----:B------:R-:W-:-:S07]  /*4d80*/  MOV R34, R37 ;  /* 0x0000002500227202 */ /* 0x000fce0000000f00 */
[----:B------:R-:W-:Y:S05]  /*4d90*/  WARPSYNC.COLLECTIVE R36, `(.L_x_3084) ;  /* 0x0000000024087348 */ /* 0x000fea0003c00000 */
[----:B------:R0:W1:Y:S02]  /*4da0*/  SHFL.BFLY P2, R37, R39, R38, R41 ;  /* 0x0c00002627257389 */ /* 0x0000640000040029 */
[----:B01----:R-:W-:Y:S05]  /*4db0*/  ENDCOLLECTIVE ;  /* 0x000000000000791b */ /* 0x003fea0003800000 */
.L_x_3084:
[----:B------:R-:W-:-:S05]  /*4dc0*/  FADD.FTZ R34, R35, R34 ;  /* 0x0000002223227221 */ /* 0x000fca0000010000 */
[----:B------:R-:W-:Y:S02]  /*4dd0*/  MOV R39, R34 ;  /* 0x0000002200277202 */ /* 0x000fe40000000f00 */
[----:B------:R-:W-:-:S07]  /*4de0*/  MOV R29, R37 ;  /* 0x00000025001d7202 */ /* 0x000fce0000000f00 */
[----:B------:R-:W-:Y:S05]  /*4df0*/  WARPSYNC.COLLECTIVE R36, `(.L_x_3085) ;  /* 0x0000000024087348 */ /* 0x000fea0003c00000 */
[----:B------:R0:W1:Y:S02]  /*4e00*/  SHFL.BFLY P2, R37, R39, R38, R41 ;  /* 0x0c00002627257389 */ /* 0x0000640000040029 */
[----:B01----:R-:W-:Y:S05]  /*4e10*/  ENDCOLLECTIVE ;  /* 0x000000000000791b */ /* 0x003fea0003800000 */
.L_x_3085:
[----:B------:R-:W-:Y:S01]  /*4e20*/  MOV R31, R37 ;  /* 0x00000025001f7202 */ /* 0x000fe20000000f00 */
[----:B------:R-:W-:Y:S06]  /*4e30*/  BRA `(.L_x_3086) ;  /* 0xffffffc800e87947 */ /* 0x000fec000383ffff */
.L_x_3087:
        /* <DEDUP_REMOVED lines=12> */
.L_x_3985:


//--------------------- .text._ZN10layer_norm31ln_parallel_residual_bwd_kernelINS_13Kernel_traitsI6__halfffffjLj512ELj1ELj4ELj1ELj16ENS_18Kernel_traits_baseILj512ES2_ffffjLj128EEEEELb1ELb0ELb0EEEvNS_9BwdParamsE --------------------------
	.section	.text._ZN10layer_norm31ln_parallel_residual_bwd_kernelINS_13Kernel_traitsI6__halfffffjLj512ELj1ELj4ELj1ELj16ENS_18Kernel_traits_baseILj512ES2_ffffjLj128EEEEELb1ELb0ELb0EEEvNS_9BwdParamsE,"ax",@progbits
	.align	128
        .global         _ZN10layer_norm31ln_parallel_residual_bwd_kernelINS_13Kernel_traitsI6__halfffffjLj512ELj1ELj4ELj1ELj16ENS_18Kernel_traits_baseILj512ES2_ffffjLj128EEEEELb1ELb0ELb0EEEvNS_9BwdParamsE
        .type           _ZN10layer_norm31ln_parallel_residual_bwd_kernelINS_13Kernel_traitsI6__halfffffjLj512ELj1ELj4ELj1ELj16ENS_18Kernel_traits_baseILj512ES2_ffffjLj128EEEEELb1ELb0ELb0EEEvNS_9BwdParamsE,@function
        .size           _ZN10layer_norm31ln_parallel_residual_bwd_kernelINS_13Kernel_traitsI6__halfffffjLj512ELj1ELj4ELj1ELj16ENS_18Kernel_traits_baseILj512ES2_ffffjLj128EEEEELb1ELb0ELb0EEEvNS_9BwdParamsE,(.L_x_3986 - _ZN10layer_norm31ln_parallel_residual_bwd_kernelINS_13Kernel_traitsI6__halfffffjLj512ELj1ELj4ELj1ELj16ENS_18Kernel_traits_baseILj512ES2_ffffjLj128EEEEELb1ELb0ELb0EEEvNS_9BwdParamsE)
        .other          _ZN10layer_norm31ln_parallel_residual_bwd_kernelINS_13Kernel_traitsI6__halfffffjLj512ELj1ELj4ELj1ELj16ENS_18Kernel_traits_baseILj512ES2_ffffjLj128EEEEELb1ELb0ELb0EEEvNS_9BwdParamsE,@"STO_CUDA_ENTRY STV_DEFAULT"
_ZN10layer_norm31ln_parallel_residual_bwd_kernelINS_13Kernel_traitsI6__halfffffjLj512ELj1ELj4ELj1ELj16ENS_18Kernel_traits_baseILj512ES2_ffffjLj128EEEEELb1ELb0ELb0EEEvNS_9BwdParamsE:
.text._ZN10layer_norm31ln_parallel_residual_bwd_kernelINS_13Kernel_traitsI6__halfffffjLj512ELj1ELj4ELj1ELj16ENS_18Kernel_traits_baseILj512ES2_ffffjLj128EEEEELb1ELb0ELb0EEEvNS_9BwdParamsE:
        /* <DEDUP_REMOVED lines=18> */
[----:B------:R-:W0:Y:S04]  /*0120*/  LDCU.64 UR24, c[0x0][0x438] ;  /* 0x00008700ff1877ac */ /* 0x000e280008000a00 */
[----:B------:R-:W0:Y:S01]  /*0130*/  LDC.64 R20, c[0x0][0x3d8] ;  /* 0x0000f600ff147b82 */ /* 0x000e220000000a00 */
[----:B------:R-:W-:-:S02]  /*0140*/  LOP3.LUT R12, R80, 0x1f, RZ, 0xc0, !PT ;  /* 0x0000001f500c7812 */ /* 0x000fc400078ec0ff */
[----:B------:R-:W-:Y:S01]  /*0150*/  LEA.HI.SX32 R13, R13, R0, 0x1e ;  /* 0x000000000d0d7211 */ /* 0x000fe200078ff2ff */
[----:B------:R-:W0:Y:S01]  /*0160*/  LDCU.64 UR10, c[0x0][0x470] ;  /* 0x00008e00ff0a77ac */ /* 0x000e220008000a00 */
[----:B------:R-:W-:Y:S02]  /*0170*/  MOV R15, R12 ;  /* 0x0000000c000f7202 */ /* 0x000fe40000000f00 */
[C---:B------:R-:W-:Y:S01]  /*0180*/  ISETP.GE.U32.AND P3, PT, R13.reuse, 0x20, PT ;  /* 0x000000200d00780c */ /* 0x040fe20003f66070 */
[----:B------:R-:W0:Y:S01]  /*0190*/  LDC.64 R26, c[0x0][0x3d0] ;  /* 0x0000f400ff1a7b82 */ /* 0x000e220000000a00 */
[C---:B------:R-:W-:Y:S02]  /*01a0*/  ISETP.GE.U32.AND P0, PT, R13.reuse, 0x40, PT ;  /* 0x000000400d00780c */ /* 0x040fe40003f06070 */
[C---:B------:R-:W-:Y:S02]  /*01b0*/  ISETP.GE.U32.AND P1, PT, R13.reuse, 0x60, PT ;  /* 0x000000600d00780c */ /* 0x040fe40003f26070 */
[----:B------:R-:W-:-:S03]  /*01c0*/  ISETP.GE.U32.AND P2, PT, R13, 0x80, PT ;  /* 0x000000800d00780c */ /* 0x000fc60003f46070 */
[----:B------:R-:W0:Y:S04]  /*01d0*/  LDC.64 R32, c[0x0][0x3d8] ;  /* 0x0000f600ff207b82 */ /* 0x000e280000000a00 */
[----:B--2---:R-:W-:-:S04]  /*01e0*/  @P3 IMAD.WIDE.U32 R10, R15, 0x8, R10 ;  /* 0x000000080f0a3825 */ /* 0x004fc800078e000a */
[----:B------:R-:W2:Y:S01]  /*01f0*/  LDC.64 R34, c[0x0][0x3d0] ;  /* 0x0000f400ff227b82 */ /* 0x000ea20000000a00 */
[C---:B---3--:R-:W-:Y:S01]  /*0200*/  @P3 IMAD.WIDE.U32 R16, R15.reuse, 0x8, R16 ;  /* 0x000000080f103825 */ /* 0x048fe200078e0010 */
[----:B------:R-:W-:Y:S01]  /*0210*/  @P3 LOP3.LUT R15, R15, 0x20, RZ, 0xfc, !PT ;  /* 0x000000200f0f3812 */ /* 0x000fe200078efcff */
[----:B-1----:R-:W-:Y:S01]  /*0220*/  USHF.L.U32 UR4, UR4, 0x2, URZ ;  /* 0x0000000204047899 */ /* 0x002fe200080006ff */
[----:B------:R1:W5:Y:S03]  /*0230*/  @P3 LDG.E.64 R28, desc[UR8][R10.64] ;  /* 0x000000080a1c3981 */ /* 0x000366000c1e1b00 */
[C---:B----4-:R-:W-:Y:S01]  /*0240*/  @P0 IMAD.WIDE.U32 R22, R15.reuse, 0x8, R18 ;  /* 0x000000080f160825 */ /* 0x050fe200078e0012 */
[----:B------:R-:W3:Y:S01]  /*0250*/  LDC.64 R36, c[0x0][0x3d8] ;  /* 0x0000f600ff247b82 */ /* 0x000ee20000000a00 */
[----:B------:R-:W5:Y:S02]  /*0260*/  @P3 LDG.E.64 R30, desc[UR8][R16.64] ;  /* 0x00000008101e3981 */ /* 0x000f64000c1e1b00 */
[C---:B0-----:R-:W-:Y:S01]  /*0270*/  @P0 IMAD.WIDE.U32 R24, R15.reuse, 0x8, R20 ;  /* 0x000000080f180825 */ /* 0x041fe200078e0014 */
[----:B------:R-:W-:Y:S01]  /*0280*/  @P0 IADD3 R15, PT, PT, R15, 0x20, RZ ;  /* 0x000000200f0f0810 */ /* 0x000fe20007ffe0ff */
[----:B------:R0:W5:Y:S01]  /*0290*/  @P0 LDG.E.64 R60, desc[UR8][R22.64] ;  /* 0x00000008163c0981 */ /* 0x000162000c1e1b00 */
[----:B-1----:R-:W-:-:S03]  /*02a0*/  SHF.R.U32.HI R11, RZ, 0x5, R80 ;  /* 0x00000005ff0b7819 */ /* 0x002fc60000011650 */
[----:B------:R-:W5:Y:S01]  /*02b0*/  @P0 LDG.E.64 R62, desc[UR8][R24.64] ;  /* 0x00000008183e0981 */ /* 0x000f62000c1e1b00 */
[----:B------:R-:W-:Y:S01]  /*02c0*/  LOP3.LUT R11, R11, UR4, RZ, 0xfc, !PT ;  /* 0x000000040b0b7c12 */ /* 0x000fe2000f8efcff */
[----:B------:R-:W-:-:S03]  /*02d0*/  @P1 IMAD.WIDE.U32 R26, R15, 0x8, R26 ;  /* 0x000000080f1a1825 */ /* 0x000fc600078e001a */
[----:B------:R-:W-:Y:S01]  /*02e0*/  ISETP.GE.AND P0, PT, R11, UR5, PT ;  /* 0x000000050b007c0c */ /* 0x000fe2000bf06270 */
[C---:B------:R-:W-:Y:S01]  /*02f0*/  @P1 IMAD.WIDE.U32 R32, R15.reuse, 0x8, R32 ;  /* 0x000000080f201825 */ /* 0x040fe200078e0020 */
[----:B------:R-:W-:Y:S01]  /*0300*/  @P1 IADD3 R15, PT, PT, R15, 0x20, RZ ;  /* 0x000000200f0f1810 */ /* 0x000fe20007ffe0ff */
[----:B------:R-:W5:Y:S04]  /*0310*/  @P1 LDG.E.64 R2, desc[UR8][R26.64] ;  /* 0x000000081a021981 */ /* 0x000f68000c1e1b00 */
[C---:B--2---:R-:W-:Y:S01]  /*0320*/  @P2 IMAD.WIDE.U32 R18, R15.reuse, 0x8, R34 ;  /* 0x000000080f122825 */ /* 0x044fe200078e0022 */
[----:B------:R1:W5:Y:S03]  /*0330*/  @P1 LDG.E.64 R6, desc[UR8][R32.64] ;  /* 0x0000000820061981 */ /* 0x000366000c1e1b00 */
[----:B---3--:R-:W-:Y:S01]  /*0340*/  @P2 IMAD.WIDE.U32 R20, R15, 0x8, R36 ;  /* 0x000000080f142825 */ /* 0x008fe200078e0024 */
[----:B------:R-:W5:Y:S01]  /*0350*/  @P2 LDG.E.64 R4, desc[UR8][R18.64] ;  /* 0x0000000812042981 */ /* 0x000f62000c1e1b00 */
[----:B------:R-:W-:-:S02]  /*0360*/  CS2R R34, SRZ ;  /* 0x0000000000227805 */ /* 0x000fc4000001ff00 */
[----:B0-----:R-:W-:Y:S02]  /*0370*/  CS2R R22, SRZ ;  /* 0x0000000000167805 */ /* 0x001fe4000001ff00 */
[----:B------:R-:W-:Y:S01]  /*0380*/  CS2R R36, SRZ ;  /* 0x0000000000247805 */ /* 0x000fe2000001ff00 */
[----:B------:R0:W5:Y:S01]  /*0390*/  @P2 LDG.E.64 R8, desc[UR8][R20.64] ;  /* 0x0000000814082981 */ /* 0x000162000c1e1b00 */
        /* <DEDUP_REMOVED lines=92> */
[----:B------:R-:W-:Y:S02]  /*0960*/  SHF.R.U32.HI R8, RZ, 0x10, R9 ;  /* 0x00000010ff087819 */ /* 0x000fe40000011609 */
[----:B------:R-:W-:Y:S02]  /*0970*/  PRMT R155, R155, 0x5410, R16 ;  /* 0x000054109b9b7816 */ /* 0x000fe40000000010 */
[----:B------:R-:W-:Y:S02]  /*0980*/  PRMT R156, R156, 0x5410, R18 ;  /* 0x000054109c9c7816 */ /* 0x000fe40000000012 */
[----:B------:R-:W-:Y:S02]  /*0990*/  PRMT R157, R157, 0x5410, R17 ;  /* 0x000054109d9d7816 */ /* 0x000fe40000000011 */
[----:B------:R-:W-:Y:S02]  /*09a0*/  CS2R R16, SRZ ;  /* 0x0000000000107805 */ /* 0x000fe4000001ff00 */
[----:B------:R-:W-:-:S02]  /*09b0*/  PRMT R158, R158, 0x5410, R19 ;  /* 0x000054109e9e7816 */ /* 0x000fc40000000013 */
[----:B------:R-:W-:Y:S02]  /*09c0*/  CS2R R18, SRZ ;  /* 0x0000000000127805 */ /* 0x000fe4000001ff00 */
[----:B------:R-:W-:Y:S02]  /*09d0*/  PRMT R160, R160, 0x5410, R20 ;  /* 0x00005410a0a07816 */ /* 0x000fe40000000014 */
[----:B------:R-:W-:Y:S02]  /*09e0*/  CS2R R20, SRZ ;  /* 0x0000000000147805 */ /* 0x000fe4000001ff00 */
        /* <DEDUP_REMOVED lines=12> */
.L_x_3138:
        /* <DEDUP_REMOVED lines=23> */
[----:B------:R-:W-:Y:S01]  /*0c20*/  ISETP.NE.U32.AND P0, PT, RZ, UR24, PT ;  /* 0x00000018ff007c0c */ /* 0x000fe2000bf05070 */
[----:B0-----:R-:W-:-:S03]  /*0c30*/  IMAD.WIDE.U32 R104, R10, 0x10, R104 ;  /* 0x000000100a687825 */ /* 0x001fc600078e0068 */
[----:B------:R-:W-:-:S03]  /*0c40*/  ISETP.NE.AND.EX P0, PT, RZ, UR25, PT, P0 ;  /* 0x00000019ff007c0c */ /* 0x000fc6000bf05300 */
[----:B------:R-:W0:Y:S01]  /*0c50*/  LDC.64 R168, c[0x0][0x3b0] ;  /* 0x0000ec00ffa87b82 */ /* 0x000e220000000a00 */
[----:B------:R-:W3:Y:S01]  /*0c60*/  LDG.E.128 R104, desc[UR8][R104.64] ;  /* 0x0000000868687981 */ /* 0x000ee2000c1e1d00 */
[----:B-1----:R-:W-:-:S06]  /*0c70*/  IMAD.WIDE.U32 R108, R10, 0x10, R108 ;  /* 0x000000100a6c7825 */ /* 0x002fcc00078e006c */
[----:B------:R-:W4:Y:S02]  /*0c80*/  LDG.E.128 R108, desc[UR8][R108.64] ;  /* 0x000000086c6c7981 */ /* 0x000f24000c1e1d00 */
[----:B------:R-:W1:Y:S01]  /*0c90*/  @P0 LDC.64 R170, c[0x0][0x438] ;  /* 0x00010e00ffaa0b82 */ /* 0x000e620000000a00 */
[----:B--2---:R-:W-:-:S06]  /*0ca0*/  IMAD.WIDE.U32 R112, R10, 0x10, R112 ;  /* 0x000000100a707825 */ /* 0x004fcc00078e0070 */
[----:B------:R-:W2:Y:S01]  /*0cb0*/  LDG.E.128 R112, desc[UR8][R112.64] ;  /* 0x0000000870707981 */ /* 0x000ea2000c1e1d00 */
[----:B0-----:R-:W-:-:S05]  /*0cc0*/  IMAD.WIDE.U32 R168, R10, 0x4, R168 ;  /* 0x000000040aa87825 */ /* 0x001fca00078e00a8 */
[----:B------:R-:W5:Y:S01]  /*0cd0*/  LDG.E R8, desc[UR8][R168.64] ;  /* 0x00000008a8087981 */ /* 0x000f62000c1e1900 */
[----:B-1----:R-:W-:-:S05]  /*0ce0*/  @P0 IMAD.WIDE.U32 R170, R10, 0x10, R170 ;  /* 0x000000100aaa0825 */ /* 0x002fca00078e00aa */
[----:B------:R-:W5:Y:S01]  /*0cf0*/  @P0 LDG.E.128 R88, desc[UR8][R170.64] ;  /* 0x00000008aa580981 */ /* 0x000f62000c1e1d00 */
[----:B------:R-:W-:-:S04]  /*0d00*/  ISETP.NE.U32.AND P2, PT, RZ, UR10, PT ;  /* 0x0000000aff007c0c */ /* 0x000fc8000bf45070 */
[----:B------:R-:W-:Y:S01]  /*0d10*/  ISETP.NE.AND.EX P2, PT, RZ, UR11, PT, P2 ;  /* 0x0000000bff007c0c */ /* 0x000fe2000bf45320 */
[----:B------:R-:W-:Y:S02]  /*0d20*/  HADD2.F32 R125, -RZ, R153.H0_H0 ;  /* 0x20000099ff7d7230 */ /* 0x000fe40000004100 */
[----:B------:R-:W-:-:S10]  /*0d30*/  HADD2.F32 R116, -RZ, R151.H0_H0 ;  /* 0x20000097ff747230 */ /* 0x000fd40000004100 */
[----:B------:R-:W0:Y:S01]  /*0d40*/  @P2 LDC.64 R148, c[0x0][0x3b8] ;  /* 0x0000ee00ff942b82 */ /* 0x000e220000000a00 */
[--C-:B------:R-:W-:Y:S02]  /*0d50*/  HADD2.F32 R145, -RZ, R152.reuse.H1_H1 ;  /* 0x30000098ff917230 */ /* 0x100fe40000004100 */
[----:B------:R-:W-:Y:S02]  /*0d60*/  HADD2.F32 R134, -RZ, R152.H0_H0 ;  /* 0x20000098ff867230 */ /* 0x000fe40000004100 */
[----:B0-----:R-:W-:-:S05]  /*0d70*/  @P2 IMAD.WIDE.U32 R148, R10, 0x4, R148 ;  /* 0x000000040a942825 */ /* 0x001fca00078e0094 */
[----:B------:R0:W5:Y:S02]  /*0d80*/  @P2 LDG.E R9, desc[UR8][R148.64] ;  /* 0x0000000894092981 */ /* 0x000164000c1e1900 */
[----:B0-----:R-:W-:Y:S01]  /*0d90*/  IADD3 R148, PT, PT, R10, 0x20, RZ ;  /* 0x000000200a947810 */ /* 0x001fe20007ffe0ff */
[----:B---3--:R-:W-:-:S04]  /*0da0*/  FADD.FTZ R104, -R147, R104 ;  /* 0x0000006893687221 */ /* 0x008fc80000010100 */
[----:B-----5:R-:W-:Y:S01]  /*0db0*/  FMUL.FTZ R119, R127, R104 ;  /* 0x000000687f777220 */ /* 0x020fe20000410000 */
[----:B------:R-:W-:Y:S02]  /*0dc0*/  HADD2.F32 R104, -RZ, R153.H1_H1 ;  /* 0x30000099ff687230 */ /* 0x000fe40000004100 */
[----:B----4-:R-:W-:-:S03]  /*0dd0*/  FMUL.FTZ R125, R108, R125 ;  /* 0x0000007d6c7d7220 */ /* 0x010fc60000410000 */
[----:B------:R-:W-:Y:S01]  /*0de0*/  FMUL.FTZ R104, R109, R104 ;  /* 0x000000686d687220 */ /* 0x000fe20000410000 */
[----:B--2---:R-:W-:Y:S01]  /*0df0*/  FFMA.FTZ R116, R112, R116, R125 ;  /* 0x0000007470747223 */ /* 0x004fe2000001007d */
[----:B------:R-:W-:Y:S02]  /*0e00*/  HADD2.F32 R125, -RZ, R151.H1_H1 ;  /* 0x30000097ff7d7230 */ /* 0x000fe40000004100 */
[----:B------:R-:W-:-:S03]  /*0e10*/  FADD.FTZ R128, -R147, R105 ;  /* 0x0000006993807221 */ /* 0x000fc60000010100 */
[----:B------:R-:W-:Y:S01]  /*0e20*/  FFMA.FTZ R125, R113, R125, R104 ;  /* 0x0000007d717d7223 */ /* 0x000fe20000010068 */
[--C-:B------:R-:W-:Y:S02]  /*0e30*/  HADD2.F32 R104, -RZ, R154.reuse.H1_H1 ;  /* 0x3000009aff687230 */ /* 0x100fe40000004100 */
[----:B------:R-:W-:-:S03]  /*0e40*/  HADD2.F32 R105, -RZ, R154.H0_H0 ;  /* 0x2000009aff697230 */ /* 0x000fc60000004100 */
[----:B------:R-:W-:Y:S01]  /*0e50*/  FMUL.FTZ R104, R111, R104 ;  /* 0x000000686f687220 */ /* 0x000fe20000410000 */
[C---:B------:R-:W-:Y:S01]  /*0e60*/  FADD.FTZ R106, -R147.reuse, R106 ;  /* 0x0000006a936a7221 */ /* 0x040fe20000010100 */
[----:B------:R-:W-:Y:S01]  /*0e70*/  FMUL.FTZ R105, R110, R105 ;  /* 0x000000696e697220 */ /* 0x000fe20000410000 */
[----:B------:R-:W-:Y:S01]  /*0e80*/  FADD.FTZ R146, -R147, R107 ;  /* 0x0000006b93927221 */ /* 0x000fe20000010100 */
[----:B------:R-:W-:Y:S01]  /*0e90*/  FFMA.FTZ R145, R115, R145, R104 ;  /* 0x0000009173917223 */ /* 0x000fe20000010068 */
[----:B------:R-:W-:Y:S01]  /*0ea0*/  FADD.FTZ R104, RZ, R116 ;  /* 0x00000074ff687221 */ /* 0x000fe20000010000 */
[----:B------:R-:W-:Y:S01]  /*0eb0*/  FMUL.FTZ R128, R127, R128 ;  /* 0x000000807f807220 */ /* 0x000fe20000410000 */
[----:B------:R-:W-:Y:S01]  /*0ec0*/  FFMA.FTZ R107, R119, R116, RZ ;  /* 0x00000074776b7223 */ /* 0x000fe200000100ff */
        /* <DEDUP_REMOVED lines=24> */
[----:B------:R-:W-:-:S07]  /*1050*/  FFMA.FTZ R150, R146, R145, R105 ;  /* 0x0000009192967223 */ /* 0x000fce0000010069 */
.L_x_3090:
[----:B------:R-:W-:Y:S05]  /*1060*/  BSYNC.RECONVERGENT B0 ;  /* 0x0000000000007941 */ /* 0x000fea0003800200 */
.L_x_3089:
[----:B------:R-:W-:Y:S04]  /*1070*/  BSSY.RECONVERGENT B0, `(.L_x_3091) ;  /* 0x0000049000007945 */ /* 0x000fe80003800200 */
[----:B------:R-:W-:Y:S05]  /*1080*/  @!P1 BRA `(.L_x_3092) ;  /* 0x00000004001c9947 */ /* 0x000fea0003800000 */
[----:B------:R-:W0:Y:S08]  /*1090*/  LDC.64 R104, c[0x0][0x430] ;  /* 0x00010c00ff687b82 */ /* 0x000e300000000a00 */
[----:B------:R-:W1:Y:S01]  /*10a0*/  LDC.64 R108, c[0x0][0x428] ;  /* 0x00010a00ff6c7b82 */ /* 0x000e620000000a00 */
[----:B------:R-:W-:-:S07]  /*10b0*/  ISETP.NE.U32.AND P0, PT, RZ, UR24, PT ;  /* 0x00000018ff007c0c */ /* 0x000fce000bf05070 */
[----:B------:R-:W2:Y:S01]  /*10c0*/  LDC.64 R112, c[0x0][0x3a8] ;  /* 0x0000ea00ff707b82 */ /* 0x000ea20000000a00 */
[----:B0-----:R-:W-:-:S06]  /*10d0*/  IMAD.WIDE.U32 R104, R148, 0x10, R104 ;  /* 0x0000001094687825 */ /* 0x001fcc00078e0068 */
[----:B------:R-:W3:Y:S01]  /*10e0*/  LDG.E.128 R104, desc[UR8][R104.64] ;  /* 0x0000000868687981 */ /* 0x000ee2000c1e1d00 */
[----:B-1----:R-:W-:-:S06]  /*10f0*/  IMAD.WIDE.U32 R108, R148, 0x10, R108 ;  /* 0x00000010946c7825 */ /* 0x002fcc00078e006c */
[----:B------:R-:W4:Y:S01]  /*1100*/  LDG.E.128 R108, desc[UR8][R108.64] ;  /* 0x000000086c6c7981 */ /* 0x000f22000c1e1d00 */
[----:B------:R-:W-:Y:S01]  /*1110*/  ISETP.NE.AND.EX P0, PT, RZ, UR25, PT, P0 ;  /* 0x00000019ff007c0c */ /* 0x000fe2000bf05300 */
[----:B--2---:R-:W-:Y:S01]  /*1120*/  IMAD.WIDE.U32 R114, R148, 0x10, R112 ;  /* 0x0000001094727825 */ /* 0x004fe200078e0070 */
[----:B------:R-:W-:-:S03]  /*1130*/  ISETP.NE.U32.AND P2, PT, RZ, UR10, PT ;  /* 0x0000000aff007c0c */ /* 0x000fc6000bf45070 */
[----:B------:R-:W-:Y:S02]  /*1140*/  HADD2.F32 R7, -RZ, R157.H0_H0 ;  /* 0x2000009dff077230 */ /* 0x000fe40000004100 */
[----:B------:R-:W-:-:S06]  /*1150*/  HADD2.F32 R5, -RZ, R155.H0_H0 ;  /* 0x2000009bff057230 */ /* 0x000fcc0000004100 */
[----:B------:R-:W0:Y:S01]  /*1160*/  @P0 LDC.64 R168, c[0x0][0x438] ;  /* 0x00010e00ffa80b82 */ /* 0x000e220000000a00 */
[----:B------:R-:W-:Y:S01]  /*1170*/  ISETP.NE.AND.EX P2, PT, RZ, UR11, PT, P2 ;  /* 0x0000000bff007c0c */ /* 0x000fe2000bf45320 */
[----:B------:R-:W2:Y:S01]  /*1180*/  LDG.E.128 R112, desc[UR8][R114.64] ;  /* 0x0000000872707981 */ /* 0x000ea2000c1e1d00 */
[----:B0-----:R-:W-:-:S11]  /*1190*/  @P0 IMAD.WIDE.U32 R172, R148, 0x10, R168 ;  /* 0x0000001094ac0825 */ /* 0x001fd600078e00a8 */
[----:B------:R-:W0:Y:S01]  /*11a0*/  @P2 LDC.64 R168, c[0x0][0x3b8] ;  /* 0x0000ee00ffa82b82 */ /* 0x000e220000000a00 */
[----:B------:R1:W5:Y:S01]  /*11b0*/  @P0 LDG.E.128 R28, desc[UR8][R172.64] ;  /* 0x00000008ac1c0981 */ /* 0x000362000c1e1d00 */
[----:B0-----:R-:W-:-:S06]  /*11c0*/  @P2 IMAD.WIDE.U32 R170, R148, 0x4, R168 ;  /* 0x0000000494aa2825 */ /* 0x001fcc00078e00a8 */
[----:B------:R-:W0:Y:S01]  /*11d0*/  LDC.64 R168, c[0x0][0x3b0] ;  /* 0x0000ec00ffa87b82 */ /* 0x000e220000000a00 */
[----:B------:R1:W5:Y:S01]  /*11e0*/  @P2 LDG.E R6, desc[UR8][R170.64] ;  /* 0x00000008aa062981 */ /* 0x000362000c1e1900 */
[----:B0-----:R-:W-:-:S04]  /*11f0*/  IMAD.WIDE.U32 R168, R148, 0x4, R168 ;  /* 0x0000000494a87825 */ /* 0x001fc800078e00a8 */
[----:B---3--:R-:W-:-:S04]  /*1200*/  FMUL.FTZ R7, R104, R7 ;  /* 0x0000000768077220 */ /* 0x008fc80000410000 */
[----:B----4-:R-:W-:Y:S02]  /*1210*/  FFMA.FTZ R7, R108, R5, R7 ;  /* 0x000000056c077223 */ /* 0x010fe40000010007 */
[----:B------:R1:W5:Y:S01]  /*1220*/  LDG.E R5, desc[UR8][R168.64] ;  /* 0x00000008a8057981 */ /* 0x000362000c1e1900 */
[----:B------:R-:W-:Y:S01]  /*1230*/  FADD.FTZ R16, R16, R104 ;  /* 0x0000006810107221 */ /* 0x000fe20000010000 */
[----:B--2---:R-:W-:-:S04]  /*1240*/  FADD.FTZ R112, -R147, R112 ;  /* 0x0000007093707221 */ /* 0x004fc80000010100 */
[----:B-----5:R-:W-:-:S04]  /*1250*/  FMUL.FTZ R117, R127, R112 ;  /* 0x000000707f757220 */ /* 0x020fc80000410000 */
[----:B------:R-:W-:Y:S01]  /*1260*/  FFMA.FTZ R76, R104, R117, R76 ;  /* 0x00000075684c7223 */ /* 0x000fe2000001004c */
[----:B------:R-:W-:Y:S02]  /*1270*/  HADD2.F32 R104, -RZ, R157.H1_H1 ;  /* 0x3000009dff687230 */ /* 0x000fe40000004100 */
[----:B------:R-:W-:Y:S01]  /*1280*/  FADD.FTZ R126, -R147, R113 ;  /* 0x00000071937e7221 */ /* 0x000fe20000010100 */
[----:B------:R-:W-:Y:S02]  /*1290*/  HADD2.F32 R123, -RZ, R155.H1_H1 ;  /* 0x3000009bff7b7230 */ /* 0x000fe40000004100 */
[----:B------:R-:W-:Y:S01]  /*12a0*/  FMUL.FTZ R104, R105, R104 ;  /* 0x0000006869687220 */ /* 0x000fe20000410000 */
[----:B------:R-:W-:-:S03]  /*12b0*/  FMUL.FTZ R126, R127, R126 ;  /* 0x0000007e7f7e7220 */ /* 0x000fc60000410000 */
[----:B------:R-:W-:Y:S01]  /*12c0*/  FFMA.FTZ R123, R109, R123, R104 ;  /* 0x0000007b6d7b7223 */ /* 0x000fe20000010068 */
[--C-:B------:R-:W-:Y:S02]  /*12d0*/  HADD2.F32 R104, -RZ, R158.reuse.H1_H1 ;  /* 0x3000009eff687230 */ /* 0x100fe40000004100 */
[----:B------:R-:W-:Y:S01]  /*12e0*/  FADD.FTZ R144, -R147, R115 ;  /* 0x0000007393907221 */ /* 0x000fe20000010100 */
[----:B------:R-:W-:Y:S01]  /*12f0*/  FADD.FTZ R17, R17, R105 ;  /* 0x0000006911117221 */ /* 0x000fe20000010000 */
[----:B------:R-:W-:Y:S01]  /*1300*/  FFMA.FTZ R77, R105, R126, R77 ;  /* 0x0000007e694d7223 */ /* 0x000fe2000001004d */
[----:B------:R-:W-:Y:S02]  /*1310*/  HADD2.F32 R105, -RZ, R158.H0_H0 ;  /* 0x2000009eff697230 */ /* 0x000fe40000004100 */
[----:B------:R-:W-:Y:S01]  /*1320*/  FMUL.FTZ R104, R107, R104 ;  /* 0x000000686b687220 */ /* 0x000fe20000410000 */
[--C-:B------:R-:W-:Y:S02]  /*1330*/  HADD2.F32 R143, -RZ, R156.reuse.H1_H1 ;  /* 0x3000009cff8f7230 */ /* 0x100fe40000004100 */
[----:B------:R-:W-:Y:S01]  /*1340*/  FADD.FTZ R114, -R147, R114 ;  /* 0x0000007293727221 */ /* 0x000fe20000010100 */
[----:B------:R-:W-:Y:S01]  /*1350*/  FMUL.FTZ R144, R127, R144 ;  /* 0x000000907f907220 */ /* 0x000fe20000410000 */
[----:B------:R-:W-:-:S02]  /*1360*/  HADD2.F32 R132, -RZ, R156.H0_H0 ;  /* 0x2000009cff847230 */ /* 0x000fc40000004100 */
[----:B------:R-:W-:Y:S01]  /*1370*/  FMUL.FTZ R105, R106, R105 ;  /* 0x000000696a697220 */ /* 0x000fe20000410000 */
[----:B------:R-:W-:Y:S01]  /*1380*/  FFMA.FTZ R143, R111, R143, R104 ;  /* 0x0000008f6f8f7223 */ /* 0x000fe20000010068 */
[----:B------:R-:W-:Y:S01]  /*1390*/  FMUL.FTZ R135, R127, R114 ;  /* 0x000000727f877220 */ /* 0x000fe20000410000 */
        /* <DEDUP_REMOVED lines=21> */
[----:B-1----:R-:W-:-:S07]  /*14f0*/  FFMA.FTZ R150, R144, R143, R105 ;  /* 0x0000008f90967223 */ /* 0x002fce0000010069 */
.L_x_3092:
[----:B------:R-:W-:Y:S05]  /*1500*/  BSYNC.RECONVERGENT B0 ;  /* 0x0000000000007941 */ /* 0x000fea0003800200 */
.L_x_3091:
[----:B------:R-:W-:Y:S04]  /*1510*/  BSSY.RECONVERGENT B0, `(.L_x_3093) ;  /* 0x0000049000007945 */ /* 0x000fe80003800200 */
[----:B------:R-:W-:Y:S05]  /*1520*/  @!P5 BRA `(.L_x_3094) ;  /* 0x00000004001cd947 */ /* 0x000fea0003800000 */
[----:B------:R-:W0:Y:S01]  /*1530*/  LDC.64 R104, c[0x0][0x430] ;  /* 0x00010c00ff687b82 */ /* 0x000e220000000a00 */
[----:B------:R-:W-:-:S07]  /*1540*/  ISETP.NE.U32.AND P0, PT, RZ, UR24, PT ;  /* 0x00000018ff007c0c */ /* 0x000fce000bf05070 */
[----:B------:R-:W1:Y:S01]  /*1550*/  LDC.64 R114, c[0x0][0x3a8] ;  /* 0x0000ea00ff727b82 */ /* 0x000e620000000a00 */
[----:B------:R-:W-:-:S07]  /*1560*/  ISETP.NE.AND.EX P0, PT, RZ, UR25, PT, P0 ;  /* 0x00000019ff007c0c */ /* 0x000fce000bf05300 */
[----:B------:R-:W2:Y:S08]  /*1570*/  LDC.64 R108, c[0x0][0x428] ;  /* 0x00010a00ff6c7b82 */ /* 0x000eb00000000a00 */
[----:B------:R-:W3:Y:S01]  /*1580*/  @P0 LDC.64 R168, c[0x0][0x438] ;  /* 0x00010e00ffa80b82 */ /* 0x000ee20000000a00 */
[----:B0-----:R-:W-:Y:S01]  /*1590*/  IMAD.WIDE.U32 R104, R148, 0x10, R104 ;  /* 0x0000001094687825 */ /* 0x001fe200078e0068 */
[----:B------:R-:W-:-:S05]  /*15a0*/  ISETP.NE.U32.AND P2, PT, RZ, UR10, PT ;  /* 0x0000000aff007c0c */ /* 0x000fca000bf45070 */
[----:B------:R-:W4:Y:S01]  /*15b0*/  LDG.E.128 R104, desc[UR8][R104.64] ;  /* 0x0000000868687981 */ /* 0x000f22000c1e1d00 */
[C---:B-1----:R-:W-:Y:S01]  /*15c0*/  IMAD.WIDE.U32 R114, R148.reuse, 0x10, R114 ;  /* 0x0000001094727825 */ /* 0x042fe200078e0072 */
[----:B------:R-:W-:Y:S01]  /*15d0*/  ISETP.NE.AND.EX P2, PT, RZ, UR11, PT, P2 ;  /* 0x0000000bff007c0c */ /* 0x000fe2000bf45320 */
[----:B------:R-:W0:Y:S04]  /*15e0*/  LDC.64 R170, c[0x0][0x3b0] ;  /* 0x0000ec00ffaa7b82 */ /* 0x000e280000000a00 */
[----:B------:R-:W4:Y:S01]  /*15f0*/  LDG.E.128 R112, desc[UR8][R114.64] ;  /* 0x0000000872707981 */ /* 0x000f22000c1e1d00 */
[----:B--2---:R-:W-:-:S06]  /*1600*/  IMAD.WIDE.U32 R108, R148, 0x10, R108 ;  /* 0x00000010946c7825 */ /* 0x004fcc00078e006c */
[----:B------:R-:W2:Y:S01]  /*1610*/  LDG.E.128 R108, desc[UR8][R108.64] ;  /* 0x000000086c6c7981 */ /* 0x000ea2000c1e1d00 */
[----:B------:R-:W-:Y:S02]  /*1620*/  HADD2.F32 R15, -RZ, R161.H0_H0 ;  /* 0x200000a1ff0f7230 */ /* 0x000fe40000004100 */
[C---:B---3--:R-:W-:Y:S02]  /*1630*/  @P0 IMAD.WIDE.U32 R172, R148.reuse, 0x10, R168 ;  /* 0x0000001094ac0825 */ /* 0x048fe400078e00a8 */
[----:B------:R-:W1:Y:S02]  /*1640*/  @P2 LDC.64 R168, c[0x0][0x3b8] ;  /* 0x0000ee00ffa82b82 */ /* 0x000e640000000a00 */
[----:B------:R-:W-:Y:S01]  /*1650*/  HADD2.F32 R4, -RZ, R159.H0_H0 ;  /* 0x2000009fff047230 */ /* 0x000fe20000004100 */
[----:B------:R3:W5:Y:S01]  /*1660*/  @P0 LDG.E.128 R92, desc[UR8][R172.64] ;  /* 0x00000008ac5c0981 */ /* 0x000762000c1e1d00 */
[----:B0-----:R-:W-:-:S05]  /*1670*/  IMAD.WIDE.U32 R170, R148, 0x4, R170 ;  /* 0x0000000494aa7825 */ /* 0x001fca00078e00aa */
[----:B------:R3:W5:Y:S01]  /*1680*/  LDG.E R2, desc[UR8][R170.64] ;  /* 0x00000008aa027981 */ /* 0x000762000c1e1900 */
[----:B-1----:R-:W-:-:S05]  /*1690*/  @P2 IMAD.WIDE.U32 R168, R148, 0x4, R168 ;  /* 0x0000000494a82825 */ /* 0x002fca00078e00a8 */
[----:B------:R3:W5:Y:S01]  /*16a0*/  @P2 LDG.E R3, desc[UR8][R168.64] ;  /* 0x00000008a8032981 */ /* 0x000762000c1e1900 */
[----:B------:R-:W-:Y:S02]  /*16b0*/  HADD2.F32 R122, -RZ, R161.H1_H1 ;  /* 0x300000a1ff7a7230 */ /* 0x000fe40000004100 */
[----:B------:R-:W-:Y:S02]  /*16c0*/  HADD2.F32 R131, -RZ, R162.H0_H0 ;  /* 0x200000a2ff837230 */ /* 0x000fe40000004100 */
[----:B------:R-:W-:Y:S01]  /*16d0*/  HADD2.F32 R141, -RZ, R160.H1_H1 ;  /* 0x300000a0ff8d7230 */ /* 0x000fe20000004100 */
[----:B------:R-:W-:Y:S01]  /*16e0*/  IADD3 R148, PT, PT, R148, 0x20, RZ ;  /* 0x0000002094947810 */ /* 0x000fe20007ffe0ff */
[----:B----4-:R-:W-:Y:S01]  /*16f0*/  FMUL.FTZ R15, R104, R15 ;  /* 0x0000000f680f7220 */ /* 0x010fe20000410000 */
[----:B------:R-:W-:Y:S01]  /*1700*/  FADD.FTZ R112, -R147, R112 ;  /* 0x0000007093707221 */ /* 0x000fe20000010100 */
[----:B------:R-:W-:Y:S02]  /*1710*/  FADD.FTZ R80, R80, R104 ;  /* 0x0000006850507221 */ /* 0x000fe40000010000 */
[----:B--2---:R-:W-:Y:S01]  /*1720*/  FFMA.FTZ R4, R108, R4, R15 ;  /* 0x000000046c047223 */ /* 0x004fe2000001000f */
[----:B-----5:R-:W-:Y:S01]  /*1730*/  FMUL.FTZ R15, R127, R112 ;  /* 0x000000707f0f7220 */ /* 0x020fe20000410000 */
[----:B------:R-:W-:-:S03]  /*1740*/  FMUL.FTZ R122, R105, R122 ;  /* 0x0000007a697a7220 */ /* 0x000fc60000410000 */
[----:B------:R-:W-:Y:S01]  /*1750*/  FFMA.FTZ R64, R104, R15, R64 ;  /* 0x0000000f68407223 */ /* 0x000fe20000010040 */
[----:B------:R-:W-:Y:S02]  /*1760*/  HADD2.F32 R104, -RZ, R159.H1_H1 ;  /* 0x3000009fff687230 */ /* 0x000fe40000004100 */
[----:B------:R-:W-:-:S03]  /*1770*/  FMUL.FTZ R131, R106, R131 ;  /* 0x000000836a837220 */ /* 0x000fc60000410000 */
[----:B------:R-:W-:Y:S01]  /*1780*/  FFMA.FTZ R122, R109, R104, R122 ;  /* 0x000000686d7a7223 */ /* 0x000fe2000001007a */
[----:B------:R-:W-:Y:S02]  /*1790*/  HADD2.F32 R104, -RZ, R160.H0_H0 ;  /* 0x200000a0ff687230 */ /* 0x000fe40000004100 */
[C---:B------:R-:W-:Y:S01]  /*17a0*/  FADD.FTZ R124, -R147.reuse, R113 ;  /* 0x00000071937c7221 */ /* 0x040fe20000010100 */
[----:B------:R-:W-:Y:S02]  /*17b0*/  FADD.FTZ R114, -R147, R114 ;  /* 0x0000007293727221 */ /* 0x000fe40000010100 */
[----:B------:R-:W-:Y:S01]  /*17c0*/  FFMA.FTZ R131, R110, R104, R131 ;  /* 0x000000686e837223 */ /* 0x000fe20000010083 */
[----:B------:R-:W-:Y:S02]  /*17d0*/  HADD2.F32 R104, -RZ, R162.H1_H1 ;  /* 0x300000a2ff687230 */ /* 0x000fe40000004100 */
[----:B------:R-:W-:Y:S01]  /*17e0*/  FMUL.FTZ R124, R127, R124 ;  /* 0x0000007c7f7c7220 */ /* 0x000fe20000410000 */
        /* <DEDUP_REMOVED lines=26> */
[----:B---3--:R-:W-:-:S07]  /*1990*/  FFMA.FTZ R150, R142, R141, R105 ;  /* 0x0000008d8e967223 */ /* 0x008fce0000010069 */
.L_x_3094:
[----:B------:R-:W-:Y:S05]  /*19a0*/  BSYNC.RECONVERGENT B0 ;  /* 0x0000000000007941 */ /* 0x000fea0003800200 */
.L_x_3093:
[----:B------:R-:W-:Y:S04]  /*19b0*/  BSSY.RECONVERGENT B0, `(.L_x_3095) ;  /* 0x0000048000007945 */ /* 0x000fe80003800200 */
[----:B------:R-:W-:Y:S05]  /*19c0*/  @!P4 BRA `(.L_x_3096) ;  /* 0x000000040018c947 */ /* 0x000fea0003800000 */
[----:B------:R-:W-:Y:S01]  /*19d0*/  ISETP.NE.U32.AND P0, PT, RZ, UR24, PT ;  /* 0x00000018ff007c0c */ /* 0x000fe2000bf05070 */
[----:B------:R-:W0:Y:S03]  /*19e0*/  LDC.64 R104, c[0x0][0x3a8] ;  /* 0x0000ea00ff687b82 */ /* 0x000e260000000a00 */
[----:B------:R-:W-:-:S05]  /*19f0*/  ISETP.NE.AND.EX P0, PT, RZ, UR25, PT, P0 ;  /* 0x00000019ff007c0c */ /* 0x000fca000bf05300 */
[----:B------:R-:W1:Y:S08]  /*1a00*/  LDC.64 R108, c[0x0][0x430] ;  /* 0x00010c00ff6c7b82 */ /* 0x000e700000000a00 */
[----:B------:R-:W2:Y:S08]  /*1a10*/  LDC.64 R112, c[0x0][0x428] ;  /* 0x00010a00ff707b82 */ /* 0x000eb00000000a00 */
[----:B------:R-:W3:Y:S01]  /*1a20*/  @P0 LDC.64 R120, c[0x0][0x438] ;  /* 0x00010e00ff780b82 */ /* 0x000ee20000000a00 */
[----:B0-----:R-:W-:-:S06]  /*1a30*/  IMAD.WIDE.U32 R104, R148, 0x10, R104 ;  /* 0x0000001094687825 */ /* 0x001fcc00078e0068 */
[----:B------:R-:W4:Y:S01]  /*1a40*/  LDG.E.128 R104, desc[UR8][R104.64] ;  /* 0x0000000868687981 */ /* 0x000f22000c1e1d00 */
[----:B-1----:R-:W-:-:S06]  /*1a50*/  IMAD.WIDE.U32 R108, R148, 0x10, R108 ;  /* 0x00000010946c7825 */ /* 0x002fcc00078e006c */
[----:B------:R-:W4:Y:S01]  /*1a60*/  LDG.E.128 R108, desc[UR8][R108.64] ;  /* 0x000000086c6c7981 */ /* 0x000f22000c1e1d00 */
[----:B--2---:R-:W-:-:S06]  /*1a70*/  IMAD.WIDE.U32 R112, R148, 0x10, R112 ;  /* 0x0000001094707825 */ /* 0x004fcc00078e0070 */
[----:B------:R-:W2:Y:S01]  /*1a80*/  LDG.E.128 R112, desc[UR8][R112.64] ;  /* 0x0000000870707981 */ /* 0x000ea2000c1e1d00 */
[C---:B---3--:R-:W-:Y:S02]  /*1a90*/  @P0 IMAD.WIDE.U32 R138, R148.reuse, 0x10, R120 ;  /* 0x00000010948a0825 */ /* 0x048fe400078e0078 */
[----:B------:R-:W0:Y:S03]  /*1aa0*/  LDC.64 R120, c[0x0][0x3b0] ;  /* 0x0000ec00ff787b82 */ /* 0x000e260000000a00 */
[----:B------:R1:W5:Y:S01]  /*1ab0*/  @P0 LDG.E.128 R96, desc[UR8][R138.64] ;  /* 0x000000088a600981 */ /* 0x000362000c1e1d00 */
[----:B0-----:R-:W-:-:S05]  /*1ac0*/  IMAD.WIDE.U32 R168, R148, 0x4, R120 ;  /* 0x0000000494a87825 */ /* 0x001fca00078e0078 */
[----:B------:R-:W5:Y:S01]  /*1ad0*/  LDG.E R120, desc[UR8][R168.64] ;  /* 0x00000008a8787981 */ /* 0x000f62000c1e1900 */
[----:B------:R-:W-:-:S04]  /*1ae0*/  ISETP.NE.U32.AND P0, PT, RZ, UR10, PT ;  /* 0x0000000aff007c0c */ /* 0x000fc8000bf05070 */
[----:B------:R-:W-:-:S13]  /*1af0*/  ISETP.NE.AND.EX P0, PT, RZ, UR11, PT, P0 ;  /* 0x0000000bff007c0c */ /* 0x000fda000bf05300 */
[----:B-1----:R-:W0:Y:S01]  /*1b00*/  @P0 LDC.64 R138, c[0x0][0x3b8] ;  /* 0x0000ee00ff8a0b82 */ /* 0x002e220000000a00 */
[--C-:B------:R-:W-:Y:S02]  /*1b10*/  HADD2.F32 R118, -RZ, R163.reuse.H0_H0 ;  /* 0x200000a3ff767230 */ /* 0x100fe40000004100 */
[----:B------:R-:W-:Y:S02]  /*1b20*/  HADD2.F32 R129, -RZ, R163.H1_H1 ;  /* 0x300000a3ff817230 */ /* 0x000fe40000004100 */
[----:B------:R-:W-:Y:S02]  /*1b30*/  HADD2.F32 R136, -RZ, R164.H0_H0 ;  /* 0x200000a4ff887230 */ /* 0x000fe40000004100 */
[----:B0-----:R-:W-:-:S05]  /*1b40*/  @P0 IMAD.WIDE.U32 R138, R148, 0x4, R138 ;  /* 0x00000004948a0825 */ /* 0x001fca00078e008a */
[----:B------:R0:W5:Y:S02]  /*1b50*/  @P0 LDG.E R0, desc[UR8][R138.64] ;  /* 0x000000088a000981 */ /* 0x000164000c1e1900 */
[----:B0-----:R-:W-:Y:S02]  /*1b60*/  HADD2.F32 R138, -RZ, R166.H1_H1 ;  /* 0x300000a6ff8a7230 */ /* 0x001fe40000004100 */
[C---:B----4-:R-:W-:Y:S01]  /*1b70*/  FADD.FTZ R104, -R147.reuse, R104 ;  /* 0x0000006893687221 */ /* 0x050fe20000010100 */
[----:B------:R-:W-:Y:S01]  /*1b80*/  FADD.FTZ R130, -R147, R105 ;  /* 0x0000006993827221 */ /* 0x000fe20000010100 */
[--C-:B------:R-:W-:Y:S02]  /*1b90*/  HADD2.F32 R105, -RZ, R165.reuse.H0_H0 ;  /* 0x200000a5ff697230 */ /* 0x100fe40000004100 */
[----:B-----5:R-:W-:Y:S01]  /*1ba0*/  FMUL.FTZ R121, R127, R104 ;  /* 0x000000687f797220 */ /* 0x020fe20000410000 */
[----:B------:R-:W-:Y:S02]  /*1bb0*/  HADD2.F32 R104, -RZ, R165.H1_H1 ;  /* 0x300000a5ff687230 */ /* 0x000fe40000004100 */
[----:B------:R-:W-:-:S03]  /*1bc0*/  FMUL.FTZ R105, R108, R105 ;  /* 0x000000696c697220 */ /* 0x000fc60000410000 */
[----:B------:R-:W-:Y:S01]  /*1bd0*/  FMUL.FTZ R104, R109, R104 ;  /* 0x000000686d687220 */ /* 0x000fe20000410000 */
[----:B--2---:R-:W-:Y:S01]  /*1be0*/  FFMA.FTZ R118, R112, R118, R105 ;  /* 0x0000007670767223 */ /* 0x004fe20000010069 */
[----:B------:R-:W-:Y:S02]  /*1bf0*/  HADD2.F32 R105, -RZ, R166.H0_H0 ;  /* 0x200000a6ff697230 */ /* 0x000fe40000004100 */
[----:B------:R-:W-:Y:S01]  /*1c00*/  FFMA.FTZ R129, R113, R129, R104 ;  /* 0x0000008171817223 */ /* 0x000fe20000010068 */
[----:B------:R-:W-:Y:S02]  /*1c10*/  HADD2.F32 R104, -RZ, R164.H1_H1 ;  /* 0x300000a4ff687230 */ /* 0x000fe40000004100 */
[----:B------:R-:W-:Y:S01]  /*1c20*/  FMUL.FTZ R138, R111, R138 ;  /* 0x0000008a6f8a7220 */ /* 0x000fe20000410000 */
[----:B------:R-:W-:-:S03]  /*1c30*/  FMUL.FTZ R105, R110, R105 ;  /* 0x000000696e697220 */ /* 0x000fc60000410000 */
[----:B------:R-:W-:Y:S01]  /*1c40*/  FFMA.FTZ R138, R115, R104, R138 ;  /* 0x00000068738a7223 */ /* 0x000fe2000001008a */
[----:B------:R-:W-:Y:S01]  /*1c50*/  FADD.FTZ R104, R149, R118 ;  /* 0x0000007695687221 */ /* 0x000fe20000010000 */
[----:B------:R-:W-:Y:S01]  /*1c60*/  FFMA.FTZ R136, R114, R136, R105 ;  /* 0x0000008872887223 */ /* 0x000fe20000010069 */
[----:B------:R-:W-:Y:S01]  /*1c70*/  FADD.FTZ R106, -R147, R106 ;  /* 0x0000006a936a7221 */ /* 0x000fe20000010100 */
[----:B------:R-:W-:Y:S01]  /*1c80*/  FMUL.FTZ R130, R127, R130 ;  /* 0x000000827f827220 */ /* 0x000fe20000410000 */
[----:B------:R-:W-:Y:S01]  /*1c90*/  FFMA.FTZ R105, R121, R118, R150 ;  /* 0x0000007679697223 */ /* 0x000fe20000010096 */
[----:B------:R-:W-:Y:S01]  /*1ca0*/  FADD.FTZ R149, R104, R129 ;  /* 0x0000008168957221 */ /* 0x000fe20000010000 */
[----:B------:R-:W-:Y:S01]  /*1cb0*/  FADD.FTZ R140, -R147, R107 ;  /* 0x0000006b938c7221 */ /* 0x000fe20000010100 */
        /* <DEDUP_REMOVED lines=23> */
.L_x_3096:
[----:B------:R-:W-:Y:S05]  /*1e30*/  BSYNC.RECONVERGENT B0 ;  /* 0x0000000000007941 */ /* 0x000fea0003800200 */
.L_x_3095:
        /* <DEDUP_REMOVED lines=23> */
.L_x_3156:
        /* <DEDUP_REMOVED lines=26> */
[C---:B-----5:R-:W-:Y:S01]  /*2150*/  FMUL.FTZ R104, R127.reuse, R104 ;  /* 0x000000687f687220 */ /* 0x060fe20000410000 */
[----:B------:R-:W-:Y:S01]  /*2160*/  FMUL.FTZ R105, R127, R106 ;  /* 0x0000006a7f697220 */ /* 0x000fe20000410000 */
[----:B------:R-:W-:Y:S01]  /*2170*/  FADD.FTZ R106, R134, -R107 ;  /* 0x8000006b866a7221 */ /* 0x000fe20000010000 */
[----:B------:R-:W-:Y:S01]  /*2180*/  LOP3.LUT P0, RZ, R8, 0xff00, RZ, 0xc0, !PT ;  /* 0x0000ff0008ff7812 */ /* 0x000fe2000780c0ff */
[----:B------:R-:W-:Y:S01]  /*2190*/  FMUL.FTZ R104, R104, UR13 ;  /* 0x0000000d68687c20 */ /* 0x000fe20008410000 */
[----:B------:R-:W-:Y:S01]  /*21a0*/  FMUL.FTZ R105, R105, UR13 ;  /* 0x0000000d69697c20 */ /* 0x000fe20008410000 */
[C---:B------:R-:W-:Y:S01]  /*21b0*/  FMUL.FTZ R106, R127.reuse, R106 ;  /* 0x0000006a7f6a7220 */ /* 0x040fe20000410000 */
[----:B------:R-:W-:-:S02]  /*21c0*/  FMUL.FTZ R107, R127, R110 ;  /* 0x0000006e7f6b7220 */ /* 0x000fc40000410000 */
[----:B------:R-:W-:Y:S01]  /*21d0*/  SEL R104, R104, RZ, P6 ;  /* 0x000000ff68687207 */ /* 0x000fe20003000000 */
[----:B------:R-:W-:Y:S01]  /*21e0*/  FMUL.FTZ R106, R106, UR13 ;  /* 0x0000000d6a6a7c20 */ /* 0x000fe20008410000 */
[----:B------:R-:W-:Y:S01]  /*21f0*/  SEL R105, R105, RZ, P0 ;  /* 0x000000ff69697207 */ /* 0x000fe20000000000 */
[----:B------:R-:W-:Y:S01]  /*2200*/  FMUL.FTZ R107, R107, UR13 ;  /* 0x0000000d6b6b7c20 */ /* 0x000fe20008410000 */
[C---:B------:R-:W-:Y:S02]  /*2210*/  LOP3.LUT P6, RZ, R8.reuse, 0xff0000, RZ, 0xc0, !PT ;  /* 0x00ff000008ff7812 */ /* 0x040fe400078cc0ff */
[----:B------:R-:W-:Y:S02]  /*2220*/  ISETP.GE.U32.AND P0, PT, R8, 0x1000000, PT ;  /* 0x010000000800780c */ /* 0x000fe40003f06070 */
[----:B------:R-:W-:Y:S02]  /*2230*/  SEL R106, R106, RZ, P6 ;  /* 0x000000ff6a6a7207 */ /* 0x000fe40003000000 */
[----:B------:R-:W-:Y:S01]  /*2240*/  SEL R107, R107, RZ, P0 ;  /* 0x000000ff6b6b7207 */ /* 0x000fe20000000000 */
[----:B------:R-:W-:Y:S08]  /*2250*/  BRA `(.L_x_3103) ;  /* 0x0000000c00807947 */ /* 0x000ff00003800000 */
.L_x_3102:
        /* <DEDUP_REMOVED lines=25> */
.L_x_3101:
        /* <DEDUP_REMOVED lines=15> */
[----:B------:R-:W-:Y:S01]  /*24e0*/  FADD.FTZ R106, R134, -R107 ;  /* 0x8000006b866a7221 */ /* 0x000fe20000010000 */
[----:B------:R-:W-:Y:S01]  /*24f0*/  LOP3.LUT P0, RZ, R8, 0xff00, RZ, 0xc0, !PT ;  /* 0x0000ff0008ff7812 */ /* 0x000fe2000780c0ff */
[----:B------:R-:W-:Y:S01]  /*2500*/  FMUL.FTZ R104, R104, UR13 ;  /* 0x0000000d68687c20 */ /* 0x000fe20008410000 */
[----:B------:R-:W-:Y:S01]  /*2510*/  FMUL.FTZ R105, R105, UR13 ;  /* 0x0000000d69697c20 */ /* 0x000fe20008410000 */
[C---:B------:R-:W-:Y:S01]  /*2520*/  FFMA.FTZ R106, R127.reuse, R106, R90 ;  /* 0x0000006a7f6a7223 */ /* 0x040fe2000001005a */
[----:B------:R-:W-:-:S02]  /*2530*/  FFMA.FTZ R107, R127, R110, R91 ;  /* 0x0000006e7f6b7223 */ /* 0x000fc4000001005b */
        /* <DEDUP_REMOVED lines=9> */
.L_x_3104:
        /* <DEDUP_REMOVED lines=25> */
.L_x_3100:
        /* <DEDUP_REMOVED lines=10> */
[----:B------:R-:W-:Y:S01]  /*2800*/  LOP3.LUT P0, RZ, R8, 0xff, RZ, 0xc0, !PT ;  /* 0x000000ff08ff7812 */ /* 0x000fe2000780c0ff */
[-CC-:B------:R-:W-:Y:S01]  /*2810*/  FFMA.FTZ R106, R146, R109.reuse, R108.reuse ;  /* 0x0000006d926a7223 */ /* 0x180fe2000001006c */
[----:B------:R-:W-:Y:S01]  /*2820*/  FADD.FTZ R60, R116, -R61 ;  /* 0x8000003d743c7221 */ /* 0x000fe20000010000 */
[----:B------:R-:W-:Y:S01]  /*2830*/  FFMA.FTZ R61, R137, R109, R108 ;  /* 0x0000006d893d7223 */ /* 0x000fe2000001006c */
[----:B------:R-:W-:Y:S01]  /*2840*/  FADD.FTZ R104, R125, -R104 ;  /* 0x800000687d687221 */ /* 0x000fe20000010000 */
[----:B------:R-:W-:Y:S01]  /*2850*/  LOP3.LUT P6, RZ, R9, 0xff, RZ, 0xc0, !PT ;  /* 0x000000ff09ff7812 */ /* 0x000fe200078cc0ff */
[C---:B-----5:R-:W-:Y:S01]  /*2860*/  FMUL.FTZ R60, R127.reuse, R60 ;  /* 0x0000003c7f3c7220 */ /* 0x060fe20000410000 */
[----:B------:R-:W-:Y:S01]  /*2870*/  FADD.FTZ R62, R134, -R61 ;  /* 0x8000003d863e7221 */ /* 0x000fe20000010000 */
[----:B------:R-:W-:Y:S01]  /*2880*/  FMUL.FTZ R61, R127, R104 ;  /* 0x000000687f3d7220 */ /* 0x000fe20000410000 */
[----:B------:R-:W-:Y:S01]  /*2890*/  FADD.FTZ R106, R145, -R106 ;  /* 0x8000006a916a7221 */ /* 0x000fe20000010000 */
[----:B------:R-:W-:Y:S01]  /*28a0*/  FMUL.FTZ R60, R60, UR13 ;  /* 0x0000000d3c3c7c20 */ /* 0x000fe20008410000 */
[----:B------:R-:W-:Y:S01]  /*28b0*/  FMUL.FTZ R62, R127, R62 ;  /* 0x0000003e7f3e7220 */ /* 0x000fe20000410000 */
[----:B------:R-:W-:Y:S01]  /*28c0*/  FMUL.FTZ R61, R61, UR13 ;  /* 0x0000000d3d3d7c20 */ /* 0x000fe20008410000 */
[----:B------:R-:W-:-:S02]  /*28d0*/  FMUL.FTZ R63, R127, R106 ;  /* 0x0000006a7f3f7220 */ /* 0x000fc40000410000 */
[----:B------:R-:W-:Y:S01]  /*28e0*/  SEL R104, R60, RZ, P0 ;  /* 0x000000ff3c687207 */ /* 0x000fe20000000000 */
[----:B------:R-:W-:Y:S01]  /*28f0*/  FMUL.FTZ R62, R62, UR13 ;  /* 0x0000000d3e3e7c20 */ /* 0x000fe20008410000 */
[----:B------:R-:W-:Y:S01]  /*2900*/  LOP3.LUT P0, RZ, R8, 0xff00, RZ, 0xc0, !PT ;  /* 0x0000ff0008ff7812 */ /* 0x000fe2000780c0ff */
[----:B------:R-:W-:Y:S01]  /*2910*/  FMUL.FTZ R63, R63, UR13 ;  /* 0x0000000d3f3f7c20 */ /* 0x000fe20008410000 */
[----:B------:R-:W-:Y:S02]  /*2920*/  SEL R60, R60, RZ, P6 ;  /* 0x000000ff3c3c7207 */ /* 0x000fe40003000000 */
[----:B------:R-:W-:Y:S02]  /*2930*/  LOP3.LUT P6, RZ, R9, 0xff00, RZ, 0xc0, !PT ;  /* 0x0000ff0009ff7812 */ /* 0x000fe400078cc0ff */
[----:B------:R-:W-:Y:S02]  /*2940*/  SEL R105, R61, RZ, P0 ;  /* 0x000000ff3d697207 */ /* 0x000fe40000000000 */
[----:B------:R-:W-:-:S02]  /*2950*/  LOP3.LUT P0, RZ, R8, 0xff0000, RZ, 0xc0, !PT ;  /* 0x00ff000008ff7812 */ /* 0x000fc4000780c0ff */
[----:B------:R-:W-:Y:S02]  /*2960*/  SEL R61, R61, RZ, P6 ;  /* 0x000000ff3d3d7207 */ /* 0x000fe40003000000 */
[C---:B------:R-:W-:Y:S02]  /*2970*/  LOP3.LUT P6, RZ, R9.reuse, 0xff0000, RZ, 0xc0, !PT ;  /* 0x00ff000009ff7812 */ /* 0x040fe400078cc0ff */
[----:B------:R-:W-:Y:S02]  /*2980*/  SEL R106, R62, RZ, P0 ;  /* 0x000000ff3e6a7207 */ /* 0x000fe40000000000 */
[----:B------:R-:W-:Y:S02]  /*2990*/  ISETP.GE.U32.AND P0, PT, R8, 0x1000000, PT ;  /* 0x010000000800780c */ /* 0x000fe40003f06070 */
[----:B------:R-:W-:Y:S02]  /*29a0*/  SEL R62, R62, RZ, P6 ;  /* 0x000000ff3e3e7207 */ /* 0x000fe40003000000 */
[----:B------:R-:W-:-:S02]  /*29b0*/  ISETP.GE.U32.AND P6, PT, R9, 0x1000000, PT ;  /* 0x010000000900780c */ /* 0x000fc40003fc6070 */
[C---:B------:R-:W-:Y:S02]  /*29c0*/  SEL R107, R63.reuse, RZ, P0 ;  /* 0x000000ff3f6b7207 */ /* 0x040fe40000000000 */
[----:B------:R-:W-:Y:S01]  /*29d0*/  SEL R63, R63, RZ, P6 ;  /* 0x000000ff3f3f7207 */ /* 0x000fe20003000000 */
[----:B------:R-:W-:Y:S08]  /*29e0*/  BRA `(.L_x_3103) ;  /* 0x00000004009c7947 */ /* 0x000ff00003800000 */
.L_x_3106:
[-CC-:B------:R-:W-:Y:S01]  /*29f0*/  FFMA.FTZ R61, R119, R109.reuse, R108.reuse ;  /* 0x0000006d773d7223 */ /* 0x180fe2000001006c */
[-CC-:B------:R-:W-:Y:S01]  /*2a00*/  FFMA.FTZ R60, R128, R109.reuse, R108.reuse ;  /* 0x0000006d803c7223 */ /* 0x180fe2000001006c */
[----:B------:R-:W-:Y:S01]  /*2a10*/  LOP3.LUT P6, RZ, R8, 0xff, RZ, 0xc0, !PT ;  /* 0x000000ff08ff7812 */ /* 0x000fe200078cc0ff */
[-C--:B------:R-:W-:Y:S01]  /*2a20*/  FFMA.FTZ R106, R146, R109.reuse, R108 ;  /* 0x0000006d926a7223 */ /* 0x080fe2000001006c */
[----:B------:R-:W-:Y:S01]  /*2a30*/  FADD.FTZ R100, R116, -R61 ;  /* 0x8000003d74647221 */ /* 0x000fe20000010000 */
[----:B------:R-:W-:Y:S01]  /*2a40*/  FADD.FTZ R62, R125, -R60 ;  /* 0x8000003c7d3e7221 */ /* 0x000fe20000010000 */
[----:B------:R-:W-:Y:S01]  /*2a50*/  FFMA.FTZ R61, R137, R109, R108 ;  /* 0x0000006d893d7223 */ /* 0x000fe2000001006c */
[----:B------:R-:W-:Y:S01]  /*2a60*/  LOP3.LUT P0, RZ, R9, 0xff, RZ, 0xc0, !PT ;  /* 0x000000ff09ff7812 */ /* 0x000fe2000780c0ff */
[C---:B-----5:R-:W-:Y:S01]  /*2a70*/  FMUL.FTZ R100, R127.reuse, R100 ;  /* 0x000000647f647220 */ /* 0x060fe20000410000 */
[----:B------:R-:W-:Y:S01]  /*2a80*/  FMUL.FTZ R101, R127, R62 ;  /* 0x0000003e7f657220 */ /* 0x000fe20000410000 */
[----:B------:R-:W-:Y:S01]  /*2a90*/  FADD.FTZ R102, R134, -R61 ;  /* 0x8000003d86667221 */ /* 0x000fe20000010000 */
[----:B------:R-:W-:Y:S01]  /*2aa0*/  FADD.FTZ R106, R145, -R106 ;  /* 0x8000006a916a7221 */ /* 0x000fe20000010000 */
[----:B------:R-:W-:Y:S01]  /*2ab0*/  FMUL.FTZ R60, R100, UR13 ;  /* 0x0000000d643c7c20 */ /* 0x000fe20008410000 */
[----:B------:R-:W-:Y:S01]  /*2ac0*/  FMUL.FTZ R61, R101, UR13 ;  /* 0x0000000d653d7c20 */ /* 0x000fe20008410000 */
[C---:B------:R-:W-:Y:S01]  /*2ad0*/  FMUL.FTZ R102, R127.reuse, R102 ;  /* 0x000000667f667220 */ /* 0x040fe20000410000 */
        /* <DEDUP_REMOVED lines=18> */
.L_x_3105:
        /* <DEDUP_REMOVED lines=10> */
[----:B------:R-:W-:Y:S01]  /*2ca0*/  FADD.FTZ R62, R125, -R62 ;  /* 0x8000003e7d3e7221 */ /* 0x000fe20000010000 */
[----:B------:R-:W-:Y:S01]  /*2cb0*/  LOP3.LUT P0, RZ, R9, 0xff, RZ, 0xc0, !PT ;  /* 0x000000ff09ff7812 */ /* 0x000fe2000780c0ff */
[----:B------:R-:W-:Y:S01]  /*2cc0*/  FADD.FTZ R63, R134, -R63 ;  /* 0x8000003f863f7221 */ /* 0x000fe20000010000 */
[C---:B-----5:R-:W-:Y:S01]  /*2cd0*/  FFMA.FTZ R60, R127.reuse, R60, R88 ;  /* 0x0000003c7f3c7223 */ /* 0x060fe20000010058 */
[C---:B------:R-:W-:Y:S01]  /*2ce0*/  FFMA.FTZ R61, R127.reuse, R62, R89 ;  /* 0x0000003e7f3d7223 */ /* 0x040fe20000010059 */
[----:B------:R-:W-:Y:S01]  /*2cf0*/  FFMA.FTZ R106, R146, R109, R108 ;  /* 0x0000006d926a7223 */ /* 0x000fe2000001006c */
[----:B------:R-:W-:Y:S01]  /*2d00*/  FFMA.FTZ R62, R127, R63, R90 ;  /* 0x0000003f7f3e7223 */ /* 0x000fe2000001005a */
[----:B------:R-:W-:Y:S01]  /*2d10*/  FMUL.FTZ R60, R60, UR13 ;  /* 0x0000000d3c3c7c20 */ /* 0x000fe20008410000 */
[----:B------:R-:W-:Y:S01]  /*2d20*/  FMUL.FTZ R61, R61, UR13 ;  /* 0x0000000d3d3d7c20 */ /* 0x000fe20008410000 */
[----:B------:R-:W-:Y:S01]  /*2d30*/  FADD.FTZ R106, R145, -R106 ;  /* 0x8000006a916a7221 */ /* 0x000fe20000010000 */
[----:B------:R-:W-:-:S02]  /*2d40*/  FMUL.FTZ R62, R62, UR13 ;  /* 0x0000000d3e3e7c20 */ /* 0x000fc40008410000 */
[----:B------:R-:W-:Y:S01]  /*2d50*/  SEL R104, R60, RZ, P6 ;  /* 0x000000ff3c687207 */ /* 0x000fe20003000000 */
[----:B------:R-:W-:Y:S01]  /*2d60*/  FFMA.FTZ R63, R127, R106, R91 ;  /* 0x0000006a7f3f7223 */ /* 0x000fe2000001005b */
[----:B------:R-:W-:Y:S02]  /*2d70*/  LOP3.LUT P6, RZ, R8, 0xff00, RZ, 0xc0, !PT ;  /* 0x0000ff0008ff7812 */ /* 0x000fe400078cc0ff */
[----:B------:R-:W-:Y:S01]  /*2d80*/  SEL R60, R60, RZ, P0 ;  /* 0x000000ff3c3c7207 */ /* 0x000fe20000000000 */
[----:B------:R-:W-:Y:S01]  /*2d90*/  FMUL.FTZ R63, R63, UR13 ;  /* 0x0000000d3f3f7c20 */ /* 0x000fe20008410000 */
        /* <DEDUP_REMOVED lines=12> */
.L_x_3107:
[-CC-:B------:R-:W-:Y:S01]  /*2e60*/  FFMA.FTZ R61, R119, R109.reuse, R108.reuse ;  /* 0x0000006d773d7223 */ /* 0x180fe2000001006c */
[-CC-:B------:R-:W-:Y:S01]  /*2e70*/  FFMA.FTZ R60, R128, R109.reuse, R108.reuse ;  /* 0x0000006d803c7223 */ /* 0x180fe2000001006c */
[----:B------:R-:W-:Y:S01]  /*2e80*/  LOP3.LUT P6, RZ, R8, 0xff, RZ, 0xc0, !PT ;  /* 0x000000ff08ff7812 */ /* 0x000fe200078cc0ff */
[----:B------:R-:W-:Y:S01]  /*2e90*/  FFMA.FTZ R106, R146, R109, R108 ;  /* 0x0000006d926a7223 */ /* 0x000fe2000001006c */
[----:B------:R-:W-:Y:S01]  /*2ea0*/  FADD.FTZ R61, R116, -R61 ;  /* 0x8000003d743d7221 */ /* 0x000fe20000010000 */
[----:B------:R-:W-:Y:S01]  /*2eb0*/  FADD.FTZ R62, R125, -R60 ;  /* 0x8000003c7d3e7221 */ /* 0x000fe20000010000 */
[----:B------:R-:W-:Y:S01]  /*2ec0*/  LOP3.LUT P0, RZ, R9, 0xff, RZ, 0xc0, !PT ;  /* 0x000000ff09ff7812 */ /* 0x000fe2000780c0ff */
[----:B------:R-:W-:Y:S01]  /*2ed0*/  FADD.FTZ R106, R145, -R106 ;  /* 0x8000006a916a7221 */ /* 0x000fe20000010000 */
[----:B-----5:R-:W-:Y:S01]  /*2ee0*/  FFMA.FTZ R100, R127, R61, R88 ;  /* 0x0000003d7f647223 */ /* 0x020fe20000010058 */
[----:B------:R-:W-:Y:S01]  /*2ef0*/  FFMA.FTZ R61, R137, R109, R108 ;  /* 0x0000006d893d7223 */ /* 0x000fe2000001006c */
[C---:B------:R-:W-:Y:S01]  /*2f00*/  FFMA.FTZ R101, R127.reuse, R62, R89 ;  /* 0x0000003e7f657223 */ /* 0x040fe20000010059 */
[----:B------:R-:W-:Y:S01]  /*2f10*/  FFMA.FTZ R103, R127, R106, R91 ;  /* 0x0000006a7f677223 */ /* 0x000fe2000001005b */
[----:B------:R-:W-:Y:S01]  /*2f20*/  FMUL.FTZ R60, R100, UR13 ;  /* 0x0000000d643c7c20 */ /* 0x000fe20008410000 */
[----:B------:R-:W-:Y:S01]  /*2f30*/  FADD.FTZ R102, R134, -R61 ;  /* 0x8000003d86667221 */ /* 0x000fe20000010000 */
[----:B------:R-:W-:Y:S01]  /*2f40*/  FMUL.FTZ R61, R101, UR13 ;  /* 0x0000000d653d7c20 */ /* 0x000fe20008410000 */
        /* <DEDUP_REMOVED lines=16> */
[----:B------:R-:W-:-:S09]  /*3050*/  SEL R63, R63, RZ, P0 ;  /* 0x000000ff3f3f7207 */ /* 0x000fd20000000000 */
.L_x_3103:
        /* <DEDUP_REMOVED lines=14> */
.L_x_3099:
[----:B------:R-:W-:Y:S05]  /*3140*/  BSYNC.RECONVERGENT B0 ;  /* 0x0000000000007941 */ /* 0x000fea0003800200 */
.L_x_3098:
        /* <DEDUP_REMOVED lines=14> */
[----:B------:R-:W-:Y:S01]  /*3230*/  LOP3.LUT P6, RZ, R5, 0xff, RZ, 0xc0, !PT ;  /* 0x000000ff05ff7812 */ /* 0x000fe200078cc0ff */
[-C--:B------:R-:W-:Y:S01]  /*3240*/  FFMA.FTZ R63, R135, R109.reuse, R108 ;  /* 0x0000006d873f7223 */ /* 0x080fe2000001006c */
[----:B------:R-:W-:Y:S01]  /*3250*/  FADD.FTZ R60, R7, -R60 ;  /* 0x8000003c073c7221 */ /* 0x000fe20000010000 */
[----:B------:R-:W-:Y:S01]  /*3260*/  FADD.FTZ R62, R123, -R62 ;  /* 0x8000003e7b3e7221 */ /* 0x000fe20000010000 */
[----:B------:R-:W-:Y:S01]  /*3270*/  FFMA.FTZ R110, R144, R109, R108 ;  /* 0x0000006d906e7223 */ /* 0x000fe2000001006c */
[----:B------:R-:W-:Y:S01]  /*3280*/  FADD.FTZ R102, R132, -R63 ;  /* 0x8000003f84667221 */ /* 0x000fe20000010000 */
[C---:B-----5:R-:W-:Y:S01]  /*3290*/  FFMA.FTZ R100, R127.reuse, R60, R28 ;  /* 0x0000003c7f647223 */ /* 0x060fe2000001001c */
[----:B------:R-:W-:Y:S01]  /*32a0*/  FFMA.FTZ R101, R127, R62, R29 ;  /* 0x0000003e7f657223 */ /* 0x000fe2000001001d */
[----:B------:R-:W-:Y:S01]  /*32b0*/  FADD.FTZ R110, R143, -R110 ;  /* 0x8000006e8f6e7221 */ /* 0x000fe20000010000 */
[----:B------:R-:W-:Y:S01]  /*32c0*/  FFMA.FTZ R102, R127, R102, R30 ;  /* 0x000000667f667223 */ /* 0x000fe2000001001e */
[----:B------:R-:W-:Y:S01]  /*32d0*/  FMUL.FTZ R60, R100, UR13 ;  /* 0x0000000d643c7c20 */ /* 0x000fe20008410000 */
[----:B------:R-:W-:Y:S01]  /*32e0*/  FMUL.FTZ R61, R101, UR13 ;  /* 0x0000000d653d7c20 */ /* 0x000fe20008410000 */
[----:B------:R-:W-:Y:S01]  /*32f0*/  FFMA.FTZ R103, R127, R110, R31 ;  /* 0x0000006e7f677223 */ /* 0x000fe2000001001f */
[----:B------:R-:W-:-:S02]  /*3300*/  FMUL.FTZ R62, R102, UR13 ;  /* 0x0000000d663e7c20 */ /* 0x000fc40008410000 */
[----:B------:R-:W-:Y:S01]  /*3310*/  SEL R104, R60, RZ, P6 ;  /* 0x000000ff3c687207 */ /* 0x000fe20003000000 */
[----:B------:R-:W-:Y:S01]  /*3320*/  FMUL.FTZ R63, R103, UR13 ;  /* 0x0000000d673f7c20 */ /* 0x000fe20008410000 */
[----:B------:R-:W-:-:S04]  /*3330*/  LOP3.LUT P6, RZ, R6, 0xff, RZ, 0xc0, !PT ;  /* 0x000000ff06ff7812 */ /* 0x000fc800078cc0ff */
[----:B------:R-:W-:Y:S02]  /*3340*/  SEL R60, R60, RZ, P6 ;  /* 0x000000ff3c3c7207 */ /* 0x000fe40003000000 */
        /* <DEDUP_REMOVED lines=8> */
[----:B------:R-:W-:-:S04]  /*33d0*/  ISETP.GE.U32.AND P6, PT, R5, 0x1000000, PT ;  /* 0x010000000500780c */ /* 0x000fc80003fc6070 */
[----:B------:R-:W-:Y:S02]  /*33e0*/  SEL R107, R63, RZ, P6 ;  /* 0x000000ff3f6b7207 */ /* 0x000fe40003000000 */
[----:B------:R-:W-:-:S04]  /*33f0*/  ISETP.GE.U32.AND P6, PT, R6, 0x1000000, PT ;  /* 0x010000000600780c */ /* 0x000fc80003fc6070 */
[----:B------:R-:W-:Y:S01]  /*3400*/  SEL R63, R63, RZ, P6 ;  /* 0x000000ff3f3f7207 */ /* 0x000fe20003000000 */
[----:B------:R-:W-:Y:S08]  /*3410*/  BRA `(.L_x_3113) ;  /* 0x0000000c00547947 */ /* 0x000ff00003800000 */
.L_x_3112:
[-CC-:B-1----:R-:W-:Y:S01]  /*3420*/  FFMA.FTZ R60, R117, R109.reuse, R108.reuse ;  /* 0x0000006d753c7223 */ /* 0x182fe2000001006c */
[-CC-:B------:R-:W-:Y:S01]  /*3430*/  FFMA.FTZ R62, R126, R109.reuse, R108.reuse ;  /* 0x0000006d7e3e7223 */ /* 0x180fe2000001006c */
[----:B------:R-:W-:Y:S01]  /*3440*/  LOP3.LUT P6, RZ, R5, 0xff, RZ, 0xc0, !PT ;  /* 0x000000ff05ff7812 */ /* 0x000fe200078cc0ff */
[-C--:B------:R-:W-:Y:S01]  /*3450*/  FFMA.FTZ R63, R135, R109.reuse, R108 ;  /* 0x0000006d873f7223 */ /* 0x080fe2000001006c */
[----:B------:R-:W-:Y:S01]  /*3460*/  FADD.FTZ R60, R7, -R60 ;  /* 0x8000003c073c7221 */ /* 0x000fe20000010000 */
[----:B------:R-:W-:Y:S01]  /*3470*/  FADD.FTZ R62, R123, -R62 ;  /* 0x8000003e7b3e7221 */ /* 0x000fe20000010000 */
[----:B------:R-:W-:Y:S02]  /*3480*/  FFMA.FTZ R106, R144, R109, R108 ;  /* 0x0000006d906a7223 */ /* 0x000fe4000001006c */
[C---:B-----5:R-:W-:Y:S01]  /*3490*/  FFMA.FTZ R60, R127.reuse, R60, R28 ;  /* 0x0000003c7f3c7223 */ /* 0x060fe2000001001c */
[----:B------:R-:W-:Y:S01]  /*34a0*/  FFMA.FTZ R61, R127, R62, R29 ;  /* 0x0000003e7f3d7223 */ /* 0x000fe2000001001d */
[----:B------:R-:W-:Y:S01]  /*34b0*/  FADD.FTZ R62, R132, -R63 ;  /* 0x8000003f843e7221 */ /* 0x000fe20000010000 */
[----:B------:R-:W-:Y:S01]  /*34c0*/  FADD.FTZ R106, R143, -R106 ;  /* 0x8000006a8f6a7221 */ /* 0x000fe20000010000 */
[----:B------:R-:W-:Y:S01]  /*34d0*/  FMUL.FTZ R60, R60, UR13 ;  /* 0x0000000d3c3c7c20 */ /* 0x000fe20008410000 */
[----:B------:R-:W-:Y:S01]  /*34e0*/  FMUL.FTZ R61, R61, UR13 ;  /* 0x0000000d3d3d7c20 */ /* 0x000fe20008410000 */
[C---:B------:R-:W-:Y:S01]  /*34f0*/  FFMA.FTZ R62, R127.reuse, R62, R30 ;  /* 0x0000003e7f3e7223 */ /* 0x040fe2000001001e */
[----:B------:R-:W-:-:S02]  /*3500*/  FFMA.FTZ R63, R127, R106, R31 ;  /* 0x0000006a7f3f7223 */ /* 0x000fc4000001001f */
[----:B------:R-:W-:Y:S01]  /*3510*/  SEL R104, R60, RZ, P6 ;  /* 0x000000ff3c687207 */ /* 0x000fe20003000000 */
[----:B------:R-:W-:Y:S01]  /*3520*/  FMUL.FTZ R62, R62, UR13 ;  /* 0x0000000d3e3e7c20 */ /* 0x000fe20008410000 */
[----:B------:R-:W-:Y:S01]  /*3530*/  LOP3.LUT P6, RZ, R6, 0xff, RZ, 0xc0, !PT ;  /* 0x000000ff06ff7812 */ /* 0x000fe200078cc0ff */
[----:B------:R-:W-:-:S03]  /*3540*/  FMUL.FTZ R63, R63, UR13 ;  /* 0x0000000d3f3f7c20 */ /* 0x000fc60008410000 */
        /* <DEDUP_REMOVED lines=14> */
.L_x_3111:
[----:B-1----:R-:W0:Y:S02]  /*3630*/  LDC.64 R60, c[0x0][0x478] ;  /* 0x00011e00ff3c7b82 */ /* 0x002e240000000a00 */
[----:B0-----:R-:W-:-:S04]  /*3640*/  ISETP.NE.U32.AND P1, PT, R60, RZ, PT ;  /* 0x000000ff3c00720c */ /* 0x001fc80003f25070 */
[----:B------:R-:W-:-:S13]  /*3650*/  ISETP.NE.AND.EX P1, PT, R61, RZ, PT, P1 ;  /* 0x000000ff3d00720c */ /* 0x000fda0003f25310 */
[----:B------:R-:W-:Y:S05]  /*3660*/  @!P1 BRA `(.L_x_3114) ;  /* 0x0000000000849947 */ /* 0x000fea0003800000 */
[-CC-:B------:R-:W-:Y:S01]  /*3670*/  FFMA.FTZ R60, R117, R109.reuse, R108.reuse ;  /* 0x0000006d753c7223 */ /* 0x180fe2000001006c */
[-CC-:B------:R-:W-:Y:S01]  /*3680*/  FFMA.FTZ R62, R126, R109.reuse, R108.reuse ;  /* 0x0000006d7e3e7223 */ /* 0x180fe2000001006c */
[----:B------:R-:W-:Y:S01]  /*3690*/  LOP3.LUT P6, RZ, R5, 0xff, RZ, 0xc0, !PT ;  /* 0x000000ff05ff7812 */ /* 0x000fe200078cc0ff */
        /* <DEDUP_REMOVED lines=8> */
[----:B------:R-:W-:Y:S01]  /*3720*/  FMUL.FTZ R102, R127, R102 ;  /* 0x000000667f667220 */ /* 0x000fe20000410000 */
[----:B------:R-:W-:Y:S01]  /*3730*/  FMUL.FTZ R60, R100, UR13 ;  /* 0x0000000d643c7c20 */ /* 0x000fe20008410000 */
[----:B------:R-:W-:Y:S01]  /*3740*/  FMUL.FTZ R61, R101, UR13 ;  /* 0x0000000d653d7c20 */ /* 0x000fe20008410000 */
[----:B------:R-:W-:Y:S01]  /*3750*/  FMUL.FTZ R103, R127, R110 ;  /* 0x0000006e7f677220 */ /* 0x000fe20000410000 */
        /* <DEDUP_REMOVED lines=18> */
.L_x_3114:
[-CC-:B------:R-:W-:Y:S01]  /*3880*/  FFMA.FTZ R60, R117, R109.reuse, R108.reuse ;  /* 0x0000006d753c7223 */ /* 0x180fe2000001006c */
[-CC-:B------:R-:W-:Y:S01]  /*3890*/  FFMA.FTZ R62, R126, R109.reuse, R108.reuse ;  /* 0x0000006d7e3e7223 */ /* 0x180fe2000001006c */
[----:B------:R-:W-:Y:S01]  /*38a0*/  LOP3.LUT P6, RZ, R5, 0xff, RZ, 0xc0, !PT ;  /* 0x000000ff05ff7812 */ /* 0x000fe200078cc0ff */
[-C--:B------:R-:W-:Y:S01]  /*38b0*/  FFMA.FTZ R63, R135, R109.reuse, R108 ;  /* 0x0000006d873f7223 */ /* 0x080fe2000001006c */
[----:B------:R-:W-:Y:S01]  /*38c0*/  FADD.FTZ R60, R7, -R60 ;  /* 0x8000003c073c7221 */ /* 0x000fe20000010000 */
[----:B------:R-:W-:Y:S01]  /*38d0*/  FADD.FTZ R62, R123, -R62 ;  /* 0x8000003e7b3e7221 */ /* 0x000fe20000010000 */
[----:B------:R-:W-:Y:S02]  /*38e0*/  FFMA.FTZ R106, R144, R109, R108 ;  /* 0x0000006d906a7223 */ /* 0x000fe4000001006c */
        /* <DEDUP_REMOVED lines=26> */
.L_x_3110:
        /* <DEDUP_REMOVED lines=9> */
[-C--:B------:R-:W-:Y:S01]  /*3b20*/  FFMA.FTZ R103, R135, R109.reuse, R108 ;  /* 0x0000006d87677223 */ /* 0x080fe2000001006c */
[----:B------:R-:W-:Y:S01]  /*3b30*/  LOP3.LUT P6, RZ, R5, 0xff, RZ, 0xc0, !PT ;  /* 0x000000ff05ff7812 */ /* 0x000fe200078cc0ff */
        /* <DEDUP_REMOVED lines=18> */
[----:B------:R-:W-:-:S04]  /*3c60*/  ISETP.GE.U32.AND P6, PT, R5, 0x1000000, PT ;  /* 0x010000000500780c */ /* 0x000fc80003fc6070 */
[----:B------:R-:W-:Y:S01]  /*3c70*/  SEL R107, R107, RZ, P6 ;  /* 0x000000ff6b6b7207 */ /* 0x000fe20003000000 */
[----:B------:R-:W-:Y:S08]  /*3c80*/  BRA `(.L_x_3113) ;  /* 0x0000000400387947 */ /* 0x000ff00003800000 */
.L_x_3116:
[-CC-:B------:R-:W-:Y:S01]  /*3c90*/  FFMA.FTZ R104, R117, R109.reuse, R108.reuse ;  /* 0x0000006d75687223 */ /* 0x180fe2000001006c */
[-CC-:B------:R-:W-:Y:S01]  /*3ca0*/  FFMA.FTZ R106, R126, R109.reuse, R108.reuse ;  /* 0x0000006d7e6a7223 */ /* 0x180fe2000001006c */
[-C--:B------:R-:W-:Y:S01]  /*3cb0*/  FFMA.FTZ R107, R135, R109.reuse, R108 ;  /* 0x0000006d876b7223 */ /* 0x080fe2000001006c */
[----:B------:R-:W-:Y:S01]  /*3cc0*/  LOP3.LUT P6, RZ, R5, 0xff, RZ, 0xc0, !PT ;  /* 0x000000ff05ff7812 */ /* 0x000fe200078cc0ff */
[----:B------:R-:W-:Y:S01]  /*3cd0*/  FADD.FTZ R104, R7, -R104 ;  /* 0x8000006807687221 */ /* 0x000fe20000010000 */
[----:B------:R-:W-:Y:S01]  /*3ce0*/  FADD.FTZ R106, R123, -R106 ;  /* 0x8000006a7b6a7221 */ /* 0x000fe20000010000 */
[----:B------:R-:W-:Y:S01]  /*3cf0*/  FADD.FTZ R107, R132, -R107 ;  /* 0x8000006b846b7221 */ /* 0x000fe20000010000 */
[----:B------:R-:W-:Y:S01]  /*3d00*/  FFMA.FTZ R110, R144, R109, R108 ;  /* 0x0000006d906e7223 */ /* 0x000fe2000001006c */
[C---:B-----5:R-:W-:Y:S01]  /*3d10*/  FFMA.FTZ R104, R127.reuse, R104, R28 ;  /* 0x000000687f687223 */ /* 0x060fe2000001001c */
[C---:B------:R-:W-:Y:S01]  /*3d20*/  FFMA.FTZ R105, R127.reuse, R106, R29 ;  /* 0x0000006a7f697223 */ /* 0x040fe2000001001d */
[----:B------:R-:W-:Y:S01]  /*3d30*/  FFMA.FTZ R106, R127, R107, R30 ;  /* 0x0000006b7f6a7223 */ /* 0x000fe2000001001e */
[----:B------:R-:W-:Y:S01]  /*3d40*/  FADD.FTZ R110, R143, -R110 ;  /* 0x8000006e8f6e7221 */ /* 0x000fe20000010000 */
[----:B------:R-:W-:Y:S01]  /*3d50*/  FMUL.FTZ R104, R104, UR13 ;  /* 0x0000000d68687c20 */ /* 0x000fe20008410000 */
[----:B------:R-:W-:Y:S01]  /*3d60*/  FMUL.FTZ R105, R105, UR13 ;  /* 0x0000000d69697c20 */ /* 0x000fe20008410000 */
[----:B------:R-:W-:Y:S01]  /*3d70*/  FMUL.FTZ R106, R106, UR13 ;  /* 0x0000000d6a6a7c20 */ /* 0x000fe20008410000 */
[----:B------:R-:W-:-:S02]  /*3d80*/  FFMA.FTZ R107, R127, R110, R31 ;  /* 0x0000006e7f6b7223 */ /* 0x000fc4000001001f */
[----:B------:R-:W-:Y:S02]  /*3d90*/  SEL R104, R104, RZ, P6 ;  /* 0x000000ff68687207 */ /* 0x000fe40003000000 */
        /* <DEDUP_REMOVED lines=8> */
.L_x_3115:
        /* <DEDUP_REMOVED lines=29> */
.L_x_3117:
[-CC-:B------:R-:W-:Y:S01]  /*3ff0*/  FFMA.FTZ R104, R117, R109.reuse, R108.reuse ;  /* 0x0000006d75687223 */ /* 0x180fe2000001006c */
[-CC-:B------:R-:W-:Y:S01]  /*4000*/  FFMA.FTZ R110, R126, R109.reuse, R108.reuse ;  /* 0x0000006d7e6e7223 */ /* 0x180fe2000001006c */
[-C--:B------:R-:W-:Y:S01]  /*4010*/  FFMA.FTZ R105, R135, R109.reuse, R108 ;  /* 0x0000006d87697223 */ /* 0x080fe2000001006c */
[----:B------:R-:W-:Y:S01]  /*4020*/  LOP3.LUT P6, RZ, R5, 0xff, RZ, 0xc0, !PT ;  /* 0x000000ff05ff7812 */ /* 0x000fe200078cc0ff */
[----:B------:R-:W-:Y:S01]  /*4030*/  FADD.FTZ R104, R7, -R104 ;  /* 0x8000006807687221 */ /* 0x000fe20000010000 */
[----:B------:R-:W-:Y:S01]  /*4040*/  FADD.FTZ R110, R123, -R110 ;  /* 0x8000006e7b6e7221 */ /* 0x000fe20000010000 */
[----:B------:R-:W-:Y:S02]  /*4050*/  FADD.FTZ R106, R132, -R105 ;  /* 0x80000069846a7221 */ /* 0x000fe40000010000 */
[C---:B-----5:R-:W-:Y:S01]  /*4060*/  FMUL.FTZ R104, R127.reuse, R104 ;  /* 0x000000687f687220 */ /* 0x060fe20000410000 */
[C---:B------:R-:W-:Y:S01]  /*4070*/  FMUL.FTZ R105, R127.reuse, R110 ;  /* 0x0000006e7f697220 */ /* 0x040fe20000410000 */
[----:B------:R-:W-:Y:S01]  /*4080*/  FFMA.FTZ R110, R144, R109, R108 ;  /* 0x0000006d906e7223 */ /* 0x000fe2000001006c */
[----:B------:R-:W-:Y:S01]  /*4090*/  FMUL.FTZ R106, R127, R106 ;  /* 0x0000006a7f6a7220 */ /* 0x000fe20000410000 */
[----:B------:R-:W-:Y:S01]  /*40a0*/  FMUL.FTZ R104, R104, UR13 ;  /* 0x0000000d68687c20 */ /* 0x000fe20008410000 */
[----:B------:R-:W-:Y:S01]  /*40b0*/  FMUL.FTZ R105, R105, UR13 ;  /* 0x0000000d69697c20 */ /* 0x000fe20008410000 */
[----:B------:R-:W-:Y:S01]  /*40c0*/  FADD.FTZ R110, R143, -R110 ;  /* 0x8000006e8f6e7221 */ /* 0x000fe20000010000 */
[----:B------:R-:W-:-:S02]  /*40d0*/  FMUL.FTZ R106, R106, UR13 ;  /* 0x0000000d6a6a7c20 */ /* 0x000fc40008410000 */
[----:B------:R-:W-:Y:S01]  /*40e0*/  SEL R104, R104, RZ, P6 ;  /* 0x000000ff68687207 */ /* 0x000fe20003000000 */
[----:B------:R-:W-:Y:S01]  /*40f0*/  FMUL.FTZ R107, R127, R110 ;  /* 0x0000006e7f6b7220 */ /* 0x000fe20000410000 */
[----:B------:R-:W-:-:S03]  /*4100*/  LOP3.LUT P6, RZ, R5, 0xff00, RZ, 0xc0, !PT ;  /* 0x0000ff0005ff7812 */ /* 0x000fc600078cc0ff */
[----:B------:R-:W-:Y:S01]  /*4110*/  FMUL.FTZ R107, R107, UR13 ;  /* 0x0000000d6b6b7c20 */ /* 0x000fe20008410000 */
[----:B------:R-:W-:Y:S02]  /*4120*/  SEL R105, R105, RZ, P6 ;  /* 0x000000ff69697207 */ /* 0x000fe40003000000 */
[----:B------:R-:W-:-:S04]  /*4130*/  LOP3.LUT P6, RZ, R5, 0xff0000, RZ, 0xc0, !PT ;  /* 0x00ff000005ff7812 */ /* 0x000fc800078cc0ff */
[----:B------:R-:W-:Y:S02]  /*4140*/  SEL R106, R106, RZ, P6 ;  /* 0x000000ff6a6a7207 */ /* 0x000fe40003000000 */
[----:B------:R-:W-:-:S04]  /*4150*/  ISETP.GE.U32.AND P6, PT, R5, 0x1000000, PT ;  /* 0x010000000500780c */ /* 0x000fc80003fc6070 */
[----:B------:R-:W-:-:S09]  /*4160*/  SEL R107, R107, RZ, P6 ;  /* 0x000000ff6b6b7207 */ /* 0x000fd20003000000 */
.L_x_3113:
        /* <DEDUP_REMOVED lines=10> */
.L_x_3109:
[----:B------:R-:W-:Y:S05]  /*4210*/  BSYNC.RECONVERGENT B0 ;  /* 0x0000000000007941 */ /* 0x000fea0003800200 */
.L_x_3108:
        /* <DEDUP_REMOVED lines=12> */
[-CC-:B01----:R-:W-:Y:S01]  /*42e0*/  FFMA.FTZ R61, R15, R109.reuse, R108.reuse ;  /* 0x0000006d0f3d7223 */ /* 0x183fe2000001006c */
[-CC-:B------:R-:W-:Y:S01]  /*42f0*/  FFMA.FTZ R63, R124, R109.reuse, R108.reuse ;  /* 0x0000006d7c3f7223 */ /* 0x180fe2000001006c */
[----:B------:R-:W-:Y:S01]  /*4300*/  FFMA.FTZ R102, R133, R109, R108 ;  /* 0x0000006d85667223 */ /* 0x000fe2000001006c */
        /* <DEDUP_REMOVED lines=30> */
.L_x_3122:
[-CC-:B01----:R-:W-:Y:S01]  /*44f0*/  FFMA.FTZ R61, R15, R109.reuse, R108.reuse ;  /* 0x0000006d0f3d7223 */ /* 0x183fe2000001006c */
[-CC-:B------:R-:W-:Y:S01]  /*4500*/  FFMA.FTZ R104, R133, R109.reuse, R108.reuse ;  /* 0x0000006d85687223 */ /* 0x180fe2000001006c */
[----:B------:R-:W-:Y:S01]  /*4510*/  LOP3.LUT P6, RZ, R2, 0xff, RZ, 0xc0, !PT ;  /* 0x000000ff02ff7812 */ /* 0x000fe200078cc0ff */
[-CC-:B------:R-:W-:Y:S01]  /*4520*/  FFMA.FTZ R106, R142, R109.reuse, R108.reuse ;  /* 0x0000006d8e6a7223 */ /* 0x180fe2000001006c */
[----:B------:R-:W-:Y:S01]  /*4530*/  FADD.FTZ R60, R4, -R61 ;  /* 0x8000003d043c7221 */ /* 0x000fe20000010000 */
[----:B------:R-:W-:Y:S01]  /*4540*/  FFMA.FTZ R61, R124, R109, R108 ;  /* 0x0000006d7c3d7223 */ /* 0x000fe2000001006c */
[----:B------:R-:W-:Y:S01]  /*4550*/  LOP3.LUT P5, RZ, R3, 0xff, RZ, 0xc0, !PT ;  /* 0x000000ff03ff7812 */ /* 0x000fe200078ac0ff */
[----:B------:R-:W-:Y:S01]  /*4560*/  FADD.FTZ R63, R131, -R104 ;  /* 0x80000068833f7221 */ /* 0x000fe20000010000 */
[----:B-----5:R-:W-:Y:S01]  /*4570*/  FFMA.FTZ R60, R127, R60, R92 ;  /* 0x0000003c7f3c7223 */ /* 0x020fe2000001005c */
[----:B------:R-:W-:Y:S01]  /*4580*/  FADD.FTZ R62, R122, -R61 ;  /* 0x8000003d7a3e7221 */ /* 0x000fe20000010000 */
[----:B------:R-:W-:-:S02]  /*4590*/  FADD.FTZ R106, R141, -R106 ;  /* 0x8000006a8d6a7221 */ /* 0x000fc40000010000 */
[----:B------:R-:W-:Y:S01]  /*45a0*/  FMUL.FTZ R60, R60, UR13 ;  /* 0x0000000d3c3c7c20 */ /* 0x000fe20008410000 */
[C---:B------:R-:W-:Y:S01]  /*45b0*/  FFMA.FTZ R61, R127.reuse, R62, R93 ;  /* 0x0000003e7f3d7223 */ /* 0x040fe2000001005d */
[C---:B------:R-:W-:Y:S01]  /*45c0*/  FFMA.FTZ R62, R127.reuse, R63, R94 ;  /* 0x0000003f7f3e7223 */ /* 0x040fe2000001005e */
[----:B------:R-:W-:Y:S02]  /*45d0*/  FFMA.FTZ R63, R127, R106, R95 ;  /* 0x0000006a7f3f7223 */ /* 0x000fe4000001005f */
[----:B------:R-:W-:Y:S01]  /*45e0*/  SEL R104, R60, RZ, P6 ;  /* 0x000000ff3c687207 */ /* 0x000fe20003000000 */
[----:B------:R-:W-:Y:S01]  /*45f0*/  FMUL.FTZ R61, R61, UR13 ;  /* 0x0000000d3d3d7c20 */ /* 0x000fe20008410000 */
[----:B------:R-:W-:Y:S01]  /*4600*/  LOP3.LUT P6, RZ, R2, 0xff00, RZ, 0xc0, !PT ;  /* 0x0000ff0002ff7812 */ /* 0x000fe200078cc0ff */
[----:B------:R-:W-:Y:S01]  /*4610*/  FMUL.FTZ R62, R62, UR13 ;  /* 0x0000000d3e3e7c20 */ /* 0x000fe20008410000 */
[----:B------:R-:W-:Y:S01]  /*4620*/  SEL R60, R60, RZ, P5 ;  /* 0x000000ff3c3c7207 */ /* 0x000fe20002800000 */
[----:B------:R-:W-:Y:S01]  /*4630*/  FMUL.FTZ R63, R63, UR13 ;  /* 0x0000000d3f3f7c20 */ /* 0x000fe20008410000 */
[----:B------:R-:W-:-:S02]  /*4640*/  LOP3.LUT P5, RZ, R3, 0xff00, RZ, 0xc0, !PT ;  /* 0x0000ff0003ff7812 */ /* 0x000fc400078ac0ff */
[C---:B------:R-:W-:Y:S02]  /*4650*/  SEL R105, R61.reuse, RZ, P6 ;  /* 0x000000ff3d697207 */ /* 0x040fe40003000000 */
[----:B------:R-:W-:Y:S02]  /*4660*/  LOP3.LUT P6, RZ, R2, 0xff0000, RZ, 0xc0, !PT ;  /* 0x00ff000002ff7812 */ /* 0x000fe400078cc0ff */
[----:B------:R-:W-:Y:S02]  /*4670*/  SEL R61, R61, RZ, P5 ;  /* 0x000000ff3d3d7207 */ /* 0x000fe40002800000 */
[----:B------:R-:W-:Y:S02]  /*4680*/  LOP3.LUT P5, RZ, R3, 0xff0000, RZ, 0xc0, !PT ;  /* 0x00ff000003ff7812 */ /* 0x000fe400078ac0ff */
[----:B------:R-:W-:Y:S02]  /*4690*/  SEL R106, R62, RZ, P6 ;  /* 0x000000ff3e6a7207 */ /* 0x000fe40003000000 */
[----:B------:R-:W-:-:S02]  /*46a0*/  ISETP.GE.U32.AND P6, PT, R2, 0x1000000, PT ;  /* 0x010000000200780c */ /* 0x000fc40003fc6070 */
[----:B------:R-:W-:Y:S02]  /*46b0*/  SEL R62, R62, RZ, P5 ;  /* 0x000000ff3e3e7207 */ /* 0x000fe40002800000 */
[----:B------:R-:W-:Y:S02]  /*46c0*/  ISETP.GE.U32.AND P5, PT, R3, 0x1000000, PT ;  /* 0x010000000300780c */ /* 0x000fe40003fa6070 */
[C---:B------:R-:W-:Y:S02]  /*46d0*/  SEL R107, R63.reuse, RZ, P6 ;  /* 0x000000ff3f6b7207 */ /* 0x040fe40003000000 */
[----:B------:R-:W-:Y:S01]  /*46e0*/  SEL R63, R63, RZ, P5 ;  /* 0x000000ff3f3f7207 */ /* 0x000fe20002800000 */
[----:B------:R-:W-:Y:S08]  /*46f0*/  BRA `(.L_x_3123) ;  /* 0x0000000800d07947 */ /* 0x000ff00003800000 */
.L_x_3121:
[----:B01----:R-:W0:Y:S02]  /*4700*/  LDC.64 R60, c[0x0][0x478] ;  /* 0x00011e00ff3c7b82 */ /* 0x003e240000000a00 */
[----:B0-----:R-:W-:-:S04]  /*4710*/  ISETP.NE.U32.AND P1, PT, R60, RZ, PT ;  /* 0x000000ff3c00720c */ /* 0x001fc80003f25070 */
[----:B------:R-:W-:-:S13]  /*4720*/  ISETP.NE.AND.EX P1, PT, R61, RZ, PT, P1 ;  /* 0x000000ff3d00720c */ /* 0x000fda0003f25310 */
[----:B------:R-:W-:Y:S05]  /*4730*/  @!P1 BRA `(.L_x_3124) ;  /* 0x0000000000849947 */ /* 0x000fea0003800000 */
[-CC-:B------:R-:W-:Y:S01]  /*4740*/  FFMA.FTZ R61, R15, R109.reuse, R108.reuse ;  /* 0x0000006d0f3d7223 */ /* 0x180fe2000001006c */
[-CC-:B------:R-:W-:Y:S01]  /*4750*/  FFMA.FTZ R102, R133, R109.reuse, R108.reuse ;  /* 0x0000006d85667223 */ /* 0x180fe2000001006c */
[----:B------:R-:W-:Y:S01]  /*4760*/  LOP3.LUT P6, RZ, R2, 0xff, RZ, 0xc0, !PT ;  /* 0x000000ff02ff7812 */ /* 0x000fe200078cc0ff */
[-CC-:B------:R-:W-:Y:S01]  /*4770*/  FFMA.FTZ R106, R142, R109.reuse, R108.reuse ;  /* 0x0000006d8e6a7223 */ /* 0x180fe2000001006c */
[----:B------:R-:W-:Y:S01]  /*4780*/  FADD.FTZ R100, R4, -R61 ;  /* 0x8000003d04647221 */ /* 0x000fe20000010000 */
[----:B------:R-:W-:Y:S01]  /*4790*/  FFMA.FTZ R61, R124, R109, R108 ;  /* 0x0000006d7c3d7223 */ /* 0x000fe2000001006c */
[----:B------:R-:W-:Y:S01]  /*47a0*/  LOP3.LUT P5, RZ, R3, 0xff, RZ, 0xc0, !PT ;  /* 0x000000ff03ff7812 */ /* 0x000fe200078ac0ff */
[----:B------:R-:W-:Y:S01]  /*47b0*/  FADD.FTZ R102, R131, -R102 ;  /* 0x8000006683667221 */ /* 0x000fe20000010000 */
[----:B-----5:R-:W-:Y:S01]  /*47c0*/  FMUL.FTZ R100, R127, R100 ;  /* 0x000000647f647220 */ /* 0x020fe20000410000 */
[----:B------:R-:W-:Y:S01]  /*47d0*/  FADD.FTZ R62, R122, -R61 ;  /* 0x8000003d7a3e7221 */ /* 0x000fe20000010000 */
[----:B------:R-:W-:Y:S01]  /*47e0*/  FADD.FTZ R106, R141, -R106 ;  /* 0x8000006a8d6a7221 */ /* 0x000fe20000010000 */
[C---:B------:R-:W-:Y:S01]  /*47f0*/  FMUL.FTZ R102, R127.reuse, R102 ;  /* 0x000000667f667220 */ /* 0x040fe20000410000 */
[----:B------:R-:W-:Y:S01]  /*4800*/  FMUL.FTZ R60, R100, UR13 ;  /* 0x0000000d643c7c20 */ /* 0x000fe20008410000 */
[C---:B------:R-:W-:Y:S01]  /*4810*/  FMUL.FTZ R101, R127.reuse, R62 ;  /* 0x0000003e7f657220 */ /* 0x040fe20000410000 */
[----:B------:R-:W-:Y:S01]  /*4820*/  FMUL.FTZ R103, R127, R106 ;  /* 0x0000006a7f677220 */ /* 0x000fe20000410000 */
[----:B------:R-:W-:-:S02]  /*4830*/  FMUL.FTZ R62, R102, UR13 ;  /* 0x0000000d663e7c20 */ /* 0x000fc40008410000 */
        /* <DEDUP_REMOVED lines=17> */
.L_x_3124:
        /* <DEDUP_REMOVED lines=33> */
.L_x_3120:
[----:B------:R-:W-:-:S04]  /*4b60*/  UISETP.NE.U32.AND UP0, UPT, UR24, URZ, UPT ;  /* 0x000000ff1800728c */ /* 0x000fc8000bf05070 */
[----:B------:R-:W-:-:S09]  /*4b70*/  UISETP.NE.AND.EX UP0, UPT, UR25, URZ, UPT, UP0 ;  /* 0x000000ff1900728c */ /* 0x000fd2000bf05300 */
[----:B------:R-:W-:Y:S05]  /*4b80*/  BRA.U !UP0, `(.L_x_3125) ;  /* 0x0000000108d87547 */ /* 0x000fea000b800000 */
[----:B01----:R-:W0:Y:S02]  /*4b90*/  LDC.64 R104, c[0x0][0x478] ;  /* 0x00011e00ff687b82 */ /* 0x003e240000000a00 */
[----:B0-----:R-:W-:-:S04]  /*4ba0*/  ISETP.NE.U32.AND P1, PT, R104, RZ, PT ;  /* 0x000000ff6800720c */ /* 0x001fc80003f25070 */
[----:B------:R-:W-:-:S13]  /*4bb0*/  ISETP.NE.AND.EX P1, PT, R105, RZ, PT, P1 ;  /* 0x000000ff6900720c */ /* 0x000fda0003f25310 */
[----:B------:R-:W-:Y:S05]  /*4bc0*/  @!P1 BRA `(.L_x_3126) ;  /* 0x0000000000649947 */ /* 0x000fea0003800000 */
        /* <DEDUP_REMOVED lines=8> */
[C---:B-----5:R-:W-:Y:S01]  /*4c50*/  FFMA.FTZ R100, R127.reuse, R100, R92 ;  /* 0x000000647f647223 */ /* 0x060fe2000001005c */
[----:B------:R-:W-:Y:S01]  /*4c60*/  FADD.FTZ R110, R122, -R101 ;  /* 0x800000657a6e7221 */ /* 0x000fe20000010000 */
[----:B------:R-:W-:Y:S01]  /*4c70*/  LOP3.LUT P5, RZ, R2, 0xff00, RZ, 0xc0, !PT ;  /* 0x0000ff0002ff7812 */ /* 0x000fe200078ac0ff */
[C---:B------:R-:W-:Y:S01]  /*4c80*/  FFMA.FTZ R102, R127.reuse, R102, R94 ;  /* 0x000000667f667223 */ /* 0x040fe2000001005e */
[----:B------:R-:W-:Y:S01]  /*4c90*/  FMUL.FTZ R104, R100, UR13 ;  /* 0x0000000d64687c20 */ /* 0x000fe20008410000 */
[C---:B------:R-:W-:Y:S01]  /*4ca0*/  FFMA.FTZ R101, R127.reuse, R110, R93 ;  /* 0x0000006e7f657223 */ /* 0x040fe2000001005d */
[----:B------:R-:W-:Y:S01]  /*4cb0*/  FFMA.FTZ R103, R127, R106, R95 ;  /* 0x0000006a7f677223 */ /* 0x000fe2000001005f */
[----:B------:R-:W-:-:S02]  /*4cc0*/  FMUL.FTZ R106, R102, UR13 ;  /* 0x0000000d666a7c20 */ /* 0x000fc40008410000 */
[----:B------:R-:W-:Y:S01]  /*4cd0*/  FMUL.FTZ R105, R101, UR13 ;  /* 0x0000000d65697c20 */ /* 0x000fe20008410000 */
[----:B------:R-:W-:Y:S01]  /*4ce0*/  SEL R104, R104, RZ, P6 ;  /* 0x000000ff68687207 */ /* 0x000fe20003000000 */
[----:B------:R-:W-:Y:S01]  /*4cf0*/  FMUL.FTZ R107, R103, UR13 ;  /* 0x0000000d676b7c20 */ /* 0x000fe20008410000 */
[C---:B------:R-:W-:Y:S02]  /*4d00*/  LOP3.LUT P6, RZ, R2.reuse, 0xff0000, RZ, 0xc0, !PT ;  /* 0x00ff000002ff7812 */ /* 0x040fe400078cc0ff */
[----:B------:R-:W-:Y:S02]  /*4d10*/  SEL R105, R105, RZ, P5 ;  /* 0x000000ff69697207 */ /* 0x000fe40002800000 */
[----:B------:R-:W-:Y:S02]  /*4d20*/  ISETP.GE.U32.AND P5, PT, R2, 0x1000000, PT ;  /* 0x010000000200780c */ /* 0x000fe40003fa6070 */
[----:B------:R-:W-:Y:S02]  /*4d30*/  SEL R106, R106, RZ, P6 ;  /* 0x000000ff6a6a7207 */ /* 0x000fe40003000000 */
[----:B------:R-:W-:Y:S01]  /*4d40*/  SEL R107, R107, RZ, P5 ;  /* 0x000000ff6b6b7207 */ /* 0x000fe20002800000 */
[----:B------:R-:W-:Y:S08]  /*4d50*/  BRA `(.L_x_3123) ;  /* 0x0000000400387947 */ /* 0x000ff00003800000 */
.L_x_3126:
[-CC-:B------:R-:W-:Y:S01]  /*4d60*/  FFMA.FTZ R105, R15, R109.reuse, R108.reuse ;  /* 0x0000006d0f697223 */ /* 0x180fe2000001006c */
[-CC-:B------:R-:W-:Y:S01]  /*4d70*/  FFMA.FTZ R110, R142, R109.reuse, R108.reuse ;  /* 0x0000006d8e6e7223 */ /* 0x180fe2000001006c */
[----:B------:R-:W-:Y:S02]  /*4d80*/  LOP3.LUT P6, RZ, R2, 0xff, RZ, 0xc0, !PT ;  /* 0x000000ff02ff7812 */ /* 0x000fe400078cc0ff */
[----:B------:R-:W-:Y:S01]  /*4d90*/  FADD.FTZ R104, R4, -R105 ;  /* 0x8000006904687221 */ /* 0x000fe20000010000 */
[----:B------:R-:W-:Y:S01]  /*4da0*/  FFMA.FTZ R105, R124, R109, R108 ;  /* 0x0000006d7c697223 */ /* 0x000fe2000001006c */
[----:B------:R-:W-:Y:S01]  /*4db0*/  FADD.FTZ R110, R141, -R110 ;  /* 0x8000006e8d6e7221 */ /* 0x000fe20000010000 */
[----:B------:R-:W-:Y:S01]  /*4dc0*/  LOP3.LUT P5, RZ, R2, 0xff00, RZ, 0xc0, !PT ;  /* 0x0000ff0002ff7812 */ /* 0x000fe200078ac0ff */
[C---:B-----5:R-:W-:Y:S01]  /*4dd0*/  FFMA.FTZ R104, R127.reuse, R104, R92 ;  /* 0x000000687f687223 */ /* 0x060fe2000001005c */
[----:B------:R-:W-:Y:S01]  /*4de0*/  FADD.FTZ R106, R122, -R105 ;  /* 0x800000697a6a7221 */ /* 0x000fe20000010000 */
[----:B------:R-:W-:-:S02]  /*4df0*/  FFMA.FTZ R107, R127, R110, R95 ;  /* 0x0000006e7f6b7223 */ /* 0x000fc4000001005f */
[----:B------:R-:W-:Y:S01]  /*4e00*/  FMUL.FTZ R104, R104, UR13 ;  /* 0x0000000d68687c20 */ /* 0x000fe20008410000 */
[----:B------:R-:W-:Y:S01]  /*4e10*/  FFMA.FTZ R105, R127, R106, R93 ;  /* 0x0000006a7f697223 */ /* 0x000fe2000001005d */
[----:B------:R-:W-:Y:S01]  /*4e20*/  FFMA.FTZ R106, R133, R109, R108 ;  /* 0x0000006d856a7223 */ /* 0x000fe2000001006c */
[----:B------:R-:W-:Y:S02]  /*4e30*/  FMUL.FTZ R107, R107, UR13 ;  /* 0x0000000d6b6b7c20 */ /* 0x000fe40008410000 */
[----:B------:R-:W-:Y:S01]  /*4e40*/  FMUL.FTZ R105, R105, UR13 ;  /* 0x0000000d69697c20 */ /* 0x000fe20008410000 */
[----:B------:R-:W-:Y:S01]  /*4e50*/  FADD.FTZ R106, R131, -R106 ;  /* 0x8000006a836a7221 */ /* 0x000fe20000010000 */
[----:B------:R-:W-:Y:S02]  /*4e60*/  SEL R104, R104, RZ, P6 ;  /* 0x000000ff68687207 */ /* 0x000fe40003000000 */
[----:B------:R-:W-:Y:S01]  /*4e70*/  LOP3.LUT P6, RZ, R2, 0xff0000, RZ, 0xc0, !PT ;  /* 0x00ff000002ff7812 */ /* 0x000fe200078cc0ff */
[----:B------:R-:W-:Y:S01]  /*4e80*/  FFMA.FTZ R106, R127, R106, R94 ;  /* 0x0000006a7f6a7223 */ /* 0x000fe2000001005e */
[----:B------:R-:W-:-:S02]  /*4e90*/  SEL R105, R105, RZ, P5 ;  /* 0x000000ff69697207 */ /* 0x000fc40002800000 */
[----:B------:R-:W-:Y:S01]  /*4ea0*/  ISETP.GE.U32.AND P5, PT, R2, 0x1000000, PT ;  /* 0x010000000200780c */ /* 0x000fe20003fa6070 */
[----:B------:R-:W-:-:S03]  /*4eb0*/  FMUL.FTZ R106, R106, UR13 ;  /* 0x0000000d6a6a7c20 */ /* 0x000fc60008410000 */
[----:B------:R-:W-:Y:S02]  /*4ec0*/  SEL R107, R107, RZ, P5 ;  /* 0x000000ff6b6b7207 */ /* 0x000fe40002800000 */
[----:B------:R-:W-:Y:S01]  /*4ed0*/  SEL R106, R106, RZ, P6 ;  /* 0x000000ff6a6a7207 */ /* 0x000fe20003000000 */
[----:B------:R-:W-:Y:S06]  /*4ee0*/  BRA `(.L_x_3123) ;  /* 0x0000000000d47947 */ /* 0x000fec0003800000 */
.L_x_3125:
        /* <DEDUP_REMOVED lines=12> */
[C---:B-----5:R-:W-:Y:S01]  /*4fb0*/  FMUL.FTZ R100, R127.reuse, R100 ;  /* 0x000000647f647220 */ /* 0x060fe20000410000 */
[----:B------:R-:W-:Y:S01]  /*4fc0*/  FADD.FTZ R110, R122, -R101 ;  /* 0x800000657a6e7221 */ /* 0x000fe20000010000 */
[----:B------:R-:W-:Y:S01]  /*4fd0*/  LOP3.LUT P5, RZ, R2, 0xff00, RZ, 0xc0, !PT ;  /* 0x0000ff0002ff7812 */ /* 0x000fe200078ac0ff */
[C---:B------:R-:W-:Y:S01]  /*4fe0*/  FMUL.FTZ R102, R127.reuse, R102 ;  /* 0x000000667f667220 */ /* 0x040fe20000410000 */
[----:B------:R-:W-:Y:S01]  /*4ff0*/  FMUL.FTZ R104, R100, UR13 ;  /* 0x0000000d64687c20 */ /* 0x000fe20008410000 */
[C---:B------:R-:W-:Y:S01]  /*5000*/  FMUL.FTZ R101, R127.reuse, R110 ;  /* 0x0000006e7f657220 */ /* 0x040fe20000410000 */
[----:B------:R-:W-:Y:S01]  /*5010*/  FMUL.FTZ R103, R127, R106 ;  /* 0x0000006a7f677220 */ /* 0x000fe20000410000 */
        /* <DEDUP_REMOVED lines=10> */
.L_x_3127:
[-CC-:B------:R-:W-:Y:S01]  /*50c0*/  FFMA.FTZ R105, R15, R109.reuse, R108.reuse ;  /* 0x0000006d0f697223 */ /* 0x180fe2000001006c */
[-CC-:B------:R-:W-:Y:S01]  /*50d0*/  FFMA.FTZ R110, R142, R109.reuse, R108.reuse ;  /* 0x0000006d8e6e7223 */ /* 0x180fe2000001006c */
[----:B------:R-:W-:Y:S02]  /*50e0*/  LOP3.LUT P6, RZ, R2, 0xff, RZ, 0xc0, !PT ;  /* 0x000000ff02ff7812 */ /* 0x000fe400078cc0ff */
[----:B------:R-:W-:Y:S01]  /*50f0*/  FADD.FTZ R104, R4, -R105 ;  /* 0x8000006904687221 */ /* 0x000fe20000010000 */
[----:B------:R-:W-:Y:S01]  /*5100*/  FFMA.FTZ R105, R124, R109, R108 ;  /* 0x0000006d7c697223 */ /* 0x000fe2000001006c */
[----:B------:R-:W-:Y:S01]  /*5110*/  FADD.FTZ R110, R141, -R110 ;  /* 0x8000006e8d6e7221 */ /* 0x000fe20000010000 */
[----:B------:R-:W-:Y:S01]  /*5120*/  LOP3.LUT P5, RZ, R2, 0xff00, RZ, 0xc0, !PT ;  /* 0x0000ff0002ff7812 */ /* 0x000fe200078ac0ff */
[C---:B-----5:R-:W-:Y:S01]  /*5130*/  FMUL.FTZ R104, R127.reuse, R104 ;  /* 0x000000687f687220 */ /* 0x060fe20000410000 */
[----:B------:R-:W-:Y:S01]  /*5140*/  FADD.FTZ R106, R122, -R105 ;  /* 0x800000697a6a7221 */ /* 0x000fe20000010000 */
[----:B------:R-:W-:-:S02]  /*5150*/  FMUL.FTZ R107, R127, R110 ;  /* 0x0000006e7f6b7220 */ /* 0x000fc40000410000 */
[----:B------:R-:W-:Y:S01]  /*5160*/  FMUL.FTZ R104, R104, UR13 ;  /* 0x0000000d68687c20 */ /* 0x000fe20008410000 */
[----:B------:R-:W-:Y:S01]  /*5170*/  FMUL.FTZ R105, R127, R106 ;  /* 0x0000006a7f697220 */ /* 0x000fe20000410000 */
[----:B------:R-:W-:Y:S01]  /*5180*/  FFMA.FTZ R106, R133, R109, R108 ;  /* 0x0000006d856a7223 */ /* 0x000fe2000001006c */
[----:B------:R-:W-:Y:S02]  /*5190*/  FMUL.FTZ R107, R107, UR13 ;  /* 0x0000000d6b6b7c20 */ /* 0x000fe40008410000 */
[----:B------:R-:W-:Y:S01]  /*51a0*/  FMUL.FTZ R105, R105, UR13 ;  /* 0x0000000d69697c20 */ /* 0x000fe20008410000 */
[----:B------:R-:W-:Y:S01]  /*51b0*/  FADD.FTZ R106, R131, -R106 ;  /* 0x8000006a836a7221 */ /* 0x000fe20000010000 */
[----:B------:R-:W-:Y:S02]  /*51c0*/  SEL R104, R104, RZ, P6 ;  /* 0x000000ff68687207 */ /* 0x000fe40003000000 */
[----:B------:R-:W-:Y:S01]  /*51d0*/  LOP3.LUT P6, RZ, R2, 0xff0000, RZ, 0xc0, !PT ;  /* 0x00ff000002ff7812 */ /* 0x000fe200078cc0ff */
[----:B------:R-:W-:Y:S01]  /*51e0*/  FMUL.FTZ R106, R127, R106 ;  /* 0x0000006a7f6a7220 */ /* 0x000fe20000410000 */
[----:B------:R-:W-:-:S02]  /*51f0*/  SEL R105, R105, RZ, P5 ;  /* 0x000000ff69697207 */ /* 0x000fc40002800000 */
[----:B------:R-:W-:Y:S01]  /*5200*/  ISETP.GE.U32.AND P5, PT, R2, 0x1000000, PT ;  /* 0x010000000200780c */ /* 0x000fe20003fa6070 */
[----:B------:R-:W-:-:S03]  /*5210*/  FMUL.FTZ R106, R106, UR13 ;  /* 0x0000000d6a6a7c20 */ /* 0x000fc60008410000 */
[----:B------:R-:W-:Y:S02]  /*5220*/  SEL R107, R107, RZ, P5 ;  /* 0x000000ff6b6b7207 */ /* 0x000fe40002800000 */
[----:B------:R-:W-:-:S07]  /*5230*/  SEL R106, R106, RZ, P6 ;  /* 0x000000ff6a6a7207 */ /* 0x000fce0003000000 */
.L_x_3123:
        /* <DEDUP_REMOVED lines=10> */
.L_x_3119:
[----:B------:R-:W-:Y:S05]  /*52e0*/  BSYNC.RECONVERGENT B0 ;  /* 0x0000000000007941 */ /* 0x000fea0003800200 */
.L_x_3118:
        /* <DEDUP_REMOVED lines=12> */
[-CC-:B01-3--:R-:W-:Y:S01]  /*53b0*/  FFMA.FTZ R61, R121, R109.reuse, R108.reuse ;  /* 0x0000006d793d7223 */ /* 0x18bfe2000001006c */
        /* <DEDUP_REMOVED lines=9> */
[----:B------:R-:W-:Y:S01]  /*5450*/  LOP3.LUT P5, RZ, R120, 0xff, RZ, 0xc0, !PT ;  /* 0x000000ff78ff7812 */ /* 0x000fe200078ac0ff */
[----:B------:R-:W-:Y:S01]  /*5460*/  FFMA.FTZ R102, R127, R109, R98 ;  /* 0x0000006d7f667223 */ /* 0x000fe20000010062 */
[----:B------:R-:W-:Y:S01]  /*5470*/  FMUL.FTZ R60, R100, UR13 ;  /* 0x0000000d643c7c20 */ /* 0x000fe20008410000 */
[----:B------:R-:W-:Y:S01]  /*5480*/  LOP3.LUT P4, RZ, R0, 0xff, RZ, 0xc0, !PT ;  /* 0x000000ff00ff7812 */ /* 0x000fe2000788c0ff */
[----:B------:R-:W-:Y:S01]  /*5490*/  FMUL.FTZ R61, R101, UR13 ;  /* 0x0000000d653d7c20 */ /* 0x000fe20008410000 */
[----:B------:R-:W-:Y:S01]  /*54a0*/  FFMA.FTZ R103, R127, R62, R99 ;  /* 0x0000003e7f677223 */ /* 0x000fe20000010063 */
[----:B------:R-:W-:Y:S01]  /*54b0*/  LOP3.LUT P6, RZ, R120, 0xff00, RZ, 0xc0, !PT ;  /* 0x0000ff0078ff7812 */ /* 0x000fe200078cc0ff */
[----:B------:R-:W-:Y:S01]  /*54c0*/  FMUL.FTZ R62, R102, UR13 ;  /* 0x0000000d663e7c20 */ /* 0x000fe20008410000 */
[----:B------:R-:W-:Y:S01]  /*54d0*/  SEL R104, R60, RZ, P5 ;  /* 0x000000ff3c687207 */ /* 0x000fe20002800000 */
[----:B------:R-:W-:Y:S01]  /*54e0*/  FMUL.FTZ R63, R103, UR13 ;  /* 0x0000000d673f7c20 */ /* 0x000fe20008410000 */
[----:B------:R-:W-:-:S02]  /*54f0*/  LOP3.LUT P5, RZ, R0, 0xff00, RZ, 0xc0, !PT ;  /* 0x0000ff0000ff7812 */ /* 0x000fc400078ac0ff */
[----:B------:R-:W-:Y:S02]  /*5500*/  SEL R60, R60, RZ, P4 ;  /* 0x000000ff3c3c7207 */ /* 0x000fe40002000000 */
[C---:B------:R-:W-:Y:S02]  /*5510*/  LOP3.LUT P4, RZ, R120.reuse, 0xff0000, RZ, 0xc0, !PT ;  /* 0x00ff000078ff7812 */ /* 0x040fe4000788c0ff */
[C---:B------:R-:W-:Y:S02]  /*5520*/  SEL R105, R61.reuse, RZ, P6 ;  /* 0x000000ff3d697207 */ /* 0x040fe40003000000 */
[----:B------:R-:W-:Y:S02]  /*5530*/  SEL R61, R61, RZ, P5 ;  /* 0x000000ff3d3d7207 */ /* 0x000fe40002800000 */
[----:B------:R-:W-:Y:S02]  /*5540*/  ISETP.GE.U32.AND P5, PT, R120, 0x1000000, PT ;  /* 0x010000007800780c */ /* 0x000fe40003fa6070 */
[----:B------:R-:W-:-:S02]  /*5550*/  SEL R106, R62, RZ, P4 ;  /* 0x000000ff3e6a7207 */ /* 0x000fc40002000000 */
[C---:B------:R-:W-:Y:S02]  /*5560*/  LOP3.LUT P6, RZ, R0.reuse, 0xff0000, RZ, 0xc0, !PT ;  /* 0x00ff000000ff7812 */ /* 0x040fe400078cc0ff */
[----:B------:R-:W-:Y:S02]  /*5570*/  ISETP.GE.U32.AND P4, PT, R0, 0x1000000, PT ;  /* 0x010000000000780c */ /* 0x000fe40003f86070 */
[C---:B------:R-:W-:Y:S02]  /*5580*/  SEL R107, R63.reuse, RZ, P5 ;  /* 0x000000ff3f6b7207 */ /* 0x040fe40002800000 */
[----:B------:R-:W-:Y:S02]  /*5590*/  SEL R62, R62, RZ, P6 ;  /* 0x000000ff3e3e7207 */ /* 0x000fe40003000000 */
[----:B------:R-:W-:Y:S01]  /*55a0*/  SEL R63, R63, RZ, P4 ;  /* 0x000000ff3f3f7207 */ /* 0x000fe20002000000 */
[----:B------:R-:W-:Y:S06]  /*55b0*/  BRA `(.L_x_3133) ;  /* 0x0000000c00547947 */ /* 0x000fec0003800000 */
.L_x_3132:
        /* <DEDUP_REMOVED lines=10> */
[----:B------:R-:W-:Y:S01]  /*5660*/  FFMA.FTZ R60, R127, R60, R97 ;  /* 0x0000003c7f3c7223 */ /* 0x000fe20000010061 */
[----:B------:R-:W-:Y:S01]  /*5670*/  LOP3.LUT P5, RZ, R120, 0xff, RZ, 0xc0, !PT ;  /* 0x000000ff78ff7812 */ /* 0x000fe200078ac0ff */
[----:B------:R-:W-:Y:S01]  /*5680*/  FMUL.FTZ R105, R61, UR13 ;  /* 0x0000000d3d697c20 */ /* 0x000fe20008410000 */
[----:B------:R-:W-:Y:S01]  /*5690*/  FFMA.FTZ R62, R127, R109, R98 ;  /* 0x0000006d7f3e7223 */ /* 0x000fe20000010062 */
[----:B------:R-:W-:Y:S01]  /*56a0*/  LOP3.LUT P4, RZ, R0, 0xff, RZ, 0xc0, !PT ;  /* 0x000000ff00ff7812 */ /* 0x000fe2000788c0ff */
[----:B------:R-:W-:Y:S01]  /*56b0*/  FMUL.FTZ R61, R60, UR13 ;  /* 0x0000000d3c3d7c20 */ /* 0x000fe20008410000 */
        /* <DEDUP_REMOVED lines=17> */
.L_x_3131:
[----:B01-3--:R-:W0:Y:S02]  /*57d0*/  LDC.64 R60, c[0x0][0x478] ;  /* 0x00011e00ff3c7b82 */ /* 0x00be240000000a00 */
        /* <DEDUP_REMOVED lines=13> */
[----:B------:R-:W-:Y:S01]  /*58b0*/  LOP3.LUT P5, RZ, R120, 0xff, RZ, 0xc0, !PT ;  /* 0x000000ff78ff7812 */ /* 0x000fe200078ac0ff */
[----:B------:R-:W-:Y:S01]  /*58c0*/  FMUL.FTZ R102, R127, R102 ;  /* 0x000000667f667220 */ /* 0x000fe20000410000 */
[----:B------:R-:W-:Y:S01]  /*58d0*/  FMUL.FTZ R60, R100, UR13 ;  /* 0x0000000d643c7c20 */ /* 0x000fe20008410000 */
[----:B------:R-:W-:Y:S01]  /*58e0*/  LOP3.LUT P4, RZ, R0, 0xff, RZ, 0xc0, !PT ;  /* 0x000000ff00ff7812 */ /* 0x000fe2000788c0ff */
[----:B------:R-:W-:Y:S01]  /*58f0*/  FMUL.FTZ R61, R101, UR13 ;  /* 0x0000000d653d7c20 */ /* 0x000fe20008410000 */
[----:B------:R-:W-:Y:S01]  /*5900*/  FMUL.FTZ R103, R127, R62 ;  /* 0x0000003e7f677220 */ /* 0x000fe20000410000 */
        /* <DEDUP_REMOVED lines=17> */
.L_x_3134:
        /* <DEDUP_REMOVED lines=11> */
[C---:B------:R-:W-:Y:S01]  /*5ad0*/  FMUL.FTZ R106, R127.reuse, R106 ;  /* 0x0000006a7f6a7220 */ /* 0x040fe20000410000 */
[----:B------:R-:W-:Y:S01]  /*5ae0*/  FMUL.FTZ R62, R62, UR13 ;  /* 0x0000000d3e3e7c20 */ /* 0x000fe20008410000 */
[----:B------:R-:W-:Y:S01]  /*5af0*/  LOP3.LUT P4, RZ, R0, 0xff, RZ, 0xc0, !PT ;  /* 0x000000ff00ff7812 */ /* 0x000fe2000788c0ff */
[----:B------:R-:W-:Y:S01]  /*5b00*/  FMUL.FTZ R63, R127, R104 ;  /* 0x000000687f3f7220 */ /* 0x000fe20000410000 */
[----:B------:R-:W-:Y:S01]  /*5b10*/  FMUL.FTZ R61, R60, UR13 ;  /* 0x0000000d3c3d7c20 */ /* 0x000fe20008410000 */
[----:B------:R-:W-:-:S02]  /*5b20*/  LOP3.LUT P6, RZ, R120, 0xff00, RZ, 0xc0, !PT ;  /* 0x0000ff0078ff7812 */ /* 0x000fc400078cc0ff */
[C---:B------:R-:W-:Y:S01]  /*5b30*/  SEL R104, R62.reuse, RZ, P5 ;  /* 0x000000ff3e687207 */ /* 0x040fe20002800000 */
[----:B------:R-:W-:Y:S01]  /*5b40*/  FMUL.FTZ R63, R63, UR13 ;  /* 0x0000000d3f3f7c20 */ /* 0x000fe20008410000 */
[----:B------:R-:W-:Y:S01]  /*5b50*/  SEL R60, R62, RZ, P4 ;  /* 0x000000ff3e3c7207 */ /* 0x000fe20002000000 */
[----:B------:R-:W-:Y:S01]  /*5b60*/  FMUL.FTZ R62, R106, UR13 ;  /* 0x0000000d6a3e7c20 */ /* 0x000fe20008410000 */
[----:B------:R-:W-:Y:S02]  /*5b70*/  LOP3.LUT P5, RZ, R0, 0xff00, RZ, 0xc0, !PT ;  /* 0x0000ff0000ff7812 */ /* 0x000fe400078ac0ff */
[----:B------:R-:W-:Y:S02]  /*5b80*/  LOP3.LUT P4, RZ, R120, 0xff0000, RZ, 0xc0, !PT ;  /* 0x00ff000078ff7812 */ /* 0x000fe4000788c0ff */
[C---:B------:R-:W-:Y:S02]  /*5b90*/  SEL R105, R61.reuse, RZ, P6 ;  /* 0x000000ff3d697207 */ /* 0x040fe40003000000 */
[----:B------:R-:W-:-:S02]  /*5ba0*/  SEL R61, R61, RZ, P5 ;  /* 0x000000ff3d3d7207 */ /* 0x000fc40002800000 */
[----:B------:R-:W-:Y:S02]  /*5bb0*/  ISETP.GE.U32.AND P5, PT, R120, 0x1000000, PT ;  /* 0x010000007800780c */ /* 0x000fe40003fa6070 */
[----:B------:R-:W-:Y:S02]  /*5bc0*/  SEL R106, R62, RZ, P4 ;  /* 0x000000ff3e6a7207 */ /* 0x000fe40002000000 */
[C---:B------:R-:W-:Y:S02]  /*5bd0*/  LOP3.LUT P6, RZ, R0.reuse, 0xff0000, RZ, 0xc0, !PT ;  /* 0x00ff000000ff7812 */ /* 0x040fe400078cc0ff */
[----:B------:R-:W-:Y:S02]  /*5be0*/  ISETP.GE.U32.AND P4, PT, R0, 0x1000000, PT ;  /* 0x010000000000780c */ /* 0x000fe40003f86070 */
[----:B------:R-:W-:Y:S02]  /*5bf0*/  SEL R107, R63, RZ, P5 ;  /* 0x000000ff3f6b7207 */ /* 0x000fe40002800000 */
[----:B------:R-:W-:-:S02]  /*5c00*/  SEL R62, R62, RZ, P6 ;  /* 0x000000ff3e3e7207 */ /* 0x000fc40003000000 */
[----:B------:R-:W-:Y:S01]  /*5c10*/  SEL R63, R63, RZ, P4 ;  /* 0x000000ff3f3f7207 */ /* 0x000fe20002000000 */
[----:B------:R-:W-:Y:S06]  /*5c20*/  BRA `(.L_x_3133) ;  /* 0x0000000400b87947 */ /* 0x000fec0003800000 */
.L_x_3130:
[----:B------:R-:W-:-:S04]  /*5c30*/  UISETP.NE.U32.AND UP0, UPT, UR24, URZ, UPT ;  /* 0x000000ff1800728c */ /* 0x000fc8000bf05070 */
[----:B------:R-:W-:-:S09]  /*5c40*/  UISETP.NE.AND.EX UP0, UPT, UR25, URZ, UPT, UP0 ;  /* 0x000000ff1900728c */ /* 0x000fd2000bf05300 */
[----:B------:R-:W-:Y:S05]  /*5c50*/  BRA.U !UP0, `(.L_x_3135) ;  /* 0x0000000108d87547 */ /* 0x000fea000b800000 */
        /* <DEDUP_REMOVED lines=21> */
[----:B------:R-:W-:-:S02]  /*5db0*/  SEL R104, R104, RZ, P6 ;  /* 0x000000ff68687207 */ /* 0x000fc40003000000 */
[C---:B------:R-:W-:Y:S02]  /*5dc0*/  LOP3.LUT P5, RZ, R120.reuse, 0xff00, RZ, 0xc0, !PT ;  /* 0x0000ff0078ff7812 */ /* 0x040fe400078ac0ff */
[C---:B------:R-:W-:Y:S02]  /*5dd0*/  LOP3.LUT P4, RZ, R120.reuse, 0xff0000, RZ, 0xc0, !PT ;  /* 0x00ff000078ff7812 */ /* 0x040fe4000788c0ff */
[----:B------:R-:W-:Y:S02]  /*5de0*/  ISETP.GE.U32.AND P6, PT, R120, 0x1000000, PT ;  /* 0x010000007800780c */ /* 0x000fe40003fc6070 */
[----:B------:R-:W-:Y:S02]  /*5df0*/  SEL R105, R105, RZ, P5 ;  /* 0x000000ff69697207 */ /* 0x000fe40002800000 */
[----:B------:R-:W-:Y:S02]  /*5e00*/  SEL R106, R106, RZ, P4 ;  /* 0x000000ff6a6a7207 */ /* 0x000fe40002000000 */
[----:B------:R-:W-:Y:S01]  /*5e10*/  SEL R107, R107, RZ, P6 ;  /* 0x000000ff6b6b7207 */ /* 0x000fe20003000000 */
[----:B------:R-:W-:Y:S06]  /*5e20*/  BRA `(.L_x_3133) ;  /* 0x0000000400387947 */ /* 0x000fec0003800000 */
.L_x_3136:
        /* <DEDUP_REMOVED lines=9> */
[----:B------:R-:W-:Y:S01]  /*5ec0*/  ISETP.GE.U32.AND P6, PT, R120, 0x1000000, PT ;  /* 0x010000007800780c */ /* 0x000fe20003fc6070 */
[C---:B------:R-:W-:Y:S01]  /*5ed0*/  FFMA.FTZ R105, R127.reuse, R107, R96 ;  /* 0x0000006b7f697223 */ /* 0x040fe20000010060 */
[C---:B------:R-:W-:Y:S01]  /*5ee0*/  FFMA.FTZ R104, R127.reuse, R104, R97 ;  /* 0x000000687f687223 */ /* 0x040fe20000010061 */
[----:B------:R-:W-:Y:S01]  /*5ef0*/  FMUL.FTZ R106, R106, UR13 ;  /* 0x0000000d6a6a7c20 */ /* 0x000fe20008410000 */
[----:B------:R-:W-:Y:S01]  /*5f00*/  FFMA.FTZ R109, R127, R109, R98 ;  /* 0x0000006d7f6d7223 */ /* 0x000fe20000010062 */
[----:B------:R-:W-:-:S02]  /*5f10*/  LOP3.LUT P4, RZ, R120, 0xff, RZ, 0xc0, !PT ;  /* 0x000000ff78ff7812 */ /* 0x000fc4000788c0ff */
[----:B------:R-:W-:Y:S01]  /*5f20*/  LOP3.LUT P5, RZ, R120, 0xff00, RZ, 0xc0, !PT ;  /* 0x0000ff0078ff7812 */ /* 0x000fe200078ac0ff */
[----:B------:R-:W-:Y:S01]  /*5f30*/  FMUL.FTZ R109, R109, UR13 ;  /* 0x0000000d6d6d7c20 */ /* 0x000fe20008410000 */
[----:B------:R-:W-:Y:S01]  /*5f40*/  SEL R107, R106, RZ, P6 ;  /* 0x000000ff6a6b7207 */ /* 0x000fe20003000000 */
[----:B------:R-:W-:Y:S01]  /*5f50*/  FMUL.FTZ R106, R105, UR13 ;  /* 0x0000000d696a7c20 */ /* 0x000fe20008410000 */
[----:B------:R-:W-:Y:S01]  /*5f60*/  FMUL.FTZ R105, R104, UR13 ;  /* 0x0000000d68697c20 */ /* 0x000fe20008410000 */
[----:B------:R-:W-:-:S03]  /*5f70*/  LOP3.LUT P6, RZ, R120, 0xff0000, RZ, 0xc0, !PT ;  /* 0x00ff000078ff7812 */ /* 0x000fc600078cc0ff */
[----:B------:R-:W-:Y:S02]  /*5f80*/  SEL R104, R106, RZ, P4 ;  /* 0x000000ff6a687207 */ /* 0x000fe40002000000 */
[----:B------:R-:W-:Y:S02]  /*5f90*/  SEL R105, R105, RZ, P5 ;  /* 0x000000ff69697207 */ /* 0x000fe40002800000 */
[----:B------:R-:W-:Y:S01]  /*5fa0*/  SEL R106, R109, RZ, P6 ;  /* 0x000000ff6d6a7207 */ /* 0x000fe20003000000 */
[----:B------:R-:W-:Y:S06]  /*5fb0*/  BRA `(.L_x_3133) ;  /* 0x0000000000d47947 */ /* 0x000fec0003800000 */
.L_x_3135:
        /* <DEDUP_REMOVED lines=29> */
.L_x_3137:
        /* <DEDUP_REMOVED lines=13> */
[----:B------:R-:W-:Y:S01]  /*6260*/  ISETP.GE.U32.AND P6, PT, R120, 0x1000000, PT ;  /* 0x010000007800780c */ /* 0x000fe20003fc6070 */
[----:B------:R-:W-:Y:S01]  /*6270*/  FMUL.FTZ R108, R108, UR13 ;  /* 0x0000000d6c6c7c20 */ /* 0x000fe20008410000 */
[----:B------:R-:W-:Y:S01]  /*6280*/  FMUL.FTZ R105, R104, UR13 ;  /* 0x0000000d68697c20 */ /* 0x000fe20008410000 */
[----:B------:R-:W-:Y:S01]  /*6290*/  FMUL.FTZ R110, R110, UR13 ;  /* 0x0000000d6e6e7c20 */ /* 0x000fe20008410000 */
[----:B------:R-:W-:-:S02]  /*62a0*/  SEL R107, R106, RZ, P6 ;  /* 0x000000ff6a6b7207 */ /* 0x000fc40003000000 */
[C---:B------:R-:W-:Y:S02]  /*62b0*/  LOP3.LUT P4, RZ, R120.reuse, 0xff, RZ, 0xc0, !PT ;  /* 0x000000ff78ff7812 */ /* 0x040fe4000788c0ff */
[C---:B------:R-:W-:Y:S02]  /*62c0*/  LOP3.LUT P5, RZ, R120.reuse, 0xff00, RZ, 0xc0, !PT ;  /* 0x0000ff0078ff7812 */ /* 0x040fe400078ac0ff */
[----:B------:R-:W-:Y:S02]  /*62d0*/  LOP3.LUT P6, RZ, R120, 0xff0000, RZ, 0xc0, !PT ;  /* 0x00ff000078ff7812 */ /* 0x000fe400078cc0ff */
[----:B------:R-:W-:Y:S02]  /*62e0*/  SEL R104, R108, RZ, P4 ;  /* 0x000000ff6c687207 */ /* 0x000fe40002000000 */
[----:B------:R-:W-:Y:S02]  /*62f0*/  SEL R105, R105, RZ, P5 ;  /* 0x000000ff69697207 */ /* 0x000fe40002800000 */
[----:B------:R-:W-:-:S07]  /*6300*/  SEL R106, R110, RZ, P6 ;  /* 0x000000ff6e6a7207 */ /* 0x000fce0003000000 */
.L_x_3133:
        /* <DEDUP_REMOVED lines=9> */
.L_x_3129:
[----:B------:R-:W-:Y:S05]  /*63a0*/  BSYNC.RECONVERGENT B0 ;  /* 0x0000000000007941 */ /* 0x000fea0003800200 */
.L_x_3128:
[----:B01-34-:R-:W0:Y:S02]  /*63b0*/  LDC.64 R104, c[0x0][0x380] ;  /* 0x0000e000ff687b82 */ /* 0x01be240000000a00 */
[----:B0-----:R-:W-:-:S04]  /*63c0*/  LEA R11, R104, R11, 0x2 ;  /* 0x0000000b680b7211 */ /* 0x001fc800078e10ff */
[----:B------:R-:W-:-:S13]  /*63d0*/  ISETP.GE.AND P0, PT, R11, R105, PT ;  /* 0x000000690b00720c */ /* 0x000fda0003f06270 */
[----:B------:R-:W-:Y:S05]  /*63e0*/  @!P0 BRA `(.L_x_3138) ;  /* 0xffffffa400b08947 */ /* 0x000fea000383ffff */
.L_x_3088:
        /* <DEDUP_REMOVED lines=18> */
[----:B------:R-:W-:Y:S02]  /*6510*/  IADD3 R5, PT, PT, R5, R14, RZ ;  /* 0x0000000e05057210 */ /* 0x000fe40007ffe0ff */
[----:B------:R-:W-:Y:S01]  /*6520*/  IADD3.X R3, PT, PT, RZ, RZ, RZ, P4, !PT ;  /* 0x000000ffff037210 */ /* 0x000fe200027fe4ff */
[----:B------:R-:W-:Y:S01]  /*6530*/  STS.128 [R9], R44 ;  /* 0x0000002c09007388 */ /* 0x000fe20000000c00 */
[----:B------:R-:W-:Y:S02]  /*6540*/  ISETP.GE.U32.AND P3, PT, R5, 0x80, PT ;  /* 0x000000800500780c */ /* 0x000fe40003f66070 */
[C---:B------:R-:W-:Y:S01]  /*6550*/  SHF.L.U64.HI R3, R2.reuse, 0x2, R3 ;  /* 0x0000000202037819 */ /* 0x040fe20000010203 */
[----:B------:R-:W-:Y:S01]  /*6560*/  STS.128 [R9+0x200], R24 ;  /* 0x0002001809007388 */ /* 0x000fe20000000c00 */
[----:B------:R-:W-:-:S02]  /*6570*/  SHF.L.U32 R2, R2, 0x2, RZ ;  /* 0x0000000202027819 */ /* 0x000fc400000006ff */
[----:B------:R-:W-:Y:S01]  /*6580*/  ISETP.GE.U32.AND P0, PT, R5, 0x100, PT ;  /* 0x000001000500780c */ /* 0x000fe20003f06070 */
[----:B------:R-:W-:Y:S01]  /*6590*/  STS.128 [R9+0x400], R48 ;  /* 0x0004003009007388 */ /* 0x000fe20000000c00 */
[C---:B---3--:R-:W-:Y:S02]  /*65a0*/  IADD3 R6, P6, PT, R2.reuse, UR18, RZ ;  /* 0x0000001202067c10 */ /* 0x048fe4000ffde0ff */
[C---:B------:R-:W-:Y:S01]  /*65b0*/  IADD3 R8, P5, PT, R2.reuse, UR16, RZ ;  /* 0x0000001002087c10 */ /* 0x040fe2000ffbe0ff */
[----:B------:R-:W-:Y:S01]  /*65c0*/  STS.128 [R9+0x600], R52 ;  /* 0x0006003409007388 */ /* 0x000fe20000000c00 */
[----:B------:R-:W-:Y:S01]  /*65d0*/  BAR.SYNC.DEFER_BLOCKING 0x0 ;  /* 0x0000000000007b1d */ /* 0x000fe20000010000 */
[C---:B----4-:R-:W-:Y:S02]  /*65e0*/  IADD3 R4, P4, PT, R2.reuse, UR22, RZ ;  /* 0x0000001602047c10 */ /* 0x050fe4000ff9e0ff */
[----:B------:R-:W-:Y:S02]  /*65f0*/  IADD3.X R7, PT, PT, R3, UR19, RZ, P6, !PT ;  /* 0x0000001303077c10 */ /* 0x000fe4000b7fe4ff */
[----:B------:R-:W-:-:S02]  /*6600*/  IADD3 R2, P6, PT, R2, UR20, RZ ;  /* 0x0000001402027c10 */ /* 0x000fc4000ffde0ff */
[C---:B------:R-:W-:Y:S02]  /*6610*/  ISETP.GE.U32.AND P1, PT, R5.reuse, 0x180, PT ;  /* 0x000001800500780c */ /* 0x040fe40003f26070 */
[----:B------:R-:W-:Y:S02]  /*6620*/  ISETP.GE.U32.AND P2, PT, R5, 0x200, PT ;  /* 0x000002000500780c */ /* 0x000fe40003f46070 */
        /* <DEDUP_REMOVED lines=167> */
.L_x_3140:
[----:B------:R-:W-:Y:S05]  /*70a0*/  BSYNC.RECONVERGENT B0 ;  /* 0x0000000000007941 */ /* 0x000fea0003800200 */
.L_x_3139:
        /* <DEDUP_REMOVED lines=23> */
.L_x_3142:
[----:B------:R-:W-:Y:S05]  /*7220*/  BSYNC.RECONVERGENT B0 ;  /* 0x0000000000007941 */ /* 0x000fea0003800200 */
.L_x_3141:
        /* <DEDUP_REMOVED lines=23> */
.L_x_3144:
[----:B------:R-:W-:Y:S05]  /*73a0*/  BSYNC.RECONVERGENT B0 ;  /* 0x0000000000007941 */ /* 0x000fea0003800200 */
.L_x_3143:
        /* <DEDUP_REMOVED lines=8> */
.L_x_3097:
[----:B------:R-:W-:Y:S01]  /*7430*/  HFMA2 R106, -RZ, RZ, 0, 5.9604644775390625e-08 ;  /* 0x00000001ff6a7431 */ /* 0x000fe200000001ff */
[----:B------:R-:W-:Y:S01]  /*7440*/  BSSY B0, `(.L_x_3145) ;  /* 0x0000006000007945 */ /* 0x000fe20003800000 */
[----:B------:R-:W-:Y:S02]  /*7450*/  MOV R105, 0x1f ;  /* 0x0000001f00697802 */ /* 0x000fe40000000f00 */
[----:B------:R-:W-:-:S07]  /*7460*/  MOV R104, 0xffffffff ;  /* 0xffffffff00687802 */ /* 0x000fce0000000f00 */
[----:B-----5:R-:W-:Y:S05]  /*7470*/  WARPSYNC.COLLECTIVE R104, `(.L_x_3146) ;  /* 0x0000000068087348 */ /* 0x020fea0003c00000 */
[----:B------:R0:W1:Y:S02]  /*7480*/  SHFL.BFLY P0, R107, R149, R106, R105 ;  /* 0x0c00006a956b7389 */ /* 0x0000640000000069 */
[----:B01---5:R-:W-:Y:S05]  /*7490*/  ENDCOLLECTIVE ;  /* 0x000000000000791b */ /* 0x023fea0003800000 */
.L_x_3146:
[----:B------:R-:W-:Y:S05]  /*74a0*/  BSYNC B0 ;  /* 0x0000000000007941 */ /* 0x000fea0003800000 */
.L_x_3145:
[----:B------:R-:W-:Y:S01]  /*74b0*/  MOV R104, R107 ;  /* 0x0000006b00687202 */ /* 0x000fe20000000f00 */
[----:B------:R-:W-:Y:S01]  /*74c0*/  HFMA2 R106, -RZ, RZ, 0, 5.9604644775390625e-08 ;  /* 0x00000001ff6a7431 */ /* 0x000fe200000001ff */
[----:B------:R-:W-:-:S03]  /*74d0*/  MOV R105, 0x1f ;  /* 0x0000001f00697802 */ /* 0x000fc60000000f00 */
[----:B------:R-:W-:Y:S01]  /*74e0*/  FADD.FTZ R109, R104, R149 ;  /* 0x00000095686d7221 */ /* 0x000fe20000010000 */
[----:B------:R-:W-:Y:S02]  /*74f0*/  MOV R149, R150 ;  /* 0x0000009600957202 */ /* 0x000fe40000000f00 */
[----:B------:R-:W-:-:S07]  /*7500*/  MOV R104, 0xffffffff ;  /* 0xffffffff00687802 */ /* 0x000fce0000000f00 */
[----:B------:R-:W-:Y:S05]  /*7510*/  WARPSYNC.COLLECTIVE R104, `(.L_x_3147) ;  /* 0x0000000068087348 */ /* 0x000fea0003c00000 */
[----:B------:R0:W1:Y:S02]  /*7520*/  SHFL.BFLY P0, R107, R149, R106, R105 ;  /* 0x0c00006a956b7389 */ /* 0x0000640000000069 */
[----:B01----:R-:W-:Y:S05]  /*7530*/  ENDCOLLECTIVE ;  /* 0x000000000000791b */ /* 0x003fea0003800000 */
.L_x_3147:
[----:B------:R-:W-:Y:S01]  /*7540*/  HFMA2 R106, -RZ, RZ, 0, 1.1920928955078125e-07 ;  /* 0x00000002ff6a7431 */ /* 0x000fe200000001ff */
[----:B------:R-:W-:Y:S01]  /*7550*/  MOV R149, R109 ;  /* 0x0000006d00957202 */ /* 0x000fe20000000f00 */
[----:B------:R-:W-:-:S07]  /*7560*/  FADD.FTZ R110, R107, R150 ;  /* 0x000000966b6e7221 */ /* 0x000fce0000010000 */
[----:B------:R-:W-:Y:S05]  /*7570*/  WARPSYNC.COLLECTIVE R104, `(.L_x_3148) ;  /* 0x0000000068087348 */ /* 0x000fea0003c00000 */
[----:B------:R0:W1:Y:S02]  /*7580*/  SHFL.BFLY P0, R107, R149, R106, R105 ;  /* 0x0c00006a956b7389 */ /* 0x0000640000000069 */
[----:B01----:R-:W-:Y:S05]  /*7590*/  ENDCOLLECTIVE ;  /* 0x000000000000791b */ /* 0x003fea0003800000 */
.L_x_3148:
[----:B------:R-:W-:Y:S02]  /*75a0*/  MOV R149, R110 ;  /* 0x0000006e00957202 */ /* 0x000fe40000000f00 */
[----:B------:R-:W-:-:S07]  /*75b0*/  MOV R108, R107 ;  /* 0x0000006b006c7202 */ /* 0x000fce0000000f00 */
[----:B------:R-:W-:Y:S05]  /*75c0*/  WARPSYNC.COLLECTIVE R104, `(.L_x_3149) ;  /* 0x0000000068087348 */ /* 0x000fea0003c00000 */
[----:B------:R0:W1:Y:S02]  /*75d0*/  SHFL.BFLY P0, R107, R149, R106, R105 ;  /* 0x0c00006a956b7389 */ /* 0x0000640000000069 */
[----:B01----:R-:W-:Y:S05]  /*75e0*/  ENDCOLLECTIVE ;  /* 0x000000000000791b */ /* 0x003fea0003800000 */
.L_x_3149:
[----:B------:R-:W-:Y:S01]  /*75f0*/  FADD.FTZ R111, R109, R108 ;  /* 0x0000006c6d6f7221 */ /* 0x000fe20000010000 */
[----:B------:R-:W-:-:S04]  /*7600*/  HFMA2 R106, -RZ, RZ, 0, 2.384185791015625e-07 ;  /* 0x00000004ff6a7431 */ /* 0x000fc800000001ff */
[----:B------:R-:W-:Y:S01]  /*7610*/  MOV R149, R111 ;  /* 0x0000006f00957202 */ /* 0x000fe20000000f00 */
[----:B------:R-:W-:-:S07]  /*7620*/  FADD.FTZ R112, R110, R107 ;  /* 0x0000006b6e707221 */ /* 0x000fce0000010000 */
[----:B------:R-:W-:Y:S05]  /*7630*/  WARPSYNC.COLLECTIVE R104, `(.L_x_3150) ;  /* 0x0000000068087348 */ /* 0x000fea0003c00000 */
[----:B------:R0:W1:Y:S02]  /*7640*/  SHFL.BFLY P0, R107, R149, R106, R105 ;  /* 0x0c00006a956b7389 */ /* 0x0000640000000069 */
[----:B01----:R-:W-:Y:S05]  /*7650*/  ENDCOLLECTIVE ;  /* 0x000000000000791b */ /* 0x003fea0003800000 */
.L_x_3150:
[----:B------:R-:W-:Y:S02]  /*7660*/  MOV R149, R112 ;  /* 0x0000007000957202 */ /* 0x000fe40000000f00 */
[----:B------:R-:W-:-:S07]  /*7670*/  MOV R108, R107 ;  /* 0x0000006b006c7202 */ /* 0x000fce0000000f00 */
[----:B------:R-:W-:Y:S05]  /*7680*/  WARPSYNC.COLLECTIVE R104, `(.L_x_3151) ;  /* 0x0000000068087348 */ /* 0x000fea0003c00000 */
[----:B------:R0:W1:Y:S02]  /*7690*/  SHFL.BFLY P0, R107, R149, R106, R105 ;  /* 0x0c00006a956b7389 */ /* 0x0000640000000069 */
[----:B01----:R-:W-:Y:S05]  /*76a0*/  ENDCOLLECTIVE ;  /* 0x000000000000791b */ /* 0x003fea0003800000 */
.L_x_3151:
[----:B------:R-:W-:Y:S01]  /*76b0*/  FADD.FTZ R113, R111, R108 ;  /* 0x0000006c6f717221 */ /* 0x000fe20000010000 */
[----:B------:R-:W-:-:S04]  /*76c0*/  HFMA2 R106, -RZ, RZ, 0, 4.76837158203125e-07 ;  /* 0x00000008ff6a7431 */ /* 0x000fc800000001ff */
[----:B------:R-:W-:Y:S01]  /*76d0*/  MOV R149, R113 ;  /* 0x0000007100957202 */ /* 0x000fe20000000f00 */
[----:B------:R-:W-:-:S07]  /*76e0*/  FADD.FTZ R114, R112, R107 ;  /* 0x0000006b70727221 */ /* 0x000fce0000010000 */
[----:B------:R-:W-:Y:S05]  /*76f0*/  WARPSYNC.COLLECTIVE R104, `(.L_x_3152) ;  /* 0x0000000068087348 */ /* 0x000fea0003c00000 */
[----:B------:R0:W1:Y:S02]  /*7700*/  SHFL.BFLY P0, R107, R149, R106, R105 ;  /* 0x0c00006a956b7389 */ /* 0x0000640000000069 */
[----:B01----:R-:W-:Y:S05]  /*7710*/  ENDCOLLECTIVE ;  /* 0x000000000000791b */ /* 0x003fea0003800000 */
.L_x_3152:
[----:B------:R-:W-:Y:S02]  /*7720*/  MOV R149, R114 ;  /* 0x0000007200957202 */ /* 0x000fe40000000f00 */
[----:B------:R-:W-:-:S07]  /*7730*/  MOV R108, R107 ;  /* 0x0000006b006c7202 */ /* 0x000fce0000000f00 */
[----:B------:R-:W-:Y:S05]  /*7740*/  WARPSYNC.COLLECTIVE R104, `(.L_x_3153) ;  /* 0x0000000068087348 */ /* 0x000fea0003c00000 */
[----:B------:R0:W1:Y:S02]  /*7750*/  SHFL.BFLY P0, R107, R149, R106, R105 ;  /* 0x0c00006a956b7389 */ /* 0x0000640000000069 */
[----:B01----:R-:W-:Y:S05]  /*7760*/  ENDCOLLECTIVE ;  /* 0x000000000000791b */ /* 0x003fea0003800000 */
.L_x_3153:
[----:B------:R-:W-:Y:S01]  /*7770*/  FADD.FTZ R108, R113, R108 ;  /* 0x0000006c716c7221 */ /* 0x000fe20000010000 */
[----:B------:R-:W-:-:S04]  /*7780*/  HFMA2 R106, -RZ, RZ, 0, 9.5367431640625e-07 ;  /* 0x00000010ff6a7431 */ /* 0x000fc800000001ff */
[----:B------:R-:W-:Y:S01]  /*7790*/  MOV R149, R108 ;  /* 0x0000006c00957202 */ /* 0x000fe20000000f00 */
[----:B------:R-:W-:-:S07]  /*77a0*/  FADD.FTZ R109, R114, R107 ;  /* 0x0000006b726d7221 */ /* 0x000fce0000010000 */
[----:B------:R-:W-:Y:S05]  /*77b0*/  WARPSYNC.COLLECTIVE R104, `(.L_x_3154) ;  /* 0x0000000068087348 */ /* 0x000fea0003c00000 */
[----:B------:R0:W1:Y:S02]  /*77c0*/  SHFL.BFLY P0, R107, R149, R106, R105 ;  /* 0x0c00006a956b7389 */ /* 0x0000640000000069 */
[----:B01----:R-:W-:Y:S05]  /*77d0*/  ENDCOLLECTIVE ;  /* 0x000000000000791b */ /* 0x003fea0003800000 */
.L_x_3154:
[----:B------:R-:W-:Y:S02]  /*77e0*/  MOV R149, R109 ;  /* 0x0000006d00957202 */ /* 0x000fe40000000f00 */
[----:B------:R-:W-:-:S07]  /*77f0*/  MOV R115, R107 ;  /* 0x0000006b00737202 */ /* 0x000fce0000000f00 */
[----:B------:R-:W-:Y:S05]  /*7800*/  WARPSYNC.COLLECTIVE R104, `(.L_x_3155) ;  /* 0x0000000068087348 */ /* 0x000fea0003c00000 */
[----:B------:R0:W1:Y:S02]  /*7810*/  SHFL.BFLY P0, R107, R149, R106, R105 ;  /* 0x0c00006a956b7389 */ /* 0x0000640000000069 */
[----:B01----:R-:W-:Y:S05]  /*7820*/  ENDCOLLECTIVE ;  /* 0x000000000000791b */ /* 0x003fea0003800000 */
.L_x_3155:
[----:B------:R-:W-:Y:S05]  /*7830*/  BRA `(.L_x_3156) ;  /* 0xffffffa400dc7947 */ /* 0x000fea000383ffff */
.L_x_3157:
        /* <DEDUP_REMOVED lines=12> */
.L_x_3986:


//--------------------- .text._ZN10layer_norm31ln_parallel_residual_bwd_kernelINS_13Kernel_traitsI6__halfffffjLj512ELj1ELj4ELj1ELj16ENS_18Kernel_traits_baseILj512ES2_ffffjLj128EEEEELb1ELb0ELb1EEEvNS_9BwdParamsE --------------------------
	.section	.text._ZN10layer_norm31ln_parallel_residual_bwd_kernelINS_13Kernel_traitsI6__halfffffjLj512ELj1ELj4ELj1ELj16ENS_18Kernel_traits_baseILj512ES2_ffffjLj128EEEEELb1ELb0ELb1EEEvNS_9BwdParamsE,"ax",@progbits
	.align	128
        .global         _ZN10layer_norm31ln_parallel_residual_bwd_kernelINS_13Kernel_traitsI6__halfffffjLj512ELj1ELj4ELj1ELj16ENS_18Kernel_traits_baseILj512ES2_ffffjLj128EEEEELb1ELb0ELb1EEEvNS_9BwdParamsE
        .type           _ZN10layer_norm31ln_parallel_residual_bwd_kernelINS_13Kernel_traitsI6__halfffffjLj512ELj1ELj4ELj1ELj16ENS_18Kernel_traits_baseILj512ES2_ffffjLj128EEEEELb1ELb0ELb1EEEvNS_9BwdParamsE,@function
        .size           _ZN10layer_norm31ln_parallel_residual_bwd_kernelINS_13Kernel_traitsI6__halfffffjLj512ELj1ELj4ELj1ELj16ENS_18Kernel_traits_baseILj512ES2_ffffjLj128EEEEELb1ELb0ELb1EEEvNS_9BwdParamsE,(.L_x_3987 - _ZN10layer_norm31ln_parallel_residual_bwd_kernelINS_13Kernel_traitsI6__halfffffjLj512ELj1ELj4ELj1ELj16ENS_18Kernel_traits_baseILj512ES2_ffffjLj128EEEEELb1ELb0ELb1EEEvNS_9BwdParamsE)
        .other          _ZN10layer_norm31ln_parallel_residual_bwd_kernelINS_13Kernel_traitsI6__halfffffjLj512ELj1ELj4ELj1ELj16ENS_18Kernel_traits_baseILj512ES2_ffffjLj128EEEEELb1ELb0ELb1EEEvNS_9BwdParamsE,@"STO_CUDA_ENTRY STV_DEFAULT"
_ZN10layer_norm31ln_parallel_residual_bwd_kernelINS_13Kernel_traitsI6__halfffffjLj512ELj1ELj4ELj1ELj16ENS_18Kernel_traits_baseILj512ES2_ffffjLj128EEEEELb1ELb0ELb1EEEvNS_9BwdParamsE:
.text._ZN10layer_norm31ln_parallel_residual_bwd_kernelINS_13Kernel_traitsI6__halfffffjLj512ELj1ELj4ELj1ELj16ENS_18Kernel_traits_baseILj512ES2_ffffjLj128EEEEELb1ELb0ELb1EEEvNS_9BwdParamsE:
        /* <DEDUP_REMOVED lines=57> */
[----:B------:R0:W5:Y:S04]  /*0390*/  LDG.E.64 R152, desc[UR10][R4.64] ;  /* 0x0000000a04987981 */ /* 0x000168000c1e1b00 */
[----:B------:R-:W5:Y:S04]  /*03a0*/  LDG.E.64 R156, desc[UR10][R2.64+0x300] ;  /* 0x0003000a029c7981 */ /* 0x000f68000c1e1b00 */
[----:B------:R-:W5:Y:S04]  /*03b0*/  LDG.E.64 R160, desc[UR10][R2.64+0x200] ;  /* 0x0002000a02a07981 */ /* 0x000f68000c1e1b00 */
[----:B------:R-:W5:Y:S04]  /*03c0*/  LDG.E.64 R186, desc[UR10][R2.64+0x100] ;  /* 0x0001000a02ba7981 */ /* 0x000f68000c1e1b00 */
[----:B------:R1:W5:Y:S01]  /*03d0*/  LDG.E.64 R194, desc[UR10][R2.64] ;  /* 0x0000000a02c27981 */ /* 0x000362000c1e1b00 */
        /* <DEDUP_REMOVED lines=81> */
[----:B------:R-:W-:-:S07]  /*08f0*/  HADD2.F32 R196, -RZ, R196.H0_H0 ;  /* 0x200000c4ffc47230 */ /* 0x000fce0000004100 */
.L_x_3194:
        /* <DEDUP_REMOVED lines=8> */
[----:B0-----:R-:W-:-:S07]  /*0980*/  IMAD.WIDE R86, R138, 0x4, R86 ;  /* 0x000000048a567825 */ /* 0x001fce00078e0256 */
[----:B------:R-:W0:Y:S01]  /*0990*/  LDC.64 R112, c[0x0][0x428] ;  /* 0x00010a00ff707b82 */ /* 0x000e220000000a00 */
[C---:B-1----:R-:W-:Y:S01]  /*09a0*/  IMAD.WIDE.U32 R72, R211.reuse, 0x10, R108 ;  /* 0x00000010d3487825 */ /* 0x042fe200078e006c */
[----:B------:R-:W4:Y:S01]  /*09b0*/  LDG.E R200, desc[UR10][R86.64] ;  /* 0x0000000a56c87981 */ /* 0x000f22000c1e1900 */
[----:B------:R-:W-:-:S04]  /*09c0*/  IADD3 R207, PT, PT, R211, 0x20, RZ ;  /* 0x00000020d3cf7810 */ /* 0x000fc80007ffe0ff */
[----:B------:R-:W4:Y:S01]  /*09d0*/  LDG.E.128 R72, desc[UR10][R72.64] ;  /* 0x0000000a48487981 */ /* 0x000f22000c1e1d00 */
[----:B--2---:R-:W-:Y:S01]  /*09e0*/  IMAD.WIDE.U32 R80, R211, 0x10, R116 ;  /* 0x00000010d3507825 */ /* 0x004fe200078e0074 */
[----:B------:R-:W1:Y:S03]  /*09f0*/  LDC.64 R164, c[0x0][0x438] ;  /* 0x00010e00ffa47b82 */ /* 0x000e660000000a00 */
[C---:B------:R-:W-:Y:S02]  /*0a00*/  IMAD.WIDE.U32 R84, R207.reuse, 0x10, R108 ;  /* 0x00000010cf547825 */ /* 0x040fe400078e006c */
[----:B------:R-:W2:Y:S02]  /*0a10*/  LDG.E.128 R80, desc[UR10][R80.64] ;  /* 0x0000000a50507981 */ /* 0x000ea4000c1e1d00 */
[----:B---3--:R-:W-:Y:S01]  /*0a20*/  IMAD.WIDE R98, R138, 0x4, R98 ;  /* 0x000000048a627825 */ /* 0x008fe200078e0262 */
[----:B------:R-:W-:Y:S01]  /*0a30*/  ISETP.NE.U32.AND P0, PT, RZ, UR14, PT ;  /* 0x0000000eff007c0c */ /* 0x000fe2000bf05070 */
[----:B------:R-:W3:Y:S01]  /*0a40*/  LDG.E.128 R84, desc[UR10][R84.64] ;  /* 0x0000000a54547981 */ /* 0x000ee2000c1e1d00 */
[----:B------:R-:W1:Y:S01]  /*0a50*/  LDC.64 R184, c[0x0][0x3b0] ;  /* 0x0000ec00ffb87b82 */ /* 0x000e620000000a00 */
[----:B------:R-:W-:-:S02]  /*0a60*/  IMAD.WIDE.U32 R92, R207, 0x10, R116 ;  /* 0x00000010cf5c7825 */ /* 0x000fc400078e0074 */
[----:B------:R-:W3:Y:S02]  /*0a70*/  LDG.E R203, desc[UR10][R98.64] ;  /* 0x0000000a62cb7981 */ /* 0x000ee4000c1e1900 */
[C-C-:B0-----:R-:W-:Y:S01]  /*0a80*/  IMAD.WIDE.U32 R76, R211.reuse, 0x10, R112.reuse ;  /* 0x00000010d34c7825 */ /* 0x141fe200078e0070 */
[----:B------:R-:W-:Y:S01]  /*0a90*/  IADD3 R205, PT, PT, R211, 0x40, RZ ;  /* 0x00000040d3cd7810 */ /* 0x000fe20007ffe0ff */
[----:B------:R-:W3:Y:S02]  /*0aa0*/  LDG.E.128 R92, desc[UR10][R92.64] ;  /* 0x0000000a5c5c7981 */ /* 0x000ee4000c1e1d00 */
[----:B------:R-:W-:Y:S02]  /*0ab0*/  IMAD.WIDE.U32 R88, R207, 0x10, R112 ;  /* 0x00000010cf587825 */ /* 0x000fe400078e0070 */
[----:B------:R-:W3:Y:S02]  /*0ac0*/  LDG.E.128 R76, desc[UR10][R76.64] ;  /* 0x0000000a4c4c7981 */ /* 0x000ee4000c1e1d00 */
[----:B------:R-:W-:-:S02]  /*0ad0*/  IMAD.WIDE.U32 R96, R205, 0x10, R108 ;  /* 0x00000010cd607825 */ /* 0x000fc400078e006c */
[----:B------:R-:W3:Y:S02]  /*0ae0*/  LDG.E.128 R88, desc[UR10][R88.64] ;  /* 0x0000000a58587981 */ /* 0x000ee4000c1e1d00 */
[----:B------:R-:W-:Y:S02]  /*0af0*/  IMAD.WIDE.U32 R104, R205, 0x10, R116 ;  /* 0x00000010cd687825 */ /* 0x000fe400078e0074 */
[----:B------:R-:W3:Y:S01]  /*0b00*/  LDG.E.128 R96, desc[UR10][R96.64] ;  /* 0x0000000a60607981 */ /* 0x000ee2000c1e1d00 */
[----:B------:R-:W-:Y:S01]  /*0b10*/  IADD3 R209, PT, PT, R211, 0x60, RZ ;  /* 0x00000060d3d17810 */ /* 0x000fe20007ffe0ff */
[----:B------:R-:W-:Y:S02]  /*0b20*/  IMAD.WIDE.U32 R100, R205, 0x10, R112 ;  /* 0x00000010cd647825 */ /* 0x000fe400078e0070 */
[----:B------:R-:W3:Y:S02]  /*0b30*/  LDG.E.128 R104, desc[UR10][R104.64] ;  /* 0x0000000a68687981 */ /* 0x000ee4000c1e1d00 */
[----:B------:R-:W-:-:S02]  /*0b40*/  IMAD.WIDE.U32 R108, R209, 0x10, R108 ;  /* 0x00000010d16c7825 */ /* 0x000fc400078e006c */
[----:B------:R-:W3:Y:S02]  /*0b50*/  LDG.E.128 R100, desc[UR10][R100.64] ;  /* 0x0000000a64647981 */ /* 0x000ee4000c1e1d00 */
[C---:B------:R-:W-:Y:S02]  /*0b60*/  IMAD.WIDE.U32 R116, R209.reuse, 0x10, R116 ;  /* 0x00000010d1747825 */ /* 0x040fe400078e0074 */
[----:B------:R-:W3:Y:S02]  /*0b70*/  LDG.E.128 R108, desc[UR10][R108.64] ;  /* 0x0000000a6c6c7981 */ /* 0x000ee4000c1e1d00 */
[----:B------:R-:W-:Y:S02]  /*0b80*/  IMAD.WIDE.U32 R112, R209, 0x10, R112 ;  /* 0x00000010d1707825 */ /* 0x000fe400078e0070 */
[----:B------:R-:W3:Y:S04]  /*0b90*/  LDG.E.128 R116, desc[UR10][R116.64] ;  /* 0x0000000a74747981 */ /* 0x000ee8000c1e1d00 */
[----:B------:R-:W3:Y:S01]  /*0ba0*/  LDG.E.128 R112, desc[UR10][R112.64] ;  /* 0x0000000a70707981 */ /* 0x000ee2000c1e1d00 */
[----:B-1----:R-:W-:-:S02]  /*0bb0*/  ISETP.NE.U32.AND P1, PT, R164, RZ, PT ;  /* 0x000000ffa400720c */ /* 0x002fc40003f25070 */
[----:B------:R-:W-:Y:S02]  /*0bc0*/  ISETP.NE.AND.EX P0, PT, RZ, UR15, PT, P0 ;  /* 0x0000000fff007c0c */ /* 0x000fe4000bf05300 */
[----:B------:R-:W-:-:S11]  /*0bd0*/  ISETP.NE.AND.EX P1, PT, R165, RZ, PT, P1 ;  /* 0x000000ffa500720c */ /* 0x000fd60003f25310 */
[----:B------:R-:W0:Y:S08]  /*0be0*/  @P0 LDC.64 R178, c[0x0][0x3b8] ;  /* 0x0000ee00ffb20b82 */ /* 0x000e300000000a00 */
[----:B------:R-:W1:Y:S08]  /*0bf0*/  @P1 LDC.64 R170, c[0x0][0x438] ;  /* 0x00010e00ffaa1b82 */ /* 0x000e700000000a00 */
[----:B------:R-:W1:Y:S08]  /*0c00*/  @P1 LDC.64 R172, c[0x0][0x438] ;  /* 0x00010e00ffac1b82 */ /* 0x000e700000000a00 */
[----:B------:R-:W1:Y:S08]  /*0c10*/  @P1 LDC.64 R174, c[0x0][0x438] ;  /* 0x00010e00ffae1b82 */ /* 0x000e700000000a00 */
[----:B------:R-:W1:Y:S01]  /*0c20*/  @P1 LDC.64 R176, c[0x0][0x438] ;  /* 0x00010e00ffb01b82 */ /* 0x000e620000000a00 */
[----:B0-----:R-:W-:-:S04]  /*0c30*/  @P0 IMAD.WIDE.U32 R190, R207, 0x4, R178 ;  /* 0x00000004cfbe0825 */ /* 0x001fc800078e00b2 */
[--C-:B------:R-:W-:Y:S01]  /*0c40*/  IMAD.WIDE.U32 R178, R211, 0x4, R184.reuse ;  /* 0x00000004d3b27825 */ /* 0x100fe200078e00b8 */
[----:B------:R-:W-:Y:S01]  /*0c50*/  ISETP.NE.AND P3, PT, RZ, UR7, PT ;  /* 0x00000007ff007c0c */ /* 0x000fe2000bf65270 */
[----:B------:R-:W5:Y:S01]  /*0c60*/  @P0 LDG.E R197, desc[UR10][R190.64] ;  /* 0x0000000abec50981 */ /* 0x000f62000c1e1900 */
[----:B------:R-:W0:Y:S01]  /*0c70*/  @P0 LDC.64 R166, c[0x0][0x3b8] ;  /* 0x0000ee00ffa60b82 */ /* 0x000e220000000a00 */
[--C-:B------:R-:W-:Y:S02]  /*0c80*/  IMAD.WIDE.U32 R180, R207, 0x4, R184.reuse ;  /* 0x00000004cfb47825 */ /* 0x100fe400078e00b8 */
[----:B------:R-:W5:Y:S02]  /*0c90*/  LDG.E R178, desc[UR10][R178.64] ;  /* 0x0000000ab2b27981 */ /* 0x000f64000c1e1900 */
[--C-:B------:R-:W-:Y:S02]  /*0ca0*/  IMAD.WIDE.U32 R182, R205, 0x4, R184.reuse ;  /* 0x00000004cdb67825 */ /* 0x100fe400078e00b8 */
[----:B------:R-:W5:Y:S01]  /*0cb0*/  LDG.E R180, desc[UR10][R180.64] ;  /* 0x0000000ab4b47981 */ /* 0x000f62000c1e1900 */
[----:B------:R-:W0:Y:S01]  /*0cc0*/  @P0 LDC.64 R188, c[0x0][0x3b8] ;  /* 0x0000ee00ffbc0b82 */ /* 0x000e220000000a00 */
[----:B------:R-:W-:-:S02]  /*0cd0*/  IMAD.WIDE.U32 R184, R209, 0x4, R184 ;  /* 0x00000004d1b87825 */ /* 0x000fc400078e00b8 */
[----:B------:R-:W5:Y:S02]  /*0ce0*/  LDG.E R182, desc[UR10][R182.64] ;  /* 0x0000000ab6b67981 */ /* 0x000f64000c1e1900 */
[----:B-1----:R-:W-:Y:S02]  /*0cf0*/  @P1 IMAD.WIDE.U32 R170, R211, 0x10, R170 ;  /* 0x00000010d3aa1825 */ /* 0x002fe400078e00aa */
[----:B------:R-:W5:Y:S01]  /*0d00*/  LDG.E R184, desc[UR10][R184.64] ;  /* 0x0000000ab8b87981 */ /* 0x000f62000c1e1900 */
[----:B------:R-:W1:Y:S01]  /*0d10*/  @P0 LDC.64 R168, c[0x0][0x3b8] ;  /* 0x0000ee00ffa80b82 */ /* 0x000e620000000a00 */
[----:B------:R-:W-:Y:S02]  /*0d20*/  @P1 IMAD.WIDE.U32 R172, R207, 0x10, R172 ;  /* 0x00000010cfac1825 */ /* 0x000fe400078e00ac */
[----:B------:R-:W5:Y:S02]  /*0d30*/  @P1 LDG.E.128 R48, desc[UR10][R170.64] ;  /* 0x0000000aaa301981 */ /* 0x000f64000c1e1d00 */
[----:B------:R-:W-:-:S02]  /*0d40*/  @P1 IMAD.WIDE.U32 R174, R205, 0x10, R174 ;  /* 0x00000010cdae1825 */ /* 0x000fc400078e00ae */
[----:B------:R-:W5:Y:S02]  /*0d50*/  @P1 LDG.E.128 R52, desc[UR10][R172.64] ;  /* 0x0000000aac341981 */ /* 0x000f64000c1e1d00 */
[----:B------:R-:W-:Y:S02]  /*0d60*/  @P1 IMAD.WIDE.U32 R176, R209, 0x10, R176 ;  /* 0x00000010d1b01825 */ /* 0x000fe400078e00b0 */
[----:B------:R-:W5:Y:S04]  /*0d70*/  @P1 LDG.E.128 R56, desc[UR10][R174.64] ;  /* 0x0000000aae381981 */ /* 0x000f68000c1e1d00 */
[----:B------:R-:W5:Y:S01]  /*0d80*/  @P1 LDG.E.128 R60, desc[UR10][R176.64] ;  /* 0x0000000ab03c1981 */ /* 0x000f62000c1e1d00 */
[----:B0-----:R-:W-:-:S04]  /*0d90*/  @P0 IMAD.WIDE.U32 R166, R205, 0x4, R166 ;  /* 0x00000004cda60825 */ /* 0x001fc800078e00a6 */
[----:B------:R-:W-:Y:S01]  /*0da0*/  @P0 IMAD.WIDE.U32 R188, R211, 0x4, R188 ;  /* 0x00000004d3bc0825 */ /* 0x000fe200078e00bc */
[----:B------:R0:W5:Y:S04]  /*0db0*/  @P0 LDG.E R198, desc[UR10][R166.64] ;  /* 0x0000000aa6c60981 */ /* 0x000168000c1e1900 */
[----:B------:R0:W5:Y:S01]  /*0dc0*/  @P0 LDG.E R195, desc[UR10][R188.64] ;  /* 0x0000000abcc30981 */ /* 0x000162000c1e1900 */
[----:B-1----:R-:W-:-:S05]  /*0dd0*/  @P0 IMAD.WIDE.U32 R168, R209, 0x4, R168 ;  /* 0x00000004d1a80825 */ /* 0x002fca00078e00a8 */
[----:B------:R1:W5:Y:S01]  /*0de0*/  @P0 LDG.E R199, desc[UR10][R168.64] ;  /* 0x0000000aa8c70981 */ /* 0x000362000c1e1900 */
[----:B------:R-:W-:Y:S01]  /*0df0*/  UMOV UR4, 0xffffffff ;  /* 0xffffffff00047882 */ /* 0x000fe20000000000 */
[----:B------:R-:W-:-:S04]  /*0e00*/  ISETP.NE.U32.AND P2, PT, RZ, UR14, PT ;  /* 0x0000000eff007c0c */ /* 0x000fc8000bf45070 */
[----:B------:R-:W-:Y:S02]  /*0e10*/  ISETP.NE.AND.EX P2, PT, RZ, UR15, PT, P2 ;  /* 0x0000000fff007c0c */ /* 0x000fe4000bf45320 */
[----:B----4-:R-:W-:-:S05]  /*0e20*/  FSEL R200, R200, RZ, !P3 ;  /* 0x000000ffc8c87208 */ /* 0x010fca0005800000 */
[C---:B------:R-:W-:Y:S01]  /*0e30*/  FADD.FTZ R72, -R200.reuse, R72 ;  /* 0x00000048c8487221 */ /* 0x040fe20000010100 */
[C---:B0-----:R-:W-:Y:S01]  /*0e40*/  FADD.FTZ R166, -R200.reuse, R73 ;  /* 0x00000049c8a67221 */ /* 0x041fe20000010100 */
[C---:B------:R-:W-:Y:S01]  /*0e50*/  FADD.FTZ R188, -R200.reuse, R74 ;  /* 0x0000004ac8bc7221 */ /* 0x040fe20000010100 */
[----:B------:R-:W-:Y:S01]  /*0e60*/  FADD.FTZ R190, -R200, R75 ;  /* 0x0000004bc8be7221 */ /* 0x000fe20000010100 */
[----:B--2---:R-:W-:Y:S01]  /*0e70*/  FMUL.FTZ R74, R149, R80 ;  /* 0x00000050954a7220 */ /* 0x004fe20000410000 */
[----:B------:R-:W-:Y:S01]  /*0e80*/  FMUL.FTZ R167, R152, R81 ;  /* 0x0000005198a77220 */ /* 0x000fe20000410000 */
[----:B---3--:R-:W-:Y:S01]  /*0e90*/  FADD.FTZ R84, -R200, R84 ;  /* 0x00000054c8547221 */ /* 0x008fe20000010100 */
[C---:B------:R-:W-:Y:S01]  /*0ea0*/  FMUL.FTZ R72, R203.reuse, R72 ;  /* 0x00000048cb487220 */ /* 0x040fe20000410000 */
[----:B------:R-:W-:Y:S01]  /*0eb0*/  FMUL.FTZ R73, R203, R166 ;  /* 0x000000a6cb497220 */ /* 0x000fe20000410000 */
[----:B------:R-:W-:Y:S01]  /*0ec0*/  FMUL.FTZ R166, R151, R82 ;  /* 0x0000005297a67220 */ /* 0x000fe20000410000 */
[C---:B------:R-:W-:Y:S01]  /*0ed0*/  FADD.FTZ R131, R80.reuse, R131 ;  /* 0x0000008350837221 */ /* 0x040fe20000010000 */
[----:B------:R-:W-:Y:S01]  /*0ee0*/  FFMA.FTZ R133, R80, R72, R133 ;  /* 0x0000004850857223 */ /* 0x000fe20000010085 */
[----:B-1----:R-:W-:Y:S01]  /*0ef0*/  FMUL.FTZ R169, R154, R83 ;  /* 0x000000539aa97220 */ /* 0x002fe20000410000 */
[----:B------:R-:W-:Y:S01]  /*0f00*/  FMUL.FTZ R84, R203, R84 ;  /* 0x00000054cb547220 */ /* 0x000fe20000410000 */
[C---:B------:R-:W-:Y:S01]  /*0f10*/  FADD.FTZ R135, R76.reuse, R135 ;  /* 0x000000874c877221 */ /* 0x040fe20000010000 */
[----:B------:R-:W-:Y:S01]  /*0f20*/  FFMA.FTZ R201, R76, R72, R201 ;  /* 0x000000484cc97223 */ /* 0x000fe200000100c9 */
[----:B------:R-:W-:Y:S01]  /*0f30*/  FFMA.FTZ R75, R187, R76, R74 ;  /* 0x0000004cbb4b7223 */ /* 0x000fe2000001004a */
[C---:B------:R-:W-:Y:S01]  /*0f40*/  FADD.FTZ R132, R77.reuse, R132 ;  /* 0x000000844d847221 */ /* 0x040fe20000010000 */
[----:B------:R-:W-:Y:S01]  /*0f50*/  FFMA.FTZ R134, R77, R73, R134 ;  /* 0x000000494d867223 */ /* 0x000fe20000010086 */
[----:B------:R-:W-:Y:S01]  /*0f60*/  FFMA.FTZ R74, R194, R77, R167 ;  /* 0x0000004dc24a7223 */ /* 0x000fe200000100a7 */
[C---:B------:R-:W-:Y:S01]  /*0f70*/  FMUL.FTZ R76, R203.reuse, R188 ;  /* 0x000000bccb4c7220 */ /* 0x040fe20000410000 */
[----:B------:R-:W-:Y:S01]  /*0f80*/  FMUL.FTZ R77, R203, R190 ;  /* 0x000000becb4d7220 */ /* 0x000fe20000410000 */
[----:B------:R-:W-:Y:S01]  /*0f90*/  FFMA.FTZ R167, R193, R78, R166 ;  /* 0x0000004ec1a77223 */ /* 0x000fe200000100a6 */
[----:B------:R-:W-:Y:S01]  /*0fa0*/  FMUL.FTZ R80, R145, R92 ;  /* 0x0000005c91507220 */ /* 0x000fe20000410000 */
[----:B------:R-:W-:Y:S01]  /*0fb0*/  FADD.FTZ R166, -R200, R86 ;  /* 0x00000056c8a67221 */ /* 0x000fe20000010100 */
[C---:B------:R-:W-:Y:S01]  /*0fc0*/  FADD.FTZ R127, R78.reuse, R127 ;  /* 0x0000007f4e7f7221 */ /* 0x040fe20000010000 */
[----:B------:R-:W-:Y:S01]  /*0fd0*/  FFMA.FTZ R129, R78, R76, R129 ;  /* 0x0000004c4e817223 */ /* 0x000fe20000010081 */
[----:B------:R-:W-:Y:S01]  /*0fe0*/  FADD.FTZ R168, -R200, R87 ;  /* 0x00000057c8a87221 */ /* 0x000fe20000010100 */
[C---:B------:R-:W-:Y:S01]  /*0ff0*/  FADD.FTZ R124, R79.reuse, R124 ;  /* 0x0000007c4f7c7221 */ /* 0x040fe20000010000 */
[----:B------:R-:W-:Y:S01]  /*1000*/  FFMA.FTZ R126, R79, R77, R126 ;  /* 0x0000004d4f7e7223 */ /* 0x000fe2000001007e */
[----:B------:R-:W-:Y:S01]  /*1010*/  FFMA.FTZ R78, R196, R79, R169 ;  /* 0x0000004fc44e7223 */ /* 0x000fe200000100a9 */
[C---:B------:R-:W-:Y:S01]  /*1020*/  FADD.FTZ R15, R88.reuse, R15 ;  /* 0x0000000f580f7221 */ /* 0x040fe20000010000 */
[----:B------:R-:W-:Y:S01]  /*1030*/  FFMA.FTZ R3, R88, R84, R3 ;  /* 0x0000005458037223 */ /* 0x000fe20000010003 */
[----:B------:R-:W-:Y:S01]  /*1040*/  FFMA.FTZ R87, R161, R88, R80 ;  /* 0x00000058a1577223 */ /* 0x000fe20000010050 */
[C---:B------:R-:W-:Y:S01]  /*1050*/  FADD.FTZ R123, R82.reuse, R123 ;  /* 0x0000007b527b7221 */ /* 0x040fe20000010000 */
[----:B------:R-:W-:Y:S01]  /*1060*/  FFMA.FTZ R125, R82, R76, R125 ;  /* 0x0000004c527d7223 */ /* 0x000fe2000001007d */
[----:B------:R-:W-:Y:S01]  /*1070*/  FMUL.FTZ R79, R148, R93 ;  /* 0x0000005d944f7220 */ /* 0x000fe20000410000 */
[----:B------:R-:W-:Y:S01]  /*1080*/  FMUL.FTZ R88, R203, R166 ;  /* 0x000000a6cb587220 */ /* 0x000fe20000410000 */
[----:B------:R-:W-:Y:S01]  /*1090*/  FMUL.FTZ R80, R147, R94 ;  /* 0x0000005e93507220 */ /* 0x000fe20000410000 */
[----:B------:R-:W-:Y:S01]  /*10a0*/  FADD.FTZ R82, -R200, R85 ;  /* 0x00000055c8527221 */ /* 0x000fe20000010100 */
[----:B------:R-:W-:Y:S01]  /*10b0*/  FFMA.FTZ R86, R186, R89, R79 ;  /* 0x00000059ba567223 */ /* 0x000fe2000001004f */
[C---:B------:R-:W-:Y:S01]  /*10c0*/  FADD.FTZ R17, R90.reuse, R17 ;  /* 0x000000115a117221 */ /* 0x040fe20000010000 */
[----:B------:R-:W-:Y:S01]  /*10d0*/  FMUL.FTZ R166, R203, R168 ;  /* 0x000000a8cba67220 */ /* 0x000fe20000410000 */
[----:B------:R-:W-:Y:S01]  /*10e0*/  FFMA.FTZ R5, R90, R88, R5 ;  /* 0x000000585a057223 */ /* 0x000fe20000010005 */
[----:B------:R-:W-:Y:S01]  /*10f0*/  FFMA.FTZ R169, R163, R90, R80 ;  /* 0x0000005aa3a97223 */ /* 0x000fe20000010050 */
[----:B------:R-:W-:Y:S01]  /*1100*/  FMUL.FTZ R85, R203, R82 ;  /* 0x00000052cb557220 */ /* 0x000fe20000410000 */
[----:B------:R-:W-:Y:S01]  /*1110*/  FMUL.FTZ R79, R150, R95 ;  /* 0x0000005f964f7220 */ /* 0x000fe20000410000 */
[C---:B------:R-:W-:Y:S01]  /*1120*/  FADD.FTZ R90, -R200.reuse, R97 ;  /* 0x00000061c85a7221 */ /* 0x040fe20000010100 */
[----:B------:R-:W-:Y:S01]  /*1130*/  FADD.FTZ R96, -R200, R96 ;  /* 0x00000060c8607221 */ /* 0x000fe20000010100 */
[C---:B------:R-:W-:Y:S01]  /*1140*/  FADD.FTZ R14, R91.reuse, R14 ;  /* 0x0000000e5b0e7221 */ /* 0x040fe20000010000 */
[----:B------:R-:W-:Y:S01]  /*1150*/  FFMA.FTZ R2, R91, R166, R2 ;  /* 0x000000a65b027223 */ /* 0x000fe20000010002 */
[C---:B------:R-:W-:Y:S01]  /*1160*/  FADD.FTZ R12, R89.reuse, R12 ;  /* 0x0000000c590c7221 */ /* 0x040fe20000010000 */
[----:B------:R-:W-:Y:S01]  /*1170*/  FFMA.FTZ R0, R89, R85, R0 ;  /* 0x0000005559007223 */ /* 0x000fe20000010000 */
[----:B------:R-:W-:Y:S01]  /*1180*/  FFMA.FTZ R91, R192, R91, R79 ;  /* 0x0000005bc05b7223 */ /* 0x000fe2000001004f */
[C---:B------:R-:W-:Y:S01]  /*1190*/  FADD.FTZ R43, R94.reuse, R43 ;  /* 0x0000002b5e2b7221 */ /* 0x040fe20000010000 */
[----:B------:R-:W-:Y:S01]  /*11a0*/  FFMA.FTZ R29, R94, R88, R29 ;  /* 0x000000585e1d7223 */ /* 0x000fe2000001001d */
[C---:B------:R-:W-:Y:S01]  /*11b0*/  FMUL.FTZ R90, R203.reuse, R90 ;  /* 0x0000005acb5a7220 */ /* 0x040fe20000410000 */
[----:B------:R-:W-:Y:S01]  /*11c0*/  FADD.FTZ R94, -R200, R99 ;  /* 0x00000063c85e7221 */ /* 0x000fe20000010100 */
[----:B------:R-:W-:Y:S01]  /*11d0*/  FMUL.FTZ R89, R203, R96 ;  /* 0x00000060cb597220 */ /* 0x000fe20000410000 */
[----:B------:R-:W-:Y:S01]  /*11e0*/  FMUL.FTZ R79, R144, R105 ;  /* 0x00000069904f7220 */ /* 0x000fe20000410000 */
[----:B------:R-:W-:Y:S01]  /*11f0*/  FADD.FTZ R98, -R200, R98 ;  /* 0x00000062c8627221 */ /* 0x000fe20000010100 */
[----:B------:R-:W-:Y:S01]  /*1200*/  FMUL.FTZ R80, R141, R104 ;  /* 0x000000688d507220 */ /* 0x000fe20000410000 */
[C---:B------:R-:W-:Y:S01]  /*1210*/  FADD.FTZ R16, R101.reuse, R16 ;  /* 0x0000001065107221 */ /* 0x040fe20000010000 */
[----:B------:R-:W-:Y:S01]  /*1220*/  FFMA.FTZ R4, R101, R90, R4 ;  /* 0x0000005a65047223 */ /* 0x000fe20000010004 */
[C---:B------:R-:W-:Y:S01]  /*1230*/  FADD.FTZ R42, R93.reuse, R42 ;  /* 0x0000002a5d2a7221 */ /* 0x040fe20000010000 */
[----:B------:R-:W-:Y:S01]  /*1240*/  FFMA.FTZ R24, R93, R85, R24 ;  /* 0x000000555d187223 */ /* 0x000fe20000010018 */
[C---:B------:R-:W-:Y:S01]  /*1250*/  FADD.FTZ R19, R100.reuse, R19 ;  /* 0x0000001364137221 */ /* 0x040fe20000010000 */
[----:B------:R-:W-:Y:S01]  /*1260*/  FFMA.FTZ R7, R100, R89, R7 ;  /* 0x0000005964077223 */ /* 0x000fe20000010007 */
[----:B------:R-:W-:Y:S01]  /*1270*/  FFMA.FTZ R101, R160, R101, R79 ;  /* 0x00000065a0657223 */ /* 0x000fe2000001004f */
[----:B------:R-:W-:Y:S01]  /*1280*/  FMUL.FTZ R94, R203, R94 ;  /* 0x0000005ecb5e7220 */ /* 0x000fe20000410000 */
[----:B------:R-:W-:Y:S01]  /*1290*/  FFMA.FTZ R100, R157, R100, R80 ;  /* 0x000000649d647223 */ /* 0x000fe20000010050 */
[----:B------:R-:W-:Y:S01]  /*12a0*/  FMUL.FTZ R93, R203, R98 ;  /* 0x00000062cb5d7220 */ /* 0x000fe20000410000 */
[----:B------:R-:W-:Y:S01]  /*12b0*/  FMUL.FTZ R79, R146, R107 ;  /* 0x0000006b924f7220 */ /* 0x000fe20000410000 */
        /* <DEDUP_REMOVED lines=8> */
[----:B------:R-:W-:Y:S01]  /*1340*/  FADD.FTZ R92, -R200, R108 ;  /* 0x0000006cc85c7221 */ /* 0x000fe20000010100 */
[----:B------:R-:W-:Y:S01]  /*1350*/  FFMA.FTZ R102, R159, R102, R80 ;  /* 0x000000669f667223 */ /* 0x000fe20000010050 */
[----:B------:R-:W-:Y:S01]  /*1360*/  FADD.FTZ R79, RZ, R75 ;  /* 0x0000004bff4f7221 */ /* 0x000fe20000010000 */
[----:B------:R-:W-:Y:S01]  /*1370*/  FFMA.FTZ R80, R72, R75, RZ ;  /* 0x0000004b48507223 */ /* 0x000fe200000100ff */
[----:B------:R-:W-:-:S02]  /*1380*/  FMUL.FTZ R92, R203, R92 ;  /* 0x0000005ccb5c7220 */ /* 0x000fc40000410000 */
[----:B------:R-:W-:Y:S01]  /*1390*/  FADD.FTZ R82, R74, R79 ;  /* 0x0000004f4a527221 */ /* 0x000fe20000010000 */
[----:B------:R-:W-:Y:S01]  /*13a0*/  FFMA.FTZ R79, R73, R74, R80 ;  /* 0x0000004a494f7223 */ /* 0x000fe20000010050 */
[C---:B------:R-:W-:Y:S01]  /*13b0*/  FADD.FTZ R128, R81.reuse, R128 ;  /* 0x0000008051807221 */ /* 0x040fe20000010000 */
[----:B------:R-:W-:Y:S01]  /*13c0*/  FFMA.FTZ R130, R81, R73, R130 ;  /* 0x0000004951827223 */ /* 0x000fe20000010082 */
[----:B------:R-:W-:Y:S01]  /*13d0*/  FMUL.FTZ R80, R137, R116 ;  /* 0x0000007489507220 */ /* 0x000fe20000410000 */
[----:B------:R-:W-:Y:S01]  /*13e0*/  FFMA.FTZ R81, R112, R92, R11 ;  /* 0x0000005c70517223 */ /* 0x000fe2000001000b */
[----:B------:R-:W-:Y:S01]  /*13f0*/  FADD.FTZ R11, R167, R82 ;  /* 0x00000052a70b7221 */ /* 0x000fe20000010000 */
[C---:B------:R-:W-:Y:S01]  /*1400*/  FADD.FTZ R40, R95.reuse, R40 ;  /* 0x000000285f287221 */ /* 0x040fe20000010000 */
[----:B------:R-:W-:Y:S01]  /*1410*/  FFMA.FTZ R26, R95, R166, R26 ;  /* 0x000000a65f1a7223 */ /* 0x000fe2000001001a */
[----:B------:R-:W-:Y:S01]  /*1420*/  FFMA.FTZ R82, R76, R167, R79 ;  /* 0x000000a74c527223 */ /* 0x000fe2000001004f */
[----:B------:R-:W-:Y:S01]  /*1430*/  FFMA.FTZ R95, R153, R112, R80 ;  /* 0x00000070995f7223 */ /* 0x000fe20000010050 */
[----:B------:R-:W-:Y:S01]  /*1440*/  FADD.FTZ R96, -R200, R109 ;  /* 0x0000006dc8607221 */ /* 0x000fe20000010100 */
[----:B------:R-:W-:Y:S01]  /*1450*/  FADD.FTZ R80, R113, R20 ;  /* 0x0000001471507221 */ /* 0x000fe20000010000 */
[----:B------:R-:W-:Y:S01]  /*1460*/  FADD.FTZ R20, R78, R11 ;  /* 0x0000000b4e147221 */ /* 0x000fe20000010000 */
[----:B------:R-:W-:Y:S01]  /*1470*/  FFMA.FTZ R79, R77, R78, R82 ;  /* 0x0000004e4d4f7223 */ /* 0x000fe20000010052 */
[----:B------:R-:W-:-:S02]  /*1480*/  FMUL.FTZ R96, R203, R96 ;  /* 0x00000060cb607220 */ /* 0x000fc40000410000 */
[----:B------:R-:W-:Y:S01]  /*1490*/  FADD.FTZ R11, R87, R20 ;  /* 0x00000014570b7221 */ /* 0x000fe20000010000 */
[----:B------:R-:W-:Y:S01]  /*14a0*/  FFMA.FTZ R20, R84, R87, R79 ;  /* 0x0000005754147223 */ /* 0x000fe2000001004f */
[----:B------:R-:W-:Y:S02]  /*14b0*/  FFMA.FTZ R79, R113, R96, R8 ;  /* 0x00000060714f7223 */ /* 0x000fe40000010008 */
[----:B------:R-:W-:Y:S01]  /*14c0*/  FADD.FTZ R8, R86, R11 ;  /* 0x0000000b56087221 */ /* 0x000fe20000010000 */
[----:B------:R-:W-:Y:S01]  /*14d0*/  FFMA.FTZ R11, R85, R86, R20 ;  /* 0x00000056550b7223 */ /* 0x000fe20000010014 */
[----:B------:R-:W-:Y:S01]  /*14e0*/  FADD.FTZ R110, -R200, R110 ;  /* 0x0000006ec86e7221 */ /* 0x000fe20000010100 */
[----:B------:R-:W-:Y:S01]  /*14f0*/  FADD.FTZ R99, R114, R25 ;  /* 0x0000001972637221 */ /* 0x000fe20000010000 */
[----:B------:R-:W-:Y:S01]  /*1500*/  FADD.FTZ R8, R169, R8 ;  /* 0x00000008a9087221 */ /* 0x000fe20000010000 */
[----:B------:R-:W-:Y:S01]  /*1510*/  FFMA.FTZ R25, R88, R169, R11 ;  /* 0x000000a958197223 */ /* 0x000fe2000001000b */
[C---:B------:R-:W-:Y:S01]  /*1520*/  FADD.FTZ R122, R83.reuse, R122 ;  /* 0x0000007a537a7221 */ /* 0x040fe20000010000 */
[----:B------:R-:W-:Y:S01]  /*1530*/  FFMA.FTZ R120, R83, R77, R120 ;  /* 0x0000004d53787223 */ /* 0x000fe20000010078 */
[----:B------:R-:W-:Y:S01]  /*1540*/  FMUL.FTZ R83, R140, R117 ;  /* 0x000000758c537220 */ /* 0x000fe20000410000 */
[----:B------:R-:W-:Y:S01]  /*1550*/  FMUL.FTZ R97, R203, R110 ;  /* 0x0000006ecb617220 */ /* 0x000fe20000410000 */
[----:B------:R-:W-:Y:S01]  /*1560*/  FADD.FTZ R11, R91, R8 ;  /* 0x000000085b0b7221 */ /* 0x000fe20000010000 */
[----:B------:R-:W-:Y:S01]  /*1570*/  FFMA.FTZ R20, R166, R91, R25 ;  /* 0x0000005ba6147223 */ /* 0x000fe20000010019 */
        /* <DEDUP_REMOVED lines=10> */
[----:B------:R-:W-:Y:S01]  /*1620*/  FADD.FTZ R98, -R200, R111 ;  /* 0x0000006fc8627221 */ /* 0x000fe20000010100 */
[----:B------:R-:W-:Y:S01]  /*1630*/  FMUL.FTZ R82, R139, R118 ;  /* 0x000000768b527220 */ /* 0x000fe20000410000 */
[----:B------:R-:W-:Y:S01]  /*1640*/  FADD.FTZ R8, R95, R8 ;  /* 0x000000085f087221 */ /* 0x000fe20000010000 */
[----:B------:R-:W-:Y:S01]  /*1650*/  FFMA.FTZ R11, R92, R95, R11 ;  /* 0x0000005f5c0b7223 */ /* 0x000fe2000001000b */
[----:B------:R-:W-:Y:S01]  /*1660*/  FMUL.FTZ R98, R203, R98 ;  /* 0x00000062cb627220 */ /* 0x000fe20000410000 */
[----:B------:R-:W-:Y:S01]  /*1670*/  FFMA.FTZ R114, R155, R114, R82 ;  /* 0x000000729b727223 */ /* 0x000fe20000010052 */
[----:B------:R-:W-:Y:S01]  /*1680*/  FADD.FTZ R13, R8, R113 ;  /* 0x00000071080d7221 */ /* 0x000fe20000010000 */
[----:B------:R-:W-:Y:S01]  /*1690*/  FMUL.FTZ R25, R142, R119 ;  /* 0x000000778e197220 */ /* 0x000fe20000410000 */
[----:B------:R-:W-:Y:S01]  /*16a0*/  FFMA.FTZ R8, R96, R113, R11 ;  /* 0x0000007160087223 */ /* 0x000fe2000001000b */
[C---:B------:R-:W-:Y:S01]  /*16b0*/  FADD.FTZ R82, R115.reuse, R22 ;  /* 0x0000001673527221 */ /* 0x040fe20000010000 */
[----:B------:R-:W-:Y:S01]  /*16c0*/  FFMA.FTZ R22, R115, R98, R10 ;  /* 0x0000006273167223 */ /* 0x000fe2000001000a */
[----:B------:R-:W-:Y:S01]  /*16d0*/  FFMA.FTZ R115, R158, R115, R25 ;  /* 0x000000739e737223 */ /* 0x000fe20000010019 */
[----:B------:R-:W-:Y:S01]  /*16e0*/  FADD.FTZ R10, R13, R114 ;  /* 0x000000720d0a7221 */ /* 0x000fe20000010000 */
[----:B------:R-:W-:Y:S01]  /*16f0*/  FFMA.FTZ R11, R97, R114, R8 ;  /* 0x00000072610b7223 */ /* 0x000fe20000010008 */
[C---:B------:R-:W-:Y:S01]  /*1700*/  FADD.FTZ R41, R104.reuse, R41 ;  /* 0x0000002968297221 */ /* 0x040fe20000010000 */
[----:B------:R-:W-:Y:S01]  /*1710*/  FFMA.FTZ R31, R104, R89, R31 ;  /* 0x00000059681f7223 */ /* 0x000fe2000001001f */
[C---:B------:R-:W-:Y:S01]  /*1720*/  FADD.FTZ R38, R105.reuse, R38 ;  /* 0x0000002669267221 */ /* 0x040fe20000010000 */
[----:B------:R-:W-:Y:S01]  /*1730*/  FFMA.FTZ R28, R105, R90, R28 ;  /* 0x0000005a691c7223 */ /* 0x000fe2000001001c */
[C---:B------:R-:W-:Y:S01]  /*1740*/  FADD.FTZ R39, R106.reuse, R39 ;  /* 0x000000276a277221 */ /* 0x040fe20000010000 */
[----:B------:R-:W-:Y:S01]  /*1750*/  FFMA.FTZ R33, R106, R93, R33 ;  /* 0x0000005d6a217223 */ /* 0x000fe20000010021 */
[C---:B------:R-:W-:Y:S01]  /*1760*/  FADD.FTZ R36, R107.reuse, R36 ;  /* 0x000000246b247221 */ /* 0x040fe20000010000 */
[----:B------:R-:W-:Y:S01]  /*1770*/  FFMA.FTZ R30, R107, R94, R30 ;  /* 0x0000005e6b1e7223 */ /* 0x000fe2000001001e */
[----:B------:R-:W-:Y:S01]  /*1780*/  FADD.FTZ R23, R112, R23 ;  /* 0x0000001770177221 */ /* 0x000fe20000010000 */
        /* <DEDUP_REMOVED lines=18> */
[----:B------:R-:W-:Y:S01]  /*18b0*/  MOV R13, R83 ;  /* 0x00000053000d7202 */ /* 0x000fe20000000f00 */
[----:B-1----:R-:W-:-:S03]  /*18c0*/  FADD.FTZ R25, R8, R25 ;  /* 0x0000001908197221 */ /* 0x002fc60000010000 */
[----:B------:R-:W0:Y:S01]  /*18d0*/  SHFL.BFLY PT, R105, R20, 0x4, 0x1f ;  /* 0x0c801f0014697f89 */ /* 0x000e2200000e0000 */
[----:B------:R-:W-:-:S03]  /*18e0*/  MOV R8, R79 ;  /* 0x0000004f00087202 */ /* 0x000fc60000000f00 */
        /* <DEDUP_REMOVED lines=8> */
[----:B------:R-:W-:Y:S02]  /*1970*/  MOV R10, R22 ;  /* 0x00000016000a7202 */ /* 0x000fe40000000f00 */
[----:B------:R-:W-:Y:S01]  /*1980*/  MOV R22, R82 ;  /* 0x0000005200167202 */ /* 0x000fe20000000f00 */
[----:B-1----:R-:W-:Y:S01]  /*1990*/  FADD.FTZ R107, R104, R11 ;  /* 0x0000000b686b7221 */ /* 0x002fe20000010000 */
[----:B------:R0:W1:Y:S01]  /*19a0*/  SHFL.BFLY PT, R109, R106, 0x10, 0x1f ;  /* 0x0e001f006a6d7f89 */ /* 0x00006200000e0000 */
[----:B------:R-:W-:-:S03]  /*19b0*/  MOV R11, R81 ;  /* 0x00000051000b7202 */ /* 0x000fc60000000f00 */
[----:B------:R0:W2:Y:S04]  /*19c0*/  SHFL.BFLY PT, R108, R107, 0x10, 0x1f ;  /* 0x0e001f006b6c7f89 */ /* 0x0000a800000e0000 */
.L_x_3206:
        /* <DEDUP_REMOVED lines=24> */
[C---:B------:R-:W-:Y:S01]  /*1b50*/  FMUL.FTZ R76, R203.reuse, R76 ;  /* 0x0000004ccb4c7220 */ /* 0x040fe20000410000 */
[----:B------:R-:W-:Y:S01]  /*1b60*/  FMUL.FTZ R78, R203, R78 ;  /* 0x0000004ecb4e7220 */ /* 0x000fe20000410000 */
[----:B------:R-:W-:Y:S01]  /*1b70*/  FMUL.FTZ R74, R74, UR6 ;  /* 0x000000064a4a7c20 */ /* 0x000fe20008410000 */
[----:B-----5:R-:W-:Y:S01]  /*1b80*/  LOP3.LUT P3, RZ, R178, 0xff00, RZ, 0xc0, !PT ;  /* 0x0000ff00b2ff7812 */ /* 0x020fe2000786c0ff */
[----:B------:R-:W-:Y:S01]  /*1b90*/  FMUL.FTZ R72, R72, UR6 ;  /* 0x0000000648487c20 */ /* 0x000fe20008410000 */
[----:B------:R-:W-:Y:S01]  /*1ba0*/  FMUL.FTZ R76, R76, UR6 ;  /* 0x000000064c4c7c20 */ /* 0x000fe20008410000 */
[----:B------:R-:W-:Y:S01]  /*1bb0*/  FMUL.FTZ R78, R78, UR6 ;  /* 0x000000064e4e7c20 */ /* 0x000fe20008410000 */
[----:B------:R-:W-:-:S02]  /*1bc0*/  LOP3.LUT P2, RZ, R178, 0xff, RZ, 0xc0, !PT ;  /* 0x000000ffb2ff7812 */ /* 0x000fc4000784c0ff */
[C---:B------:R-:W-:Y:S02]  /*1bd0*/  LOP3.LUT P4, RZ, R178.reuse, 0xff0000, RZ, 0xc0, !PT ;  /* 0x00ff0000b2ff7812 */ /* 0x040fe4000788c0ff */
[----:B------:R-:W-:Y:S02]  /*1be0*/  ISETP.GE.U32.AND P5, PT, R178, 0x1000000, PT ;  /* 0x01000000b200780c */ /* 0x000fe40003fa6070 */
[----:B------:R-:W-:Y:S02]  /*1bf0*/  SEL R73, R74, RZ, P3 ;  /* 0x000000ff4a497207 */ /* 0x000fe40001800000 */
[----:B------:R-:W-:Y:S02]  /*1c00*/  SEL R72, R72, RZ, P2 ;  /* 0x000000ff48487207 */ /* 0x000fe40001000000 */
[----:B------:R-:W-:Y:S02]  /*1c10*/  SEL R74, R76, RZ, P4 ;  /* 0x000000ff4c4a7207 */ /* 0x000fe40002000000 */
[----:B------:R-:W-:Y:S01]  /*1c20*/  SEL R75, R78, RZ, P5 ;  /* 0x000000ff4e4b7207 */ /* 0x000fe20002800000 */
[----:B------:R-:W-:Y:S06]  /*1c30*/  BRA `(.L_x_3165) ;  /* 0x0000000c00807947 */ /* 0x000fec0003800000 */
.L_x_3164:
        /* <DEDUP_REMOVED lines=16> */
[----:B-----5:R-:W-:-:S02]  /*1d40*/  LOP3.LUT P2, RZ, R178, 0xff, RZ, 0xc0, !PT ;  /* 0x000000ffb2ff7812 */ /* 0x020fc4000784c0ff */
[C---:B------:R-:W-:Y:S02]  /*1d50*/  LOP3.LUT P3, RZ, R178.reuse, 0xff00, RZ, 0xc0, !PT ;  /* 0x0000ff00b2ff7812 */ /* 0x040fe4000786c0ff */
[C---:B------:R-:W-:Y:S02]  /*1d60*/  LOP3.LUT P4, RZ, R178.reuse, 0xff0000, RZ, 0xc0, !PT ;  /* 0x00ff0000b2ff7812 */ /* 0x040fe4000788c0ff */
[----:B------:R-:W-:Y:S02]  /*1d70*/  ISETP.GE.U32.AND P5, PT, R178, 0x1000000, PT ;  /* 0x01000000b200780c */ /* 0x000fe40003fa6070 */
[----:B------:R-:W-:Y:S02]  /*1d80*/  SEL R72, R72, RZ, P2 ;  /* 0x000000ff48487207 */ /* 0x000fe40001000000 */
[----:B------:R-:W-:Y:S02]  /*1d90*/  SEL R73, R73, RZ, P3 ;  /* 0x000000ff49497207 */ /* 0x000fe40001800000 */
[----:B------:R-:W-:-:S02]  /*1da0*/  SEL R74, R74, RZ, P4 ;  /* 0x000000ff4a4a7207 */ /* 0x000fc40002000000 */
[----:B------:R-:W-:Y:S01]  /*1db0*/  SEL R75, R75, RZ, P5 ;  /* 0x000000ff4b4b7207 */ /* 0x000fe20002800000 */
[----:B------:R-:W-:Y:S06]  /*1dc0*/  BRA `(.L_x_3165) ;  /* 0x0000000c001c7947 */ /* 0x000fec0003800000 */
.L_x_3163:
        /* <DEDUP_REMOVED lines=30> */
.L_x_3166:
        /* <DEDUP_REMOVED lines=25> */
.L_x_3162:
        /* <DEDUP_REMOVED lines=18> */
[----:B-----5:R-:W-:Y:S01]  /*2260*/  LOP3.LUT P5, RZ, R178, 0xff, RZ, 0xc0, !PT ;  /* 0x000000ffb2ff7812 */ /* 0x020fe200078ac0ff */
[C---:B------:R-:W-:Y:S01]  /*2270*/  FMUL.FTZ R76, R203.reuse, R76 ;  /* 0x0000004ccb4c7220 */ /* 0x040fe20000410000 */
[----:B------:R-:W-:Y:S01]  /*2280*/  FMUL.FTZ R68, R72, UR6 ;  /* 0x0000000648447c20 */ /* 0x000fe20008410000 */
[----:B------:R-:W-:Y:S01]  /*2290*/  FMUL.FTZ R74, R74, UR6 ;  /* 0x000000064a4a7c20 */ /* 0x000fe20008410000 */
[----:B------:R-:W-:Y:S01]  /*22a0*/  LOP3.LUT P3, RZ, R178, 0xff00, RZ, 0xc0, !PT ;  /* 0x0000ff00b2ff7812 */ /* 0x000fe2000786c0ff */
[----:B------:R-:W-:Y:S01]  /*22b0*/  FMUL.FTZ R78, R203, R78 ;  /* 0x0000004ecb4e7220 */ /* 0x000fe20000410000 */
[C---:B------:R-:W-:Y:S01]  /*22c0*/  LOP3.LUT P6, RZ, R195.reuse, 0xff, RZ, 0xc0, !PT ;  /* 0x000000ffc3ff7812 */ /* 0x040fe200078cc0ff */
[----:B------:R-:W-:Y:S01]  /*22d0*/  FMUL.FTZ R76, R76, UR6 ;  /* 0x000000064c4c7c20 */ /* 0x000fe20008410000 */
[----:B------:R-:W-:Y:S01]  /*22e0*/  SEL R72, R68, RZ, P5 ;  /* 0x000000ff44487207 */ /* 0x000fe20002800000 */
[----:B------:R-:W-:Y:S01]  /*22f0*/  FMUL.FTZ R78, R78, UR6 ;  /* 0x000000064e4e7c20 */ /* 0x000fe20008410000 */
[----:B------:R-:W-:-:S02]  /*2300*/  LOP3.LUT P5, RZ, R195, 0xff00, RZ, 0xc0, !PT ;  /* 0x0000ff00c3ff7812 */ /* 0x000fc400078ac0ff */
[----:B------:R-:W-:Y:S02]  /*2310*/  SEL R68, R68, RZ, P6 ;  /* 0x000000ff44447207 */ /* 0x000fe40003000000 */
[----:B------:R-:W-:Y:S02]  /*2320*/  SEL R73, R74, RZ, P3 ;  /* 0x000000ff4a497207 */ /* 0x000fe40001800000 */
[C---:B------:R-:W-:Y:S02]  /*2330*/  LOP3.LUT P4, RZ, R178.reuse, 0xff0000, RZ, 0xc0, !PT ;  /* 0x00ff0000b2ff7812 */ /* 0x040fe4000788c0ff */
[----:B------:R-:W-:Y:S02]  /*2340*/  ISETP.GE.U32.AND P2, PT, R178, 0x1000000, PT ;  /* 0x01000000b200780c */ /* 0x000fe40003f46070 */
[C---:B------:R-:W-:Y:S02]  /*2350*/  LOP3.LUT P6, RZ, R195.reuse, 0xff0000, RZ, 0xc0, !PT ;  /* 0x00ff0000c3ff7812 */ /* 0x040fe400078cc0ff */
[----:B------:R-:W-:-:S02]  /*2360*/  ISETP.GE.U32.AND P3, PT, R195, 0x1000000, PT ;  /* 0x01000000c300780c */ /* 0x000fc40003f66070 */
[----:B------:R-:W-:Y:S02]  /*2370*/  SEL R69, R74, RZ, P5 ;  /* 0x000000ff4a457207 */ /* 0x000fe40002800000 */
[C---:B------:R-:W-:Y:S02]  /*2380*/  SEL R74, R76.reuse, RZ, P4 ;  /* 0x000000ff4c4a7207 */ /* 0x040fe40002000000 */
[----:B------:R-:W-:Y:S02]  /*2390*/  SEL R70, R76, RZ, P6 ;  /* 0x000000ff4c467207 */ /* 0x000fe40003000000 */
[C---:B------:R-:W-:Y:S02]  /*23a0*/  SEL R75, R78.reuse, RZ, P2 ;  /* 0x000000ff4e4b7207 */ /* 0x040fe40001000000 */
[----:B------:R-:W-:Y:S01]  /*23b0*/  SEL R71, R78, RZ, P3 ;  /* 0x000000ff4e477207 */ /* 0x000fe20001800000 */
[----:B------:R-:W-:Y:S06]  /*23c0*/  BRA `(.L_x_3165) ;  /* 0x00000004009c7947 */ /* 0x000fec0003800000 */
.L_x_3168:
        /* <DEDUP_REMOVED lines=11> */
[----:B------:R-:W-:Y:S01]  /*2480*/  FMUL.FTZ R66, R203, R76 ;  /* 0x0000004ccb427220 */ /* 0x000fe20000410000 */
[----:B------:R-:W-:Y:S01]  /*2490*/  FMUL.FTZ R68, R64, UR6 ;  /* 0x0000000640447c20 */ /* 0x000fe20008410000 */
[----:B------:R-:W-:Y:S01]  /*24a0*/  FMUL.FTZ R69, R65, UR6 ;  /* 0x0000000641457c20 */ /* 0x000fe20008410000 */
[----:B------:R-:W-:Y:S01]  /*24b0*/  FMUL.FTZ R67, R203, R78 ;  /* 0x0000004ecb437220 */ /* 0x000fe20000410000 */
[----:B------:R-:W-:Y:S01]  /*24c0*/  LOP3.LUT P5, RZ, R178, 0xff00, RZ, 0xc0, !PT ;  /* 0x0000ff00b2ff7812 */ /* 0x000fe200078ac0ff */
[----:B------:R-:W-:Y:S01]  /*24d0*/  FMUL.FTZ R70, R66, UR6 ;  /* 0x0000000642467c20 */ /* 0x000fe20008410000 */
[----:B------:R-:W-:Y:S01]  /*24e0*/  LOP3.LUT P6, RZ, R195, 0xff, RZ, 0xc0, !PT ;  /* 0x000000ffc3ff7812 */ /* 0x000fe200078cc0ff */
[----:B------:R-:W-:Y:S01]  /*24f0*/  FMUL.FTZ R71, R67, UR6 ;  /* 0x0000000643477c20 */ /* 0x000fe20008410000 */
[----:B------:R-:W-:-:S02]  /*2500*/  SEL R72, R68, RZ, P2 ;  /* 0x000000ff44487207 */ /* 0x000fc40001000000 */
[C---:B------:R-:W-:Y:S02]  /*2510*/  LOP3.LUT P4, RZ, R178.reuse, 0xff0000, RZ, 0xc0, !PT ;  /* 0x00ff0000b2ff7812 */ /* 0x040fe4000788c0ff */
[----:B------:R-:W-:Y:S02]  /*2520*/  ISETP.GE.U32.AND P3, PT, R178, 0x1000000, PT ;  /* 0x01000000b200780c */ /* 0x000fe40003f66070 */
[----:B------:R-:W-:Y:S02]  /*2530*/  SEL R68, R68, RZ, P6 ;  /* 0x000000ff44447207 */ /* 0x000fe40003000000 */
[----:B------:R-:W-:Y:S02]  /*2540*/  SEL R73, R69, RZ, P5 ;  /* 0x000000ff45497207 */ /* 0x000fe40002800000 */
[C---:B------:R-:W-:Y:S02]  /*2550*/  LOP3.LUT P2, RZ, R195.reuse, 0xff00, RZ, 0xc0, !PT ;  /* 0x0000ff00c3ff7812 */ /* 0x040fe4000784c0ff */
[----:B------:R-:W-:-:S02]  /*2560*/  LOP3.LUT P6, RZ, R195, 0xff0000, RZ, 0xc0, !PT ;  /* 0x00ff0000c3ff7812 */ /* 0x000fc400078cc0ff */
[----:B------:R-:W-:Y:S02]  /*2570*/  ISETP.GE.U32.AND P5, PT, R195, 0x1000000, PT ;  /* 0x01000000c300780c */ /* 0x000fe40003fa6070 */
[C---:B------:R-:W-:Y:S02]  /*2580*/  SEL R74, R70.reuse, RZ, P4 ;  /* 0x000000ff464a7207 */ /* 0x040fe40002000000 */
[----:B------:R-:W-:Y:S02]  /*2590*/  SEL R75, R71, RZ, P3 ;  /* 0x000000ff474b7207 */ /* 0x000fe40001800000 */
[----:B------:R-:W-:Y:S02]  /*25a0*/  SEL R69, R69, RZ, P2 ;  /* 0x000000ff45457207 */ /* 0x000fe40001000000 */
[----:B------:R-:W-:Y:S02]  /*25b0*/  SEL R70, R70, RZ, P6 ;  /* 0x000000ff46467207 */ /* 0x000fe40003000000 */
[----:B------:R-:W-:Y:S01]  /*25c0*/  SEL R71, R71, RZ, P5 ;  /* 0x000000ff47477207 */ /* 0x000fe20002800000 */
[----:B------:R-:W-:Y:S06]  /*25d0*/  BRA `(.L_x_3165) ;  /* 0x0000000400187947 */ /* 0x000fec0003800000 */
.L_x_3167:
        /* <DEDUP_REMOVED lines=16> */
[C---:B------:R-:W-:Y:S01]  /*26e0*/  FFMA.FTZ R167, R203.reuse, R167, R50 ;  /* 0x000000a7cba77223 */ /* 0x040fe20000010032 */
[----:B------:R-:W-:Y:S01]  /*26f0*/  FMUL.FTZ R68, R72, UR6 ;  /* 0x0000000648447c20 */ /* 0x000fe20008410000 */
[----:B------:R-:W-:Y:S01]  /*2700*/  FMUL.FTZ R74, R74, UR6 ;  /* 0x000000064a4a7c20 */ /* 0x000fe20008410000 */
[----:B------:R-:W-:Y:S01]  /*2710*/  LOP3.LUT P5, RZ, R178, 0xff00, RZ, 0xc0, !PT ;  /* 0x0000ff00b2ff7812 */ /* 0x000fe200078ac0ff */
[----:B------:R-:W-:Y:S01]  /*2720*/  FFMA.FTZ R78, R203, R78, R51 ;  /* 0x0000004ecb4e7223 */ /* 0x000fe20000010033 */
[----:B------:R-:W-:Y:S01]  /*2730*/  LOP3.LUT P6, RZ, R195, 0xff, RZ, 0xc0, !PT ;  /* 0x000000ffc3ff7812 */ /* 0x000fe200078cc0ff */
        /* <DEDUP_REMOVED lines=16> */
.L_x_3169:
        /* <DEDUP_REMOVED lines=13> */
[----:B------:R-:W-:Y:S01]  /*2910*/  FMUL.FTZ R69, R65, UR6 ;  /* 0x0000000641457c20 */ /* 0x000fe20008410000 */
[----:B------:R-:W-:Y:S01]  /*2920*/  FFMA.FTZ R67, R203, R78, R51 ;  /* 0x0000004ecb437223 */ /* 0x000fe20000010033 */
        /* <DEDUP_REMOVED lines=16> */
[----:B------:R-:W-:-:S07]  /*2a30*/  SEL R71, R71, RZ, P5 ;  /* 0x000000ff47477207 */ /* 0x000fce0002800000 */
.L_x_3165:
[----:B------:R-:W-:Y:S01]  /*2a40*/  ISETP.NE.U32.AND P2, PT, RZ, UR4, PT ;  /* 0x00000004ff007c0c */ /* 0x000fe2000bf45070 */
[----:B------:R-:W1:Y:S03]  /*2a50*/  LDC.64 R76, c[0x0][0x468] ;  /* 0x00011a00ff4c7b82 */ /* 0x000e660000000a00 */
[----:B------:R-:W-:-:S05]  /*2a60*/  ISETP.NE.AND.EX P2, PT, RZ, UR5, PT, P2 ;  /* 0x00000005ff007c0c */ /* 0x000fca000bf45320 */
[----:B------:R-:W2:Y:S08]  /*2a70*/  @P0 LDC.64 R78, c[0x0][0x470] ;  /* 0x00011c00ff4e0b82 */ /* 0x000eb00000000a00 */
[----:B------:R-:W3:Y:S01]  /*2a80*/  @P2 LDC.64 R82, c[0x0][0x478] ;  /* 0x00011e00ff522b82 */ /* 0x000ee20000000a00 */
[----:B-1----:R-:W-:-:S04]  /*2a90*/  IMAD.WIDE.U32 R80, R211, 0x10, R76 ;  /* 0x00000010d3507825 */ /* 0x002fc800078e004c */
[----:B--2---:R-:W-:-:S04]  /*2aa0*/  @P0 IMAD.WIDE.U32 R78, R211, 0x10, R78 ;  /* 0x00000010d34e0825 */ /* 0x004fc800078e004e */
[----:B---3--:R-:W-:-:S05]  /*2ab0*/  @P2 IMAD.WIDE.U32 R82, R211, 0x10, R82 ;  /* 0x00000010d3522825 */ /* 0x008fca00078e0052 */
        /* <DEDUP_REMOVED lines=14> */
[C---:B-1----:R-:W-:Y:S01]  /*2ba0*/  FFMA.FTZ R64, R203.reuse, R84, R52 ;  /* 0x00000054cb407223 */ /* 0x042fe20000010034 */
[----:B------:R-:W-:Y:S01]  /*2bb0*/  FFMA.FTZ R65, R203, R86, R53 ;  /* 0x00000056cb417223 */ /* 0x000fe20000010035 */
[----:B------:R-:W-:Y:S01]  /*2bc0*/  FADD.FTZ R166, R91, -R166 ;  /* 0x800000a65ba67221 */ /* 0x000fe20000010000 */
[----:B------:R-:W-:Y:S01]  /*2bd0*/  LOP3.LUT P6, RZ, R180, 0xff00, RZ, 0xc0, !PT ;  /* 0x0000ff00b4ff7812 */ /* 0x000fe200078cc0ff */
[----:B------:R-:W-:Y:S01]  /*2be0*/  FMUL.FTZ R68, R64, UR6 ;  /* 0x0000000640447c20 */ /* 0x000fe20008410000 */
[----:B------:R-:W-:Y:S01]  /*2bf0*/  FMUL.FTZ R69, R65, UR6 ;  /* 0x0000000641457c20 */ /* 0x000fe20008410000 */
[C---:B------:R-:W-:Y:S01]  /*2c00*/  FFMA.FTZ R66, R203.reuse, R88, R54 ;  /* 0x00000058cb427223 */ /* 0x040fe20000010036 */
[----:B------:R-:W-:Y:S01]  /*2c10*/  FFMA.FTZ R67, R203, R166, R55 ;  /* 0x000000a6cb437223 */ /* 0x000fe20000010037 */
[----:B------:R-:W-:-:S02]  /*2c20*/  LOP3.LUT P3, RZ, R180, 0xff0000, RZ, 0xc0, !PT ;  /* 0x00ff0000b4ff7812 */ /* 0x000fc4000786c0ff */
[----:B------:R-:W-:Y:S01]  /*2c30*/  SEL R72, R68, RZ, P5 ;  /* 0x000000ff44487207 */ /* 0x000fe20002800000 */
[----:B------:R-:W-:Y:S01]  /*2c40*/  FMUL.FTZ R70, R66, UR6 ;  /* 0x0000000642467c20 */ /* 0x000fe20008410000 */
[----:B------:R-:W-:Y:S01]  /*2c50*/  LOP3.LUT P5, RZ, R197, 0xff, RZ, 0xc0, !PT ;  /* 0x000000ffc5ff7812 */ /* 0x000fe200078ac0ff */
[----:B------:R-:W-:Y:S01]  /*2c60*/  FMUL.FTZ R71, R67, UR6 ;  /* 0x0000000643477c20 */ /* 0x000fe20008410000 */
[----:B------:R-:W-:Y:S02]  /*2c70*/  SEL R73, R69, RZ, P6 ;  /* 0x000000ff45497207 */ /* 0x000fe40003000000 */
[----:B------:R-:W-:Y:S02]  /*2c80*/  SEL R68, R68, RZ, P5 ;  /* 0x000000ff44447207 */ /* 0x000fe40002800000 */
[----:B------:R-:W-:Y:S02]  /*2c90*/  LOP3.LUT P5, RZ, R197, 0xff00, RZ, 0xc0, !PT ;  /* 0x0000ff00c5ff7812 */ /* 0x000fe400078ac0ff */
[----:B------:R-:W-:-:S02]  /*2ca0*/  ISETP.GE.U32.AND P4, PT, R180, 0x1000000, PT ;  /* 0x01000000b400780c */ /* 0x000fc40003f86070 */
[----:B------:R-:W-:Y:S02]  /*2cb0*/  SEL R69, R69, RZ, P5 ;  /* 0x000000ff45457207 */ /* 0x000fe40002800000 */
[C---:B------:R-:W-:Y:S02]  /*2cc0*/  LOP3.LUT P6, RZ, R197.reuse, 0xff0000, RZ, 0xc0, !PT ;  /* 0x00ff0000c5ff7812 */ /* 0x040fe400078cc0ff */
[----:B------:R-:W-:Y:S02]  /*2cd0*/  ISETP.GE.U32.AND P5, PT, R197, 0x1000000, PT ;  /* 0x01000000c500780c */ /* 0x000fe40003fa6070 */
[C---:B------:R-:W-:Y:S02]  /*2ce0*/  SEL R74, R70.reuse, RZ, P3 ;  /* 0x000000ff464a7207 */ /* 0x040fe40001800000 */
[----:B------:R-:W-:Y:S02]  /*2cf0*/  SEL R75, R71, RZ, P4 ;  /* 0x000000ff474b7207 */ /* 0x000fe40002000000 */
[----:B------:R-:W-:-:S02]  /*2d00*/  SEL R70, R70, RZ, P6 ;  /* 0x000000ff46467207 */ /* 0x000fc40003000000 */
[----:B------:R-:W-:Y:S01]  /*2d10*/  SEL R71, R71, RZ, P5 ;  /* 0x000000ff47477207 */ /* 0x000fe20002800000 */
[----:B------:R-:W-:Y:S06]  /*2d20*/  BRA `(.L_x_3173) ;  /* 0x0000000c00287947 */ /* 0x000fec0003800000 */
.L_x_3172:
        /* <DEDUP_REMOVED lines=17> */
[----:B-1----:R-:W-:Y:S01]  /*2e40*/  SEL R72, R84, RZ, P5 ;  /* 0x000000ff54487207 */ /* 0x002fe20002800000 */
[----:B------:R-:W-:Y:S01]  /*2e50*/  FMUL.FTZ R88, R88, UR6 ;  /* 0x0000000658587c20 */ /* 0x000fe20008410000 */
[C---:B------:R-:W-:Y:S01]  /*2e60*/  LOP3.LUT P5, RZ, R197.reuse, 0xff, RZ, 0xc0, !PT ;  /* 0x000000ffc5ff7812 */ /* 0x040fe200078ac0ff */
        /* <DEDUP_REMOVED lines=13> */
.L_x_3171:
        /* <DEDUP_REMOVED lines=9> */
[C---:B-1----:R-:W-:Y:S01]  /*2fd0*/  FMUL.FTZ R64, R203.reuse, R84 ;  /* 0x00000054cb407220 */ /* 0x042fe20000410000 */
[----:B------:R-:W-:Y:S01]  /*2fe0*/  FMUL.FTZ R65, R203, R86 ;  /* 0x00000056cb417220 */ /* 0x000fe20000410000 */
[----:B------:R-:W-:Y:S01]  /*2ff0*/  FADD.FTZ R166, R91, -R166 ;  /* 0x800000a65ba67221 */ /* 0x000fe20000010000 */
[----:B------:R-:W-:Y:S01]  /*3000*/  LOP3.LUT P6, RZ, R180, 0xff00, RZ, 0xc0, !PT ;  /* 0x0000ff00b4ff7812 */ /* 0x000fe200078cc0ff */
[----:B------:R-:W-:Y:S01]  /*3010*/  FMUL.FTZ R68, R64, UR6 ;  /* 0x0000000640447c20 */ /* 0x000fe20008410000 */
[----:B------:R-:W-:Y:S01]  /*3020*/  FMUL.FTZ R69, R65, UR6 ;  /* 0x0000000641457c20 */ /* 0x000fe20008410000 */
[C---:B------:R-:W-:Y:S01]  /*3030*/  FMUL.FTZ R66, R203.reuse, R88 ;  /* 0x00000058cb427220 */ /* 0x040fe20000410000 */
[----:B------:R-:W-:Y:S01]  /*3040*/  FMUL.FTZ R67, R203, R166 ;  /* 0x000000a6cb437220 */ /* 0x000fe20000410000 */
        /* <DEDUP_REMOVED lines=17> */
.L_x_3174:
        /* <DEDUP_REMOVED lines=33> */
.L_x_3170:
        /* <DEDUP_REMOVED lines=10> */
[C---:B-1----:R-:W-:Y:S01]  /*3410*/  FFMA.FTZ R64, R203.reuse, R84, R52 ;  /* 0x00000054cb407223 */ /* 0x042fe20000010034 */
        /* <DEDUP_REMOVED lines=16> */
.L_x_3176:
        /* <DEDUP_REMOVED lines=20> */
[----:B-1----:R-:W-:Y:S02]  /*3660*/  SEL R72, R84, RZ, P3 ;  /* 0x000000ff54487207 */ /* 0x002fe40001800000 */
[----:B------:R-:W-:Y:S02]  /*3670*/  SEL R73, R86, RZ, P4 ;  /* 0x000000ff56497207 */ /* 0x000fe40002000000 */
[----:B------:R-:W-:-:S02]  /*3680*/  SEL R74, R169, RZ, P5 ;  /* 0x000000ffa94a7207 */ /* 0x000fc40002800000 */
[----:B------:R-:W-:Y:S01]  /*3690*/  SEL R75, R166, RZ, P6 ;  /* 0x000000ffa64b7207 */ /* 0x000fe20003000000 */
[----:B------:R-:W-:Y:S06]  /*36a0*/  BRA `(.L_x_3173) ;  /* 0x0000000000c87947 */ /* 0x000fec0003800000 */
.L_x_3175:
        /* <DEDUP_REMOVED lines=9> */
[C---:B-1----:R-:W-:Y:S01]  /*3740*/  FMUL.FTZ R64, R203.reuse, R84 ;  /* 0x00000054cb407220 */ /* 0x042fe20000410000 */
[C---:B------:R-:W-:Y:S01]  /*3750*/  FMUL.FTZ R65, R203.reuse, R86 ;  /* 0x00000056cb417220 */ /* 0x040fe20000410000 */
[C---:B------:R-:W-:Y:S01]  /*3760*/  FMUL.FTZ R66, R203.reuse, R88 ;  /* 0x00000058cb427220 */ /* 0x040fe20000410000 */
[----:B------:R-:W-:Y:S01]  /*3770*/  FMUL.FTZ R67, R203, R166 ;  /* 0x000000a6cb437220 */ /* 0x000fe20000410000 */
        /* <DEDUP_REMOVED lines=13> */
.L_x_3177:
        /* <DEDUP_REMOVED lines=23> */
[----:B------:R-:W-:-:S07]  /*39c0*/  SEL R75, R166, RZ, P6 ;  /* 0x000000ffa64b7207 */ /* 0x000fce0003000000 */
.L_x_3173:
[----:B------:R-:W1:Y:S01]  /*39d0*/  @P2 LDC.64 R80, c[0x0][0x478] ;  /* 0x00011e00ff502b82 */ /* 0x000e620000000a00 */
[----:B------:R-:W-:-:S07]  /*39e0*/  IMAD.WIDE.U32 R82, R207, 0x10, R76 ;  /* 0x00000010cf527825 */ /* 0x000fce00078e004c */
[----:B------:R-:W2:Y:S01]  /*39f0*/  @P0 LDC.64 R78, c[0x0][0x470] ;  /* 0x00011c00ff4e0b82 */ /* 0x000ea20000000a00 */
        /* <DEDUP_REMOVED lines=41> */
.L_x_3180:
        /* <DEDUP_REMOVED lines=33> */
.L_x_3179:
[----:B------:R-:W-:Y:S05]  /*3ea0*/  @!P2 BRA `(.L_x_3182) ;  /* 0x000000000084a947 */ /* 0x000fea0003800000 */
[-CC-:B------:R-:W-:Y:S01]  /*3eb0*/  FFMA.FTZ R89, R89, R99.reuse, R104.reuse ;  /* 0x0000006359597223 */ /* 0x180fe20000010068 */
[-CC-:B------:R-:W-:Y:S01]  /*3ec0*/  FFMA.FTZ R90, R90, R99.reuse, R104.reuse ;  /* 0x000000635a5a7223 */ /* 0x180fe20000010068 */
[----:B------:R-:W-:Y:S01]  /*3ed0*/  LOP3.LUT P5, RZ, R182, 0xff, RZ, 0xc0, !PT ;  /* 0x000000ffb6ff7812 */ /* 0x000fe200078ac0ff */
[-C--:B------:R-:W-:Y:S01]  /*3ee0*/  FFMA.FTZ R93, R93, R99.reuse, R104 ;  /* 0x000000635d5d7223 */ /* 0x080fe20000010068 */
[----:B-1----:R-:W-:Y:S01]  /*3ef0*/  FADD.FTZ R64, R100, -R89 ;  /* 0x8000005964407221 */ /* 0x002fe20000010000 */
        /* <DEDUP_REMOVED lines=28> */
.L_x_3182:
        /* <DEDUP_REMOVED lines=33> */
.L_x_3178:
        /* <DEDUP_REMOVED lines=27> */
.L_x_3184:
        /* <DEDUP_REMOVED lines=25> */
.L_x_3183:
[----:B------:R-:W-:Y:S05]  /*4610*/  @!P2 BRA `(.L_x_3185) ;  /* 0x000000000064a947 */ /* 0x000fea0003800000 */
[-CC-:B------:R-:W-:Y:S01]  /*4620*/  FFMA.FTZ R89, R89, R99.reuse, R104.reuse ;  /* 0x0000006359597223 */ /* 0x180fe20000010068 */
[-CC-:B------:R-:W-:Y:S01]  /*4630*/  FFMA.FTZ R90, R90, R99.reuse, R104.reuse ;  /* 0x000000635a5a7223 */ /* 0x180fe20000010068 */
[-CC-:B------:R-:W-:Y:S01]  /*4640*/  FFMA.FTZ R93, R93, R99.reuse, R104.reuse ;  /* 0x000000635d5d7223 */ /* 0x180fe20000010068 */
[----:B------:R-:W-:Y:S01]  /*4650*/  FFMA.FTZ R94, R94, R99, R104 ;  /* 0x000000635e5e7223 */ /* 0x000fe20000010068 */
[----:B-1----:R-:W-:Y:S01]  /*4660*/  FADD.FTZ R64, R100, -R89 ;  /* 0x8000005964407221 */ /* 0x002fe20000010000 */
        /* <DEDUP_REMOVED lines=20> */
.L_x_3185:
        /* <DEDUP_REMOVED lines=24> */
.L_x_3181:
        /* <DEDUP_REMOVED lines=21> */
[----:B------:R-:W-:Y:S01]  /*4a80*/  LOP3.LUT P1, RZ, R184, 0xff, RZ, 0xc0, !PT ;  /* 0x000000ffb8ff7812 */ /* 0x000fe2000782c0ff */
[C---:B------:R-:W-:Y:S01]  /*4a90*/  FFMA.FTZ R66, R203.reuse, R97, R62 ;  /* 0x00000061cb427223 */ /* 0x040fe2000001003e */
[----:B------:R-:W-:Y:S01]  /*4aa0*/  FMUL.FTZ R68, R64, UR6 ;  /* 0x0000000640447c20 */ /* 0x000fe20008410000 */
[----:B------:R-:W-:Y:S01]  /*4ab0*/  FFMA.FTZ R67, R203, R98, R63 ;  /* 0x00000062cb437223 */ /* 0x000fe2000001003f */
[----:B------:R-:W-:Y:S01]  /*4ac0*/  FMUL.FTZ R69, R65, UR6 ;  /* 0x0000000641457c20 */ /* 0x000fe20008410000 */
        /* <DEDUP_REMOVED lines=18> */
.L_x_3188:
        /* <DEDUP_REMOVED lines=18> */
[----:B-1----:R-:W-:Y:S01]  /*4d10*/  SEL R72, R92, RZ, P1 ;  /* 0x000000ff5c487207 */ /* 0x002fe20000800000 */
[----:B------:R-:W-:Y:S01]  /*4d20*/  FMUL.FTZ R98, R98, UR6 ;  /* 0x0000000662627c20 */ /* 0x000fe20008410000 */
[----:B------:R-:W-:-:S02]  /*4d30*/  SEL R68, R92, RZ, P6 ;  /* 0x000000ff5c447207 */ /* 0x000fc40003000000 */
[----:B------:R-:W-:Y:S02]  /*4d40*/  SEL R73, R96, RZ, P5 ;  /* 0x000000ff60497207 */ /* 0x000fe40002800000 */
[C---:B------:R-:W-:Y:S02]  /*4d50*/  LOP3.LUT P4, RZ, R184.reuse, 0xff0000, RZ, 0xc0, !PT ;  /* 0x00ff0000b8ff7812 */ /* 0x040fe4000788c0ff */
[----:B------:R-:W-:Y:S02]  /*4d60*/  ISETP.GE.U32.AND P3, PT, R184, 0x1000000, PT ;  /* 0x01000000b800780c */ /* 0x000fe40003f66070 */
[C---:B------:R-:W-:Y:S02]  /*4d70*/  LOP3.LUT P1, RZ, R199.reuse, 0xff00, RZ, 0xc0, !PT ;  /* 0x0000ff00c7ff7812 */ /* 0x040fe4000782c0ff */
        /* <DEDUP_REMOVED lines=8> */
.L_x_3187:
[----:B------:R-:W-:Y:S05]  /*4e00*/  @!P2 BRA `(.L_x_3190) ;  /* 0x000000000084a947 */ /* 0x000fea0003800000 */
[-CC-:B------:R-:W-:Y:S01]  /*4e10*/  FFMA.FTZ R92, R92, R99.reuse, R104.reuse ;  /* 0x000000635c5c7223 */ /* 0x180fe20000010068 */
[-CC-:B------:R-:W-:Y:S01]  /*4e20*/  FFMA.FTZ R96, R96, R99.reuse, R104.reuse ;  /* 0x0000006360607223 */ /* 0x180fe20000010068 */
[-CC-:B------:R-:W-:Y:S01]  /*4e30*/  FFMA.FTZ R97, R97, R99.reuse, R104.reuse ;  /* 0x0000006361617223 */ /* 0x180fe20000010068 */
[----:B------:R-:W-:Y:S01]  /*4e40*/  FFMA.FTZ R98, R98, R99, R104 ;  /* 0x0000006362627223 */ /* 0x000fe20000010068 */
[----:B------:R-:W-:Y:S01]  /*4e50*/  FADD.FTZ R92, R95, -R92 ;  /* 0x8000005c5f5c7221 */ /* 0x000fe20000010000 */
[----:B------:R-:W-:Y:S01]  /*4e60*/  FADD.FTZ R96, R113, -R96 ;  /* 0x8000006071607221 */ /* 0x000fe20000010000 */
[----:B-1----:R-:W-:Y:S01]  /*4e70*/  FADD.FTZ R66, R114, -R97 ;  /* 0x8000006172427221 */ /* 0x002fe20000010000 */
[----:B------:R-:W-:Y:S01]  /*4e80*/  FADD.FTZ R98, R115, -R98 ;  /* 0x8000006273627221 */ /* 0x000fe20000010000 */
[C---:B------:R-:W-:Y:S01]  /*4e90*/  FMUL.FTZ R64, R203.reuse, R92 ;  /* 0x0000005ccb407220 */ /* 0x040fe20000410000 */
[C---:B------:R-:W-:Y:S01]  /*4ea0*/  FMUL.FTZ R65, R203.reuse, R96 ;  /* 0x00000060cb417220 */ /* 0x040fe20000410000 */
[----:B------:R-:W-:Y:S01]  /*4eb0*/  LOP3.LUT P1, RZ, R184, 0xff, RZ, 0xc0, !PT ;  /* 0x000000ffb8ff7812 */ /* 0x000fe2000782c0ff */
[C---:B------:R-:W-:Y:S01]  /*4ec0*/  FMUL.FTZ R66, R203.reuse, R66 ;  /* 0x00000042cb427220 */ /* 0x040fe20000410000 */
[----:B------:R-:W-:Y:S01]  /*4ed0*/  FMUL.FTZ R68, R64, UR6 ;  /* 0x0000000640447c20 */ /* 0x000fe20008410000 */
[----:B------:R-:W-:Y:S01]  /*4ee0*/  FMUL.FTZ R67, R203, R98 ;  /* 0x00000062cb437220 */ /* 0x000fe20000410000 */
        /* <DEDUP_REMOVED lines=19> */
.L_x_3190:
        /* <DEDUP_REMOVED lines=10> */
[----:B------:R-:W-:Y:S01]  /*50c0*/  LOP3.LUT P1, RZ, R184, 0xff, RZ, 0xc0, !PT ;  /* 0x000000ffb8ff7812 */ /* 0x000fe2000782c0ff */
[C---:B------:R-:W-:Y:S01]  /*50d0*/  FMUL.FTZ R114, R203.reuse, R114 ;  /* 0x00000072cb727220 */ /* 0x040fe20000410000 */
[----:B------:R-:W-:Y:S01]  /*50e0*/  FMUL.FTZ R92, R92, UR6 ;  /* 0x000000065c5c7c20 */ /* 0x000fe20008410000 */
[----:B------:R-:W-:Y:S01]  /*50f0*/  FMUL.FTZ R96, R96, UR6 ;  /* 0x0000000660607c20 */ /* 0x000fe20008410000 */
[----:B------:R-:W-:Y:S01]  /*5100*/  LOP3.LUT P5, RZ, R184, 0xff00, RZ, 0xc0, !PT ;  /* 0x0000ff00b8ff7812 */ /* 0x000fe200078ac0ff */
[----:B------:R-:W-:Y:S01]  /*5110*/  FMUL.FTZ R98, R203, R98 ;  /* 0x00000062cb627220 */ /* 0x000fe20000410000 */
        /* <DEDUP_REMOVED lines=17> */
.L_x_3186:
        /* <DEDUP_REMOVED lines=27> */
.L_x_3192:
        /* <DEDUP_REMOVED lines=25> */
.L_x_3191:
        /* <DEDUP_REMOVED lines=26> */
.L_x_3193:
        /* <DEDUP_REMOVED lines=24> */
.L_x_3189:
        /* <DEDUP_REMOVED lines=13> */
.L_x_3160:
        /* <DEDUP_REMOVED lines=64> */
.L_x_3159:
[----:B------:R-:W-:Y:S05]  /*5d60*/  BSYNC B0 ;  /* 0x0000000000007941 */ /* 0x000fea0003800000 */
.L_x_3158:
        /* <DEDUP_REMOVED lines=36> */
[----:B----4-:R-:W-:-:S03]  /*5fb0*/  FADD.FTZ R10, RZ, R10 ;  /* 0x0000000aff0a7221 */ /* 0x010fc60000010000 */
[----:B------:R-:W4:Y:S01]  /*5fc0*/  LDS R29, [R9+0x1c00] ;  /* 0x001c0000091d7984 */ /* 0x000f220000000800 */
[----:B-----5:R-:W-:-:S03]  /*5fd0*/  FADD.FTZ R2, R2, R11 ;  /* 0x0000000b02027221 */ /* 0x020fc60000010000 */
[----:B------:R-:W5:Y:S01]  /*5fe0*/  LDS R31, [R9+0x1e00] ;  /* 0x001e0000091f7984 */ /* 0x000f620000000800 */
[----:B---3--:R-:W-:Y:S01]  /*5ff0*/  FADD.FTZ R3, R3, R12 ;  /* 0x0000000c03037221 */ /* 0x008fe20000010000 */
[----:B------:R-:W-:Y:S01]  /*6000*/  BAR.SYNC.DEFER_BLOCKING 0x0 ;  /* 0x0000000000007b1d */ /* 0x000fe20000010000 */
[----:B------:R-:W-:Y:S01]  /*6010*/  FADD.FTZ R8, R8, R13 ;  /* 0x0000000d08087221 */ /* 0x000fe20000010000 */
        /* <DEDUP_REMOVED lines=32> */
[----:B------:R-:W2:Y:S01]  /*6220*/  LDS R10, [R9+0x1c00] ;  /* 0x001c0000090a7984 */ /* 0x000ea20000000800 */
[----:B----4-:R-:W-:-:S03]  /*6230*/  FADD.FTZ R26, RZ, R26 ;  /* 0x0000001aff1a7221 */ /* 0x010fc60000010000 */
[----:B------:R-:W3:Y:S01]  /*6240*/  LDS R12, [R9+0x1e00] ;  /* 0x001e0000090c7984 */ /* 0x000ee20000000800 */
        /* <DEDUP_REMOVED lines=11> */
[----:B------:R-:W-:Y:S01]  /*6300*/  STS.128 [R0+0x400], R80 ;  /* 0x0004005000007388 */ /* 0x000fe20000000c00 */
[----:B--2---:R-:W-:-:S03]  /*6310*/  FADD.FTZ R15, R15, R10 ;  /* 0x0000000a0f0f7221 */ /* 0x004fc60000010000 */
[----:B------:R0:W-:Y:S01]  /*6320*/  STS.128 [R0+0x600], R16 ;  /* 0x0006001000007388 */ /* 0x0001e20000000c00 */
[----:B---3--:R-:W-:Y:S01]  /*6330*/  FADD.FTZ R21, R21, R12 ;  /* 0x0000000c15157221 */ /* 0x008fe20000010000 */
[----:B------:R-:W-:Y:S01]  /*6340*/  BAR.SYNC.DEFER_BLOCKING 0x0 ;  /* 0x0000000000007b1d */ /* 0x000fe20000010000 */
[----:B0-----:R-:W-:-:S05]  /*6350*/  FADD.FTZ R17, R3, R2 ;  /* 0x0000000203117221 */ /* 0x001fca0000010000 */
        /* <DEDUP_REMOVED lines=58> */
[----:B--2---:R-:W-:-:S03]  /*6700*/  FADD.FTZ R22, RZ, R22 ;  /* 0x00000016ff167221 */ /* 0x004fc60000010000 */
[----:B------:R-:W2:Y:S01]  /*6710*/  LDS R23, [R9+0xe00] ;  /* 0x000e000009177984 */ /* 0x000ea20000000800 */
[----:B---3--:R-:W-:-:S03]  /*6720*/  FADD.FTZ R32, R32, R53 ;  /* 0x0000003520207221 */ /* 0x008fc60000010000 */
[----:B------:R-:W3:Y:S01]  /*6730*/  LDS R39, [R9+0x1c00] ;  /* 0x001c000009277984 */ /* 0x000ee20000000800 */
[----:B----4-:R-:W-:-:S03]  /*6740*/  FADD.FTZ R3, R22, R3 ;  /* 0x0000000316037221 */ /* 0x010fc60000010000 */
[----:B------:R-:W4:Y:S01]  /*6750*/  LDS R33, [R9+0x1600] ;  /* 0x0016000009217984 */ /* 0x000f220000000800 */
[----:B0-----:R-:W-:-:S03]  /*6760*/  FADD.FTZ R5, R32, R5 ;  /* 0x0000000520057221 */ /* 0x001fc60000010000 */
[----:B------:R0:W4:Y:S01]  /*6770*/  LDS R41, [R9+0x1e00] ;  /* 0x001e000009297984 */ /* 0x0001220000000800 */
[----:B-----5:R-:W-:Y:S01]  /*6780*/  FADD.FTZ R7, R3, R2 ;  /* 0x0000000203077221 */ /* 0x020fe20000010000 */
[C---:B------:R-:W-:Y:S01]  /*6790*/  IADD3 R2, P0, PT, R8.reuse, UR18, RZ ;  /* 0x0000001208027c10 */ /* 0x040fe2000ff1e0ff */
[----:B------:R-:W-:Y:S01]  /*67a0*/  FADD.FTZ R35, R5, R4 ;  /* 0x0000000405237221 */ /* 0x000fe20000010000 */
[C---:B------:R-:W-:Y:S02]  /*67b0*/  IADD3 R4, P1, PT, R8.reuse, UR16, RZ ;  /* 0x0000001008047c10 */ /* 0x040fe4000ff3e0ff */
[----:B------:R-:W-:Y:S01]  /*67c0*/  IADD3 R8, P3, PT, R8, UR20, RZ ;  /* 0x0000001408087c10 */ /* 0x000fe2000ff7e0ff */
[----:B------:R-:W-:Y:S01]  /*67d0*/  FADD.FTZ R0, RZ, R0 ;  /* 0x00000000ff007221 */ /* 0x000fe20000010000 */
[C---:B------:R-:W-:Y:S02]  /*67e0*/  IADD3.X R3, PT, PT, R14.reuse, UR19, RZ, P0, !PT ;  /* 0x000000130e037c10 */ /* 0x040fe400087fe4ff */
[C---:B------:R-:W-:Y:S01]  /*67f0*/  IADD3.X R5, PT, PT, R14.reuse, UR17, RZ, P1, !PT ;  /* 0x000000110e057c10 */ /* 0x040fe20008ffe4ff */
[----:B------:R-:W-:Y:S01]  /*6800*/  FADD.FTZ R37, R7, R12 ;  /* 0x0000000c07257221 */ /* 0x000fe20000010000 */
[C---:B------:R-:W-:Y:S01]  /*6810*/  IADD3.X R7, PT, PT, R14.reuse, UR23, RZ, P2, !PT ;  /* 0x000000170e077c10 */ /* 0x040fe200097fe4ff */
[----:B------:R-:W-:Y:S01]  /*6820*/  STG.E desc[UR10][R2.64], R17 ;  /* 0x0000001102007986 */ /* 0x000fe2000c10190a */
[----:B0-----:R-:W-:Y:S01]  /*6830*/  IADD3.X R9, PT, PT, R14, UR21, RZ, P3, !PT ;  /* 0x000000150e097c10 */ /* 0x001fe20009ffe4ff */
        /* <DEDUP_REMOVED lines=23> */
.L_x_3161:
        /* <DEDUP_REMOVED lines=8> */
.L_x_3196:
[----:B------:R-:W-:Y:S05]  /*6a30*/  BSYNC B2 ;  /* 0x0000000000027941 */ /* 0x000fea0003800000 */
.L_x_3195:
        /* <DEDUP_REMOVED lines=8> */
.L_x_3197:
[----:B------:R-:W-:Y:S01]  /*6ac0*/  FADD.FTZ R13, R10, R13 ;  /* 0x0000000d0a0d7221 */ /* 0x000fe20000010000 */
[----:B------:R-:W-:-:S04]  /*6ad0*/  HFMA2 R112, -RZ, RZ, 0, 1.1920928955078125e-07 ;  /* 0x00000002ff707431 */ /* 0x000fc800000001ff */
[----:B------:R-:W-:Y:S02]  /*6ae0*/  MOV R111, R13 ;  /* 0x0000000d006f7202 */ /* 0x000fe40000000f00 */
[----:B------:R-:W-:-:S07]  /*6af0*/  MOV R8, R108 ;  /* 0x0000006c00087202 */ /* 0x000fce0000000f00 */
[----:B------:R-:W-:Y:S05]  /*6b00*/  WARPSYNC.COLLECTIVE R110, `(.L_x_3198) ;  /* 0x000000006e087348 */ /* 0x000fea0003c00000 */
[----:B------:R0:W1:Y:S02]  /*6b10*/  SHFL.BFLY P4, R108, R111, R112, R117 ;  /* 0x0c0000706f6c7389 */ /* 0x0000640000080075 */
[----:B01----:R-:W-:Y:S05]  /*6b20*/  ENDCOLLECTIVE ;  /* 0x000000000000791b */ /* 0x003fea0003800000 */
.L_x_3198:
[----:B------:R-:W-:-:S05]  /*6b30*/  FADD.FTZ R8, R11, R8 ;  /* 0x000000080b087221 */ /* 0x000fca0000010000 */
[----:B------:R-:W-:Y:S02]  /*6b40*/  MOV R111, R8 ;  /* 0x00000008006f7202 */ /* 0x000fe40000000f00 */
[----:B------:R-:W-:-:S07]  /*6b50*/  MOV R20, R108 ;  /* 0x0000006c00147202 */ /* 0x000fce0000000f00 */
[----:B------:R-:W-:Y:S05]  /*6b60*/  WARPSYNC.COLLECTIVE R110, `(.L_x_3199) ;  /* 0x000000006e087348 */ /* 0x000fea0003c00000 */
[----:B------:R0:W1:Y:S02]  /*6b70*/  SHFL.BFLY P4, R108, R111, R112, R117 ;  /* 0x0c0000706f6c7389 */ /* 0x0000640000080075 */
[----:B01----:R-:W-:Y:S05]  /*6b80*/  ENDCOLLECTIVE ;  /* 0x000000000000791b */ /* 0x003fea0003800000 */
.L_x_3199:
[----:B------:R-:W-:Y:S01]  /*6b90*/  FADD.FTZ R20, R13, R20 ;  /* 0x000000140d147221 */ /* 0x000fe20000010000 */
[----:B------:R-:W-:Y:S01]  /*6ba0*/  MOV R13, R83 ;  /* 0x00000053000d7202 */ /* 0x000fe20000000f00 */
[----:B------:R-:W-:-:S03]  /*6bb0*/  HFMA2 R112, -RZ, RZ, 0, 2.384185791015625e-07 ;  /* 0x00000004ff707431 */ /* 0x000fc600000001ff */
[----:B------:R-:W-:Y:S02]  /*6bc0*/  MOV R111, R20 ;  /* 0x00000014006f7202 */ /* 0x000fe40000000f00 */
[----:B------:R-:W-:-:S07]  /*6bd0*/  MOV R25, R108 ;  /* 0x0000006c00197202 */ /* 0x000fce0000000f00 */
[----:B------:R-:W-:Y:S05]  /*6be0*/  WARPSYNC.COLLECTIVE R110, `(.L_x_3200) ;  /* 0x000000006e087348 */ /* 0x000fea0003c00000 */
[----:B------:R0:W1:Y:S02]  /*6bf0*/  SHFL.BFLY P4, R108, R111, R112, R117 ;  /* 0x0c0000706f6c7389 */ /* 0x0000640000080075 */
[----:B01----:R-:W-:Y:S05]  /*6c00*/  ENDCOLLECTIVE ;  /* 0x000000000000791b */ /* 0x003fea0003800000 */
.L_x_3200:
[----:B------:R-:W-:Y:S01]  /*6c10*/  FADD.FTZ R25, R8, R25 ;  /* 0x0000001908197221 */ /* 0x000fe20000010000 */
[----:B------:R-:W-:-:S04]  /*6c20*/  MOV R8, R79 ;  /* 0x0000004f00087202 */ /* 0x000fc80000000f00 */
[----:B------:R-:W-:Y:S02]  /*6c30*/  MOV R111, R25 ;  /* 0x00000019006f7202 */ /* 0x000fe40000000f00 */
[----:B------:R-:W-:-:S07]  /*6c40*/  MOV R105, R108 ;  /* 0x0000006c00697202 */ /* 0x000fce0000000f00 */
[----:B------:R-:W-:Y:S05]  /*6c50*/  WARPSYNC.COLLECTIVE R110, `(.L_x_3201) ;  /* 0x000000006e087348 */ /* 0x000fea0003c00000 */
[----:B------:R0:W1:Y:S02]  /*6c60*/  SHFL.BFLY P4, R108, R111, R112, R117 ;  /* 0x0c0000706f6c7389 */ /* 0x0000640000080075 */
[----:B01----:R-:W-:Y:S05]  /*6c70*/  ENDCOLLECTIVE ;  /* 0x000000000000791b */ /* 0x003fea0003800000 */
.L_x_3201:
[----:B------:R-:W-:Y:S01]  /*6c80*/  FADD.FTZ R105, R20, R105 ;  /* 0x0000006914697221 */ /* 0x000fe20000010000 */
[----:B------:R-:W-:Y:S01]  /*6c90*/  MOV R20, R80 ;  /* 0x0000005000147202 */ /* 0x000fe20000000f00 */
[----:B------:R-:W-:-:S03]  /*6ca0*/  HFMA2 R112, -RZ, RZ, 0, 4.76837158203125e-07 ;  /* 0x00000008ff707431 */ /* 0x000fc600000001ff */
[----:B------:R-:W-:Y:S02]  /*6cb0*/  MOV R111, R105 ;  /* 0x00000069006f7202 */ /* 0x000fe40000000f00 */
[----:B------:R-:W-:-:S07]  /*6cc0*/  MOV R104, R108 ;  /* 0x0000006c00687202 */ /* 0x000fce0000000f00 */
[----:B------:R-:W-:Y:S05]  /*6cd0*/  WARPSYNC.COLLECTIVE R110, `(.L_x_3202) ;  /* 0x000000006e087348 */ /* 0x000fea0003c00000 */
[----:B------:R0:W1:Y:S02]  /*6ce0*/  SHFL.BFLY P4, R108, R111, R112, R117 ;  /* 0x0c0000706f6c7389 */ /* 0x0000640000080075 */
[----:B01----:R-:W-:Y:S05]  /*6cf0*/  ENDCOLLECTIVE ;  /* 0x000000000000791b */ /* 0x003fea0003800000 */
.L_x_3202:
[----:B------:R-:W-:Y:S01]  /*6d00*/  FADD.FTZ R104, R25, R104 ;  /* 0x0000006819687221 */ /* 0x000fe20000010000 */
[----:B------:R-:W-:-:S04]  /*6d10*/  MOV R25, R99 ;  /* 0x0000006300197202 */ /* 0x000fc80000000f00 */
[----:B------:R-:W-:Y:S02]  /*6d20*/  MOV R111, R104 ;  /* 0x00000068006f7202 */ /* 0x000fe40000000f00 */
[----:B------:R-:W-:-:S07]  /*6d30*/  MOV R10, R108 ;  /* 0x0000006c000a7202 */ /* 0x000fce0000000f00 */
[----:B------:R-:W-:Y:S05]  /*6d40*/  WARPSYNC.COLLECTIVE R110, `(.L_x_3203) ;  /* 0x000000006e087348 */ /* 0x000fea0003c00000 */
[----:B------:R0:W1:Y:S02]  /*6d50*/  SHFL.BFLY P4, R108, R111, R112, R117 ;  /* 0x0c0000706f6c7389 */ /* 0x0000640000080075 */
[----:B01----:R-:W-:Y:S05]  /*6d60*/  ENDCOLLECTIVE ;  /* 0x000000000000791b */ /* 0x003fea0003800000 */
.L_x_3203:
[----:B------:R-:W-:Y:S01]  /*6d70*/  FADD.FTZ R106, R105, R10 ;  /* 0x0000000a696a7221 */ /* 0x000fe20000010000 */
[----:B------:R-:W-:Y:S02]  /*6d80*/  MOV R10, R22 ;  /* 0x00000016000a7202 */ /* 0x000fe40000000f00 */
[----:B------:R-:W-:Y:S01]  /*6d90*/  MOV R22, R82 ;  /* 0x0000005200167202 */ /* 0x000fe20000000f00 */
[----:B------:R-:W-:Y:S01]  /*6da0*/  HFMA2 R112, -RZ, RZ, 0, 9.5367431640625e-07 ;  /* 0x00000010ff707431 */ /* 0x000fe200000001ff */
[----:B------:R-:W-:Y:S02]  /*6db0*/  MOV R111, R106 ;  /* 0x0000006a006f7202 */ /* 0x000fe40000000f00 */
[----:B------:R-:W-:-:S07]  /*6dc0*/  MOV R11, R108 ;  /* 0x0000006c000b7202 */ /* 0x000fce0000000f00 */
[----:B------:R-:W-:Y:S05]  /*6dd0*/  WARPSYNC.COLLECTIVE R110, `(.L_x_3204) ;  /* 0x000000006e087348 */ /* 0x000fea0003c00000 */
[----:B------:R0:W1:Y:S02]  /*6de0*/  SHFL.BFLY P4, R108, R111, R112, R117 ;  /* 0x0c0000706f6c7389 */ /* 0x0000640000080075 */
[----:B01----:R-:W-:Y:S05]  /*6df0*/  ENDCOLLECTIVE ;  /* 0x000000000000791b */ /* 0x003fea0003800000 */
.L_x_3204:
[----:B------:R-:W-:Y:S01]  /*6e00*/  FADD.FTZ R107, R104, R11 ;  /* 0x0000000b686b7221 */ /* 0x000fe20000010000 */
[----:B------:R-:W-:-:S04]  /*6e10*/  MOV R11, R81 ;  /* 0x00000051000b7202 */ /* 0x000fc80000000f00 */
[----:B------:R-:W-:Y:S02]  /*6e20*/  MOV R111, R107 ;  /* 0x0000006b006f7202 */ /* 0x000fe40000000f00 */
[----:B------:R-:W-:-:S07]  /*6e30*/  MOV R109, R108 ;  /* 0x0000006c006d7202 */ /* 0x000fce0000000f00 */
[----:B------:R-:W-:Y:S05]  /*6e40*/  WARPSYNC.COLLECTIVE R110, `(.L_x_3205) ;  /* 0x000000006e087348 */ /* 0x000fea0003c00000 */
[----:B------:R0:W1:Y:S02]  /*6e50*/  SHFL.BFLY P4, R108, R111, R112, R117 ;  /* 0x0c0000706f6c7389 */ /* 0x0000640000080075 */
[----:B01----:R-:W-:Y:S05]  /*6e60*/  ENDCOLLECTIVE ;  /* 0x000000000000791b */ /* 0x003fea0003800000 */
.L_x_3205:
[----:B------:R-:W-:Y:S05]  /*6e70*/  BRA `(.L_x_3206) ;  /* 0xffffffa800d47947 */ /* 0x000fea000383ffff */
.L_x_3207:
        /* <DEDUP_REMOVED lines=16> */
.L_x_3987:


//--------------------- .text._ZN10layer_norm22ln_bwd_finalize_kernelINS_22Kernel_traits_finalizeILj512E6__halfffffjLb0ELj1024ELj4ENS_18Kernel_traits_baseILj512ES2_ffffjLj1024EEEEELb0ELb0EEEvNS_9BwdParamsE --------------------------
	.section	.text._ZN10layer_norm22ln_bwd_finalize_kernelINS_22Kernel_traits_finalizeILj512E6__halfffffjLb0ELj1024ELj4ENS_18Kernel_traits_baseILj512ES2_ffffjLj1024EEEEELb0ELb0EEEvNS_9BwdParamsE,"ax",@progbits
	.align	128
        .global         _ZN10layer_norm22ln_bwd_finalize_kernelINS_22Kernel_traits_finalizeILj512E6__halfffffjLb0ELj1024ELj4ENS_18Kernel_traits_baseILj512ES2_ffffjLj1024EEEEELb0ELb0EEEvNS_9BwdParamsE
        .type           _ZN10layer_norm22ln_bwd_finalize_kernelINS_22Kernel_traits_finalizeILj512E6__halfffffjLb0ELj1024ELj4ENS_18Kernel_traits_baseILj512ES2_ffffjLj1024EEEEELb0ELb0EEEvNS_9BwdParamsE,@function
        .size           _ZN10layer_norm22ln_bwd_finalize_kernelINS_22Kernel_traits_finalizeILj512E6__halfffffjLb0ELj1024ELj4ENS_18Kernel_traits_baseILj512ES2_ffffjLj1024EEEEELb0ELb0EEEvNS_9BwdParamsE,(.L_x_3988 - _ZN10layer_norm22ln_bwd_finalize_kernelINS_22Kernel_traits_finalizeILj512E6__halfffffjLb0ELj1024ELj4ENS_18Kernel_traits_baseILj512ES2_ffffjLj1024EEEEELb0ELb0EEEvNS_9BwdParamsE)
        .other          _ZN10layer_norm22ln_bwd_finalize_kernelINS_22Kernel_traits_finalizeILj512E6__halfffffjLb0ELj1024ELj4ENS_18Kernel_traits_baseILj512ES2_ffffjLj1024EEEEELb0ELb0EEEvNS_9BwdParamsE,@"STO_CUDA_ENTRY STV_DEFAULT"
_ZN10layer_norm22ln_bwd_finalize_kernelINS_22Kernel_traits_finalizeILj512E6__halfffffjLb0ELj1024ELj4ENS_18Kernel_traits_baseILj512ES2_ffffjLj1024EEEEELb0ELb0EEEvNS_9BwdParamsE:
.text._ZN10layer_norm22ln_bwd_finalize_kernelINS_22Kernel_traits_finalizeILj512E6__halfffffjLb0ELj1024ELj4ENS_18Kernel_traits_baseILj512ES2_ffffjLj1024EEEEELb0ELb0EEEvNS_9BwdParamsE:
        /* <DEDUP_REMOVED lines=78> */
.L_x_3212:
        /* <DEDUP_REMOVED lines=118> */
.L_x_3211:
[----:B------:R-:W-:Y:S05]  /*0c40*/  BSYNC.RECONVERGENT B1 ;  /* 0x0000000000017941 */ /* 0x000fea0003800200 */
.L_x_3210:
        /* <DEDUP_REMOVED lines=68> */
.L_x_3214:
[----:B------:R-:W-:Y:S05]  /*1090*/  BSYNC.RECONVERGENT B1 ;  /* 0x0000000000017941 */ /* 0x000fea0003800200 */
.L_x_3213:
        /* <DEDUP_REMOVED lines=37> */
.L_x_3216:
[----:B------:R-:W-:Y:S05]  /*12f0*/  BSYNC.RECONVERGENT B1 ;  /* 0x0000000000017941 */ /* 0x000fea0003800200 */
.L_x_3215:
[----:B------:R-:W-:Y:S05]  /*1300*/  @!P1 BRA `(.L_x_3209) ;  /* 0x00000000003c9947 */ /* 0x000fea0003800000 */
[----:B------:R-:W0:Y:S01]  /*1310*/  LDC.64 R8, c[0x0][0x440] ;  /* 0x00011000ff087b82 */ /* 0x000e220000000a00 */
[----:B------:R-:W-:Y:S01]  /*1320*/  IMAD R2, R2, R54, R7 ;  /* 0x0000003602027224 */ /* 0x000fe200078e0207 */
[----:B------:R-:W-:-:S04]  /*1330*/  IADD3 R0, PT, PT, -R0, RZ, RZ ;  /* 0x000000ff00007210 */ /* 0x000fc80007ffe1ff */
[----:B------:R-:W-:Y:S02]  /*1340*/  IADD3 R13, PT, PT, R57, R2, RZ ;  /* 0x00000002390d7210 */ /* 0x000fe40007ffe0ff */
[----:B------:R-:W1:Y:S05]  /*1350*/  LDC.64 R10, c[0x0][0x448] ;  /* 0x00011200ff0a7b82 */ /* 0x000e6a0000000a00 */
.L_x_3217:
        /* <DEDUP_REMOVED lines=10> */
.L_x_3209:
[----:B------:R-:W-:Y:S05]  /*1400*/  BSYNC.RECONVERGENT B0 ;  /* 0x0000000000007941 */ /* 0x000fea0003800200 */
.L_x_3208:
        /* <DEDUP_REMOVED lines=62> */
.L_x_3218:
        /* <DEDUP_REMOVED lines=9> */
.L_x_3988:


//--------------------- .text._ZN10layer_norm40ln_parallel_residual_bwd_finalize_kernelINS_22Kernel_traits_finalizeILj512E6__halfffffjLb0ELj1024ELj4ENS_18Kernel_traits_baseILj512ES2_ffffjLj1024EEEEELb0EEEvNS_9BwdParamsE --------------------------
	.section	.text._ZN10layer_norm40ln_parallel_residual_bwd_finalize_kernelINS_22Kernel_traits_finalizeILj512E6__halfffffjLb0ELj1024ELj4ENS_18Kernel_traits_baseILj512ES2_ffffjLj1024EEEEELb0EEEvNS_9BwdParamsE,"ax",@progbits
	.align	128
        .global         _ZN10layer_norm40ln_parallel_residual_bwd_finalize_kernelINS_22Kernel_traits_finalizeILj512E6__halfffffjLb0ELj1024ELj4ENS_18Kernel_traits_baseILj512ES2_ffffjLj1024EEEEELb0EEEvNS_9BwdParamsE
        .type           _ZN10layer_norm40ln_parallel_residual_bwd_finalize_kernelINS_22Kernel_traits_finalizeILj512E6__halfffffjLb0ELj1024ELj4ENS_18Kernel_traits_baseILj512ES2_ffffjLj1024EEEEELb0EEEvNS_9BwdParamsE,@function
        .size           _ZN10layer_norm40ln_parallel_residual_bwd_finalize_kernelINS_22Kernel_traits_finalizeILj512E6__halfffffjLb0ELj1024ELj4ENS_18Kernel_traits_baseILj512ES2_ffffjLj1024EEEEELb0EEEvNS_9BwdParamsE,(.L_x_3989 - _ZN10layer_norm40ln_parallel_residual_bwd_finalize_kernelINS_22Kernel_traits_finalizeILj512E6__halfffffjLb0ELj1024ELj4ENS_18Kernel_traits_baseILj512ES2_ffffjLj1024EEEEELb0EEEvNS_9BwdParamsE)
        .other          _ZN10layer_norm40ln_parallel_residual_bwd_finalize_kernelINS_22Kernel_traits_finalizeILj512E6__halfffffjLb0ELj1024ELj4ENS_18Kernel_traits_baseILj512ES2_ffffjLj1024EEEEELb0EEEvNS_9BwdParamsE,@"STO_CUDA_ENTRY STV_DEFAULT"
_ZN10layer_norm40ln_parallel_residual_bwd_finalize_kernelINS_22Kernel_traits_finalizeILj512E6__halfffffjLb0ELj1024ELj4ENS_18Kernel_traits_baseILj512ES2_ffffjLj1024EEEEELb0EEEvNS_9BwdParamsE:
.text._ZN10layer_norm40ln_parallel_residual_bwd_finalize_kernelINS_22Kernel_traits_finalizeILj512E6__halfffffjLb0ELj1024ELj4ENS_18Kernel_traits_baseILj512ES2_ffffjLj1024EEEEELb0EEEvNS_9BwdParamsE:
        /* <DEDUP_REMOVED lines=58> */
.L_x_3223:
        /* <DEDUP_REMOVED lines=112> */
.L_x_3222:
[----:B------:R-:W-:Y:S05]  /*0aa0*/  BSYNC.RECONVERGENT B1 ;  /* 0x0000000000017941 */ /* 0x000fea0003800200 */
.L_x_3221:
        /* <DEDUP_REMOVED lines=66> */
.L_x_3225:
[----:B------:R-:W-:Y:S05]  /*0ed0*/  BSYNC.RECONVERGENT B1 ;  /* 0x0000000000017941 */ /* 0x000fea0003800200 */
.L_x_3224:
        /* <DEDUP_REMOVED lines=36> */
.L_x_3227:
[----:B------:R-:W-:Y:S05]  /*1120*/  BSYNC.RECONVERGENT B1 ;  /* 0x0000000000017941 */ /* 0x000fea0003800200 */
.L_x_3226:
        /* <DEDUP_REMOVED lines=18> */
.L_x_3220:
[----:B------:R-:W-:Y:S05]  /*1250*/  BSYNC.RECONVERGENT B0 ;  /* 0x0000000000007941 */ /* 0x000fea0003800200 */
.L_x_3219:
        /* <DEDUP_REMOVED lines=96> */
.L_x_3228:
        /* <DEDUP_REMOVED lines=10> */
.L_x_3989:


//--------------------- .text._ZN10layer_norm31ln_parallel_residual_bwd_kernelINS_13Kernel_traitsI6__halfffffjLj512ELj1ELj4ELj1ELj16ENS_18Kernel_traits_baseILj512ES2_ffffjLj128EEEEELb1ELb1ELb0EEEvNS_9BwdParamsE --------------------------
	.section	.text._ZN10layer_norm31ln_parallel_residual_bwd_kernelINS_13Kernel_traitsI6__halfffffjLj512ELj1ELj4ELj1ELj16ENS_18Kernel_traits_baseILj512ES2_ffffjLj128EEEEELb1ELb1ELb0EEEvNS_9BwdParamsE,"ax",@progbits
	.align	128
        .global         _ZN10layer_norm31ln_parallel_residual_bwd_kernelINS_13Kernel_traitsI6__halfffffjLj512ELj1ELj4ELj1ELj16ENS_18Kernel_traits_baseILj512ES2_ffffjLj128EEEEELb1ELb1ELb0EEEvNS_9BwdParamsE
        .type           _ZN10layer_norm31ln_parallel_residual_bwd_kernelINS_13Kernel_traitsI6__halfffffjLj512ELj1ELj4ELj1ELj16ENS_18Kernel_traits_baseILj512ES2_ffffjLj128EEEEELb1ELb1ELb0EEEvNS_9BwdParamsE,@function
        .size           _ZN10layer_norm31ln_parallel_residual_bwd_kernelINS_13Kernel_traitsI6__halfffffjLj512ELj1ELj4ELj1ELj16ENS_18Kernel_traits_baseILj512ES2_ffffjLj128EEEEELb1ELb1ELb0EEEvNS_9BwdParamsE,(.L_x_3990 - _ZN10layer_norm31ln_parallel_residual_bwd_kernelINS_13Kernel_traitsI6__halfffffjLj512ELj1ELj4ELj1ELj16ENS_18Kernel_traits_baseILj512ES2_ffffjLj128EEEEELb1ELb1ELb0EEEvNS_9BwdParamsE)
        .other          _ZN10layer_norm31ln_parallel_residual_bwd_kernelINS_13Kernel_traitsI6__halfffffjLj512ELj1ELj4ELj1ELj16ENS_18Kernel_traits_baseILj512ES2_ffffjLj128EEEEELb1ELb1ELb0EEEvNS_9BwdParamsE,@"STO_CUDA_ENTRY STV_DEFAULT"
_ZN10layer_norm31ln_parallel_residual_bwd_kernelINS_13Kernel_traitsI6__halfffffjLj512ELj1ELj4ELj1ELj16ENS_18Kernel_traits_baseILj512ES2_ffffjLj128EEEEELb1ELb1ELb0EEEvNS_9BwdParamsE:
.text._ZN10layer_norm31ln_parallel_residual_bwd_kernelINS_13Kernel_traitsI6__halfffffjLj512ELj1ELj4ELj1ELj16ENS_18Kernel_traits_baseILj512ES2_ffffjLj128EEEEELb1ELb1ELb0EEEvNS_9BwdParamsE:
        /* <DEDUP_REMOVED lines=20> */
[C---:B------:R-:W-:Y:S02]  /*0140*/  ISETP.GE.U32.AND P0, PT, R7.reuse, 0x40, PT ;  /* 0x000000400700780c */ /* 0x040fe40003f06070 */
[C---:B------:R-:W-:Y:S02]  /*0150*/  ISETP.GE.U32.AND P1, PT, R7.reuse, 0x60, PT ;  /* 0x000000600700780c */ /* 0x040fe40003f26070 */
[----:B------:R-:W-:-:S07]  /*0160*/  ISETP.GE.U32.AND P2, PT, R7, 0x80, PT ;  /* 0x000000800700780c */ /* 0x000fce0003f46070 */
[----:B------:R-:W2:Y:S08]  /*0170*/  @P3 LDC.64 R2, c[0x0][0x3d0] ;  /* 0x0000f400ff023b82 */ /* 0x000eb00000000a00 */
[----:B------:R-:W3:Y:S08]  /*0180*/  @P0 LDC.64 R4, c[0x0][0x3d0] ;  /* 0x0000f400ff040b82 */ /* 0x000ef00000000a00 */
[----:B------:R-:W4:Y:S01]  /*0190*/  @P1 LDC.64 R20, c[0x0][0x3d0] ;  /* 0x0000f400ff141b82 */ /* 0x000f220000000a00 */
[----:B--2---:R-:W-:-:S07]  /*01a0*/  @P3 IMAD.WIDE.U32 R2, R9, 0x8, R2 ;  /* 0x0000000809023825 */ /* 0x004fce00078e0002 */
[----:B------:R-:W2:Y:S01]  /*01b0*/  @P2 LDC.64 R22, c[0x0][0x3d0] ;  /* 0x0000f400ff162b82 */ /* 0x000ea20000000a00 */
[----:B------:R-:W-:Y:S01]  /*01c0*/  @P3 LOP3.LUT R9, R9, 0x20, RZ, 0xfc, !PT ;  /* 0x0000002009093812 */ /* 0x000fe200078efcff */
[----:B------:R-:W5:Y:S04]  /*01d0*/  @P3 LDG.E.64 R10, desc[UR8][R2.64] ;  /* 0x00000008020a3981 */ /* 0x000f68000c1e1b00 */
[C---:B---3--:R-:W-:Y:S02]  /*01e0*/  @P0 IMAD.WIDE.U32 R18, R9.reuse, 0x8, R4 ;  /* 0x0000000809120825 */ /* 0x048fe400078e0004 */
[----:B------:R-:W3:Y:S01]  /*01f0*/  S2UR UR4, SR_CTAID.X ;  /* 0x00000000000479c3 */ /* 0x000ee20000002500 */
[----:B------:R-:W-:Y:S02]  /*0200*/  @P0 IADD3 R9, PT, PT, R9, 0x20, RZ ;  /* 0x0000002009090810 */ /* 0x000fe40007ffe0ff */
[----:B------:R-:W5:Y:S03]  /*0210*/  @P0 LDG.E.64 R12, desc[UR8][R18.64] ;  /* 0x00000008120c0981 */ /* 0x000f66000c1e1b00 */
[C---:B----4-:R-:W-:Y:S01]  /*0220*/  @P1 IMAD.WIDE.U32 R20, R9.reuse, 0x8, R20 ;  /* 0x0000000809141825 */ /* 0x050fe200078e0014 */
[----:B------:R-:W-:Y:S01]  /*0230*/  @P1 IADD3 R9, PT, PT, R9, 0x20, RZ ;  /* 0x0000002009091810 */ /* 0x000fe20007ffe0ff */
[----:B------:R-:W-:Y:S01]  /*0240*/  BSSY B0, `(.L_x_3229) ;  /* 0x000058c000007945 */ /* 0x000fe20003800000 */
[----:B------:R-:W-:-:S02]  /*0250*/  CS2R R36, SRZ ;  /* 0x0000000000247805 */ /* 0x000fc4000001ff00 */
[----:B------:R-:W-:Y:S01]  /*0260*/  CS2R R38, SRZ ;  /* 0x0000000000267805 */ /* 0x000fe2000001ff00 */
[----:B------:R-:W5:Y:S01]  /*0270*/  @P1 LDG.E.64 R14, desc[UR8][R20.64] ;  /* 0x00000008140e1981 */ /* 0x000f62000c1e1b00 */
[----:B--2---:R-:W-:-:S05]  /*0280*/  @P2 IMAD.WIDE.U32 R4, R9, 0x8, R22 ;  /* 0x0000000809042825 */ /* 0x004fca00078e0016 */
[----:B------:R2:W5:Y:S01]  /*0290*/  @P2 LDG.E.64 R16, desc[UR8][R4.64] ;  /* 0x0000000804102981 */ /* 0x000562000c1e1b00 */
[----:B---3--:R-:W-:Y:S01]  /*02a0*/  USHF.L.U32 UR4, UR4, 0x2, URZ ;  /* 0x0000000204047899 */ /* 0x008fe200080006ff */
[----:B--2---:R-:W-:-:S05]  /*02b0*/  SHF.R.U32.HI R5, RZ, 0x5, R40 ;  /* 0x00000005ff057819 */ /* 0x004fca0000011628 */
        /* <DEDUP_REMOVED lines=16> */
[----:B01----:R-:W-:Y:S06]  /*03c0*/  @P0 BRA `(.L_x_3230) ;  /* 0x0000005400cc0947 */ /* 0x003fec0003800000 */
        /* <DEDUP_REMOVED lines=42> */
[----:B------:R-:W-:-:S13]  /*0670*/  PLOP3.LUT P2, PT, PT, PT, UP0, 0x80, 0x8 ;  /* 0x000000000008781c */ /* 0x000fda0003f4f008 */
.L_x_3280:
        /* <DEDUP_REMOVED lines=20> */
[----:B------:R-:W0:Y:S01]  /*07c0*/  LDC.64 R72, c[0x0][0x3a8] ;  /* 0x0000ea00ff487b82 */ /* 0x000e220000000a00 */
[----:B------:R-:W-:Y:S02]  /*07d0*/  ISETP.NE.U32.AND P0, PT, RZ, UR20, PT ;  /* 0x00000014ff007c0c */ /* 0x000fe4000bf05070 */
[----:B------:R-:W-:Y:S02]  /*07e0*/  ISETP.NE.U32.AND P2, PT, RZ, UR10, PT ;  /* 0x0000000aff007c0c */ /* 0x000fe4000bf45070 */
[----:B------:R-:W-:Y:S02]  /*07f0*/  ISETP.NE.AND.EX P0, PT, RZ, UR21, PT, P0 ;  /* 0x00000015ff007c0c */ /* 0x000fe4000bf05300 */
[----:B------:R-:W-:Y:S01]  /*0800*/  ISETP.NE.AND.EX P2, PT, RZ, UR11, PT, P2 ;  /* 0x0000000bff007c0c */ /* 0x000fe2000bf45320 */
[----:B------:R-:W1:Y:S08]  /*0810*/  LDC.64 R76, c[0x0][0x428] ;  /* 0x00010a00ff4c7b82 */ /* 0x000e700000000a00 */
[----:B------:R-:W2:Y:S01]  /*0820*/  LDC.64 R112, c[0x0][0x3b0] ;  /* 0x0000ec00ff707b82 */ /* 0x000ea20000000a00 */
[----:B0-----:R-:W-:-:S07]  /*0830*/  IMAD.WIDE.U32 R72, R4, 0x10, R72 ;  /* 0x0000001004487825 */ /* 0x001fce00078e0048 */
[----:B------:R-:W0:Y:S01]  /*0840*/  @P0 LDC.64 R124, c[0x0][0x438] ;  /* 0x00010e00ff7c0b82 */ /* 0x000e220000000a00 */
[----:B------:R-:W3:Y:S01]  /*0850*/  LDG.E.128 R72, desc[UR8][R72.64] ;  /* 0x0000000848487981 */ /* 0x000ee2000c1e1d00 */
[----:B-1----:R-:W-:-:S06]  /*0860*/  IMAD.WIDE.U32 R76, R4, 0x10, R76 ;  /* 0x00000010044c7825 */ /* 0x002fcc00078e004c */
[----:B------:R-:W1:Y:S01]  /*0870*/  @P2 LDC.64 R86, c[0x0][0x3b8] ;  /* 0x0000ee00ff562b82 */ /* 0x000e620000000a00 */
[----:B------:R-:W4:Y:S01]  /*0880*/  LDG.E.128 R76, desc[UR8][R76.64] ;  /* 0x000000084c4c7981 */ /* 0x000f22000c1e1d00 */
[----:B0-----:R-:W-:-:S05]  /*0890*/  @P0 IMAD.WIDE.U32 R124, R4, 0x10, R124 ;  /* 0x00000010047c0825 */ /* 0x001fca00078e007c */
[----:B------:R-:W5:Y:S01]  /*08a0*/  @P0 LDG.E.128 R48, desc[UR8][R124.64] ;  /* 0x000000087c300981 */ /* 0x000f62000c1e1d00 */
[----:B------:R-:W-:Y:S02]  /*08b0*/  HADD2.F32 R81, -RZ, R115.H0_H0 ;  /* 0x20000073ff517230 */ /* 0x000fe40000004100 */
[----:B-1----:R-:W-:-:S05]  /*08c0*/  @P2 IMAD.WIDE.U32 R86, R4, 0x4, R86 ;  /* 0x0000000404562825 */ /* 0x002fca00078e0056 */
[----:B------:R-:W5:Y:S01]  /*08d0*/  @P2 LDG.E R3, desc[UR8][R86.64] ;  /* 0x0000000856032981 */ /* 0x000f62000c1e1900 */
[----:B--2---:R-:W-:-:S05]  /*08e0*/  IMAD.WIDE.U32 R112, R4, 0x4, R112 ;  /* 0x0000000404707825 */ /* 0x004fca00078e0070 */
[----:B------:R0:W5:Y:S02]  /*08f0*/  LDG.E R2, desc[UR8][R112.64] ;  /* 0x0000000870027981 */ /* 0x000164000c1e1900 */
[----:B0-----:R-:W-:Y:S01]  /*0900*/  IADD3 R112, PT, PT, R4, 0x20, RZ ;  /* 0x0000002004707810 */ /* 0x001fe20007ffe0ff */
[C---:B---3--:R-:W-:Y:S01]  /*0910*/  FADD.FTZ R90, -R111.reuse, R73 ;  /* 0x000000496f5a7221 */ /* 0x048fe20000010100 */
[----:B------:R-:W-:Y:S01]  /*0920*/  FADD.FTZ R0, -R111, R72 ;  /* 0x000000486f007221 */ /* 0x000fe20000010100 */
[----:B------:R-:W-:Y:S02]  /*0930*/  HADD2.F32 R72, -RZ, R115.H1_H1 ;  /* 0x30000073ff487230 */ /* 0x000fe40000004100 */
[--C-:B------:R-:W-:Y:S02]  /*0940*/  HADD2.F32 R73, -RZ, R116.reuse.H0_H0 ;  /* 0x20000074ff497230 */ /* 0x100fe40000004100 */
[C---:B-----5:R-:W-:Y:S01]  /*0950*/  FMUL.FTZ R90, R91.reuse, R90 ;  /* 0x0000005a5b5a7220 */ /* 0x060fe20000410000 */
[----:B------:R-:W-:Y:S01]  /*0960*/  FMUL.FTZ R0, R91, R0 ;  /* 0x000000005b007220 */ /* 0x000fe20000410000 */
[----:B----4-:R-:W-:Y:S01]  /*0970*/  FMUL.FTZ R81, R76, R81 ;  /* 0x000000514c517220 */ /* 0x010fe20000410000 */
[----:B------:R-:W-:Y:S01]  /*0980*/  FADD.FTZ R74, -R111, R74 ;  /* 0x0000004a6f4a7221 */ /* 0x000fe20000010100 */
[----:B------:R-:W-:Y:S01]  /*0990*/  FMUL.FTZ R86, R77, R72 ;  /* 0x000000484d567220 */ /* 0x000fe20000410000 */
[----:B------:R-:W-:Y:S01]  /*09a0*/  FADD.FTZ R33, R33, R77 ;  /* 0x0000004d21217221 */ /* 0x000fe20000010000 */
[----:B------:R-:W-:Y:S01]  /*09b0*/  FFMA.FTZ R21, R77, R90, R21 ;  /* 0x0000005a4d157223 */ /* 0x000fe20000010015 */
[----:B------:R-:W-:Y:S01]  /*09c0*/  FMUL.FTZ R98, R78, R73 ;  /* 0x000000494e627220 */ /* 0x000fe20000410000 */
[----:B------:R-:W-:Y:S01]  /*09d0*/  FADD.FTZ R73, RZ, R81 ;  /* 0x00000051ff497221 */ /* 0x000fe20000010000 */
[----:B------:R-:W-:Y:S01]  /*09e0*/  FFMA.FTZ R77, R0, R81, RZ ;  /* 0x00000051004d7223 */ /* 0x000fe200000100ff */
[----:B------:R-:W-:Y:S01]  /*09f0*/  FMUL.FTZ R87, R91, R74 ;  /* 0x0000004a5b577220 */ /* 0x000fe20000410000 */
[----:B------:R-:W-:-:S02]  /*0a00*/  HADD2.F32 R74, -RZ, R116.H1_H1 ;  /* 0x30000074ff4a7230 */ /* 0x000fc40000004100 */
        /* <DEDUP_REMOVED lines=15> */
.L_x_3232:
[----:B------:R-:W-:Y:S05]  /*0b00*/  BSYNC.RECONVERGENT B1 ;  /* 0x0000000000017941 */ /* 0x000fea0003800200 */
.L_x_3231:
[----:B------:R-:W-:Y:S04]  /*0b10*/  BSSY.RECONVERGENT B1, `(.L_x_3233) ;  /* 0x0000036000017945 */ /* 0x000fe80003800200 */
[----:B------:R-:W-:Y:S05]  /*0b20*/  @!P1 BRA `(.L_x_3234) ;  /* 0x0000000000d09947 */ /* 0x000fea0003800000 */
[----:B------:R-:W0:Y:S01]  /*0b30*/  LDC.64 R72, c[0x0][0x3a8] ;  /* 0x0000ea00ff487b82 */ /* 0x000e220000000a00 */
[----:B------:R-:W-:-:S04]  /*0b40*/  ISETP.NE.U32.AND P0, PT, RZ, UR10, PT ;  /* 0x0000000aff007c0c */ /* 0x000fc8000bf05070 */
[----:B------:R-:W-:Y:S02]  /*0b50*/  ISETP.NE.AND.EX P2, PT, RZ, UR11, PT, P0 ;  /* 0x0000000bff007c0c */ /* 0x000fe4000bf45300 */
[----:B------:R-:W-:Y:S01]  /*0b60*/  ISETP.NE.U32.AND P0, PT, RZ, UR20, PT ;  /* 0x00000014ff007c0c */ /* 0x000fe2000bf05070 */
[----:B------:R-:W1:Y:S03]  /*0b70*/  LDC.64 R76, c[0x0][0x428] ;  /* 0x00010a00ff4c7b82 */ /* 0x000e660000000a00 */
[----:B------:R-:W-:-:S05]  /*0b80*/  ISETP.NE.AND.EX P0, PT, RZ, UR21, PT, P0 ;  /* 0x00000015ff007c0c */ /* 0x000fca000bf05300 */
        /* <DEDUP_REMOVED lines=9> */
[----:B-1----:R-:W-:-:S04]  /*0c20*/  @P2 IMAD.WIDE.U32 R84, R112, 0x4, R84 ;  /* 0x0000000470542825 */ /* 0x002fc800078e0054 */
[----:B------:R-:W-:Y:S01]  /*0c30*/  HADD2.F32 R105, -RZ, R117.H0_H0 ;  /* 0x20000075ff697230 */ /* 0x000fe20000004100 */
[----:B------:R0:W5:Y:S01]  /*0c40*/  @P2 LDG.E R9, desc[UR8][R84.64] ;  /* 0x0000000854092981 */ /* 0x000162000c1e1900 */
[----:B--2---:R-:W-:-:S05]  /*0c50*/  IMAD.WIDE.U32 R96, R112, 0x4, R96 ;  /* 0x0000000470607825 */ /* 0x004fca00078e0060 */
[----:B------:R1:W5:Y:S01]  /*0c60*/  LDG.E R10, desc[UR8][R96.64] ;  /* 0x00000008600a7981 */ /* 0x000362000c1e1900 */
[----:B------:R-:W-:Y:S01]  /*0c70*/  HADD2.F32 R110, -RZ, R118.H1_H1 ;  /* 0x30000076ff6e7230 */ /* 0x000fe20000004100 */
[----:B------:R-:W-:Y:S01]  /*0c80*/  IADD3 R112, PT, PT, R112, 0x20, RZ ;  /* 0x0000002070707810 */ /* 0x000fe20007ffe0ff */
[----:B---3--:R-:W-:-:S04]  /*0c90*/  FADD.FTZ R72, -R111, R72 ;  /* 0x000000486f487221 */ /* 0x008fc80000010100 */
[----:B-----5:R-:W-:Y:S01]  /*0ca0*/  FMUL.FTZ R15, R91, R72 ;  /* 0x000000485b0f7220 */ /* 0x020fe20000410000 */
[----:B------:R-:W-:-:S04]  /*0cb0*/  FADD.FTZ R72, -R111, R73 ;  /* 0x000000496f487221 */ /* 0x000fc80000010100 */
[----:B0-----:R-:W-:Y:S01]  /*0cc0*/  FMUL.FTZ R84, R91, R72 ;  /* 0x000000485b547220 */ /* 0x001fe20000410000 */
[----:B------:R-:W-:Y:S02]  /*0cd0*/  HADD2.F32 R72, -RZ, R117.H1_H1 ;  /* 0x30000075ff487230 */ /* 0x000fe40000004100 */
[----:B----4-:R-:W-:Y:S01]  /*0ce0*/  FMUL.FTZ R85, R76, R105 ;  /* 0x000000694c557220 */ /* 0x010fe20000410000 */
[----:B------:R-:W-:Y:S02]  /*0cf0*/  HADD2.F32 R73, -RZ, R118.H0_H0 ;  /* 0x20000076ff497230 */ /* 0x000fe40000004100 */
[----:B------:R-:W-:Y:S01]  /*0d00*/  FADD.FTZ R74, -R111, R74 ;  /* 0x0000004a6f4a7221 */ /* 0x000fe20000010100 */
[----:B-1----:R-:W-:Y:S01]  /*0d10*/  FMUL.FTZ R97, R77, R72 ;  /* 0x000000484d617220 */ /* 0x002fe20000410000 */
[----:B------:R-:W-:Y:S01]  /*0d20*/  FADD.FTZ R114, R114, R85 ;  /* 0x0000005572727221 */ /* 0x000fe20000010000 */
[----:B------:R-:W-:Y:S01]  /*0d30*/  FFMA.FTZ R113, R15, R85, R113 ;  /* 0x000000550f717223 */ /* 0x000fe20000010071 */
[----:B------:R-:W-:Y:S01]  /*0d40*/  FADD.FTZ R72, -R111, R75 ;  /* 0x0000004b6f487221 */ /* 0x000fe20000010100 */
[----:B------:R-:W-:Y:S01]  /*0d50*/  FMUL.FTZ R106, R78, R73 ;  /* 0x000000494e6a7220 */ /* 0x000fe20000410000 */
[C---:B------:R-:W-:Y:S01]  /*0d60*/  FMUL.FTZ R96, R91.reuse, R74 ;  /* 0x0000004a5b607220 */ /* 0x040fe20000410000 */
        /* <DEDUP_REMOVED lines=16> */
.L_x_3234:
[----:B------:R-:W-:Y:S05]  /*0e70*/  BSYNC.RECONVERGENT B1 ;  /* 0x0000000000017941 */ /* 0x000fea0003800200 */
.L_x_3233:
        /* <DEDUP_REMOVED lines=18> */
[C---:B--2---:R-:W-:Y:S01]  /*0fa0*/  IMAD.WIDE.U32 R94, R112.reuse, 0x4, R94 ;  /* 0x00000004705e7825 */ /* 0x044fe200078e005e */
[----:B------:R0:W5:Y:S03]  /*0fb0*/  @P2 LDG.E R11, desc[UR8][R82.64] ;  /* 0x00000008520b2981 */ /* 0x000166000c1e1900 */
[----:B------:R-:W-:Y:S01]  /*0fc0*/  HADD2.F32 R103, -RZ, R119.H0_H0 ;  /* 0x20000077ff677230 */ /* 0x000fe20000004100 */
[----:B------:R1:W5:Y:S01]  /*0fd0*/  LDG.E R12, desc[UR8][R94.64] ;  /* 0x000000085e0c7981 */ /* 0x000362000c1e1900 */
[----:B------:R-:W-:Y:S01]  /*0fe0*/  IADD3 R112, PT, PT, R112, 0x20, RZ ;  /* 0x0000002070707810 */ /* 0x000fe20007ffe0ff */
[----:B---3--:R-:W-:-:S04]  /*0ff0*/  FADD.FTZ R72, -R111, R72 ;  /* 0x000000486f487221 */ /* 0x008fc80000010100 */
[----:B-----5:R-:W-:Y:S01]  /*1000*/  FMUL.FTZ R80, R91, R72 ;  /* 0x000000485b507220 */ /* 0x020fe20000410000 */
[----:B------:R-:W-:-:S04]  /*1010*/  FADD.FTZ R72, -R111, R73 ;  /* 0x000000496f487221 */ /* 0x000fc80000010100 */
[----:B0-----:R-:W-:Y:S01]  /*1020*/  FMUL.FTZ R82, R91, R72 ;  /* 0x000000485b527220 */ /* 0x001fe20000410000 */
[----:B------:R-:W-:Y:S02]  /*1030*/  HADD2.F32 R72, -RZ, R119.H1_H1 ;  /* 0x30000077ff487230 */ /* 0x000fe40000004100 */
[----:B----4-:R-:W-:Y:S01]  /*1040*/  FMUL.FTZ R83, R76, R103 ;  /* 0x000000674c537220 */ /* 0x010fe20000410000 */
[--C-:B------:R-:W-:Y:S02]  /*1050*/  HADD2.F32 R73, -RZ, R120.reuse.H0_H0 ;  /* 0x20000078ff497230 */ /* 0x100fe40000004100 */
[----:B-1----:R-:W-:Y:S01]  /*1060*/  FMUL.FTZ R95, R77, R72 ;  /* 0x000000484d5f7220 */ /* 0x002fe20000410000 */
[C---:B------:R-:W-:Y:S01]  /*1070*/  FADD.FTZ R72, -R111.reuse, R75 ;  /* 0x0000004b6f487221 */ /* 0x040fe20000010100 */
[----:B------:R-:W-:Y:S01]  /*1080*/  FADD.FTZ R74, -R111, R74 ;  /* 0x0000004a6f4a7221 */ /* 0x000fe20000010100 */
[----:B------:R-:W-:Y:S01]  /*1090*/  FADD.FTZ R114, R114, R83 ;  /* 0x0000005372727221 */ /* 0x000fe20000010000 */
[----:B------:R-:W-:Y:S01]  /*10a0*/  FFMA.FTZ R113, R80, R83, R113 ;  /* 0x0000005350717223 */ /* 0x000fe20000010071 */
[----:B------:R-:W-:Y:S01]  /*10b0*/  FMUL.FTZ R103, R91, R72 ;  /* 0x000000485b677220 */ /* 0x000fe20000410000 */
[----:B------:R-:W-:-:S02]  /*10c0*/  HADD2.F32 R72, -RZ, R120.H1_H1 ;  /* 0x30000078ff487230 */ /* 0x000fc40000004100 */
[----:B------:R-:W-:Y:S01]  /*10d0*/  FMUL.FTZ R104, R78, R73 ;  /* 0x000000494e687220 */ /* 0x000fe20000410000 */
[----:B------:R-:W-:Y:S01]  /*10e0*/  FMUL.FTZ R94, R91, R74 ;  /* 0x0000004a5b5e7220 */ /* 0x000fe20000410000 */
        /* <DEDUP_REMOVED lines=15> */
.L_x_3236:
[----:B------:R-:W-:Y:S05]  /*11e0*/  BSYNC.RECONVERGENT B1 ;  /* 0x0000000000017941 */ /* 0x000fea0003800200 */
.L_x_3235:
[----:B------:R-:W-:Y:S04]  /*11f0*/  BSSY.RECONVERGENT B1, `(.L_x_3237) ;  /* 0x0000035000017945 */ /* 0x000fe80003800200 */
[----:B------:R-:W-:Y:S05]  /*1200*/  @!P4 BRA `(.L_x_3238) ;  /* 0x0000000000ccc947 */ /* 0x000fea0003800000 */
        /* <DEDUP_REMOVED lines=13> */
[----:B--2---:R-:W-:-:S05]  /*12e0*/  IMAD.WIDE.U32 R92, R112, 0x4, R92 ;  /* 0x00000004705c7825 */ /* 0x004fca00078e005c */
[----:B------:R-:W5:Y:S01]  /*12f0*/  LDG.E R14, desc[UR8][R92.64] ;  /* 0x000000085c0e7981 */ /* 0x000f62000c1e1900 */
[----:B0-----:R-:W-:-:S05]  /*1300*/  @P2 IMAD.WIDE.U32 R88, R112, 0x4, R88 ;  /* 0x0000000470582825 */ /* 0x001fca00078e0058 */
[----:B------:R-:W5:Y:S01]  /*1310*/  @P2 LDG.E R13, desc[UR8][R88.64] ;  /* 0x00000008580d2981 */ /* 0x000f62000c1e1900 */
[----:B-1----:R-:W-:-:S05]  /*1320*/  @P0 IMAD.WIDE.U32 R100, R112, 0x10, R100 ;  /* 0x0000001070640825 */ /* 0x002fca00078e0064 */
[----:B------:R0:W5:Y:S02]  /*1330*/  @P0 LDG.E.128 R64, desc[UR8][R100.64] ;  /* 0x0000000864400981 */ /* 0x000164000c1e1d00 */
[----:B0-----:R-:W-:Y:S02]  /*1340*/  HADD2.F32 R100, -RZ, R122.H1_H1 ;  /* 0x3000007aff647230 */ /* 0x001fe40000004100 */
[C---:B---3--:R-:W-:Y:S01]  /*1350*/  FADD.FTZ R112, -R111.reuse, R72 ;  /* 0x000000486f707221 */ /* 0x048fe20000010100 */
[C---:B------:R-:W-:Y:S01]  /*1360*/  FADD.FTZ R102, -R111.reuse, R73 ;  /* 0x000000496f667221 */ /* 0x040fe20000010100 */
[--C-:B------:R-:W-:Y:S02]  /*1370*/  HADD2.F32 R73, -RZ, R121.reuse.H0_H0 ;  /* 0x20000079ff497230 */ /* 0x100fe40000004100 */
[----:B------:R-:W-:Y:S01]  /*1380*/  FADD.FTZ R74, -R111, R74 ;  /* 0x0000004a6f4a7221 */ /* 0x000fe20000010100 */
[----:B-----5:R-:W-:Y:S01]  /*1390*/  FMUL.FTZ R88, R91, R112 ;  /* 0x000000705b587220 */ /* 0x020fe20000410000 */
[----:B------:R-:W-:-:S02]  /*13a0*/  HADD2.F32 R112, -RZ, R121.H1_H1 ;  /* 0x30000079ff707230 */ /* 0x000fc40000004100 */
[----:B------:R-:W-:Y:S01]  /*13b0*/  FADD.FTZ R72, -R111, R75 ;  /* 0x0000004b6f487221 */ /* 0x000fe20000010100 */
[----:B----4-:R-:W-:Y:S01]  /*13c0*/  FMUL.FTZ R93, R76, R73 ;  /* 0x000000494c5d7220 */ /* 0x010fe20000410000 */
[----:B------:R-:W-:Y:S02]  /*13d0*/  HADD2.F32 R75, -RZ, R122.H0_H0 ;  /* 0x2000007aff4b7230 */ /* 0x000fe40000004100 */
[C---:B------:R-:W-:Y:S01]  /*13e0*/  FMUL.FTZ R99, R91.reuse, R74 ;  /* 0x0000004a5b637220 */ /* 0x040fe20000410000 */
[----:B------:R-:W-:Y:S01]  /*13f0*/  FMUL.FTZ R89, R91, R102 ;  /* 0x000000665b597220 */ /* 0x000fe20000410000 */
[----:B------:R-:W-:Y:S01]  /*1400*/  FMUL.FTZ R92, R77, R112 ;  /* 0x000000704d5c7220 */ /* 0x000fe20000410000 */
[----:B------:R-:W-:Y:S01]  /*1410*/  FADD.FTZ R73, R114, R93 ;  /* 0x0000005d72497221 */ /* 0x000fe20000010000 */
[----:B------:R-:W-:Y:S01]  /*1420*/  FFMA.FTZ R74, R88, R93, R113 ;  /* 0x0000005d584a7223 */ /* 0x000fe20000010071 */
[----:B------:R-:W-:Y:S02]  /*1430*/  FMUL.FTZ R102, R78, R75 ;  /* 0x0000004b4e667220 */ /* 0x000fe40000410000 */
        /* <DEDUP_REMOVED lines=16> */
.L_x_3238:
[----:B------:R-:W-:Y:S05]  /*1540*/  BSYNC.RECONVERGENT B1 ;  /* 0x0000000000017941 */ /* 0x000fea0003800200 */
.L_x_3237:
        /* <DEDUP_REMOVED lines=23> */
.L_x_3292:
        /* <DEDUP_REMOVED lines=27> */
[----:B------:R-:W-:Y:S01]  /*1870*/  FFMA.FTZ R74, R108, R76, R77 ;  /* 0x0000004c6c4a7223 */ /* 0x000fe2000001004d */
[C---:B------:R-:W-:Y:S01]  /*1880*/  FMUL.FTZ R72, R91.reuse, R72 ;  /* 0x000000485b487220 */ /* 0x040fe20000410000 */
[----:B------:R-:W-:Y:S01]  /*1890*/  FMUL.FTZ R78, R91, R78 ;  /* 0x0000004e5b4e7220 */ /* 0x000fe20000410000 */
[----:B------:R-:W-:Y:S01]  /*18a0*/  FMUL.FTZ R73, R73, UR13 ;  /* 0x0000000d49497c20 */ /* 0x000fe20008410000 */
[----:B------:R-:W-:Y:S01]  /*18b0*/  FADD.FTZ R74, R107, -R74 ;  /* 0x8000004a6b4a7221 */ /* 0x000fe20000010000 */
[----:B------:R-:W-:Y:S01]  /*18c0*/  FMUL.FTZ R72, R72, UR13 ;  /* 0x0000000d48487c20 */ /* 0x000fe20008410000 */
[----:B------:R-:W-:-:S02]  /*18d0*/  FMUL.FTZ R78, R78, UR13 ;  /* 0x0000000d4e4e7c20 */ /* 0x000fc40008410000 */
[----:B------:R-:W-:Y:S01]  /*18e0*/  FMUL.FTZ R74, R91, R74 ;  /* 0x0000004a5b4a7220 */ /* 0x000fe20000410000 */
[----:B------:R-:W-:Y:S02]  /*18f0*/  SEL R73, R73, RZ, P0 ;  /* 0x000000ff49497207 */ /* 0x000fe40000000000 */
[----:B------:R-:W-:Y:S01]  /*1900*/  SEL R72, R72, RZ, P6 ;  /* 0x000000ff48487207 */ /* 0x000fe20003000000 */
[----:B------:R-:W-:Y:S01]  /*1910*/  FMUL.FTZ R75, R74, UR13 ;  /* 0x0000000d4a4b7c20 */ /* 0x000fe20008410000 */
[C---:B------:R-:W-:Y:S02]  /*1920*/  LOP3.LUT P6, RZ, R2.reuse, 0xff0000, RZ, 0xc0, !PT ;  /* 0x00ff000002ff7812 */ /* 0x040fe400078cc0ff */
[----:B------:R-:W-:Y:S02]  /*1930*/  ISETP.GE.U32.AND P0, PT, R2, 0x1000000, PT ;  /* 0x010000000200780c */ /* 0x000fe40003f06070 */
[----:B------:R-:W-:Y:S02]  /*1940*/  SEL R74, R78, RZ, P6 ;  /* 0x000000ff4e4a7207 */ /* 0x000fe40003000000 */
[----:B------:R-:W-:Y:S01]  /*1950*/  SEL R75, R75, RZ, P0 ;  /* 0x000000ff4b4b7207 */ /* 0x000fe20000000000 */
[----:B------:R-:W-:Y:S08]  /*1960*/  BRA `(.L_x_3245) ;  /* 0x0000000c00807947 */ /* 0x000ff00003800000 */
.L_x_3244:
        /* <DEDUP_REMOVED lines=25> */
.L_x_3243:
        /* <DEDUP_REMOVED lines=30> */
.L_x_3246:
        /* <DEDUP_REMOVED lines=13> */
[----:B------:R-:W-:Y:S01]  /*1db0*/  FMUL.FTZ R73, R69, UR13 ;  /* 0x0000000d45497c20 */ /* 0x000fe20008410000 */
[----:B------:R-:W-:Y:S01]  /*1dc0*/  LOP3.LUT P0, RZ, R2, 0xff00, RZ, 0xc0, !PT ;  /* 0x0000ff0002ff7812 */ /* 0x000fe2000780c0ff */
[----:B------:R-:W-:Y:S01]  /*1dd0*/  FFMA.FTZ R71, R91, R74, R51 ;  /* 0x0000004a5b477223 */ /* 0x000fe20000010033 */
[----:B------:R-:W-:Y:S01]  /*1de0*/  FMUL.FTZ R74, R70, UR13 ;  /* 0x0000000d464a7c20 */ /* 0x000fe20008410000 */
[----:B------:R-:W-:-:S02]  /*1df0*/  SEL R72, R72, RZ, P6 ;  /* 0x000000ff48487207 */ /* 0x000fc40003000000 */
[----:B------:R-:W-:Y:S01]  /*1e00*/  SEL R73, R73, RZ, P0 ;  /* 0x000000ff49497207 */ /* 0x000fe20000000000 */
[----:B------:R-:W-:Y:S01]  /*1e10*/  FMUL.FTZ R75, R71, UR13 ;  /* 0x0000000d474b7c20 */ /* 0x000fe20008410000 */
[C---:B------:R-:W-:Y:S02]  /*1e20*/  LOP3.LUT P6, RZ, R2.reuse, 0xff0000, RZ, 0xc0, !PT ;  /* 0x00ff000002ff7812 */ /* 0x040fe400078cc0ff */
[----:B------:R-:W-:Y:S02]  /*1e30*/  ISETP.GE.U32.AND P0, PT, R2, 0x1000000, PT ;  /* 0x010000000200780c */ /* 0x000fe40003f06070 */
[----:B------:R-:W-:Y:S02]  /*1e40*/  SEL R74, R74, RZ, P6 ;  /* 0x000000ff4a4a7207 */ /* 0x000fe40003000000 */
[----:B------:R-:W-:Y:S01]  /*1e50*/  SEL R75, R75, RZ, P0 ;  /* 0x000000ff4b4b7207 */ /* 0x000fe20000000000 */
[----:B------:R-:W-:Y:S08]  /*1e60*/  BRA `(.L_x_3245) ;  /* 0x0000000800407947 */ /* 0x000ff00003800000 */
.L_x_3242:
        /* <DEDUP_REMOVED lines=14> */
[----:B------:R-:W-:Y:S01]  /*1f50*/  LOP3.LUT P6, RZ, R3, 0xff, RZ, 0xc0, !PT ;  /* 0x000000ff03ff7812 */ /* 0x000fe200078cc0ff */
[----:B------:R-:W-:Y:S01]  /*1f60*/  FADD.FTZ R74, R98, -R59 ;  /* 0x8000003b624a7221 */ /* 0x000fe20000010000 */
        /* <DEDUP_REMOVED lines=8> */
[C---:B------:R-:W-:Y:S01]  /*1ff0*/  SEL R72, R56.reuse, RZ, P0 ;  /* 0x000000ff38487207 */ /* 0x040fe20000000000 */
[----:B------:R-:W-:Y:S01]  /*2000*/  FMUL.FTZ R78, R91, R78 ;  /* 0x0000004e5b4e7220 */ /* 0x000fe20000410000 */
[----:B------:R-:W-:Y:S02]  /*2010*/  SEL R56, R56, RZ, P6 ;  /* 0x000000ff38387207 */ /* 0x000fe40003000000 */
[----:B------:R-:W-:Y:S01]  /*2020*/  LOP3.LUT P0, RZ, R2, 0xff00, RZ, 0xc0, !PT ;  /* 0x0000ff0002ff7812 */ /* 0x000fe2000780c0ff */
[----:B------:R-:W-:Y:S01]  /*2030*/  FMUL.FTZ R78, R78, UR13 ;  /* 0x0000000d4e4e7c20 */ /* 0x000fe20008410000 */
[----:B------:R-:W-:Y:S02]  /*2040*/  LOP3.LUT P6, RZ, R3, 0xff00, RZ, 0xc0, !PT ;  /* 0x0000ff0003ff7812 */ /* 0x000fe400078cc0ff */
[C---:B------:R-:W-:Y:S02]  /*2050*/  SEL R73, R58.reuse, RZ, P0 ;  /* 0x000000ff3a497207 */ /* 0x040fe40000000000 */
[----:B------:R-:W-:-:S02]  /*2060*/  SEL R57, R58, RZ, P6 ;  /* 0x000000ff3a397207 */ /* 0x000fc40003000000 */
[C---:B------:R-:W-:Y:S02]  /*2070*/  LOP3.LUT P0, RZ, R2.reuse, 0xff0000, RZ, 0xc0, !PT ;  /* 0x00ff000002ff7812 */ /* 0x040fe4000780c0ff */
[----:B------:R-:W-:Y:S02]  /*2080*/  LOP3.LUT P6, RZ, R3, 0xff0000, RZ, 0xc0, !PT ;  /* 0x00ff000003ff7812 */ /* 0x000fe400078cc0ff */
[C---:B------:R-:W-:Y:S02]  /*2090*/  SEL R74, R59.reuse, RZ, P0 ;  /* 0x000000ff3b4a7207 */ /* 0x040fe40000000000 */
[----:B------:R-:W-:Y:S02]  /*20a0*/  SEL R58, R59, RZ, P6 ;  /* 0x000000ff3b3a7207 */ /* 0x000fe40003000000 */
[----:B------:R-:W-:Y:S02]  /*20b0*/  ISETP.GE.U32.AND P0, PT, R2, 0x1000000, PT ;  /* 0x010000000200780c */ /* 0x000fe40003f06070 */
[----:B------:R-:W-:-:S02]  /*20c0*/  ISETP.GE.U32.AND P6, PT, R3, 0x1000000, PT ;  /* 0x010000000300780c */ /* 0x000fc40003fc6070 */
[C---:B------:R-:W-:Y:S02]  /*20d0*/  SEL R75, R78.reuse, RZ, P0 ;  /* 0x000000ff4e4b7207 */ /* 0x040fe40000000000 */
[----:B------:R-:W-:Y:S01]  /*20e0*/  SEL R59, R78, RZ, P6 ;  /* 0x000000ff4e3b7207 */ /* 0x000fe20003000000 */
[----:B------:R-:W-:Y:S08]  /*20f0*/  BRA `(.L_x_3245) ;  /* 0x00000004009c7947 */ /* 0x000ff00003800000 */
.L_x_3248:
        /* <DEDUP_REMOVED lines=33> */
.L_x_3247:
        /* <DEDUP_REMOVED lines=21> */
[C---:B------:R-:W-:Y:S01]  /*2460*/  SEL R72, R56.reuse, RZ, P6 ;  /* 0x000000ff38487207 */ /* 0x040fe20003000000 */
[----:B------:R-:W-:Y:S01]  /*2470*/  FFMA.FTZ R75, R91, R74, R51 ;  /* 0x0000004a5b4b7223 */ /* 0x000fe20000010033 */
[----:B------:R-:W-:Y:S02]  /*2480*/  SEL R56, R56, RZ, P0 ;  /* 0x000000ff38387207 */ /* 0x000fe40000000000 */
[----:B------:R-:W-:Y:S02]  /*2490*/  LOP3.LUT P6, RZ, R2, 0xff00, RZ, 0xc0, !PT ;  /* 0x0000ff0002ff7812 */ /* 0x000fe400078cc0ff */
[----:B------:R-:W-:Y:S02]  /*24a0*/  LOP3.LUT P0, RZ, R3, 0xff00, RZ, 0xc0, !PT ;  /* 0x0000ff0003ff7812 */ /* 0x000fe4000780c0ff */
[C---:B------:R-:W-:Y:S02]  /*24b0*/  SEL R73, R58.reuse, RZ, P6 ;  /* 0x000000ff3a497207 */ /* 0x040fe40003000000 */
[----:B------:R-:W-:-:S02]  /*24c0*/  SEL R57, R58, RZ, P0 ;  /* 0x000000ff3a397207 */ /* 0x000fc40000000000 */
[C---:B------:R-:W-:Y:S02]  /*24d0*/  LOP3.LUT P6, RZ, R2.reuse, 0xff0000, RZ, 0xc0, !PT ;  /* 0x00ff000002ff7812 */ /* 0x040fe400078cc0ff */
[----:B------:R-:W-:Y:S02]  /*24e0*/  LOP3.LUT P0, RZ, R3, 0xff0000, RZ, 0xc0, !PT ;  /* 0x00ff000003ff7812 */ /* 0x000fe4000780c0ff */
[C---:B------:R-:W-:Y:S02]  /*24f0*/  SEL R74, R59.reuse, RZ, P6 ;  /* 0x000000ff3b4a7207 */ /* 0x040fe40003000000 */
[----:B------:R-:W-:Y:S01]  /*2500*/  SEL R58, R59, RZ, P0 ;  /* 0x000000ff3b3a7207 */ /* 0x000fe20000000000 */
[----:B------:R-:W-:Y:S01]  /*2510*/  FMUL.FTZ R59, R75, UR13 ;  /* 0x0000000d4b3b7c20 */ /* 0x000fe20008410000 */
[----:B------:R-:W-:Y:S02]  /*2520*/  ISETP.GE.U32.AND P6, PT, R2, 0x1000000, PT ;  /* 0x010000000200780c */ /* 0x000fe40003fc6070 */
[----:B------:R-:W-:-:S02]  /*2530*/  ISETP.GE.U32.AND P0, PT, R3, 0x1000000, PT ;  /* 0x010000000300780c */ /* 0x000fc40003f06070 */
[C---:B------:R-:W-:Y:S02]  /*2540*/  SEL R75, R59.reuse, RZ, P6 ;  /* 0x000000ff3b4b7207 */ /* 0x040fe40003000000 */
[----:B------:R-:W-:Y:S01]  /*2550*/  SEL R59, R59, RZ, P0 ;  /* 0x000000ff3b3b7207 */ /* 0x000fe20000000000 */
[----:B------:R-:W-:Y:S08]  /*2560*/  BRA `(.L_x_3245) ;  /* 0x0000000000807947 */ /* 0x000ff00003800000 */
.L_x_3249:
        /* <DEDUP_REMOVED lines=32> */
.L_x_3245:
[----:B------:R-:W-:Y:S01]  /*2770*/  ISETP.NE.U32.AND P0, PT, RZ, UR4, PT ;  /* 0x00000004ff007c0c */ /* 0x000fe2000bf05070 */
[----:B------:R-:W0:Y:S01]  /*2780*/  LDC.64 R112, c[0x0][0x468] ;  /* 0x00011a00ff707b82 */ /* 0x000e220000000a00 */
[----:B------:R-:W-:Y:S02]  /*2790*/  ISETP.NE.U32.AND P6, PT, RZ, UR10, PT ;  /* 0x0000000aff007c0c */ /* 0x000fe4000bfc5070 */
[----:B------:R-:W-:Y:S02]  /*27a0*/  ISETP.NE.AND.EX P0, PT, RZ, UR5, PT, P0 ;  /* 0x00000005ff007c0c */ /* 0x000fe4000bf05300 */
[----:B------:R-:W-:-:S11]  /*27b0*/  ISETP.NE.AND.EX P6, PT, RZ, UR11, PT, P6 ;  /* 0x0000000bff007c0c */ /* 0x000fd6000bfc5360 */
[----:B------:R-:W1:Y:S01]  /*27c0*/  @P0 LDC.64 R78, c[0x0][0x478] ;  /* 0x00011e00ff4e0b82 */ /* 0x000e620000000a00 */
[----:B0-----:R-:W-:-:S04]  /*27d0*/  IMAD.WIDE.U32 R112, R4, 0x10, R112 ;  /* 0x0000001004707825 */ /* 0x001fc800078e0070 */
[----:B-1----:R-:W-:-:S05]  /*27e0*/  @P0 IMAD.WIDE.U32 R78, R4, 0x10, R78 ;  /* 0x00000010044e0825 */ /* 0x002fca00078e004e */
[----:B------:R0:W-:Y:S04]  /*27f0*/  @P0 STG.E.128 desc[UR8][R78.64], R68 ;  /* 0x000000444e000986 */ /* 0x0001e8000c101d08 */
[----:B------:R1:W-:Y:S01]  /*2800*/  STG.E.128 desc[UR8][R112.64], R72 ;  /* 0x0000004870007986 */ /* 0x0003e2000c101d08 */
[----:B0-----:R-:W0:Y:S02]  /*2810*/  @P6 LDC.64 R78, c[0x0][0x470] ;  /* 0x00011c00ff4e6b82 */ /* 0x001e240000000a00 */
[C---:B0-----:R-:W-:Y:S01]  /*2820*/  @P6 IMAD.WIDE.U32 R78, R4.reuse, 0x10, R78 ;  /* 0x00000010044e6825 */ /* 0x041fe200078e004e */
[----:B------:R-:W-:-:S04]  /*2830*/  IADD3 R4, PT, PT, R4, 0x20, RZ ;  /* 0x0000002004047810 */ /* 0x000fc80007ffe0ff */
[----:B------:R1:W-:Y:S03]  /*2840*/  @P6 STG.E.128 desc[UR8][R78.64], R56 ;  /* 0x000000384e006986 */ /* 0x0003e6000c101d08 */
.L_x_3241:
[----:B------:R-:W-:Y:S05]  /*2850*/  BSYNC.RECONVERGENT B1 ;  /* 0x0000000000017941 */ /* 0x000fea0003800200 */
.L_x_3240:
        /* <DEDUP_REMOVED lines=15> */
[-CC-:B------:R-:W-:Y:S01]  /*2950*/  FFMA.FTZ R57, R96, R76.reuse, R77.reuse ;  /* 0x0000004c60397223 */ /* 0x180fe2000001004d */
[----:B------:R-:W-:Y:S01]  /*2960*/  FADD.FTZ R56, R85, -R56 ;  /* 0x8000003855387221 */ /* 0x000fe20000010000 */
[----:B------:R-:W-:Y:S01]  /*2970*/  FADD.FTZ R58, R97, -R58 ;  /* 0x8000003a613a7221 */ /* 0x000fe20000010000 */
[----:B------:R-:W-:Y:S01]  /*2980*/  FFMA.FTZ R59, R105, R76, R77 ;  /* 0x0000004c693b7223 */ /* 0x000fe2000001004d */
[----:B------:R-:W-:Y:S01]  /*2990*/  FADD.FTZ R70, R106, -R57 ;  /* 0x800000396a467221 */ /* 0x000fe20000010000 */
[C---:B-----5:R-:W-:Y:S01]  /*29a0*/  FFMA.FTZ R68, R91.reuse, R56, R16 ;  /* 0x000000385b447223 */ /* 0x060fe20000010010 */
[C---:B------:R-:W-:Y:S01]  /*29b0*/  FFMA.FTZ R69, R91.reuse, R58, R17 ;  /* 0x0000003a5b457223 */ /* 0x040fe20000010011 */
        /* <DEDUP_REMOVED lines=23> */
.L_x_3254:
        /* <DEDUP_REMOVED lines=33> */
.L_x_3253:
[----:B-1----:R-:W0:Y:S02]  /*2d40*/  LDC.64 R56, c[0x0][0x478] ;  /* 0x00011e00ff387b82 */ /* 0x002e240000000a00 */
        /* <DEDUP_REMOVED lines=8> */
[----:B------:R-:W-:Y:S01]  /*2dd0*/  FADD.FTZ R58, R97, -R58 ;  /* 0x8000003a613a7221 */ /* 0x000fe20000010000 */
[----:B------:R-:W-:Y:S01]  /*2de0*/  FFMA.FTZ R59, R105, R76, R77 ;  /* 0x0000004c693b7223 */ /* 0x000fe2000001004d */
[----:B------:R-:W-:Y:S01]  /*2df0*/  FADD.FTZ R70, R106, -R57 ;  /* 0x800000396a467221 */ /* 0x000fe20000010000 */
[C---:B-----5:R-:W-:Y:S01]  /*2e00*/  FMUL.FTZ R68, R91.reuse, R56 ;  /* 0x000000385b447220 */ /* 0x060fe20000410000 */
[C---:B------:R-:W-:Y:S01]  /*2e10*/  FMUL.FTZ R69, R91.reuse, R58 ;  /* 0x0000003a5b457220 */ /* 0x040fe20000410000 */
        /* <DEDUP_REMOVED lines=23> */
.L_x_3256:
[-CC-:B------:R-:W-:Y:S01]  /*2f90*/  FFMA.FTZ R56, R15, R76.reuse, R77.reuse ;  /* 0x0000004c0f387223 */ /* 0x180fe2000001004d */
[-CC-:B------:R-:W-:Y:S01]  /*2fa0*/  FFMA.FTZ R58, R84, R76.reuse, R77.reuse ;  /* 0x0000004c543a7223 */ /* 0x180fe2000001004d */
[----:B------:R-:W-:Y:S01]  /*2fb0*/  LOP3.LUT P6, RZ, R10, 0xff, RZ, 0xc0, !PT ;  /* 0x000000ff0aff7812 */ /* 0x000fe200078cc0ff */
[----:B------:R-:W-:Y:S01]  /*2fc0*/  FFMA.FTZ R59, R96, R76, R77 ;  /* 0x0000004c603b7223 */ /* 0x000fe2000001004d */
[----:B------:R-:W-:Y:S01]  /*2fd0*/  FADD.FTZ R56, R85, -R56 ;  /* 0x8000003855387221 */ /* 0x000fe20000010000 */
[----:B------:R-:W-:-:S03]  /*2fe0*/  FADD.FTZ R58, R97, -R58 ;  /* 0x8000003a613a7221 */ /* 0x000fc60000010000 */
[C---:B-----5:R-:W-:Y:S01]  /*2ff0*/  FMUL.FTZ R56, R91.reuse, R56 ;  /* 0x000000385b387220 */ /* 0x060fe20000410000 */
[----:B------:R-:W-:Y:S01]  /*3000*/  FMUL.FTZ R57, R91, R58 ;  /* 0x0000003a5b397220 */ /* 0x000fe20000410000 */
[----:B------:R-:W-:Y:S01]  /*3010*/  FADD.FTZ R58, R106, -R59 ;  /* 0x8000003b6a3a7221 */ /* 0x000fe20000010000 */
[----:B------:R-:W-:Y:S01]  /*3020*/  FFMA.FTZ R59, R105, R76, R77 ;  /* 0x0000004c693b7223 */ /* 0x000fe2000001004d */
[----:B------:R-:W-:Y:S01]  /*3030*/  FMUL.FTZ R56, R56, UR13 ;  /* 0x0000000d38387c20 */ /* 0x000fe20008410000 */
[----:B------:R-:W-:Y:S01]  /*3040*/  FMUL.FTZ R57, R57, UR13 ;  /* 0x0000000d39397c20 */ /* 0x000fe20008410000 */
[----:B------:R-:W-:Y:S01]  /*3050*/  FMUL.FTZ R58, R91, R58 ;  /* 0x0000003a5b3a7220 */ /* 0x000fe20000410000 */
[----:B------:R-:W-:Y:S02]  /*3060*/  FADD.FTZ R74, R110, -R59 ;  /* 0x8000003b6e4a7221 */ /* 0x000fe40000010000 */
[----:B------:R-:W-:Y:S01]  /*3070*/  SEL R72, R56, RZ, P6 ;  /* 0x000000ff38487207 */ /* 0x000fe20003000000 */
[----:B------:R-:W-:Y:S01]  /*3080*/  FMUL.FTZ R58, R58, UR13 ;  /* 0x0000000d3a3a7c20 */ /* 0x000fe20008410000 */
[----:B------:R-:W-:Y:S01]  /*3090*/  LOP3.LUT P6, RZ, R9, 0xff, RZ, 0xc0, !PT ;  /* 0x000000ff09ff7812 */ /* 0x000fe200078cc0ff */
[----:B------:R-:W-:-:S03]  /*30a0*/  FMUL.FTZ R59, R91, R74 ;  /* 0x0000004a5b3b7220 */ /* 0x000fc60000410000 */
        /* <DEDUP_REMOVED lines=15> */
.L_x_3252:
        /* <DEDUP_REMOVED lines=32> */
.L_x_3258:
        /* <DEDUP_REMOVED lines=25> */
.L_x_3257:
[----:B-1----:R-:W0:Y:S02]  /*3530*/  LDC.64 R72, c[0x0][0x478] ;  /* 0x00011e00ff487b82 */ /* 0x002e240000000a00 */
[----:B0-----:R-:W-:-:S04]  /*3540*/  ISETP.NE.U32.AND P1, PT, R72, RZ, PT ;  /* 0x000000ff4800720c */ /* 0x001fc80003f25070 */
[----:B------:R-:W-:-:S13]  /*3550*/  ISETP.NE.AND.EX P1, PT, R73, RZ, PT, P1 ;  /* 0x000000ff4900720c */ /* 0x000fda0003f25310 */
[----:B------:R-:W-:Y:S05]  /*3560*/  @!P1 BRA `(.L_x_3259) ;  /* 0x0000000000649947 */ /* 0x000fea0003800000 */
[-CC-:B------:R-:W-:Y:S01]  /*3570*/  FFMA.FTZ R68, R15, R76.reuse, R77.reuse ;  /* 0x0000004c0f447223 */ /* 0x180fe2000001004d */
[-CC-:B------:R-:W-:Y:S01]  /*3580*/  FFMA.FTZ R70, R84, R76.reuse, R77.reuse ;  /* 0x0000004c54467223 */ /* 0x180fe2000001004d */
[----:B------:R-:W-:Y:S01]  /*3590*/  FFMA.FTZ R71, R96, R76, R77 ;  /* 0x0000004c60477223 */ /* 0x000fe2000001004d */
[----:B------:R-:W-:Y:S01]  /*35a0*/  LOP3.LUT P6, RZ, R10, 0xff, RZ, 0xc0, !PT ;  /* 0x000000ff0aff7812 */ /* 0x000fe200078cc0ff */
        /* <DEDUP_REMOVED lines=8> */
[C---:B------:R-:W-:Y:S01]  /*3630*/  FMUL.FTZ R70, R91.reuse, R70 ;  /* 0x000000465b467220 */ /* 0x040fe20000410000 */
        /* <DEDUP_REMOVED lines=9> */
[----:B------:R-:W-:-:S04]  /*36d0*/  ISETP.GE.U32.AND P6, PT, R10, 0x1000000, PT ;  /* 0x010000000a00780c */ /* 0x000fc80003fc6070 */
[----:B------:R-:W-:Y:S01]  /*36e0*/  SEL R75, R75, RZ, P6 ;  /* 0x000000ff4b4b7207 */ /* 0x000fe20003000000 */
[----:B------:R-:W-:Y:S08]  /*36f0*/  BRA `(.L_x_3255) ;  /* 0x0000000000607947 */ /* 0x000ff00003800000 */
.L_x_3259:
        /* <DEDUP_REMOVED lines=8> */
[C---:B-----5:R-:W-:Y:S01]  /*3780*/  FMUL.FTZ R72, R91.reuse, R72 ;  /* 0x000000485b487220 */ /* 0x060fe20000410000 */
[C---:B------:R-:W-:Y:S01]  /*3790*/  FMUL.FTZ R73, R91.reuse, R74 ;  /* 0x0000004a5b497220 */ /* 0x040fe20000410000 */
[----:B------:R-:W-:Y:S01]  /*37a0*/  FMUL.FTZ R75, R91, R78 ;  /* 0x0000004e5b4b7220 */ /* 0x000fe20000410000 */
[----:B------:R-:W-:Y:S01]  /*37b0*/  FADD.FTZ R74, R110, -R79 ;  /* 0x8000004f6e4a7221 */ /* 0x000fe20000010000 */
[----:B------:R-:W-:Y:S01]  /*37c0*/  FMUL.FTZ R72, R72, UR13 ;  /* 0x0000000d48487c20 */ /* 0x000fe20008410000 */
[----:B------:R-:W-:Y:S01]  /*37d0*/  FMUL.FTZ R73, R73, UR13 ;  /* 0x0000000d49497c20 */ /* 0x000fe20008410000 */
[----:B------:R-:W-:Y:S01]  /*37e0*/  FMUL.FTZ R75, R75, UR13 ;  /* 0x0000000d4b4b7c20 */ /* 0x000fe20008410000 */
[----:B------:R-:W-:-:S02]  /*37f0*/  FMUL.FTZ R78, R91, R74 ;  /* 0x0000004a5b4e7220 */ /* 0x000fc40000410000 */
[----:B------:R-:W-:Y:S02]  /*3800*/  SEL R72, R72, RZ, P6 ;  /* 0x000000ff48487207 */ /* 0x000fe40003000000 */
[----:B------:R-:W-:Y:S01]  /*3810*/  LOP3.LUT P6, RZ, R10, 0xff00, RZ, 0xc0, !PT ;  /* 0x0000ff000aff7812 */ /* 0x000fe200078cc0ff */
[----:B------:R-:W-:-:S03]  /*3820*/  FMUL.FTZ R78, R78, UR13 ;  /* 0x0000000d4e4e7c20 */ /* 0x000fc60008410000 */
[----:B------:R-:W-:Y:S02]  /*3830*/  SEL R73, R73, RZ, P6 ;  /* 0x000000ff49497207 */ /* 0x000fe40003000000 */
[----:B------:R-:W-:-:S04]  /*3840*/  LOP3.LUT P6, RZ, R10, 0xff0000, RZ, 0xc0, !PT ;  /* 0x00ff00000aff7812 */ /* 0x000fc800078cc0ff */
[----:B------:R-:W-:Y:S02]  /*3850*/  SEL R74, R75, RZ, P6 ;  /* 0x000000ff4b4a7207 */ /* 0x000fe40003000000 */
[----:B------:R-:W-:-:S04]  /*3860*/  ISETP.GE.U32.AND P6, PT, R10, 0x1000000, PT ;  /* 0x010000000a00780c */ /* 0x000fc80003fc6070 */
[----:B------:R-:W-:-:S09]  /*3870*/  SEL R75, R78, RZ, P6 ;  /* 0x000000ff4e4b7207 */ /* 0x000fd20003000000 */
.L_x_3255:
[----:B------:R-:W0:Y:S08]  /*3880*/  @P1 LDC.64 R78, c[0x0][0x478] ;  /* 0x00011e00ff4e1b82 */ /* 0x000e300000000a00 */
[----:B------:R-:W1:Y:S01]  /*3890*/  LDC.64 R112, c[0x0][0x468] ;  /* 0x00011a00ff707b82 */ /* 0x000e620000000a00 */
[----:B0-----:R-:W-:-:S05]  /*38a0*/  @P1 IMAD.WIDE.U32 R78, R4, 0x10, R78 ;  /* 0x00000010044e1825 */ /* 0x001fca00078e004e */
[----:B------:R0:W-:Y:S01]  /*38b0*/  @P1 STG.E.128 desc[UR8][R78.64], R68 ;  /* 0x000000444e001986 */ /* 0x0001e2000c101d08 */
[----:B-1----:R-:W-:-:S05]  /*38c0*/  IMAD.WIDE.U32 R112, R4, 0x10, R112 ;  /* 0x0000001004707825 */ /* 0x002fca00078e0070 */
[----:B------:R2:W-:Y:S01]  /*38d0*/  STG.E.128 desc[UR8][R112.64], R72 ;  /* 0x0000004870007986 */ /* 0x0005e2000c101d08 */
[----:B0-----:R-:W0:Y:S02]  /*38e0*/  @P0 LDC.64 R78, c[0x0][0x470] ;  /* 0x00011c00ff4e0b82 */ /* 0x001e240000000a00 */
[C---:B0-----:R-:W-:Y:S01]  /*38f0*/  @P0 IMAD.WIDE.U32 R78, R4.reuse, 0x10, R78 ;  /* 0x00000010044e0825 */ /* 0x041fe200078e004e */
[----:B------:R-:W-:-:S04]  /*3900*/  IADD3 R4, PT, PT, R4, 0x20, RZ ;  /* 0x0000002004047810 */ /* 0x000fc80007ffe0ff */
[----:B------:R2:W-:Y:S03]  /*3910*/  @P0 STG.E.128 desc[UR8][R78.64], R56 ;  /* 0x000000384e000986 */ /* 0x0005e6000c101d08 */
.L_x_3251:
[----:B------:R-:W-:Y:S05]  /*3920*/  BSYNC.RECONVERGENT B1 ;  /* 0x0000000000017941 */ /* 0x000fea0003800200 */
.L_x_3250:
        /* <DEDUP_REMOVED lines=12> */
[-CC-:B-12---:R-:W-:Y:S01]  /*39f0*/  FFMA.FTZ R56, R80, R76.reuse, R77.reuse ;  /* 0x0000004c50387223 */ /* 0x186fe2000001004d */
[-CC-:B------:R-:W-:Y:S01]  /*3a00*/  FFMA.FTZ R58, R82, R76.reuse, R77.reuse ;  /* 0x0000004c523a7223 */ /* 0x180fe2000001004d */
[----:B------:R-:W-:Y:S01]  /*3a10*/  FFMA.FTZ R57, R94, R76, R77 ;  /* 0x0000004c5e397223 */ /* 0x000fe2000001004d */
[----:B------:R-:W-:Y:S01]  /*3a20*/  LOP3.LUT P6, RZ, R12, 0xff, RZ, 0xc0, !PT ;  /* 0x000000ff0cff7812 */ /* 0x000fe200078cc0ff */
[----:B------:R-:W-:Y:S01]  /*3a30*/  FADD.FTZ R56, R83, -R56 ;  /* 0x8000003853387221 */ /* 0x000fe20000010000 */
[----:B------:R-:W-:Y:S01]  /*3a40*/  FADD.FTZ R58, R95, -R58 ;  /* 0x8000003a5f3a7221 */ /* 0x000fe20000010000 */
[----:B------:R-:W-:Y:S01]  /*3a50*/  FADD.FTZ R57, R104, -R57 ;  /* 0x8000003968397221 */ /* 0x000fe20000010000 */
[----:B------:R-:W-:Y:S01]  /*3a60*/  LOP3.LUT P5, RZ, R11, 0xff, RZ, 0xc0, !PT ;  /* 0x000000ff0bff7812 */ /* 0x000fe200078ac0ff */
[C---:B-----5:R-:W-:Y:S01]  /*3a70*/  FFMA.FTZ R68, R91.reuse, R56, R60 ;  /* 0x000000385b447223 */ /* 0x060fe2000001003c */
[----:B------:R-:W-:Y:S01]  /*3a80*/  FFMA.FTZ R69, R91, R58, R61 ;  /* 0x0000003a5b457223 */ /* 0x000fe2000001003d */
        /* <DEDUP_REMOVED lines=23> */
.L_x_3264:
[-CC-:B-12---:R-:W-:Y:S01]  /*3c00*/  FFMA.FTZ R56, R80, R76.reuse, R77.reuse ;  /* 0x0000004c50387223 */ /* 0x186fe2000001004d */
        /* <DEDUP_REMOVED lines=32> */
.L_x_3263:
[----:B-12---:R-:W0:Y:S02]  /*3e10*/  LDC.64 R56, c[0x0][0x478] ;  /* 0x00011e00ff387b82 */ /* 0x006e240000000a00 */
        /* <DEDUP_REMOVED lines=12> */
[----:B------:R-:W-:Y:S01]  /*3ee0*/  FMUL.FTZ R69, R91, R58 ;  /* 0x0000003a5b457220 */ /* 0x000fe20000410000 */
        /* <DEDUP_REMOVED lines=23> */
.L_x_3266:
        /* <DEDUP_REMOVED lines=33> */
.L_x_3262:
[----:B------:R-:W-:-:S04]  /*4270*/  UISETP.NE.U32.AND UP0, UPT, UR20, URZ, UPT ;  /* 0x000000ff1400728c */ /* 0x000fc8000bf05070 */
[----:B------:R-:W-:-:S09]  /*4280*/  UISETP.NE.AND.EX UP0, UPT, UR21, URZ, UPT, UP0 ;  /* 0x000000ff1500728c */ /* 0x000fd2000bf05300 */
[----:B------:R-:W-:Y:S05]  /*4290*/  BRA.U !UP0, `(.L_x_3267) ;  /* 0x0000000108d87547 */ /* 0x000fea000b800000 */
[----:B-12---:R-:W0:Y:S02]  /*42a0*/  LDC.64 R72, c[0x0][0x478] ;  /* 0x00011e00ff487b82 */ /* 0x006e240000000a00 */
        /* <DEDUP_REMOVED lines=28> */
.L_x_3268:
        /* <DEDUP_REMOVED lines=16> */
[----:B------:R-:W-:Y:S01]  /*4570*/  FFMA.FTZ R74, R91, R74, R63 ;  /* 0x0000004a5b4a7223 */ /* 0x000fe2000001003f */
        /* <DEDUP_REMOVED lines=8> */
.L_x_3267:
        /* <DEDUP_REMOVED lines=29> */
.L_x_3269:
        /* <DEDUP_REMOVED lines=8> */
[----:B-----5:R-:W-:Y:S01]  /*4850*/  FMUL.FTZ R73, R91, R74 ;  /* 0x0000004a5b497220 */ /* 0x020fe20000410000 */
        /* <DEDUP_REMOVED lines=14> */
[----:B------:R-:W-:-:S09]  /*4940*/  SEL R75, R75, RZ, P5 ;  /* 0x000000ff4b4b7207 */ /* 0x000fd20002800000 */
.L_x_3265:
        /* <DEDUP_REMOVED lines=10> */
.L_x_3261:
[----:B------:R-:W-:Y:S05]  /*49f0*/  BSYNC.RECONVERGENT B1 ;  /* 0x0000000000017941 */ /* 0x000fea0003800200 */
.L_x_3260:
        /* <DEDUP_REMOVED lines=12> */
[-CC-:B-123--:R-:W-:Y:S01]  /*4ac0*/  FFMA.FTZ R56, R88, R76.reuse, R77.reuse ;  /* 0x0000004c58387223 */ /* 0x18efe2000001004d */
        /* <DEDUP_REMOVED lines=32> */
.L_x_3274:
[-CC-:B-123--:R-:W-:Y:S01]  /*4cd0*/  FFMA.FTZ R56, R88, R76.reuse, R77.reuse ;  /* 0x0000004c58387223 */ /* 0x18efe2000001004d */
        /* <DEDUP_REMOVED lines=8> */
[C---:B------:R-:W-:Y:S01]  /*4d60*/  FFMA.FTZ R72, R91.reuse, R72, R65 ;  /* 0x000000485b487223 */ /* 0x040fe20000010041 */
[----:B------:R-:W-:Y:S01]  /*4d70*/  FADD.FTZ R58, R100, -R59 ;  /* 0x8000003b643a7221 */ /* 0x000fe20000010000 */
[----:B------:R-:W-:Y:S01]  /*4d80*/  FFMA.FTZ R77, R91, R77, R66 ;  /* 0x0000004d5b4d7223 */ /* 0x000fe20000010042 */
[----:B------:R-:W-:Y:S01]  /*4d90*/  FMUL.FTZ R56, R56, UR13 ;  /* 0x0000000d38387c20 */ /* 0x000fe20008410000 */
[----:B------:R-:W-:Y:S01]  /*4da0*/  LOP3.LUT P4, RZ, R13, 0xff, RZ, 0xc0, !PT ;  /* 0x000000ff0dff7812 */ /* 0x000fe2000788c0ff */
[----:B------:R-:W-:Y:S01]  /*4db0*/  FMUL.FTZ R57, R72, UR13 ;  /* 0x0000000d48397c20 */ /* 0x000fe20008410000 */
[----:B------:R-:W-:Y:S01]  /*4dc0*/  LOP3.LUT P6, RZ, R14, 0xff00, RZ, 0xc0, !PT ;  /* 0x0000ff000eff7812 */ /* 0x000fe200078cc0ff */
[----:B------:R-:W-:Y:S01]  /*4dd0*/  FFMA.FTZ R58, R91, R58, R67 ;  /* 0x0000003a5b3a7223 */ /* 0x000fe20000010043 */
[----:B------:R-:W-:Y:S01]  /*4de0*/  SEL R72, R56, RZ, P5 ;  /* 0x000000ff38487207 */ /* 0x000fe20002800000 */
[----:B------:R-:W-:Y:S01]  /*4df0*/  FMUL.FTZ R77, R77, UR13 ;  /* 0x0000000d4d4d7c20 */ /* 0x000fe20008410000 */
[----:B------:R-:W-:Y:S01]  /*4e00*/  LOP3.LUT P5, RZ, R13, 0xff00, RZ, 0xc0, !PT ;  /* 0x0000ff000dff7812 */ /* 0x000fe200078ac0ff */
[----:B------:R-:W-:Y:S01]  /*4e10*/  FMUL.FTZ R59, R58, UR13 ;  /* 0x0000000d3a3b7c20 */ /* 0x000fe20008410000 */
[----:B------:R-:W-:-:S02]  /*4e20*/  SEL R56, R56, RZ, P4 ;  /* 0x000000ff38387207 */ /* 0x000fc40002000000 */
[C---:B------:R-:W-:Y:S02]  /*4e30*/  LOP3.LUT P4, RZ, R14.reuse, 0xff0000, RZ, 0xc0, !PT ;  /* 0x00ff00000eff7812 */ /* 0x040fe4000788c0ff */
[C---:B------:R-:W-:Y:S02]  /*4e40*/  SEL R73, R57.reuse, RZ, P6 ;  /* 0x000000ff39497207 */ /* 0x040fe40003000000 */
[----:B------:R-:W-:Y:S02]  /*4e50*/  SEL R57, R57, RZ, P5 ;  /* 0x000000ff39397207 */ /* 0x000fe40002800000 */
[----:B------:R-:W-:Y:S02]  /*4e60*/  ISETP.GE.U32.AND P5, PT, R14, 0x1000000, PT ;  /* 0x010000000e00780c */ /* 0x000fe40003fa6070 */
[----:B------:R-:W-:Y:S02]  /*4e70*/  SEL R74, R77, RZ, P4 ;  /* 0x000000ff4d4a7207 */ /* 0x000fe40002000000 */
[----:B------:R-:W-:-:S02]  /*4e80*/  LOP3.LUT P6, RZ, R13, 0xff0000, RZ, 0xc0, !PT ;  /* 0x00ff00000dff7812 */ /* 0x000fc400078cc0ff */
[----:B------:R-:W-:Y:S02]  /*4e90*/  ISETP.GE.U32.AND P4, PT, R13, 0x1000000, PT ;  /* 0x010000000d00780c */ /* 0x000fe40003f86070 */
[----:B------:R-:W-:Y:S02]  /*4ea0*/  SEL R75, R59, RZ, P5 ;  /* 0x000000ff3b4b7207 */ /* 0x000fe40002800000 */
[----:B------:R-:W-:Y:S02]  /*4eb0*/  SEL R58, R77, RZ, P6 ;  /* 0x000000ff4d3a7207 */ /* 0x000fe40003000000 */
[----:B------:R-:W-:Y:S01]  /*4ec0*/  SEL R59, R59, RZ, P4 ;  /* 0x000000ff3b3b7207 */ /* 0x000fe20002000000 */
[----:B------:R-:W-:Y:S06]  /*4ed0*/  BRA `(.L_x_3275) ;  /* 0x0000000800d07947 */ /* 0x000fec0003800000 */
.L_x_3273:
[----:B-123--:R-:W0:Y:S02]  /*4ee0*/  LDC.64 R56, c[0x0][0x478] ;  /* 0x00011e00ff387b82 */ /* 0x00ee240000000a00 */
        /* <DEDUP_REMOVED lines=17> */
[----:B------:R-:W-:Y:S01]  /*5000*/  FMUL.FTZ R71, R91, R72 ;  /* 0x000000485b477220 */ /* 0x000fe20000410000 */
        /* <DEDUP_REMOVED lines=18> */
.L_x_3276:
        /* <DEDUP_REMOVED lines=13> */
[----:B------:R-:W-:Y:S01]  /*5200*/  FADD.FTZ R58, R100, -R59 ;  /* 0x8000003b643a7221 */ /* 0x000fe20000010000 */
[----:B------:R-:W-:Y:S01]  /*5210*/  FMUL.FTZ R57, R72, UR13 ;  /* 0x0000000d48397c20 */ /* 0x000fe20008410000 */
[----:B------:R-:W-:Y:S01]  /*5220*/  LOP3.LUT P6, RZ, R14, 0xff00, RZ, 0xc0, !PT ;  /* 0x0000ff000eff7812 */ /* 0x000fe200078cc0ff */
[----:B------:R-:W-:Y:S01]  /*5230*/  FMUL.FTZ R59, R74, UR13 ;  /* 0x0000000d4a3b7c20 */ /* 0x000fe20008410000 */
[C---:B------:R-:W-:Y:S01]  /*5240*/  SEL R72, R56.reuse, RZ, P5 ;  /* 0x000000ff38487207 */ /* 0x040fe20002800000 */
[----:B------:R-:W-:Y:S01]  /*5250*/  FMUL.FTZ R58, R91, R58 ;  /* 0x0000003a5b3a7220 */ /* 0x000fe20000410000 */
[----:B------:R-:W-:-:S02]  /*5260*/  SEL R56, R56, RZ, P4 ;  /* 0x000000ff38387207 */ /* 0x000fc40002000000 */
[----:B------:R-:W-:Y:S01]  /*5270*/  LOP3.LUT P5, RZ, R13, 0xff00, RZ, 0xc0, !PT ;  /* 0x0000ff000dff7812 */ /* 0x000fe200078ac0ff */
[----:B------:R-:W-:Y:S01]  /*5280*/  FMUL.FTZ R76, R58, UR13 ;  /* 0x0000000d3a4c7c20 */ /* 0x000fe20008410000 */
[----:B------:R-:W-:Y:S02]  /*5290*/  LOP3.LUT P4, RZ, R14, 0xff0000, RZ, 0xc0, !PT ;  /* 0x00ff00000eff7812 */ /* 0x000fe4000788c0ff */
[----:B------:R-:W-:Y:S02]  /*52a0*/  SEL R73, R57, RZ, P6 ;  /* 0x000000ff39497207 */ /* 0x000fe40003000000 */
[----:B------:R-:W-:Y:S02]  /*52b0*/  LOP3.LUT P6, RZ, R13, 0xff0000, RZ, 0xc0, !PT ;  /* 0x00ff00000dff7812 */ /* 0x000fe400078cc0ff */
[----:B------:R-:W-:Y:S02]  /*52c0*/  SEL R57, R57, RZ, P5 ;  /* 0x000000ff39397207 */ /* 0x000fe40002800000 */
[----:B------:R-:W-:-:S02]  /*52d0*/  SEL R74, R59, RZ, P4 ;  /* 0x000000ff3b4a7207 */ /* 0x000fc40002000000 */
[----:B------:R-:W-:Y:S02]  /*52e0*/  ISETP.GE.U32.AND P5, PT, R14, 0x1000000, PT ;  /* 0x010000000e00780c */ /* 0x000fe40003fa6070 */
[----:B------:R-:W-:Y:S02]  /*52f0*/  ISETP.GE.U32.AND P4, PT, R13, 0x1000000, PT ;  /* 0x010000000d00780c */ /* 0x000fe40003f86070 */
[----:B------:R-:W-:Y:S02]  /*5300*/  SEL R58, R59, RZ, P6 ;  /* 0x000000ff3b3a7207 */ /* 0x000fe40003000000 */
[C---:B------:R-:W-:Y:S02]  /*5310*/  SEL R75, R76.reuse, RZ, P5 ;  /* 0x000000ff4c4b7207 */ /* 0x040fe40002800000 */
[----:B------:R-:W-:Y:S01]  /*5320*/  SEL R59, R76, RZ, P4 ;  /* 0x000000ff4c3b7207 */ /* 0x000fe20002000000 */
[----:B------:R-:W-:Y:S06]  /*5330*/  BRA `(.L_x_3275) ;  /* 0x0000000400b87947 */ /* 0x000fec0003800000 */
.L_x_3272:
[----:B------:R-:W-:-:S04]  /*5340*/  UISETP.NE.U32.AND UP0, UPT, UR20, URZ, UPT ;  /* 0x000000ff1400728c */ /* 0x000fc8000bf05070 */
[----:B------:R-:W-:-:S09]  /*5350*/  UISETP.NE.AND.EX UP0, UPT, UR21, URZ, UPT, UP0 ;  /* 0x000000ff1500728c */ /* 0x000fd2000bf05300 */
[----:B------:R-:W-:Y:S05]  /*5360*/  BRA.U !UP0, `(.L_x_3277) ;  /* 0x0000000108d87547 */ /* 0x000fea000b800000 */
        /* <DEDUP_REMOVED lines=18> */
[----:B------:R-:W-:Y:S01]  /*5490*/  FMUL.FTZ R73, R69, UR13 ;  /* 0x0000000d45497c20 */ /* 0x000fe20008410000 */
        /* <DEDUP_REMOVED lines=8> */
[----:B------:R-:W-:Y:S01]  /*5520*/  SEL R75, R75, RZ, P6 ;  /* 0x000000ff4b4b7207 */ /* 0x000fe20003000000 */
[----:B------:R-:W-:Y:S06]  /*5530*/  BRA `(.L_x_3275) ;  /* 0x0000000400387947 */ /* 0x000fec0003800000 */
.L_x_3278:
        /* <DEDUP_REMOVED lines=10> */
[----:B------:R-:W-:Y:S01]  /*55e0*/  ISETP.GE.U32.AND P6, PT, R14, 0x1000000, PT ;  /* 0x010000000e00780c */ /* 0x000fe20003fc6070 */
[C---:B------:R-:W-:Y:S01]  /*55f0*/  FFMA.FTZ R72, R91.reuse, R72, R65 ;  /* 0x000000485b487223 */ /* 0x040fe20000010041 */
[----:B------:R-:W-:Y:S01]  /*5600*/  FMUL.FTZ R74, R74, UR13 ;  /* 0x0000000d4a4a7c20 */ /* 0x000fe20008410000 */
[----:B------:R-:W-:Y:S01]  /*5610*/  FFMA.FTZ R77, R91, R77, R66 ;  /* 0x0000004d5b4d7223 */ /* 0x000fe20000010042 */
[----:B------:R-:W-:Y:S01]  /*5620*/  FMUL.FTZ R73, R73, UR13 ;  /* 0x0000000d49497c20 */ /* 0x000fe20008410000 */
[----:B------:R-:W-:-:S02]  /*5630*/  LOP3.LUT P4, RZ, R14, 0xff, RZ, 0xc0, !PT ;  /* 0x000000ff0eff7812 */ /* 0x000fc4000788c0ff */
[----:B------:R-:W-:Y:S01]  /*5640*/  SEL R75, R74, RZ, P6 ;  /* 0x000000ff4a4b7207 */ /* 0x000fe20003000000 */
[----:B------:R-:W-:Y:S01]  /*5650*/  FMUL.FTZ R74, R72, UR13 ;  /* 0x0000000d484a7c20 */ /* 0x000fe20008410000 */
[C---:B------:R-:W-:Y:S01]  /*5660*/  LOP3.LUT P5, RZ, R14.reuse, 0xff00, RZ, 0xc0, !PT ;  /* 0x0000ff000eff7812 */ /* 0x040fe200078ac0ff */
[----:B------:R-:W-:Y:S01]  /*5670*/  FMUL.FTZ R77, R77, UR13 ;  /* 0x0000000d4d4d7c20 */ /* 0x000fe20008410000 */
[----:B------:R-:W-:Y:S02]  /*5680*/  LOP3.LUT P6, RZ, R14, 0xff0000, RZ, 0xc0, !PT ;  /* 0x00ff00000eff7812 */ /* 0x000fe400078cc0ff */
[----:B------:R-:W-:Y:S02]  /*5690*/  SEL R72, R73, RZ, P4 ;  /* 0x000000ff49487207 */ /* 0x000fe40002000000 */
[----:B------:R-:W-:Y:S02]  /*56a0*/  SEL R73, R74, RZ, P5 ;  /* 0x000000ff4a497207 */ /* 0x000fe40002800000 */
[----:B------:R-:W-:Y:S01]  /*56b0*/  SEL R74, R77, RZ, P6 ;  /* 0x000000ff4d4a7207 */ /* 0x000fe20003000000 */
[----:B------:R-:W-:Y:S06]  /*56c0*/  BRA `(.L_x_3275) ;  /* 0x0000000000d47947 */ /* 0x000fec0003800000 */
.L_x_3277:
        /* <DEDUP_REMOVED lines=15> */
[----:B------:R-:W-:Y:S01]  /*57c0*/  LOP3.LUT P6, RZ, R14, 0xff, RZ, 0xc0, !PT ;  /* 0x000000ff0eff7812 */ /* 0x000fe200078cc0ff */
[----:B------:R-:W-:Y:S01]  /*57d0*/  FMUL.FTZ R72, R68, UR13 ;  /* 0x0000000d44487c20 */ /* 0x000fe20008410000 */
[----:B------:R-:W-:Y:S01]  /*57e0*/  FMUL.FTZ R70, R91, R74 ;  /* 0x0000004a5b467220 */ /* 0x000fe20000410000 */
        /* <DEDUP_REMOVED lines=11> */
.L_x_3279:
        /* <DEDUP_REMOVED lines=13> */
[C---:B------:R-:W-:Y:S01]  /*5970*/  ISETP.GE.U32.AND P6, PT, R14.reuse, 0x1000000, PT ;  /* 0x010000000e00780c */ /* 0x040fe20003fc6070 */
[----:B------:R-:W-:Y:S01]  /*5980*/  FMUL.FTZ R73, R73, UR13 ;  /* 0x0000000d49497c20 */ /* 0x000fe20008410000 */
[----:B------:R-:W-:Y:S01]  /*5990*/  LOP3.LUT P4, RZ, R14, 0xff, RZ, 0xc0, !PT ;  /* 0x000000ff0eff7812 */ /* 0x000fe2000788c0ff */
[----:B------:R-:W-:Y:S01]  /*59a0*/  FMUL.FTZ R74, R72, UR13 ;  /* 0x0000000d484a7c20 */ /* 0x000fe20008410000 */
[----:B------:R-:W-:Y:S01]  /*59b0*/  LOP3.LUT P5, RZ, R14, 0xff00, RZ, 0xc0, !PT ;  /* 0x0000ff000eff7812 */ /* 0x000fe200078ac0ff */
[----:B------:R-:W-:Y:S01]  /*59c0*/  FMUL.FTZ R76, R76, UR13 ;  /* 0x0000000d4c4c7c20 */ /* 0x000fe20008410000 */
[----:B------:R-:W-:-:S02]  /*59d0*/  SEL R75, R78, RZ, P6 ;  /* 0x000000ff4e4b7207 */ /* 0x000fc40003000000 */
[----:B------:R-:W-:Y:S02]  /*59e0*/  LOP3.LUT P6, RZ, R14, 0xff0000, RZ, 0xc0, !PT ;  /* 0x00ff00000eff7812 */ /* 0x000fe400078cc0ff */
[----:B------:R-:W-:Y:S02]  /*59f0*/  SEL R72, R73, RZ, P4 ;  /* 0x000000ff49487207 */ /* 0x000fe40002000000 */
[----:B------:R-:W-:Y:S02]  /*5a00*/  SEL R73, R74, RZ, P5 ;  /* 0x000000ff4a497207 */ /* 0x000fe40002800000 */
[----:B------:R-:W-:-:S07]  /*5a10*/  SEL R74, R76, RZ, P6 ;  /* 0x000000ff4c4a7207 */ /* 0x000fce0003000000 */
.L_x_3275:
        /* <DEDUP_REMOVED lines=9> */
.L_x_3271:
[----:B------:R-:W-:Y:S05]  /*5ab0*/  BSYNC.RECONVERGENT B1 ;  /* 0x0000000000017941 */ /* 0x000fea0003800200 */
.L_x_3270:
[----:B0123--:R-:W0:Y:S02]  /*5ac0*/  LDC.64 R72, c[0x0][0x380] ;  /* 0x0000e000ff487b82 */ /* 0x00fe240000000a00 */
[----:B0-----:R-:W-:-:S04]  /*5ad0*/  LEA R5, R72, R5, 0x2 ;  /* 0x0000000548057211 */ /* 0x001fc800078e10ff */
[----:B------:R-:W-:-:S13]  /*5ae0*/  ISETP.GE.AND P0, PT, R5, R73, PT ;  /* 0x000000490500720c */ /* 0x000fda0003f06270 */
[----:B------:R-:W-:Y:S05]  /*5af0*/  @!P0 BRA `(.L_x_3280) ;  /* 0xffffffa800e08947 */ /* 0x000fea000383ffff */
.L_x_3230:
[----:B------:R-:W-:Y:S05]  /*5b00*/  BSYNC B0 ;  /* 0x0000000000007941 */ /* 0x000fea0003800000 */
.L_x_3229:
        /* <DEDUP_REMOVED lines=21> */
[----:B------:R-:W-:-:S04]  /*5c60*/  IADD3 R45, PT, PT, R45, R8, RZ ;  /* 0x000000082d2d7210 */ /* 0x000fc80007ffe0ff */
[C---:B------:R-:W-:Y:S02]  /*5c70*/  ISETP.GE.U32.AND P3, PT, R45.reuse, 0x80, PT ;  /* 0x000000802d00780c */ /* 0x040fe40003f66070 */
[C---:B------:R-:W-:Y:S01]  /*5c80*/  ISETP.GE.U32.AND P2, PT, R45.reuse, 0x100, PT ;  /* 0x000001002d00780c */ /* 0x040fe20003f46070 */
[----:B------:R-:W0:Y:S01]  /*5c90*/  LDS R2, [R5] ;  /* 0x0000000005027984 */ /* 0x000e220000000800 */
[----:B------:R-:W-:-:S03]  /*5ca0*/  ISETP.GE.U32.AND P1, PT, R45, 0x180, PT ;  /* 0x000001802d00780c */ /* 0x000fc60003f26070 */
[----:B------:R-:W1:Y:S04]  /*5cb0*/  LDS R7, [R5+0x800] ;  /* 0x0008000005077984 */ /* 0x000e680000000800 */
[----:B------:R-:W2:Y:S04]  /*5cc0*/  LDS R3, [R5+0x200] ;  /* 0x0002000005037984 */ /* 0x000ea80000000800 */
[----:B-----5:R-:W4:Y:S04]  /*5cd0*/  LDS R10, [R5+0xa00] ;  /* 0x000a0000050a7984 */ /* 0x020f280000000800 */
        /* <DEDUP_REMOVED lines=30> */
[----:B----4-:R-:W-:-:S03]  /*5ec0*/  FADD.FTZ R33, R4, R33 ;  /* 0x0000002104217221 */ /* 0x010fc60000010000 */
[----:B------:R-:W-:Y:S01]  /*5ed0*/  STS.128 [R0+0x600], R28 ;  /* 0x0006001c00007388 */ /* 0x000fe20000000c00 */
[----:B---3--:R-:W-:Y:S01]  /*5ee0*/  FADD.FTZ R35, R6, R35 ;  /* 0x0000002306237221 */ /* 0x008fe20000010000 */
[----:B------:R-:W-:Y:S01]  /*5ef0*/  BAR.SYNC.DEFER_BLOCKING 0x0 ;  /* 0x0000000000007b1d */ /* 0x000fe20000010000 */
[----:B0-----:R-:W-:Y:S02]  /*5f00*/  IADD3.X R39, PT, PT, RZ, RZ, RZ, P0, !PT ;  /* 0x000000ffff277210 */ /* 0x001fe400007fe4ff */
        /* <DEDUP_REMOVED lines=77> */
.L_x_3239:
        /* <DEDUP_REMOVED lines=8> */
.L_x_3282:
[----:B------:R-:W-:Y:S05]  /*6460*/  BSYNC B1 ;  /* 0x0000000000017941 */ /* 0x000fea0003800000 */
.L_x_3281:
        /* <DEDUP_REMOVED lines=8> */
.L_x_3283:
[----:B------:R-:W-:Y:S01]  /*64f0*/  HFMA2 R74, -RZ, RZ, 0, 1.1920928955078125e-07 ;  /* 0x00000002ff4a7431 */ /* 0x000fe200000001ff */
[----:B------:R-:W-:Y:S02]  /*6500*/  MOV R75, R114 ;  /* 0x00000072004b7202 */ /* 0x000fe40000000f00 */
[----:B------:R-:W-:-:S07]  /*6510*/  MOV R78, R76 ;  /* 0x0000004c004e7202 */ /* 0x000fce0000000f00 */
[----:B------:R-:W-:Y:S05]  /*6520*/  WARPSYNC.COLLECTIVE R72, `(.L_x_3284) ;  /* 0x0000000048087348 */ /* 0x000fea0003c00000 */
[----:B------:R0:W1:Y:S02]  /*6530*/  SHFL.BFLY P0, R76, R75, R74, R73 ;  /* 0x0c00004a4b4c7389 */ /* 0x0000640000000049 */
[----:B01----:R-:W-:Y:S05]  /*6540*/  ENDCOLLECTIVE ;  /* 0x000000000000791b */ /* 0x003fea0003800000 */
.L_x_3284:
[----:B------:R-:W-:-:S05]  /*6550*/  FADD.FTZ R113, R78, R113 ;  /* 0x000000714e717221 */ /* 0x000fca0000010000 */
[----:B------:R-:W-:Y:S01]  /*6560*/  MOV R75, R113 ;  /* 0x00000071004b7202 */ /* 0x000fe20000000f00 */
[----:B------:R-:W-:-:S07]  /*6570*/  FADD.FTZ R114, R114, R76 ;  /* 0x0000004c72727221 */ /* 0x000fce0000010000 */
[----:B------:R-:W-:Y:S05]  /*6580*/  WARPSYNC.COLLECTIVE R72, `(.L_x_3285) ;  /* 0x0000000048087348 */ /* 0x000fea0003c00000 */
[----:B------:R0:W1:Y:S02]  /*6590*/  SHFL.BFLY P0, R76, R75, R74, R73 ;  /* 0x0c00004a4b4c7389 */ /* 0x0000640000000049 */
[----:B01----:R-:W-:Y:S05]  /*65a0*/  ENDCOLLECTIVE ;  /* 0x000000000000791b */ /* 0x003fea0003800000 */
.L_x_3285:
[----:B------:R-:W-:Y:S01]  /*65b0*/  HFMA2 R74, -RZ, RZ, 0, 2.384185791015625e-07 ;  /* 0x00000004ff4a7431 */ /* 0x000fe200000001ff */
[----:B------:R-:W-:Y:S02]  /*65c0*/  MOV R75, R114 ;  /* 0x00000072004b7202 */ /* 0x000fe40000000f00 */
[----:B------:R-:W-:-:S07]  /*65d0*/  MOV R78, R76 ;  /* 0x0000004c004e7202 */ /* 0x000fce0000000f00 */
[----:B------:R-:W-:Y:S05]  /*65e0*/  WARPSYNC.COLLECTIVE R72, `(.L_x_3286) ;  /* 0x0000000048087348 */ /* 0x000fea0003c00000 */
[----:B------:R0:W1:Y:S02]  /*65f0*/  SHFL.BFLY P0, R76, R75, R74, R73 ;  /* 0x0c00004a4b4c7389 */ /* 0x0000640000000049 */
[----:B01----:R-:W-:Y:S05]  /*6600*/  ENDCOLLECTIVE ;  /* 0x000000000000791b */ /* 0x003fea0003800000 */
.L_x_3286:
[----:B------:R-:W-:-:S05]  /*6610*/  FADD.FTZ R113, R113, R78 ;  /* 0x0000004e71717221 */ /* 0x000fca0000010000 */
[----:B------:R-:W-:Y:S01]  /*6620*/  MOV R75, R113 ;  /* 0x00000071004b7202 */ /* 0x000fe20000000f00 */
[----:B------:R-:W-:-:S07]  /*6630*/  FADD.FTZ R77, R114, R76 ;  /* 0x0000004c724d7221 */ /* 0x000fce0000010000 */
[----:B------:R-:W-:Y:S05]  /*6640*/  WARPSYNC.COLLECTIVE R72, `(.L_x_3287) ;  /* 0x0000000048087348 */ /* 0x000fea0003c00000 */
[----:B------:R0:W1:Y:S02]  /*6650*/  SHFL.BFLY P0, R76, R75, R74, R73 ;  /* 0x0c00004a4b4c7389 */ /* 0x0000640000000049 */
[----:B01----:R-:W-:Y:S05]  /*6660*/  ENDCOLLECTIVE ;  /* 0x000000000000791b */ /* 0x003fea0003800000 */
.L_x_3287:
[----:B------:R-:W-:Y:S01]  /*6670*/  HFMA2 R74, -RZ, RZ, 0, 4.76837158203125e-07 ;  /* 0x00000008ff4a7431 */ /* 0x000fe200000001ff */
[----:B------:R-:W-:Y:S02]  /*6680*/  MOV R75, R77 ;  /* 0x0000004d004b7202 */ /* 0x000fe40000000f00 */
[----:B------:R-:W-:-:S07]  /*6690*/  MOV R78, R76 ;  /* 0x0000004c004e7202 */ /* 0x000fce0000000f00 */
[----:B------:R-:W-:Y:S05]  /*66a0*/  WARPSYNC.COLLECTIVE R72, `(.L_x_3288) ;  /* 0x0000000048087348 */ /* 0x000fea0003c00000 */
[----:B------:R0:W1:Y:S02]  /*66b0*/  SHFL.BFLY P0, R76, R75, R74, R73 ;  /* 0x0c00004a4b4c7389 */ /* 0x0000640000000049 */
[----:B01----:R-:W-:Y:S05]  /*66c0*/  ENDCOLLECTIVE ;  /* 0x000000000000791b */ /* 0x003fea0003800000 */
.L_x_3288:
[----:B------:R-:W-:-:S05]  /*66d0*/  FADD.FTZ R113, R113, R78 ;  /* 0x0000004e71717221 */ /* 0x000fca0000010000 */
[----:B------:R-:W-:Y:S01]  /*66e0*/  MOV R75, R113 ;  /* 0x00000071004b7202 */ /* 0x000fe20000000f00 */
[----:B------:R-:W-:-:S07]  /*66f0*/  FADD.FTZ R77, R77, R76 ;  /* 0x0000004c4d4d7221 */ /* 0x000fce0000010000 */
[----:B------:R-:W-:Y:S05]  /*6700*/  WARPSYNC.COLLECTIVE R72, `(.L_x_3289) ;  /* 0x0000000048087348 */ /* 0x000fea0003c00000 */
[----:B------:R0:W1:Y:S02]  /*6710*/  SHFL.BFLY P0, R76, R75, R74, R73 ;  /* 0x0c00004a4b4c7389 */ /* 0x0000640000000049 */
[----:B01----:R-:W-:Y:S05]  /*6720*/  ENDCOLLECTIVE ;  /* 0x000000000000791b */ /* 0x003fea0003800000 */
.L_x_3289:
[----:B------:R-:W-:Y:S01]  /*6730*/  HFMA2 R74, -RZ, RZ, 0, 9.5367431640625e-07 ;  /* 0x00000010ff4a7431 */ /* 0x000fe200000001ff */
[----:B------:R-:W-:Y:S02]  /*6740*/  MOV R75, R77 ;  /* 0x0000004d004b7202 */ /* 0x000fe40000000f00 */
[----:B------:R-:W-:-:S07]  /*6750*/  MOV R78, R76 ;  /* 0x0000004c004e7202 */ /* 0x000fce0000000f00 */
[----:B------:R-:W-:Y:S05]  /*6760*/  WARPSYNC.COLLECTIVE R72, `(.L_x_3290) ;  /* 0x0000000048087348 */ /* 0x000fea0003c00000 */
[----:B------:R0:W1:Y:S02]  /*6770*/  SHFL.BFLY P0, R76, R75, R74, R73 ;  /* 0x0c00004a4b4c7389 */ /* 0x0000640000000049 */
[----:B01----:R-:W-:Y:S05]  /*6780*/  ENDCOLLECTIVE ;  /* 0x000000000000791b */ /* 0x003fea0003800000 */
.L_x_3290:
[----:B------:R-:W-:-:S05]  /*6790*/  FADD.FTZ R113, R113, R78 ;  /* 0x0000004e71717221 */ /* 0x000fca0000010000 */
[----:B------:R-:W-:Y:S02]  /*67a0*/  MOV R75, R113 ;  /* 0x00000071004b7202 */ /* 0x000fe40000000f00 */
[----:B------:R-:W-:-:S07]  /*67b0*/  MOV R78, R76 ;  /* 0x0000004c004e7202 */ /* 0x000fce0000000f00 */
[----:B------:R-:W-:Y:S05]  /*67c0*/  WARPSYNC.COLLECTIVE R72, `(.L_x_3291) ;  /* 0x0000000048087348 */ /* 0x000fea0003c00000 */
[----:B------:R0:W1:Y:S02]  /*67d0*/  SHFL.BFLY P0, R76, R75, R74, R73 ;  /* 0x0c00004a4b4c7389 */ /* 0x0000640000000049 */
[----:B01----:R-:W-:Y:S05]  /*67e0*/  ENDCOLLECTIVE ;  /* 0x000000000000791b */ /* 0x003fea0003800000 */
.L_x_3291:
[----:B------:R-:W-:Y:S05]  /*67f0*/  BRA `(.L_x_3292) ;  /* 0xffffffac00b07947 */ /* 0x000fea000383ffff */
.L_x_3293:
        /* <DEDUP_REMOVED lines=16> */
.L_x_3990:


//--------------------- .text._ZN10layer_norm22ln_bwd_finalize_kernelINS_22Kernel_traits_finalizeILj512E6__halfffffjLb0ELj1024ELj4ENS_18Kernel_traits_baseILj512ES2_ffffjLj1024EEEEELb0ELb1EEEvNS_9BwdParamsE --------------------------
	.section	.text._ZN10layer_norm22ln_bwd_finalize_kernelINS_22Kernel_traits_finalizeILj512E6__halfffffjLb0ELj1024ELj4ENS_18Kernel_traits_baseILj512ES2_ffffjLj1024EEEEELb0ELb1EEEvNS_9BwdParamsE,"ax",@progbits
	.align	128
        .global         _ZN10layer_norm22ln_bwd_finalize_kernelINS_22Kernel_traits_finalizeILj512E6__halfffffjLb0ELj1024ELj4ENS_18Kernel_traits_baseILj512ES2_ffffjLj1024EEEEELb0ELb1EEEvNS_9BwdParamsE
        .type           _ZN10layer_norm22ln_bwd_finalize_kernelINS_22Kernel_traits_finalizeILj512E6__halfffffjLb0ELj1024ELj4ENS_18Kernel_traits_baseILj512ES2_ffffjLj1024EEEEELb0ELb1EEEvNS_9BwdParamsE,@function
        .size           _ZN10layer_norm22ln_bwd_finalize_kernelINS_22Kernel_traits_finalizeILj512E6__halfffffjLb0ELj1024ELj4ENS_18Kernel_traits_baseILj512ES2_ffffjLj1024EEEEELb0ELb1EEEvNS_9BwdParamsE,(.L_x_3991 - _ZN10layer_norm22ln_bwd_finalize_kernelINS_22Kernel_traits_finalizeILj512E6__halfffffjLb0ELj1024ELj4ENS_18Kernel_traits_baseILj512ES2_ffffjLj1024EEEEELb0ELb1EEEvNS_9BwdParamsE)
        .other          _ZN10layer_norm22ln_bwd_finalize_kernelINS_22Kernel_traits_finalizeILj512E6__halfffffjLb0ELj1024ELj4ENS_18Kernel_traits_baseILj512ES2_ffffjLj1024EEEEELb0ELb1EEEvNS_9BwdParamsE,@"STO_CUDA_ENTRY STV_DEFAULT"
_ZN10layer_norm22ln_bwd_finalize_kernelINS_22Kernel_traits_finalizeILj512E6__halfffffjLb0ELj1024ELj4ENS_18Kernel_traits_baseILj512ES2_ffffjLj1024EEEEELb0ELb1EEEvNS_9BwdParamsE:
.text._ZN10layer_norm22ln_bwd_finalize_kernelINS_22Kernel_traits_finalizeILj512E6__halfffffjLb0ELj1024ELj4ENS_18Kernel_traits_baseILj512ES2_ffffjLj1024EEEEELb0ELb1EEEvNS_9BwdParamsE:
        /* <DEDUP_REMOVED lines=77> */
.L_x_3298:
        /* <DEDUP_REMOVED lines=118> */
.L_x_3297:
[----:B------:R-:W-:Y:S05]  /*0c30*/  BSYNC.RECONVERGENT B1 ;  /* 0x0000000000017941 */ /* 0x000fea0003800200 */
.L_x_3296:
        /* <DEDUP_REMOVED lines=69> */
.L_x_3300:
[----:B------:R-:W-:Y:S05]  /*1090*/  BSYNC.RECONVERGENT B1 ;  /* 0x0000000000017941 */ /* 0x000fea0003800200 */
.L_x_3299:
        /* <DEDUP_REMOVED lines=38> */
.L_x_3302:
[----:B------:R-:W-:Y:S05]  /*1300*/  BSYNC.RECONVERGENT B1 ;  /* 0x0000000000017941 */ /* 0x000fea0003800200 */
.L_x_3301:
[----:B------:R-:W-:Y:S05]  /*1310*/  @!P1 BRA `(.L_x_3295) ;  /* 0x0000000000409947 */ /* 0x000fea0003800000 */
[----:B------:R-:W0:Y:S01]  /*1320*/  LDC R12, c[0x0][0x388] ;  /* 0x0000e200ff0c7b82 */ /* 0x000e220000000800 */
[----:B------:R-:W-:-:S07]  /*1330*/  IADD3 R0, PT, PT, -R0, RZ, RZ ;  /* 0x000000ff00007210 */ /* 0x000fce0007ffe1ff */
[----:B------:R-:W1:Y:S08]  /*1340*/  LDC.64 R8, c[0x0][0x440] ;  /* 0x00011000ff087b82 */ /* 0x000e700000000a00 */
[----:B------:R-:W2:Y:S01]  /*1350*/  LDC.64 R10, c[0x0][0x448] ;  /* 0x00011200ff0a7b82 */ /* 0x000ea20000000a00 */
[----:B0-----:R-:W-:-:S05]  /*1360*/  IMAD R2, R2, R12, R5 ;  /* 0x0000000c02027224 */ /* 0x001fca00078e0205 */
[----:B------:R-:W-:-:S07]  /*1370*/  IADD3 R13, PT, PT, R57, R2, RZ ;  /* 0x00000002390d7210 */ /* 0x000fce0007ffe0ff */
.L_x_3303:
        /* <DEDUP_REMOVED lines=10> */
.L_x_3295:
[----:B------:R-:W-:Y:S05]  /*1420*/  BSYNC.RECONVERGENT B0 ;  /* 0x0000000000007941 */ /* 0x000fea0003800200 */
.L_x_3294:
        /* <DEDUP_REMOVED lines=59> */
.L_x_3304:
        /* <DEDUP_REMOVED lines=10> */
.L_x_3991:


//--------------------- .text._ZN10layer_norm40ln_parallel_residual_bwd_finalize_kernelINS_22Kernel_traits_finalizeILj512E6__halfffffjLb0ELj1024ELj4ENS_18Kernel_traits_baseILj512ES2_ffffjLj1024EEEEELb1EEEvNS_9BwdParamsE --------------------------
	.section	.text._ZN10layer_norm40ln_parallel_residual_bwd_finalize_kernelINS_22Kernel_traits_finalizeILj512E6__halfffffjLb0ELj1024ELj4ENS_18Kernel_traits_baseILj512ES2_ffffjLj1024EEEEELb1EEEvNS_9BwdParamsE,"ax",@progbits
	.align	128
        .global         _ZN10layer_norm40ln_parallel_residual_bwd_finalize_kernelINS_22Kernel_traits_finalizeILj512E6__halfffffjLb0ELj1024ELj4ENS_18Kernel_traits_baseILj512ES2_ffffjLj1024EEEEELb1EEEvNS_9BwdParamsE
        .type           _ZN10layer_norm40ln_parallel_residual_bwd_finalize_kernelINS_22Kernel_traits_finalizeILj512E6__halfffffjLb0ELj1024ELj4ENS_18Kernel_traits_baseILj512ES2_ffffjLj1024EEEEELb1EEEvNS_9BwdParamsE,@function
        .size           _ZN10layer_norm40ln_parallel_residual_bwd_finalize_kernelINS_22Kernel_traits_finalizeILj512E6__halfffffjLb0ELj1024ELj4ENS_18Kernel_traits_baseILj512ES2_ffffjLj1024EEEEELb1EEEvNS_9BwdParamsE,(.L_x_3992 - _ZN10layer_norm40ln_parallel_residual_bwd_finalize_kernelINS_22Kernel_traits_finalizeILj512E6__halfffffjLb0ELj1024ELj4ENS_18Kernel_traits_baseILj512ES2_ffffjLj1024EEEEELb1EEEvNS_9BwdParamsE)
        .other          _ZN10layer_norm40ln_parallel_residual_bwd_finalize_kernelINS_22Kernel_traits_finalizeILj512E6__halfffffjLb0ELj1024ELj4ENS_18Kernel_traits_baseILj512ES2_ffffjLj1024EEEEELb1EEEvNS_9BwdParamsE,@"STO_CUDA_ENTRY STV_DEFAULT"
_ZN10layer_norm40ln_parallel_residual_bwd_finalize_kernelINS_22Kernel_traits_finalizeILj512E6__halfffffjLb0ELj1024ELj4ENS_18Kernel_traits_baseILj512ES2_ffffjLj1024EEEEELb1EEEvNS_9BwdParamsE:
.text._ZN10layer_norm40ln_parallel_residual_bwd_finalize_kernelINS_22Kernel_traits_finalizeILj512E6__halfffffjLb0ELj1024ELj4ENS_18Kernel_traits_baseILj512ES2_ffffjLj1024EEEEELb1EEEvNS_9BwdParamsE:
        /* <DEDUP_REMOVED lines=57> */
.L_x_3309:
        /* <DEDUP_REMOVED lines=112> */
.L_x_3308:
[----:B------:R-:W-:Y:S05]  /*0a90*/  BSYNC.RECONVERGENT B1 ;  /* 0x0000000000017941 */ /* 0x000fea0003800200 */
.L_x_3307:
        /* <DEDUP_REMOVED lines=67> */
.L_x_3311:
[----:B------:R-:W-:Y:S05]  /*0ed0*/  BSYNC.RECONVERGENT B1 ;  /* 0x0000000000017941 */ /* 0x000fea0003800200 */
.L_x_3310:
        /* <DEDUP_REMOVED lines=37> */
.L_x_3313:
[----:B------:R-:W-:Y:S05]  /*1130*/  BSYNC.RECONVERGENT B1 ;  /* 0x0000000000017941 */ /* 0x000fea0003800200 */
.L_x_3312:
        /* <DEDUP_REMOVED lines=19> */
.L_x_3306:
[----:B------:R-:W-:Y:S05]  /*1270*/  BSYNC.RECONVERGENT B0 ;  /* 0x0000000000007941 */ /* 0x000fea0003800200 */
.L_x_3305:
        /* <DEDUP_REMOVED lines=93> */
.L_x_3314:
        /* <DEDUP_REMOVED lines=11> */
.L_x_3992:


//--------------------- .text._ZN10layer_norm31ln_parallel_residual_bwd_kernelINS_13Kernel_traitsI6__halfffffjLj512ELj1ELj4ELj1ELj16ENS_18Kernel_traits_baseILj512ES2_ffffjLj128EEEEELb1ELb1ELb1EEEvNS_9BwdParamsE --------------------------
	.section	.text._ZN10layer_norm31ln_parallel_residual_bwd_kernelINS_13Kernel_traitsI6__halfffffjLj512ELj1ELj4ELj1ELj16ENS_18Kernel_traits_baseILj512ES2_ffffjLj128EEEEELb1ELb1ELb1EEEvNS_9BwdParamsE,"ax",@progbits
	.align	128
        .global         _ZN10layer_norm31ln_parallel_residual_bwd_kernelINS_13Kernel_traitsI6__halfffffjLj512ELj1ELj4ELj1ELj16ENS_18Kernel_traits_baseILj512ES2_ffffjLj128EEEEELb1ELb1ELb1EEEvNS_9BwdParamsE
        .type           _ZN10layer_norm31ln_parallel_residual_bwd_kernelINS_13Kernel_traitsI6__halfffffjLj512ELj1ELj4ELj1ELj16ENS_18Kernel_traits_baseILj512ES2_ffffjLj128EEEEELb1ELb1ELb1EEEvNS_9BwdParamsE,@function
        .size           _ZN10layer_norm31ln_parallel_residual_bwd_kernelINS_13Kernel_traitsI6__halfffffjLj512ELj1ELj4ELj1ELj16ENS_18Kernel_traits_baseILj512ES2_ffffjLj128EEEEELb1ELb1ELb1EEEvNS_9BwdParamsE,(.L_x_3993 - _ZN10layer_norm31ln_parallel_residual_bwd_kernelINS_13Kernel_traitsI6__halfffffjLj512ELj1ELj4ELj1ELj16ENS_18Kernel_traits_baseILj512ES2_ffffjLj128EEEEELb1ELb1ELb1EEEvNS_9BwdParamsE)
        .other          _ZN10layer_norm31ln_parallel_residual_bwd_kernelINS_13Kernel_traitsI6__halfffffjLj512ELj1ELj4ELj1ELj16ENS_18Kernel_traits_baseILj512ES2_ffffjLj128EEEEELb1ELb1ELb1EEEvNS_9BwdParamsE,@"STO_CUDA_ENTRY STV_DEFAULT"
_ZN10layer_norm31ln_parallel_residual_bwd_kernelINS_13Kernel_traitsI6__halfffffjLj512ELj1ELj4ELj1ELj16ENS_18Kernel_traits_baseILj512ES2_ffffjLj128EEEEELb1ELb1ELb1EEEvNS_9BwdParamsE:
.text._ZN10layer_norm31ln_parallel_residual_bwd_kernelINS_13Kernel_traitsI6__halfffffjLj512ELj1ELj4ELj1ELj16ENS_18Kernel_traits_baseILj512ES2_ffffjLj128EEEEELb1ELb1ELb1EEEvNS_9BwdParamsE:
        /* <DEDUP_REMOVED lines=37> */
[----:B------:R-:W2:Y:S04]  /*0250*/  LDG.E.64 R12, desc[UR10][R10.64+0x300] ;  /* 0x0003000a0a0c7981 */ /* 0x000ea8000c1e1b00 */
[----:B------:R-:W3:Y:S04]  /*0260*/  LDG.E.64 R16, desc[UR10][R10.64+0x200] ;  /* 0x0002000a0a107981 */ /* 0x000ee8000c1e1b00 */
[----:B------:R-:W4:Y:S04]  /*0270*/  LDG.E.64 R20, desc[UR10][R10.64+0x100] ;  /* 0x0001000a0a147981 */ /* 0x000f28000c1e1b00 */
[----:B------:R0:W5:Y:S01]  /*0280*/  LDG.E.64 R24, desc[UR10][R10.64] ;  /* 0x0000000a0a187981 */ /* 0x000162000c1e1b00 */
[----:B-1----:R-:W-:Y:S01]  /*0290*/  UISETP.NE.U32.AND UP0, UPT, UR4, URZ, UPT ;  /* 0x000000ff0400728c */ /* 0x002fe2000bf05070 */
[----:B------:R-:W-:Y:S01]  /*02a0*/  HFMA2 R23, -RZ, RZ, 0, 0 ;  /* 0x00000000ff177431 */ /* 0x000fe200000001ff */
[----:B------:R-:W1:Y:S01]  /*02b0*/  LDCU.U8 UR4, c[0x0][0x410] ;  /* 0x00008200ff0477ac */ /* 0x000e620008000000 */
[----:B------:R-:W-:Y:S01]  /*02c0*/  HFMA2 R6, -RZ, RZ, 0, 0 ;  /* 0x00000000ff067431 */ /* 0x000fe200000001ff */
[----:B------:R-:W-:Y:S01]  /*02d0*/  BSSY B1, `(.L_x_3317) ;  /* 0x00004f6000017945 */ /* 0x000fe20003800000 */
[----:B------:R-:W-:Y:S01]  /*02e0*/  MOV R4, R0 ;  /* 0x0000000000047202 */ /* 0x000fe20000000f00 */
        /* <DEDUP_REMOVED lines=15> */
[----:B0-----:R-:W-:-:S02]  /*03e0*/  MOV R10, RZ ;  /* 0x000000ff000a7202 */ /* 0x001fc40000000f00 */
[----:B------:R-:W-:Y:S02]  /*03f0*/  MOV R19, RZ ;  /* 0x000000ff00137202 */ /* 0x000fe40000000f00 */
[----:B------:R-:W-:Y:S02]  /*0400*/  MOV R8, RZ ;  /* 0x000000ff00087202 */ /* 0x000fe40000000f00 */
[----:B------:R-:W-:Y:S02]  /*0410*/  PLOP3.LUT P3, PT, PT, PT, UP1, 0x80, 0x8 ;  /* 0x000000000008781c */ /* 0x000fe40003f6f018 */
[----:B------:R-:W-:Y:S01]  /*0420*/  PLOP3.LUT P0, PT, PT, PT, UP0, 0x80, 0x8 ;  /* 0x000000000008781c */ /* 0x000fe20003f0f008 */
        /* <DEDUP_REMOVED lines=14> */
[----:B------:R-:W-:Y:S01]  /*0510*/  HFMA2 R21, -RZ, RZ, 0, 0 ;  /* 0x00000000ff157431 */ /* 0x000fe200000001ff */
        /* <DEDUP_REMOVED lines=9> */
[----:B------:R-:W-:-:S07]  /*05b0*/  HADD2.F32 R26, -RZ, R26.H0_H0 ;  /* 0x2000001aff1a7230 */ /* 0x000fce0000004100 */
.L_x_3351:
[----:B------:R-:W0:Y:S01]  /*05c0*/  LDC.64 R64, c[0x0][0x3c0] ;  /* 0x0000f000ff407b82 */ /* 0x000e220000000a00 */
[----:B------:R-:W-:-:S05]  /*05d0*/  IMAD R25, R4, UR7, RZ ;  /* 0x0000000704197c24 */ /* 0x000fca000f8e02ff */
[----:B------:R-:W-:Y:S02]  /*05e0*/  SHF.R.S32.HI R52, RZ, 0x1f, R25 ;  /* 0x0000001fff347819 */ /* 0x000fe40000011419 */
[----:B------:R-:W1:Y:S02]  /*05f0*/  LDC.64 R60, c[0x0][0x3a8] ;  /* 0x0000ea00ff3c7b82 */ /* 0x000e640000000a00 */
[----:B------:R-:W-:-:S04]  /*0600*/  LEA.HI R131, R52, R25, RZ, 0x2 ;  /* 0x0000001934837211 */ /* 0x000fc800078f10ff */
[----:B------:R-:W-:Y:S02]  /*0610*/  LEA.HI.SX32 R131, R131, R2, 0x1e ;  /* 0x0000000283837211 */ /* 0x000fe400078ff2ff */
[----:B------:R-:W2:Y:S01]  /*0620*/  @P0 LDC.64 R72, c[0x0][0x438] ;  /* 0x00010e00ff480b82 */ /* 0x000ea20000000a00 */
[----:B0-----:R-:W-:-:S07]  /*0630*/  IMAD.WIDE R64, R4, 0x4, R64 ;  /* 0x0000000404407825 */ /* 0x001fce00078e0240 */
[----:B------:R-:W0:Y:S01]  /*0640*/  LDC.64 R106, c[0x0][0x438] ;  /* 0x00010e00ff6a7b82 */ /* 0x000e220000000a00 */
[----:B------:R-:W3:Y:S01]  /*0650*/  LDG.E R120, desc[UR10][R64.64] ;  /* 0x0000000a40787981 */ /* 0x000ee2000c1e1900 */
[----:B------:R-:W-:Y:S01]  /*0660*/  ISETP.NE.U32.AND P1, PT, RZ, UR12, PT ;  /* 0x0000000cff007c0c */ /* 0x000fe2000bf25070 */
[----:B-1----:R-:W-:-:S05]  /*0670*/  IMAD.WIDE.U32 R52, R131, 0x10, R60 ;  /* 0x0000001083347825 */ /* 0x002fca00078e003c */
[----:B------:R-:W1:Y:S01]  /*0680*/  LDC.64 R70, c[0x0][0x3c8] ;  /* 0x0000f200ff467b82 */ /* 0x000e620000000a00 */
[C---:B------:R-:W-:Y:S02]  /*0690*/  IADD3 R127, PT, PT, R131.reuse, 0x20, RZ ;  /* 0x00000020837f7810 */ /* 0x040fe40007ffe0ff */
[C---:B------:R-:W-:Y:S01]  /*06a0*/  IADD3 R121, PT, PT, R131.reuse, 0x40, RZ ;  /* 0x0000004083797810 */ /* 0x040fe20007ffe0ff */
[----:B------:R-:W4:Y:S01]  /*06b0*/  LDG.E.128 R52, desc[UR10][R52.64] ;  /* 0x0000000a34347981 */ /* 0x000f22000c1e1d00 */
[----:B------:R-:W-:Y:S01]  /*06c0*/  ISETP.NE.AND.EX P1, PT, RZ, UR13, PT, P1 ;  /* 0x0000000dff007c0c */ /* 0x000fe2000bf25310 */
[C---:B--2---:R-:W-:Y:S02]  /*06d0*/  @P0 IMAD.WIDE.U32 R72, R131.reuse, 0x10, R72 ;  /* 0x0000001083480825 */ /* 0x044fe400078e0048 */
[----:B------:R-:W2:Y:S01]  /*06e0*/  LDC.64 R108, c[0x0][0x428] ;  /* 0x00010a00ff6c7b82 */ /* 0x000ea20000000a00 */
[----:B------:R-:W-:Y:S01]  /*06f0*/  IADD3 R25, PT, PT, R131, 0x60, RZ ;  /* 0x0000006083197810 */ /* 0x000fe20007ffe0ff */
[----:B------:R-:W-:Y:S01]  /*0700*/  IMAD.WIDE.U32 R56, R127, 0x10, R60 ;  /* 0x000000107f387825 */ /* 0x000fe200078e003c */
[----:B------:R1:W5:Y:S01]  /*0710*/  @P0 LDG.E.128 R28, desc[UR10][R72.64] ;  /* 0x0000000a481c0981 */ /* 0x000362000c1e1d00 */
[----:B0-----:R-:W-:-:S04]  /*0720*/  ISETP.NE.U32.AND P2, PT, R106, RZ, PT ;  /* 0x000000ff6a00720c */ /* 0x001fc80003f45070 */
[----:B------:R-:W0:Y:S08]  /*0730*/  LDC.64 R110, c[0x0][0x3b0] ;  /* 0x0000ec00ff6e7b82 */ /* 0x000e300000000a00 */
[----:B------:R-:W2:Y:S01]  /*0740*/  @P1 LDC.64 R116, c[0x0][0x3b8] ;  /* 0x0000ee00ff741b82 */ /* 0x000ea20000000a00 */
[----:B------:R-:W-:-:S07]  /*0750*/  ISETP.NE.AND.EX P0, PT, R107, RZ, PT, P2 ;  /* 0x000000ff6b00720c */ /* 0x000fce0003f05320 */
[----:B------:R-:W0:Y:S01]  /*0760*/  @P1 LDC.64 R74, c[0x0][0x3b8] ;  /* 0x0000ee00ff4a1b82 */ /* 0x000e220000000a00 */
[----:B------:R-:W-:Y:S01]  /*0770*/  IMAD.WIDE.U32 R62, R121, 0x10, R60 ;  /* 0x00000010793e7825 */ /* 0x000fe200078e003c */
[----:B------:R-:W4:Y:S06]  /*0780*/  LDG.E.128 R56, desc[UR10][R56.64] ;  /* 0x0000000a38387981 */ /* 0x000f2c000c1e1d00 */
[----:B------:R-:W0:Y:S08]  /*0790*/  @P0 LDC.64 R68, c[0x0][0x438] ;  /* 0x00010e00ff440b82 */ /* 0x000e300000000a00 */
[----:B-1----:R-:W1:Y:S01]  /*07a0*/  @P0 LDC.64 R72, c[0x0][0x438] ;  /* 0x00010e00ff480b82 */ /* 0x002e620000000a00 */
[----:B--2---:R-:W-:-:S05]  /*07b0*/  @P1 IMAD.WIDE.U32 R116, R131, 0x4, R116 ;  /* 0x0000000483741825 */ /* 0x004fca00078e0074 */
[----:B------:R2:W5:Y:S02]  /*07c0*/  @P1 LDG.E R0, desc[UR10][R116.64] ;  /* 0x0000000a74001981 */ /* 0x000564000c1e1900 */
[----:B------:R-:W1:Y:S01]  /*07d0*/  @P0 LDC.64 R76, c[0x0][0x438] ;  /* 0x00010e00ff4c0b82 */ /* 0x000e620000000a00 */
[----:B------:R-:W-:Y:S02]  /*07e0*/  IMAD.WIDE.U32 R66, R25, 0x10, R60 ;  /* 0x0000001019427825 */ /* 0x000fe400078e003c */
[----:B------:R-:W4:Y:S04]  /*07f0*/  LDG.E.128 R60, desc[UR10][R62.64] ;  /* 0x0000000a3e3c7981 */ /* 0x000f28000c1e1d00 */
[----:B------:R-:W4:Y:S01]  /*0800*/  LDG.E.128 R64, desc[UR10][R66.64] ;  /* 0x0000000a42407981 */ /* 0x000f22000c1e1d00 */
[----:B0-----:R-:W-:Y:S01]  /*0810*/  @P0 IMAD.WIDE.U32 R118, R127, 0x10, R68 ;  /* 0x000000107f760825 */ /* 0x001fe200078e0044 */
[----:B------:R-:W0:Y:S03]  /*0820*/  @P1 LDC.64 R78, c[0x0][0x3b8] ;  /* 0x0000ee00ff4e1b82 */ /* 0x000e260000000a00 */
[----:B--2---:R-:W-:Y:S01]  /*0830*/  IMAD.WIDE R116, R4, 0x4, R70 ;  /* 0x0000000404747825 */ /* 0x004fe200078e0246 */
[----:B------:R-:W5:Y:S03]  /*0840*/  @P0 LDG.E.128 R32, desc[UR10][R118.64] ;  /* 0x0000000a76200981 */ /* 0x000f66000c1e1d00 */
[----:B------:R-:W-:Y:S01]  /*0850*/  IMAD.WIDE.U32 R68, R131, 0x10, R108 ;  /* 0x0000001083447825 */ /* 0x000fe200078e006c */
[----:B------:R-:W2:Y:S01]  /*0860*/  @P1 LDC.64 R114, c[0x0][0x3b8] ;  /* 0x0000ee00ff721b82 */ /* 0x000ea20000000a00 */
[----:B------:R-:W2:Y:S04]  /*0870*/  LDG.E R117, desc[UR10][R116.64] ;  /* 0x0000000a74757981 */ /* 0x000ea8000c1e1900 */
[----:B------:R-:W2:Y:S01]  /*0880*/  LDG.E.128 R68, desc[UR10][R68.64] ;  /* 0x0000000a44447981 */ /* 0x000ea2000c1e1d00 */
[----:B-1----:R-:W-:-:S04]  /*0890*/  @P0 IMAD.WIDE.U32 R124, R25, 0x10, R72 ;  /* 0x00000010197c0825 */ /* 0x002fc800078e0048 */
[----:B------:R-:W-:Y:S01]  /*08a0*/  @P1 IMAD.WIDE.U32 R74, R25, 0x4, R74 ;  /* 0x00000004194a1825 */ /* 0x000fe200078e004a */
[----:B------:R-:W5:Y:S03]  /*08b0*/  @P0 LDG.E.128 R40, desc[UR10][R124.64] ;  /* 0x0000000a7c280981 */ /* 0x000f66000c1e1d00 */
[----:B------:R-:W-:Y:S01]  /*08c0*/  IMAD.WIDE.U32 R72, R127, 0x10, R108 ;  /* 0x000000107f487825 */ /* 0x000fe200078e006c */
[----:B------:R-:W5:Y:S03]  /*08d0*/  @P1 LDG.E R81, desc[UR10][R74.64] ;  /* 0x0000000a4a511981 */ /* 0x000f66000c1e1900 */
[----:B------:R-:W-:-:S04]  /*08e0*/  @P0 IMAD.WIDE.U32 R76, R121, 0x10, R76 ;  /* 0x00000010794c0825 */ /* 0x000fc800078e004c */
[----:B0-----:R-:W-:Y:S01]  /*08f0*/  @P1 IMAD.WIDE.U32 R78, R127, 0x4, R78 ;  /* 0x000000047f4e1825 */ /* 0x001fe200078e004e */
[----:B------:R0:W5:Y:S04]  /*0900*/  @P0 LDG.E.128 R36, desc[UR10][R76.64] ;  /* 0x0000000a4c240981 */ /* 0x000168000c1e1d00 */
[----:B------:R-:W2:Y:S04]  /*0910*/  LDG.E.128 R72, desc[UR10][R72.64] ;  /* 0x0000000a48487981 */ /* 0x000ea8000c1e1d00 */
[----:B------:R-:W5:Y:S01]  /*0920*/  @P1 LDG.E R27, desc[UR10][R78.64] ;  /* 0x0000000a4e1b1981 */ /* 0x000f62000c1e1900 */
[----:B0-----:R-:W-:-:S06]  /*0930*/  IMAD.WIDE.U32 R76, R121, 0x10, R108 ;  /* 0x00000010794c7825 */ /* 0x001fcc00078e006c */
[----:B------:R-:W2:Y:S01]  /*0940*/  LDG.E.128 R76, desc[UR10][R76.64] ;  /* 0x0000000a4c4c7981 */ /* 0x000ea2000c1e1d00 */
[----:B------:R-:W-:-:S06]  /*0950*/  IMAD.WIDE.U32 R128, R127, 0x4, R110 ;  /* 0x000000047f807825 */ /* 0x000fcc00078e006e */
[----:B------:R-:W5:Y:S01]  /*0960*/  LDG.E R128, desc[UR10][R128.64] ;  /* 0x0000000a80807981 */ /* 0x000f62000c1e1900 */
[----:B---3--:R-:W-:-:S05]  /*0970*/  FSEL R119, R120, RZ, !P3 ;  /* 0x000000ff78777208 */ /* 0x008fca0005800000 */
[C---:B----4-:R-:W-:Y:S01]  /*0980*/  FADD.FTZ R116, -R119.reuse, R52 ;  /* 0x0000003477747221 */ /* 0x050fe20000010100 */
[----:B------:R-:W-:Y:S01]  /*0990*/  FADD.FTZ R118, -R119, R53 ;  /* 0x0000003577767221 */ /* 0x000fe20000010100 */
[----:B------:R-:W-:-:S04]  /*09a0*/  IMAD.WIDE.U32 R52, R25, 0x10, R108 ;  /* 0x0000001019347825 */ /* 0x000fc800078e006c */
[C---:B------:R-:W-:Y:S01]  /*09b0*/  FADD.FTZ R120, -R119.reuse, R54 ;  /* 0x0000003677787221 */ /* 0x040fe20000010100 */
[----:B------:R-:W-:Y:S02]  /*09c0*/  FADD.FTZ R124, -R119, R55 ;  /* 0x00000037777c7221 */ /* 0x000fe40000010100 */
[----:B------:R-:W3:Y:S01]  /*09d0*/  LDG.E.128 R52, desc[UR10][R52.64] ;  /* 0x0000000a34347981 */ /* 0x000ee2000c1e1d00 */
[----:B--2---:R-:W-:-:S05]  /*09e0*/  @P1 IMAD.WIDE.U32 R114, R121, 0x4, R114 ;  /* 0x0000000479721825 */ /* 0x004fca00078e0072 */
[----:B------:R0:W5:Y:S02]  /*09f0*/  @P1 LDG.E R80, desc[UR10][R114.64] ;  /* 0x0000000a72501981 */ /* 0x000164000c1e1900 */
[----:B0-----:R-:W-:-:S04]  /*0a00*/  IMAD.WIDE.U32 R114, R121, 0x4, R110 ;  /* 0x0000000479727825 */ /* 0x001fc800078e006e */
[C---:B------:R-:W-:Y:S01]  /*0a10*/  FADD.FTZ R130, -R119.reuse, R56 ;  /* 0x0000003877827221 */ /* 0x040fe20000010100 */
[C---:B------:R-:W-:Y:S01]  /*0a20*/  FADD.FTZ R138, -R119.reuse, R59 ;  /* 0x0000003b778a7221 */ /* 0x040fe20000010100 */
[----:B------:R-:W-:Y:S01]  /*0a30*/  FADD.FTZ R134, -R119, R57 ;  /* 0x0000003977867221 */ /* 0x000fe20000010100 */
[----:B------:R0:W5:Y:S01]  /*0a40*/  LDG.E R114, desc[UR10][R114.64] ;  /* 0x0000000a72727981 */ /* 0x000162000c1e1900 */
[----:B------:R-:W-:-:S04]  /*0a50*/  IMAD.WIDE.U32 R122, R131, 0x4, R110 ;  /* 0x00000004837a7825 */ /* 0x000fc800078e006e */
[C---:B------:R-:W-:Y:S02]  /*0a60*/  FADD.FTZ R136, -R119.reuse, R58 ;  /* 0x0000003a77887221 */ /* 0x040fe40000010100 */
[----:B------:R1:W5:Y:S01]  /*0a70*/  LDG.E R122, desc[UR10][R122.64] ;  /* 0x0000000a7a7a7981 */ /* 0x000362000c1e1900 */
[C---:B------:R-:W-:Y:S01]  /*0a80*/  FADD.FTZ R140, -R119.reuse, R60 ;  /* 0x0000003c778c7221 */ /* 0x040fe20000010100 */
[C---:B------:R-:W-:Y:S01]  /*0a90*/  FADD.FTZ R144, -R119.reuse, R62 ;  /* 0x0000003e77907221 */ /* 0x040fe20000010100 */
[C---:B------:R-:W-:Y:S01]  /*0aa0*/  FADD.FTZ R132, -R119.reuse, R65 ;  /* 0x0000004177847221 */ /* 0x040fe20000010100 */
[C---:B------:R-:W-:Y:S01]  /*0ab0*/  FADD.FTZ R60, -R119.reuse, R66 ;  /* 0x00000042773c7221 */ /* 0x040fe20000010100 */
[----:B------:R-:W-:Y:S01]  /*0ac0*/  FADD.FTZ R142, -R119, R61 ;  /* 0x0000003d778e7221 */ /* 0x000fe20000010100 */
[----:B------:R-:W-:Y:S01]  /*0ad0*/  FMUL.FTZ R56, R117, R116 ;  /* 0x0000007475387220 */ /* 0x000fe20000410000 */
[----:B------:R-:W-:Y:S01]  /*0ae0*/  FMUL.FTZ R59, R15, R68 ;  /* 0x000000440f3b7220 */ /* 0x000fe20000410000 */
[----:B------:R-:W-:Y:S01]  /*0af0*/  FMUL.FTZ R57, R117, R118 ;  /* 0x0000007675397220 */ /* 0x000fe20000410000 */
[----:B------:R-:W-:-:S02]  /*0b00*/  FMUL.FTZ R62, R24, R69 ;  /* 0x00000045183e7220 */ /* 0x000fc40000410000 */
[----:B------:R-:W-:Y:S01]  /*0b10*/  FADD.FTZ R65, RZ, R59 ;  /* 0x0000003bff417221 */ /* 0x000fe20000010000 */
[----:B------:R-:W-:Y:S01]  /*0b20*/  FFMA.FTZ R66, R56, R59, RZ ;  /* 0x0000003b38427223 */ /* 0x000fe200000100ff */
[----:B------:R-:W-:Y:S01]  /*0b30*/  FMUL.FTZ R61, R117, R120 ;  /* 0x00000078753d7220 */ /* 0x000fe20000410000 */
[----:B------:R-:W-:Y:S01]  /*0b40*/  FMUL.FTZ R126, R17, R70 ;  /* 0x00000046117e7220 */ /* 0x000fe20000410000 */
[----:B------:R-:W-:Y:S01]  /*0b50*/  FADD.FTZ R65, R62, R65 ;  /* 0x000000413e417221 */ /* 0x000fe20000010000 */
[----:B------:R-:W-:Y:S01]  /*0b60*/  FFMA.FTZ R66, R57, R62, R66 ;  /* 0x0000003e39427223 */ /* 0x000fe20000010042 */
[----:B------:R-:W-:Y:S01]  /*0b70*/  FADD.FTZ R146, -R119, R63 ;  /* 0x0000003f77927221 */ /* 0x000fe20000010100 */
[C---:B0-----:R-:W-:Y:S01]  /*0b80*/  FMUL.FTZ R115, R117.reuse, R130 ;  /* 0x0000008275737220 */ /* 0x041fe20000410000 */
[----:B------:R-:W-:Y:S01]  /*0b90*/  FMUL.FTZ R63, R117, R124 ;  /* 0x0000007c753f7220 */ /* 0x000fe20000410000 */
[----:B------:R-:W-:Y:S01]  /*0ba0*/  FMUL.FTZ R130, R26, R71 ;  /* 0x000000471a827220 */ /* 0x000fe20000410000 */
[----:B------:R-:W-:Y:S01]  /*0bb0*/  FADD.FTZ R65, R126, R65 ;  /* 0x000000417e417221 */ /* 0x000fe20000010000 */
[----:B------:R-:W-:-:S03]  /*0bc0*/  FFMA.FTZ R66, R61, R126, R66 ;  /* 0x0000007e3d427223 */ /* 0x000fc60000010042 */
[----:B------:R-:W-:Y:S01]  /*0bd0*/  FADD.FTZ R65, R130, R65 ;  /* 0x0000004182417221 */ /* 0x000fe20000010000 */
[----:B------:R-:W-:Y:S01]  /*0be0*/  FFMA.FTZ R66, R63, R130, R66 ;  /* 0x000000823f427223 */ /* 0x000fe20000010042 */
[----:B------:R-:W-:Y:S01]  /*0bf0*/  FMUL.FTZ R116, R11, R72 ;  /* 0x000000480b747220 */ /* 0x000fe20000410000 */
[C---:B------:R-:W-:Y:S01]  /*0c00*/  FADD.FTZ R64, -R119.reuse, R64 ;  /* 0x0000004077407221 */ /* 0x040fe20000010100 */
[----:B------:R-:W-:Y:S01]  /*0c10*/  FADD.FTZ R58, -R119, R67 ;  /* 0x00000043773a7221 */ /* 0x000fe20000010100 */
[----:B------:R-:W-:Y:S01]  /*0c20*/  FMUL.FTZ R119, R117, R134 ;  /* 0x0000008675777220 */ /* 0x000fe20000410000 */
[----:B------:R-:W-:Y:S01]  /*0c30*/  FMUL.FTZ R118, R20, R73 ;  /* 0x0000004914767220 */ /* 0x000fe20000410000 */
[----:B------:R-:W-:Y:S01]  /*0c40*/  FADD.FTZ R65, R116, R65 ;  /* 0x0000004174417221 */ /* 0x000fe20000010000 */
[----:B------:R-:W-:Y:S01]  /*0c50*/  FFMA.FTZ R66, R115, R116, R66 ;  /* 0x0000007473427223 */ /* 0x000fe20000010042 */
[----:B-1----:R-:W-:Y:S01]  /*0c60*/  FMUL.FTZ R123, R117, R136 ;  /* 0x00000088757b7220 */ /* 0x002fe20000410000 */
[----:B------:R-:W-:Y:S01]  /*0c70*/  FMUL.FTZ R120, R13, R74 ;  /* 0x0000004a0d787220 */ /* 0x000fe20000410000 */
[----:B------:R-:W-:Y:S01]  /*0c80*/  FADD.FTZ R65, R118, R65 ;  /* 0x0000004176417221 */ /* 0x000fe20000010000 */
[----:B------:R-:W-:Y:S01]  /*0c90*/  FFMA.FTZ R66, R119, R118, R66 ;  /* 0x0000007677427223 */ /* 0x000fe20000010042 */
[C---:B------:R-:W-:Y:S01]  /*0ca0*/  FMUL.FTZ R125, R117.reuse, R138 ;  /* 0x0000008a757d7220 */ /* 0x040fe20000410000 */
[C---:B------:R-:W-:Y:S01]  /*0cb0*/  FMUL.FTZ R109, R117.reuse, R140 ;  /* 0x0000008c756d7220 */ /* 0x040fe20000410000 */
[----:B------:R-:W-:Y:S01]  /*0cc0*/  FMUL.FTZ R64, R117, R64 ;  /* 0x0000004075407220 */ /* 0x000fe20000410000 */
[----:B------:R-:W-:Y:S01]  /*0cd0*/  FMUL.FTZ R124, R22, R75 ;  /* 0x0000004b167c7220 */ /* 0x000fe20000410000 */
[----:B------:R-:W-:Y:S01]  /*0ce0*/  FADD.FTZ R67, R120, R65 ;  /* 0x0000004178437221 */ /* 0x000fe20000010000 */
[----:B------:R-:W-:Y:S01]  /*0cf0*/  FFMA.FTZ R66, R123, R120, R66 ;  /* 0x000000787b427223 */ /* 0x000fe20000010042 */
[C---:B------:R-:W-:Y:S01]  /*0d00*/  FADD.FTZ R96, R75.reuse, R96 ;  /* 0x000000604b607221 */ /* 0x040fe20000010000 */
[----:B------:R-:W-:Y:S01]  /*0d10*/  FFMA.FTZ R98, R75, R125, R98 ;  /* 0x0000007d4b627223 */ /* 0x000fe20000010062 */
[----:B------:R-:W-:Y:S01]  /*0d20*/  FMUL.FTZ R75, R117, R142 ;  /* 0x0000008e754b7220 */ /* 0x000fe20000410000 */
[C---:B------:R-:W-:Y:S01]  /*0d30*/  FADD.FTZ R99, R76.reuse, R99 ;  /* 0x000000634c637221 */ /* 0x040fe20000010000 */
[----:B------:R-:W-:Y:S01]  /*0d40*/  FFMA.FTZ R101, R76, R109, R101 ;  /* 0x0000006d4c657223 */ /* 0x000fe20000010065 */
[----:B------:R-:W-:Y:S01]  /*0d50*/  FMUL.FTZ R76, R7, R76 ;  /* 0x0000004c074c7220 */ /* 0x000fe20000410000 */
[----:B------:R-:W-:Y:S01]  /*0d60*/  FADD.FTZ R67, R124, R67 ;  /* 0x000000437c437221 */ /* 0x000fe20000010000 */
[C---:B------:R-:W-:Y:S01]  /*0d70*/  FADD.FTZ R95, R74.reuse, R95 ;  /* 0x0000005f4a5f7221 */ /* 0x040fe20000010000 */
        /* <DEDUP_REMOVED lines=8> */
[----:B------:R-:W-:-:S04]  /*0e00*/  IMAD.WIDE.U32 R110, R25, 0x4, R110 ;  /* 0x00000004196e7825 */ /* 0x000fc800078e006e */
[C---:B------:R-:W-:Y:S01]  /*0e10*/  FADD.FTZ R103, R78.reuse, R103 ;  /* 0x000000674e677221 */ /* 0x040fe20000010000 */
[----:B------:R-:W-:Y:S01]  /*0e20*/  FFMA.FTZ R19, R78, R77, R19 ;  /* 0x0000004d4e137223 */ /* 0x000fe20000010013 */
[----:B------:R-:W-:Y:S01]  /*0e30*/  FMUL.FTZ R78, R9, R78 ;  /* 0x0000004e094e7220 */ /* 0x000fe20000410000 */
[----:B------:R-:W-:Y:S01]  /*0e40*/  FADD.FTZ R69, R74, R69 ;  /* 0x000000454a457221 */ /* 0x000fe20000010000 */
[C---:B------:R-:W-:Y:S01]  /*0e50*/  FADD.FTZ R83, R68.reuse, R83 ;  /* 0x0000005344537221 */ /* 0x040fe20000010000 */
[----:B------:R-:W-:Y:S01]  /*0e60*/  FFMA.FTZ R85, R68, R56, R85 ;  /* 0x0000003844557223 */ /* 0x000fe20000010055 */
[----:B------:R0:W5:Y:S01]  /*0e70*/  LDG.E R110, desc[UR10][R110.64] ;  /* 0x0000000a6e6e7981 */ /* 0x000162000c1e1900 */
[C---:B------:R-:W-:Y:S01]  /*0e80*/  FMUL.FTZ R68, R117.reuse, R60 ;  /* 0x0000003c75447220 */ /* 0x040fe20000410000 */
[----:B------:R-:W-:Y:S01]  /*0e90*/  FMUL.FTZ R108, R18, R79 ;  /* 0x0000004f126c7220 */ /* 0x000fe20000410000 */
[C---:B------:R-:W-:Y:S01]  /*0ea0*/  FADD.FTZ R91, R72.reuse, R91 ;  /* 0x0000005b485b7221 */ /* 0x040fe20000010000 */
[----:B------:R-:W-:Y:S01]  /*0eb0*/  FFMA.FTZ R93, R72, R115, R93 ;  /* 0x00000073485d7223 */ /* 0x000fe2000001005d */
[----:B0-----:R-:W-:Y:S01]  /*0ec0*/  FMUL.FTZ R111, R117, R146 ;  /* 0x00000092756f7220 */ /* 0x001fe20000410000 */
[----:B------:R-:W-:Y:S01]  /*0ed0*/  UISETP.NE.AND UP0, UPT, UR15, URZ, UPT ;  /* 0x000000ff0f00728c */ /* 0x000fe2000bf05270 */
[C---:B------:R-:W-:Y:S01]  /*0ee0*/  FADD.FTZ R87, R70.reuse, R87 ;  /* 0x0000005746577221 */ /* 0x040fe20000010000 */
[----:B------:R-:W-:Y:S01]  /*0ef0*/  FFMA.FTZ R89, R70, R61, R89 ;  /* 0x0000003d46597223 */ /* 0x000fe20000010059 */
[C---:B------:R-:W-:Y:S01]  /*0f00*/  FADD.FTZ R88, R71.reuse, R88 ;  /* 0x0000005847587221 */ /* 0x040fe20000010000 */
[----:B------:R-:W-:Y:S01]  /*0f10*/  FFMA.FTZ R8, R71, R63, R8 ;  /* 0x0000003f47087223 */ /* 0x000fe20000010008 */
[----:B------:R-:W-:Y:S01]  /*0f20*/  UMOV UR4, 0xffffffff ;  /* 0xffffffff00047882 */ /* 0x000fe20000000000 */
[----:B------:R-:W-:Y:S01]  /*0f30*/  ISETP.NE.U32.AND P2, PT, RZ, UR12, PT ;  /* 0x0000000cff007c0c */ /* 0x000fe2000bf45070 */
[----:B------:R-:W-:Y:S01]  /*0f40*/  FMUL.FTZ R70, R117, R58 ;  /* 0x0000003a75467220 */ /* 0x000fe20000410000 */
[----:B------:R-:W-:Y:S01]  /*0f50*/  PLOP3.LUT P3, PT, PT, PT, UP0, 0x80, 0x8 ;  /* 0x000000000008781c */ /* 0x000fe20003f6f008 */
[C---:B------:R-:W-:Y:S01]  /*0f60*/  FADD.FTZ R92, R73.reuse, R92 ;  /* 0x0000005c495c7221 */ /* 0x040fe20000010000 */
[----:B------:R-:W-:Y:S01]  /*0f70*/  FFMA.FTZ R94, R73, R119, R94 ;  /* 0x00000077495e7223 */ /* 0x000fe2000001005e */
[C---:B------:R-:W-:Y:S01]  /*0f80*/  FADD.FTZ R102, R79.reuse, R102 ;  /* 0x000000664f667221 */ /* 0x040fe20000010000 */
[----:B------:R-:W-:Y:S01]  /*0f90*/  FFMA.FTZ R104, R79, R111, R104 ;  /* 0x0000006f4f687223 */ /* 0x000fe20000010068 */
[----:B------:R-:W-:Y:S01]  /*0fa0*/  ISETP.NE.AND.EX P2, PT, RZ, UR13, PT, P2 ;  /* 0x0000000dff007c0c */ /* 0x000fe2000bf45320 */
[C---:B---3--:R-:W-:Y:S01]  /*0fb0*/  FADD.FTZ R105, R52.reuse, R105 ;  /* 0x0000006934697221 */ /* 0x048fe20000010000 */
[----:B------:R-:W-:Y:S01]  /*0fc0*/  FFMA.FTZ R113, R52, R64, R113 ;  /* 0x0000004034717223 */ /* 0x000fe20000010071 */
[----:B------:R-:W-:Y:S01]  /*0fd0*/  FMUL.FTZ R65, R3, R52 ;  /* 0x0000003403417220 */ /* 0x000fe20000410000 */
[----:B------:R-:W-:Y:S01]  /*0fe0*/  FFMA.FTZ R52, R125, R124, R66 ;  /* 0x0000007c7d347223 */ /* 0x000fe20000010042 */
[----:B------:R-:W-:-:S03]  /*0ff0*/  FMUL.FTZ R66, R117, R132 ;  /* 0x0000008475427220 */ /* 0x000fc60000410000 */
[----:B------:R-:W-:Y:S01]  /*1000*/  FFMA.FTZ R52, R109, R76, R52 ;  /* 0x0000004c6d347223 */ /* 0x000fe20000010034 */
[----:B------:R-:W-:-:S03]  /*1010*/  FADD.FTZ R112, R53, R112 ;  /* 0x0000007035707221 */ /* 0x000fc60000010000 */
[----:B------:R-:W-:Y:S01]  /*1020*/  FFMA.FTZ R52, R75, R74, R52 ;  /* 0x0000004a4b347223 */ /* 0x000fe20000010034 */
[----:B------:R-:W-:Y:S01]  /*1030*/  FFMA.FTZ R90, R53, R66, R90 ;  /* 0x00000042355a7223 */ /* 0x000fe2000001005a */
[----:B------:R-:W-:Y:S01]  /*1040*/  FMUL.FTZ R67, R12, R53 ;  /* 0x000000350c437220 */ /* 0x000fe20000410000 */
        /* <DEDUP_REMOVED lines=10> */
[----:B------:R-:W-:Y:S02]  /*10f0*/  FMUL.FTZ R71, R14, R55 ;  /* 0x000000370e477220 */ /* 0x000fe40000410000 */
[----:B------:R-:W-:Y:S01]  /*1100*/  FADD.FTZ R52, R52, R69 ;  /* 0x0000004534347221 */ /* 0x000fe20000010000 */
[----:B------:R-:W-:Y:S01]  /*1110*/  FFMA.FTZ R21, R68, R69, R21 ;  /* 0x0000004544157223 */ /* 0x000fe20000010015 */
[----:B------:R-:W-:Y:S01]  /*1120*/  FADD.FTZ R23, R54, R23 ;  /* 0x0000001736177221 */ /* 0x000fe20000010000 */
        /* <DEDUP_REMOVED lines=21> */
[----:B------:R0:W1:Y:S01]  /*1280*/  SHFL.BFLY PT, R55, R52, 0x10, 0x1f ;  /* 0x0e001f0034377f89 */ /* 0x00006200000e0000 */
[----:B------:R-:W-:-:S03]  /*1290*/  MOV R21, R72 ;  /* 0x0000004800157202 */ /* 0x000fc60000000f00 */
[----:B------:R0:W2:Y:S04]  /*12a0*/  SHFL.BFLY PT, R54, R53, 0x10, 0x1f ;  /* 0x0e001f0035367f89 */ /* 0x0000a800000e0000 */
.L_x_3363:
        /* <DEDUP_REMOVED lines=34> */
[----:B0-----:R-:W-:Y:S02]  /*14d0*/  SEL R52, R56, RZ, P2 ;  /* 0x000000ff38347207 */ /* 0x001fe40001000000 */
[----:B------:R-:W-:Y:S02]  /*14e0*/  SEL R53, R62, RZ, P4 ;  /* 0x000000ff3e357207 */ /* 0x000fe40002000000 */
[----:B------:R-:W-:-:S02]  /*14f0*/  SEL R54, R126, RZ, P5 ;  /* 0x000000ff7e367207 */ /* 0x000fc40002800000 */
[----:B------:R-:W-:Y:S01]  /*1500*/  SEL R55, R130, RZ, P6 ;  /* 0x000000ff82377207 */ /* 0x000fe20003000000 */
[----:B------:R-:W-:Y:S06]  /*1510*/  BRA `(.L_x_3322) ;  /* 0x0000000c00807947 */ /* 0x000fec0003800000 */
.L_x_3321:
        /* <DEDUP_REMOVED lines=12> */
[----:B0-----:R-:W-:Y:S01]  /*15e0*/  FMUL.FTZ R52, R44, UR6 ;  /* 0x000000062c347c20 */ /* 0x001fe20008410000 */
        /* <DEDUP_REMOVED lines=12> */
.L_x_3320:
        /* <DEDUP_REMOVED lines=30> */
.L_x_3323:
        /* <DEDUP_REMOVED lines=12> */
[----:B0-----:R-:W-:Y:S01]  /*1950*/  FMUL.FTZ R52, R44, UR6 ;  /* 0x000000062c347c20 */ /* 0x001fe20008410000 */
        /* <DEDUP_REMOVED lines=12> */
.L_x_3319:
        /* <DEDUP_REMOVED lines=10> */
[----:B-----5:R-:W-:Y:S01]  /*1ac0*/  LOP3.LUT P5, RZ, R122, 0xff, RZ, 0xc0, !PT ;  /* 0x000000ff7aff7812 */ /* 0x020fe200078ac0ff */
        /* <DEDUP_REMOVED lines=8> */
[----:B------:R-:W-:Y:S01]  /*1b50*/  LOP3.LUT P6, RZ, R122, 0xff00, RZ, 0xc0, !PT ;  /* 0x0000ff007aff7812 */ /* 0x000fe200078cc0ff */
[----:B------:R-:W-:Y:S01]  /*1b60*/  FMUL.FTZ R56, R56, UR6 ;  /* 0x0000000638387c20 */ /* 0x000fe20008410000 */
[----:B------:R-:W-:Y:S01]  /*1b70*/  FMUL.FTZ R62, R62, UR6 ;  /* 0x000000063e3e7c20 */ /* 0x000fe20008410000 */
[C---:B------:R-:W-:Y:S01]  /*1b80*/  FMUL.FTZ R126, R117.reuse, R126 ;  /* 0x0000007e757e7220 */ /* 0x040fe20000410000 */
[----:B------:R-:W-:Y:S01]  /*1b90*/  FMUL.FTZ R130, R117, R130 ;  /* 0x0000008275827220 */ /* 0x000fe20000410000 */
[----:B------:R-:W-:-:S02]  /*1ba0*/  LOP3.LUT P2, RZ, R122, 0xff0000, RZ, 0xc0, !PT ;  /* 0x00ff00007aff7812 */ /* 0x000fc4000784c0ff */
[----:B0-----:R-:W-:Y:S01]  /*1bb0*/  SEL R52, R56, RZ, P5 ;  /* 0x000000ff38347207 */ /* 0x001fe20002800000 */
        /* <DEDUP_REMOVED lines=15> */
.L_x_3325:
        /* <DEDUP_REMOVED lines=33> */
.L_x_3324:
        /* <DEDUP_REMOVED lines=13> */
[C---:B------:R-:W-:Y:S01]  /*1f90*/  FFMA.FTZ R56, R117.reuse, R56, R28 ;  /* 0x0000003875387223 */ /* 0x040fe2000001001c */
[C---:B------:R-:W-:Y:S01]  /*1fa0*/  FFMA.FTZ R62, R117.reuse, R62, R29 ;  /* 0x0000003e753e7223 */ /* 0x040fe2000001001d */
[----:B------:R-:W-:Y:S01]  /*1fb0*/  FADD.FTZ R130, R130, -R63 ;  /* 0x8000003f82827221 */ /* 0x000fe20000010000 */
[----:B------:R-:W-:Y:S01]  /*1fc0*/  LOP3.LUT P6, RZ, R122, 0xff00, RZ, 0xc0, !PT ;  /* 0x0000ff007aff7812 */ /* 0x000fe200078cc0ff */
[----:B------:R-:W-:Y:S01]  /*1fd0*/  FMUL.FTZ R56, R56, UR6 ;  /* 0x0000000638387c20 */ /* 0x000fe20008410000 */
[----:B------:R-:W-:Y:S01]  /*1fe0*/  FMUL.FTZ R62, R62, UR6 ;  /* 0x000000063e3e7c20 */ /* 0x000fe20008410000 */
[C---:B------:R-:W-:Y:S01]  /*1ff0*/  FFMA.FTZ R61, R117.reuse, R61, R30 ;  /* 0x0000003d753d7223 */ /* 0x040fe2000001001e */
[----:B------:R-:W-:Y:S01]  /*2000*/  FFMA.FTZ R130, R117, R130, R31 ;  /* 0x0000008275827223 */ /* 0x000fe2000001001f */
        /* <DEDUP_REMOVED lines=17> */
.L_x_3326:
        /* <DEDUP_REMOVED lines=31> */
[----:B------:R-:W-:-:S07]  /*2310*/  SEL R51, R51, RZ, P5 ;  /* 0x000000ff33337207 */ /* 0x000fce0002800000 */
.L_x_3322:
        /* <DEDUP_REMOVED lines=22> */
[C---:B0-----:R-:W-:Y:S01]  /*2480*/  FFMA.FTZ R44, R117.reuse, R115, R32 ;  /* 0x00000073752c7223 */ /* 0x041fe20000010020 */
[----:B------:R-:W-:Y:S01]  /*2490*/  FFMA.FTZ R45, R117, R118, R33 ;  /* 0x00000076752d7223 */ /* 0x000fe20000010021 */
[----:B------:R-:W-:Y:S01]  /*24a0*/  FADD.FTZ R124, R124, -R125 ;  /* 0x8000007d7c7c7221 */ /* 0x000fe20000010000 */
[----:B------:R-:W-:Y:S01]  /*24b0*/  LOP3.LUT P4, RZ, R27, 0xff, RZ, 0xc0, !PT ;  /* 0x000000ff1bff7812 */ /* 0x000fe2000788c0ff */
[----:B------:R-:W-:Y:S01]  /*24c0*/  FMUL.FTZ R48, R44, UR6 ;  /* 0x000000062c307c20 */ /* 0x000fe20008410000 */
[----:B------:R-:W-:Y:S01]  /*24d0*/  FFMA.FTZ R46, R117, R123, R34 ;  /* 0x0000007b752e7223 */ /* 0x000fe20000010022 */
[----:B------:R-:W-:Y:S01]  /*24e0*/  FMUL.FTZ R49, R45, UR6 ;  /* 0x000000062d317c20 */ /* 0x000fe20008410000 */
[----:B------:R-:W-:Y:S01]  /*24f0*/  LOP3.LUT P6, RZ, R128, 0xff00, RZ, 0xc0, !PT ;  /* 0x0000ff0080ff7812 */ /* 0x000fe200078cc0ff */
[----:B------:R-:W-:Y:S01]  /*2500*/  FFMA.FTZ R47, R117, R124, R35 ;  /* 0x0000007c752f7223 */ /* 0x000fe20000010023 */
[----:B------:R-:W-:Y:S01]  /*2510*/  SEL R52, R48, RZ, P5 ;  /* 0x000000ff30347207 */ /* 0x000fe20002800000 */
[----:B------:R-:W-:Y:S01]  /*2520*/  FMUL.FTZ R50, R46, UR6 ;  /* 0x000000062e327c20 */ /* 0x000fe20008410000 */
[----:B------:R-:W-:Y:S01]  /*2530*/  SEL R48, R48, RZ, P4 ;  /* 0x000000ff30307207 */ /* 0x000fe20002000000 */
[----:B------:R-:W-:Y:S01]  /*2540*/  FMUL.FTZ R51, R47, UR6 ;  /* 0x000000062f337c20 */ /* 0x000fe20008410000 */
[----:B------:R-:W-:-:S02]  /*2550*/  LOP3.LUT P5, RZ, R27, 0xff00, RZ, 0xc0, !PT ;  /* 0x0000ff001bff7812 */ /* 0x000fc400078ac0ff */
[C---:B------:R-:W-:Y:S02]  /*2560*/  LOP3.LUT P4, RZ, R128.reuse, 0xff0000, RZ, 0xc0, !PT ;  /* 0x00ff000080ff7812 */ /* 0x040fe4000788c0ff */
[C---:B------:R-:W-:Y:S02]  /*2570*/  SEL R53, R49.reuse, RZ, P6 ;  /* 0x000000ff31357207 */ /* 0x040fe40003000000 */
[----:B------:R-:W-:Y:S02]  /*2580*/  ISETP.GE.U32.AND P6, PT, R128, 0x1000000, PT ;  /* 0x010000008000780c */ /* 0x000fe40003fc6070 */
[----:B------:R-:W-:Y:S02]  /*2590*/  SEL R49, R49, RZ, P5 ;  /* 0x000000ff31317207 */ /* 0x000fe40002800000 */
[----:B------:R-:W-:Y:S02]  /*25a0*/  SEL R54, R50, RZ, P4 ;  /* 0x000000ff32367207 */ /* 0x000fe40002000000 */
[----:B------:R-:W-:-:S02]  /*25b0*/  LOP3.LUT P5, RZ, R27, 0xff0000, RZ, 0xc0, !PT ;  /* 0x00ff00001bff7812 */ /* 0x000fc400078ac0ff */
[----:B------:R-:W-:Y:S02]  /*25c0*/  ISETP.GE.U32.AND P4, PT, R27, 0x1000000, PT ;  /* 0x010000001b00780c */ /* 0x000fe40003f86070 */
[C---:B------:R-:W-:Y:S02]  /*25d0*/  SEL R55, R51.reuse, RZ, P6 ;  /* 0x000000ff33377207 */ /* 0x040fe40003000000 */
[----:B------:R-:W-:Y:S02]  /*25e0*/  SEL R50, R50, RZ, P5 ;  /* 0x000000ff32327207 */ /* 0x000fe40002800000 */
[----:B------:R-:W-:Y:S01]  /*25f0*/  SEL R51, R51, RZ, P4 ;  /* 0x000000ff33337207 */ /* 0x000fe20002000000 */
[----:B------:R-:W-:Y:S06]  /*2600*/  BRA `(.L_x_3330) ;  /* 0x0000000c00287947 */ /* 0x000fec0003800000 */
.L_x_3329:
        /* <DEDUP_REMOVED lines=9> */
[----:B------:R-:W-:Y:S01]  /*26a0*/  FFMA.FTZ R118, R117, R118, R33 ;  /* 0x0000007675767223 */ /* 0x000fe20000010021 */
[----:B------:R-:W-:Y:S01]  /*26b0*/  LOP3.LUT P4, RZ, R27, 0xff, RZ, 0xc0, !PT ;  /* 0x000000ff1bff7812 */ /* 0x000fe2000788c0ff */
[----:B------:R-:W-:Y:S01]  /*26c0*/  FFMA.FTZ R123, R117, R123, R34 ;  /* 0x0000007b757b7223 */ /* 0x000fe20000010022 */
[----:B------:R-:W-:Y:S01]  /*26d0*/  FMUL.FTZ R115, R115, UR6 ;  /* 0x0000000673737c20 */ /* 0x000fe20008410000 */
[----:B------:R-:W-:Y:S01]  /*26e0*/  FADD.FTZ R124, R124, -R125 ;  /* 0x8000007d7c7c7221 */ /* 0x000fe20000010000 */
[----:B------:R-:W-:Y:S01]  /*26f0*/  FMUL.FTZ R118, R118, UR6 ;  /* 0x0000000676767c20 */ /* 0x000fe20008410000 */
[----:B------:R-:W-:Y:S01]  /*2700*/  FMUL.FTZ R123, R123, UR6 ;  /* 0x000000067b7b7c20 */ /* 0x000fe20008410000 */
[----:B------:R-:W-:Y:S01]  /*2710*/  LOP3.LUT P6, RZ, R128, 0xff00, RZ, 0xc0, !PT ;  /* 0x0000ff0080ff7812 */ /* 0x000fe200078cc0ff */
[----:B------:R-:W-:Y:S01]  /*2720*/  FFMA.FTZ R124, R117, R124, R35 ;  /* 0x0000007c757c7223 */ /* 0x000fe20000010023 */
[----:B0-----:R-:W-:-:S02]  /*2730*/  SEL R52, R115, RZ, P5 ;  /* 0x000000ff73347207 */ /* 0x001fc40002800000 */
[----:B------:R-:W-:Y:S01]  /*2740*/  SEL R48, R115, RZ, P4 ;  /* 0x000000ff73307207 */ /* 0x000fe20002000000 */
[----:B------:R-:W-:Y:S01]  /*2750*/  FMUL.FTZ R124, R124, UR6 ;  /* 0x000000067c7c7c20 */ /* 0x000fe20008410000 */
[----:B------:R-:W-:Y:S02]  /*2760*/  LOP3.LUT P5, RZ, R27, 0xff00, RZ, 0xc0, !PT ;  /* 0x0000ff001bff7812 */ /* 0x000fe400078ac0ff */
[----:B------:R-:W-:Y:S02]  /*2770*/  LOP3.LUT P4, RZ, R128, 0xff0000, RZ, 0xc0, !PT ;  /* 0x00ff000080ff7812 */ /* 0x000fe4000788c0ff */
[C---:B------:R-:W-:Y:S02]  /*2780*/  SEL R53, R118.reuse, RZ, P6 ;  /* 0x000000ff76357207 */ /* 0x040fe40003000000 */
[----:B------:R-:W-:Y:S02]  /*2790*/  SEL R49, R118, RZ, P5 ;  /* 0x000000ff76317207 */ /* 0x000fe40002800000 */
[----:B------:R-:W-:-:S02]  /*27a0*/  SEL R54, R123, RZ, P4 ;  /* 0x000000ff7b367207 */ /* 0x000fc40002000000 */
[----:B------:R-:W-:Y:S02]  /*27b0*/  ISETP.GE.U32.AND P6, PT, R128, 0x1000000, PT ;  /* 0x010000008000780c */ /* 0x000fe40003fc6070 */
[C---:B------:R-:W-:Y:S02]  /*27c0*/  LOP3.LUT P5, RZ, R27.reuse, 0xff0000, RZ, 0xc0, !PT ;  /* 0x00ff00001bff7812 */ /* 0x040fe400078ac0ff */
[----:B------:R-:W-:Y:S02]  /*27d0*/  ISETP.GE.U32.AND P4, PT, R27, 0x1000000, PT ;  /* 0x010000001b00780c */ /* 0x000fe40003f86070 */
[----:B------:R-:W-:Y:S02]  /*27e0*/  SEL R50, R123, RZ, P5 ;  /* 0x000000ff7b327207 */ /* 0x000fe40002800000 */
[C---:B------:R-:W-:Y:S02]  /*27f0*/  SEL R55, R124.reuse, RZ, P6 ;  /* 0x000000ff7c377207 */ /* 0x040fe40003000000 */
[----:B------:R-:W-:Y:S01]  /*2800*/  SEL R51, R124, RZ, P4 ;  /* 0x000000ff7c337207 */ /* 0x000fe20002000000 */
[----:B------:R-:W-:Y:S06]  /*2810*/  BRA `(.L_x_3330) ;  /* 0x0000000800a47947 */ /* 0x000fec0003800000 */
.L_x_3328:
[----:B------:R-:W-:Y:S05]  /*2820*/  @!P2 BRA `(.L_x_3331) ;  /* 0x000000000084a947 */ /* 0x000fea0003800000 */
[-CC-:B------:R-:W-:Y:S01]  /*2830*/  FFMA.FTZ R115, R115, R73.reuse, R72.reuse ;  /* 0x0000004973737223 */ /* 0x180fe20000010048 */
[-CC-:B------:R-:W-:Y:S01]  /*2840*/  FFMA.FTZ R119, R119, R73.reuse, R72.reuse ;  /* 0x0000004977777223 */ /* 0x180fe20000010048 */
[-CC-:B------:R-:W-:Y:S01]  /*2850*/  FFMA.FTZ R123, R123, R73.reuse, R72.reuse ;  /* 0x000000497b7b7223 */ /* 0x180fe20000010048 */
[----:B------:R-:W-:Y:S01]  /*2860*/  FFMA.FTZ R125, R125, R73, R72 ;  /* 0x000000497d7d7223 */ /* 0x000fe20000010048 */
[----:B0-----:R-:W-:Y:S01]  /*2870*/  FADD.FTZ R44, R116, -R115 ;  /* 0x80000073742c7221 */ /* 0x001fe20000010000 */
[----:B------:R-:W-:Y:S01]  /*2880*/  FADD.FTZ R118, R118, -R119 ;  /* 0x8000007776767221 */ /* 0x000fe20000010000 */
[----:B------:R-:W-:Y:S01]  /*2890*/  FADD.FTZ R46, R120, -R123 ;  /* 0x8000007b782e7221 */ /* 0x000fe20000010000 */
[----:B------:R-:W-:Y:S01]  /*28a0*/  LOP3.LUT P5, RZ, R128, 0xff, RZ, 0xc0, !PT ;  /* 0x000000ff80ff7812 */ /* 0x000fe200078ac0ff */
[C---:B------:R-:W-:Y:S01]  /*28b0*/  FMUL.FTZ R44, R117.reuse, R44 ;  /* 0x0000002c752c7220 */ /* 0x040fe20000410000 */
[----:B------:R-:W-:Y:S01]  /*28c0*/  FMUL.FTZ R45, R117, R118 ;  /* 0x00000076752d7220 */ /* 0x000fe20000410000 */
[----:B------:R-:W-:Y:S01]  /*28d0*/  FADD.FTZ R124, R124, -R125 ;  /* 0x8000007d7c7c7221 */ /* 0x000fe20000010000 */
[----:B------:R-:W-:Y:S01]  /*28e0*/  LOP3.LUT P4, RZ, R27, 0xff, RZ, 0xc0, !PT ;  /* 0x000000ff1bff7812 */ /* 0x000fe2000788c0ff */
[----:B------:R-:W-:Y:S01]  /*28f0*/  FMUL.FTZ R48, R44, UR6 ;  /* 0x000000062c307c20 */ /* 0x000fe20008410000 */
[----:B------:R-:W-:Y:S01]  /*2900*/  FMUL.FTZ R46, R117, R46 ;  /* 0x0000002e752e7220 */ /* 0x000fe20000410000 */
[----:B------:R-:W-:Y:S01]  /*2910*/  FMUL.FTZ R49, R45, UR6 ;  /* 0x000000062d317c20 */ /* 0x000fe20008410000 */
[----:B------:R-:W-:Y:S01]  /*2920*/  LOP3.LUT P6, RZ, R128, 0xff00, RZ, 0xc0, !PT ;  /* 0x0000ff0080ff7812 */ /* 0x000fe200078cc0ff */
[----:B------:R-:W-:Y:S01]  /*2930*/  FMUL.FTZ R47, R117, R124 ;  /* 0x0000007c752f7220 */ /* 0x000fe20000410000 */
        /* <DEDUP_REMOVED lines=16> */
.L_x_3331:
        /* <DEDUP_REMOVED lines=9> */
[----:B------:R-:W-:Y:S01]  /*2ad0*/  FMUL.FTZ R118, R117, R118 ;  /* 0x0000007675767220 */ /* 0x000fe20000410000 */
[----:B------:R-:W-:Y:S01]  /*2ae0*/  LOP3.LUT P4, RZ, R27, 0xff, RZ, 0xc0, !PT ;  /* 0x000000ff1bff7812 */ /* 0x000fe2000788c0ff */
[C---:B------:R-:W-:Y:S01]  /*2af0*/  FMUL.FTZ R120, R117.reuse, R120 ;  /* 0x0000007875787220 */ /* 0x040fe20000410000 */
[----:B------:R-:W-:Y:S01]  /*2b00*/  FMUL.FTZ R116, R116, UR6 ;  /* 0x0000000674747c20 */ /* 0x000fe20008410000 */
[----:B------:R-:W-:Y:S01]  /*2b10*/  FADD.FTZ R124, R124, -R125 ;  /* 0x8000007d7c7c7221 */ /* 0x000fe20000010000 */
[----:B------:R-:W-:Y:S01]  /*2b20*/  FMUL.FTZ R118, R118, UR6 ;  /* 0x0000000676767c20 */ /* 0x000fe20008410000 */
[----:B------:R-:W-:Y:S01]  /*2b30*/  FMUL.FTZ R120, R120, UR6 ;  /* 0x0000000678787c20 */ /* 0x000fe20008410000 */
[----:B------:R-:W-:Y:S01]  /*2b40*/  LOP3.LUT P6, RZ, R128, 0xff00, RZ, 0xc0, !PT ;  /* 0x0000ff0080ff7812 */ /* 0x000fe200078cc0ff */
[----:B------:R-:W-:Y:S01]  /*2b50*/  FMUL.FTZ R124, R117, R124 ;  /* 0x0000007c757c7220 */ /* 0x000fe20000410000 */
        /* <DEDUP_REMOVED lines=15> */
.L_x_3327:
        /* <DEDUP_REMOVED lines=10> */
[C---:B0-----:R-:W-:Y:S01]  /*2cf0*/  FFMA.FTZ R44, R117.reuse, R115, R32 ;  /* 0x00000073752c7223 */ /* 0x041fe20000010020 */
[----:B------:R-:W-:Y:S01]  /*2d00*/  LOP3.LUT P6, RZ, R128, 0xff, RZ, 0xc0, !PT ;  /* 0x000000ff80ff7812 */ /* 0x000fe200078cc0ff */
[C---:B------:R-:W-:Y:S01]  /*2d10*/  FFMA.FTZ R45, R117.reuse, R118, R33 ;  /* 0x00000076752d7223 */ /* 0x040fe20000010021 */
[C---:B------:R-:W-:Y:S01]  /*2d20*/  FFMA.FTZ R46, R117.reuse, R123, R34 ;  /* 0x0000007b752e7223 */ /* 0x040fe20000010022 */
        /* <DEDUP_REMOVED lines=13> */
.L_x_3333:
        /* <DEDUP_REMOVED lines=9> */
[----:B------:R-:W-:Y:S01]  /*2e90*/  LOP3.LUT P6, RZ, R128, 0xff, RZ, 0xc0, !PT ;  /* 0x000000ff80ff7812 */ /* 0x000fe200078cc0ff */
[C---:B------:R-:W-:Y:S01]  /*2ea0*/  FFMA.FTZ R118, R117.reuse, R118, R33 ;  /* 0x0000007675767223 */ /* 0x040fe20000010021 */
[----:B------:R-:W-:Y:S01]  /*2eb0*/  FFMA.FTZ R123, R117, R123, R34 ;  /* 0x0000007b757b7223 */ /* 0x000fe20000010022 */
[----:B------:R-:W-:Y:S01]  /*2ec0*/  FMUL.FTZ R115, R115, UR6 ;  /* 0x0000000673737c20 */ /* 0x000fe20008410000 */
[----:B------:R-:W-:Y:S01]  /*2ed0*/  FFMA.FTZ R124, R117, R124, R35 ;  /* 0x0000007c757c7223 */ /* 0x000fe20000010023 */
[----:B------:R-:W-:Y:S01]  /*2ee0*/  FMUL.FTZ R118, R118, UR6 ;  /* 0x0000000676767c20 */ /* 0x000fe20008410000 */
[----:B------:R-:W-:Y:S01]  /*2ef0*/  FMUL.FTZ R123, R123, UR6 ;  /* 0x000000067b7b7c20 */ /* 0x000fe20008410000 */
[----:B------:R-:W-:Y:S01]  /*2f00*/  LOP3.LUT P5, RZ, R128, 0xff00, RZ, 0xc0, !PT ;  /* 0x0000ff0080ff7812 */ /* 0x000fe200078ac0ff */
[----:B------:R-:W-:Y:S01]  /*2f10*/  FMUL.FTZ R124, R124, UR6 ;  /* 0x000000067c7c7c20 */ /* 0x000fe20008410000 */
[----:B0-----:R-:W-:-:S02]  /*2f20*/  SEL R52, R115, RZ, P6 ;  /* 0x000000ff73347207 */ /* 0x001fc40003000000 */
[C---:B------:R-:W-:Y:S02]  /*2f30*/  LOP3.LUT P4, RZ, R128.reuse, 0xff0000, RZ, 0xc0, !PT ;  /* 0x00ff000080ff7812 */ /* 0x040fe4000788c0ff */
[----:B------:R-:W-:Y:S02]  /*2f40*/  ISETP.GE.U32.AND P6, PT, R128, 0x1000000, PT ;  /* 0x010000008000780c */ /* 0x000fe40003fc6070 */
[----:B------:R-:W-:Y:S02]  /*2f50*/  SEL R53, R118, RZ, P5 ;  /* 0x000000ff76357207 */ /* 0x000fe40002800000 */
[----:B------:R-:W-:Y:S02]  /*2f60*/  SEL R54, R123, RZ, P4 ;  /* 0x000000ff7b367207 */ /* 0x000fe40002000000 */
[----:B------:R-:W-:Y:S01]  /*2f70*/  SEL R55, R124, RZ, P6 ;  /* 0x000000ff7c377207 */ /* 0x000fe20003000000 */
[----:B------:R-:W-:Y:S06]  /*2f80*/  BRA `(.L_x_3330) ;  /* 0x0000000000c87947 */ /* 0x000fec0003800000 */
.L_x_3332:
        /* <DEDUP_REMOVED lines=9> */
[C---:B------:R-:W-:Y:S01]  /*3020*/  FMUL.FTZ R44, R117.reuse, R44 ;  /* 0x0000002c752c7220 */ /* 0x040fe20000410000 */
[----:B------:R-:W-:Y:S01]  /*3030*/  LOP3.LUT P6, RZ, R128, 0xff, RZ, 0xc0, !PT ;  /* 0x000000ff80ff7812 */ /* 0x000fe200078cc0ff */
[C---:B------:R-:W-:Y:S01]  /*3040*/  FMUL.FTZ R45, R117.reuse, R118 ;  /* 0x00000076752d7220 */ /* 0x040fe20000410000 */
[C---:B------:R-:W-:Y:S01]  /*3050*/  FMUL.FTZ R46, R117.reuse, R46 ;  /* 0x0000002e752e7220 */ /* 0x040fe20000410000 */
        /* <DEDUP_REMOVED lines=13> */
.L_x_3334:
        /* <DEDUP_REMOVED lines=23> */
[----:B------:R-:W-:-:S07]  /*32a0*/  SEL R55, R124, RZ, P6 ;  /* 0x000000ff7c377207 */ /* 0x000fce0003000000 */
.L_x_3330:
        /* <DEDUP_REMOVED lines=20> */
[C---:B------:R-:W-:Y:S01]  /*33f0*/  FFMA.FTZ R45, R117.reuse, R74, R37 ;  /* 0x0000004a752d7223 */ /* 0x040fe20000010025 */
        /* <DEDUP_REMOVED lines=23> */
.L_x_3337:
        /* <DEDUP_REMOVED lines=33> */
.L_x_3336:
        /* <DEDUP_REMOVED lines=10> */
[C---:B------:R-:W-:Y:S01]  /*3820*/  FMUL.FTZ R45, R117.reuse, R74 ;  /* 0x0000004a752d7220 */ /* 0x040fe20000410000 */
        /* <DEDUP_REMOVED lines=23> */
.L_x_3339:
        /* <DEDUP_REMOVED lines=33> */
.L_x_3335:
        /* <DEDUP_REMOVED lines=27> */
.L_x_3341:
        /* <DEDUP_REMOVED lines=25> */
.L_x_3340:
        /* <DEDUP_REMOVED lines=26> */
.L_x_3342:
        /* <DEDUP_REMOVED lines=24> */
.L_x_3338:
        /* <DEDUP_REMOVED lines=44> */
.L_x_3345:
        /* <DEDUP_REMOVED lines=33> */
.L_x_3344:
        /* <DEDUP_REMOVED lines=9> */
[C---:B0-----:R-:W-:Y:S01]  /*4770*/  FMUL.FTZ R44, R117.reuse, R64 ;  /* 0x00000040752c7220 */ /* 0x041fe20000410000 */
        /* <DEDUP_REMOVED lines=24> */
.L_x_3347:
        /* <DEDUP_REMOVED lines=11> */
[----:B------:R-:W-:Y:S01]  /*49b0*/  FMUL.FTZ R68, R117, R68 ;  /* 0x0000004475447220 */ /* 0x000fe20000410000 */
        /* <DEDUP_REMOVED lines=21> */
.L_x_3343:
        /* <DEDUP_REMOVED lines=27> */
.L_x_3349:
        /* <DEDUP_REMOVED lines=25> */
.L_x_3348:
        /* <DEDUP_REMOVED lines=26> */
.L_x_3350:
        /* <DEDUP_REMOVED lines=24> */
.L_x_3346:
        /* <DEDUP_REMOVED lines=13> */
.L_x_3317:
        /* <DEDUP_REMOVED lines=32> */
.L_x_3316:
[----:B------:R-:W-:Y:S05]  /*5440*/  BSYNC B0 ;  /* 0x0000000000007941 */ /* 0x000fea0003800000 */
.L_x_3315:
        /* <DEDUP_REMOVED lines=50> */
[----:B------:R1:W-:Y:S01]  /*5770*/  STS.128 [R0+0x400], R4 ;  /* 0x0004000400007388 */ /* 0x0003e20000000c00 */
[----:B----4-:R-:W-:-:S03]  /*5780*/  FADD.FTZ R37, R8, R37 ;  /* 0x0000002508257221 */ /* 0x010fc60000010000 */
[----:B------:R-:W-:Y:S01]  /*5790*/  STS.128 [R0+0x600], R16 ;  /* 0x0006001000007388 */ /* 0x000fe20000000c00 */
[----:B---3--:R-:W-:Y:S01]  /*57a0*/  FADD.FTZ R39, R10, R39 ;  /* 0x000000270a277221 */ /* 0x008fe20000010000 */
[----:B------:R-:W-:Y:S08]  /*57b0*/  BAR.SYNC.DEFER_BLOCKING 0x0 ;  /* 0x0000000000007b1d */ /* 0x000ff00000010000 */
[----:B0-----:R-:W0:Y:S01]  /*57c0*/  LDC R14, c[0x0][0x388] ;  /* 0x0000e200ff0e7b82 */ /* 0x001e220000000800 */
[----:B-1----:R-:W-:Y:S01]  /*57d0*/  FADD.FTZ R7, R3, R24 ;  /* 0x0000001803077221 */ /* 0x002fe20000010000 */
        /* <DEDUP_REMOVED lines=20> */
[----:B---3--:R-:W-:-:S03]  /*5920*/  FADD.FTZ R34, RZ, R34 ;  /* 0x00000022ff227221 */ /* 0x008fc60000010000 */
[----:B------:R-:W3:Y:S01]  /*5930*/  LDS R12, [R9+0x1c00] ;  /* 0x001c0000090c7984 */ /* 0x000ee20000000800 */
[----:B----4-:R-:W-:-:S03]  /*5940*/  FADD.FTZ R13, R26, R13 ;  /* 0x0000000d1a0d7221 */ /* 0x010fc60000010000 */
[----:B------:R4:W3:Y:S01]  /*5950*/  LDS R11, [R9+0x1e00] ;  /* 0x001e0000090b7984 */ /* 0x0008e20000000800 */
[----:B-----5:R-:W-:Y:S01]  /*5960*/  FADD.FTZ R32, R32, R43 ;  /* 0x0000002b20207221 */ /* 0x020fe20000010000 */
[----:B------:R-:W-:Y:S01]  /*5970*/  FADD.FTZ R0, RZ, R0 ;  /* 0x00000000ff007221 */ /* 0x000fe20000010000 */
[----:B----4-:R-:W-:Y:S01]  /*5980*/  IADD3.X R9, PT, PT, RZ, RZ, RZ, P0, !PT ;  /* 0x000000ffff097210 */ /* 0x010fe200007fe4ff */
[----:B------:R-:W-:Y:S01]  /*5990*/  FADD.FTZ R34, R34, R45 ;  /* 0x0000002d22227221 */ /* 0x000fe20000010000 */
[----:B------:R-:W-:Y:S02]  /*59a0*/  IADD3 R2, P0, PT, R3, UR18, RZ ;  /* 0x0000001203027c10 */ /* 0x000fe4000ff1e0ff */
[----:B------:R-:W-:Y:S01]  /*59b0*/  SHF.L.U64.HI R8, R8, 0x2, R9 ;  /* 0x0000000208087819 */ /* 0x000fe20000010209 */
[----:B------:R-:W-:Y:S01]  /*59c0*/  FADD.FTZ R13, R13, R4 ;  /* 0x000000040d0d7221 */ /* 0x000fe20000010000 */
[----:B------:R-:W-:Y:S01]  /*59d0*/  IADD3 R4, P1, PT, R3, UR16, RZ ;  /* 0x0000001003047c10 */ /* 0x000fe2000ff3e0ff */
[----:B------:R-:W-:Y:S01]  /*59e0*/  FADD.FTZ R15, R32, R15 ;  /* 0x0000000f200f7221 */ /* 0x000fe20000010000 */
[----:B------:R-:W-:Y:S01]  /*59f0*/  IADD3.X R3, PT, PT, R8, UR19, RZ, P0, !PT ;  /* 0x0000001308037c10 */ /* 0x000fe200087fe4ff */
[----:B------:R-:W-:Y:S01]  /*5a00*/  FADD.FTZ R0, R0, R5 ;  /* 0x0000000500007221 */ /* 0x000fe20000010000 */
[----:B------:R-:W-:-:S03]  /*5a10*/  IADD3.X R5, PT, PT, R8, UR17, RZ, P1, !PT ;  /* 0x0000001108057c10 */ /* 0x000fc60008ffe4ff */
[----:B------:R-:W-:Y:S01]  /*5a20*/  STG.E desc[UR10][R2.64], R13 ;  /* 0x0000000d02007986 */ /* 0x000fe2000c10190a */
[----:B-1----:R-:W-:-:S03]  /*5a30*/  FADD.FTZ R29, R34, R29 ;  /* 0x0000001d221d7221 */ /* 0x002fc60000010000 */
[----:B------:R-:W-:Y:S01]  /*5a40*/  STG.E desc[UR10][R4.64], R35 ;  /* 0x0000002304007986 */ /* 0x000fe2000c10190a */
[----:B--2---:R-:W-:Y:S01]  /*5a50*/  FADD.FTZ R15, R15, R6 ;  /* 0x000000060f0f7221 */ /* 0x004fe20000010000 */
[----:B0-----:R-:W-:-:S04]  /*5a60*/  FADD.FTZ R0, R0, R17 ;  /* 0x0000001100007221 */ /* 0x001fc80000010000 */
        /* <DEDUP_REMOVED lines=9> */
.L_x_3318:
        /* <DEDUP_REMOVED lines=8> */
.L_x_3353:
[----:B------:R-:W-:Y:S05]  /*5b80*/  BSYNC B2 ;  /* 0x0000000000027941 */ /* 0x000fea0003800000 */
.L_x_3352:
        /* <DEDUP_REMOVED lines=8> */
.L_x_3354:
[----:B------:R-:W-:Y:S01]  /*5c10*/  FADD.FTZ R53, R52, R53 ;  /* 0x0000003534357221 */ /* 0x000fe20000010000 */
[----:B------:R-:W-:-:S04]  /*5c20*/  HFMA2 R133, -RZ, RZ, 0, 1.1920928955078125e-07 ;  /* 0x00000002ff857431 */ /* 0x000fc800000001ff */
[----:B------:R-:W-:Y:S02]  /*5c30*/  MOV R132, R53 ;  /* 0x0000003500847202 */ /* 0x000fe40000000f00 */
[----:B------:R-:W-:-:S07]  /*5c40*/  MOV R54, R129 ;  /* 0x0000008100367202 */ /* 0x000fce0000000f00 */
[----:B------:R-:W-:Y:S05]  /*5c50*/  WARPSYNC.COLLECTIVE R79, `(.L_x_3355) ;  /* 0x000000004f087348 */ /* 0x000fea0003c00000 */
[----:B------:R0:W1:Y:S02]  /*5c60*/  SHFL.BFLY P4, R129, R132, R133, R134 ;  /* 0x0c00008584817389 */ /* 0x0000640000080086 */
[----:B01----:R-:W-:Y:S05]  /*5c70*/  ENDCOLLECTIVE ;  /* 0x000000000000791b */ /* 0x003fea0003800000 */
.L_x_3355:
[----:B------:R-:W-:-:S05]  /*5c80*/  FADD.FTZ R54, R21, R54 ;  /* 0x0000003615367221 */ /* 0x000fca0000010000 */
[----:B------:R-:W-:Y:S02]  /*5c90*/  MOV R132, R54 ;  /* 0x0000003600847202 */ /* 0x000fe40000000f00 */
[----:B------:R-:W-:-:S07]  /*5ca0*/  MOV R58, R129 ;  /* 0x00000081003a7202 */ /* 0x000fce0000000f00 */
[----:B------:R-:W-:Y:S05]  /*5cb0*/  WARPSYNC.COLLECTIVE R79, `(.L_x_3356) ;  /* 0x000000004f087348 */ /* 0x000fea0003c00000 */
[----:B------:R0:W1:Y:S02]  /*5cc0*/  SHFL.BFLY P4, R129, R132, R133, R134 ;  /* 0x0c00008584817389 */ /* 0x0000640000080086 */
[----:B01----:R-:W-:Y:S05]  /*5cd0*/  ENDCOLLECTIVE ;  /* 0x000000000000791b */ /* 0x003fea0003800000 */
.L_x_3356:
[----:B------:R-:W-:Y:S01]  /*5ce0*/  FADD.FTZ R58, R53, R58 ;  /* 0x0000003a353a7221 */ /* 0x000fe20000010000 */
[----:B------:R-:W-:-:S04]  /*5cf0*/  HFMA2 R133, -RZ, RZ, 0, 2.384185791015625e-07 ;  /* 0x00000004ff857431 */ /* 0x000fc800000001ff */
[----:B------:R-:W-:Y:S02]  /*5d00*/  MOV R132, R58 ;  /* 0x0000003a00847202 */ /* 0x000fe40000000f00 */
[----:B------:R-:W-:-:S07]  /*5d10*/  MOV R55, R129 ;  /* 0x0000008100377202 */ /* 0x000fce0000000f00 */
[----:B------:R-:W-:Y:S05]  /*5d20*/  WARPSYNC.COLLECTIVE R79, `(.L_x_3357) ;  /* 0x000000004f087348 */ /* 0x000fea0003c00000 */
[----:B------:R0:W1:Y:S02]  /*5d30*/  SHFL.BFLY P4, R129, R132, R133, R134 ;  /* 0x0c00008584817389 */ /* 0x0000640000080086 */
[----:B01----:R-:W-:Y:S05]  /*5d40*/  ENDCOLLECTIVE ;  /* 0x000000000000791b */ /* 0x003fea0003800000 */
.L_x_3357:
[----:B------:R-:W-:-:S05]  /*5d50*/  FADD.FTZ R55, R54, R55 ;  /* 0x0000003736377221 */ /* 0x000fca0000010000 */
[----:B------:R-:W-:Y:S02]  /*5d60*/  MOV R132, R55 ;  /* 0x0000003700847202 */ /* 0x000fe40000000f00 */
[----:B------:R-:W-:-:S07]  /*5d70*/  MOV R73, R129 ;  /* 0x0000008100497202 */ /* 0x000fce0000000f00 */
[----:B------:R-:W-:Y:S05]  /*5d80*/  WARPSYNC.COLLECTIVE R79, `(.L_x_3358) ;  /* 0x000000004f087348 */ /* 0x000fea0003c00000 */
[----:B------:R0:W1:Y:S02]  /*5d90*/  SHFL.BFLY P4, R129, R132, R133, R134 ;  /* 0x0c00008584817389 */ /* 0x0000640000080086 */
[----:B01----:R-:W-:Y:S05]  /*5da0*/  ENDCOLLECTIVE ;  /* 0x000000000000791b */ /* 0x003fea0003800000 */
.L_x_3358:
[----:B------:R-:W-:Y:S01]  /*5db0*/  FADD.FTZ R73, R58, R73 ;  /* 0x000000493a497221 */ /* 0x000fe20000010000 */
[----:B------:R-:W-:-:S04]  /*5dc0*/  HFMA2 R133, -RZ, RZ, 0, 4.76837158203125e-07 ;  /* 0x00000008ff857431 */ /* 0x000fc800000001ff */
[----:B------:R-:W-:Y:S02]  /*5dd0*/  MOV R132, R73 ;  /* 0x0000004900847202 */ /* 0x000fe40000000f00 */
[----:B------:R-:W-:-:S07]  /*5de0*/  MOV R60, R129 ;  /* 0x00000081003c7202 */ /* 0x000fce0000000f00 */
[----:B------:R-:W-:Y:S05]  /*5df0*/  WARPSYNC.COLLECTIVE R79, `(.L_x_3359) ;  /* 0x000000004f087348 */ /* 0x000fea0003c00000 */
[----:B------:R0:W1:Y:S02]  /*5e00*/  SHFL.BFLY P4, R129, R132, R133, R134 ;  /* 0x0c00008584817389 */ /* 0x0000640000080086 */
[----:B01----:R-:W-:Y:S05]  /*5e10*/  ENDCOLLECTIVE ;  /* 0x000000000000791b */ /* 0x003fea0003800000 */
.L_x_3359:
[----:B------:R-:W-:-:S05]  /*5e20*/  FADD.FTZ R60, R55, R60 ;  /* 0x0000003c373c7221 */ /* 0x000fca0000010000 */
[----:B------:R-:W-:Y:S02]  /*5e30*/  MOV R132, R60 ;  /* 0x0000003c00847202 */ /* 0x000fe40000000f00 */
[----:B------:R-:W-:-:S07]  /*5e40*/  MOV R52, R129 ;  /* 0x0000008100347202 */ /* 0x000fce0000000f00 */
[----:B------:R-:W-:Y:S05]  /*5e50*/  WARPSYNC.COLLECTIVE R79, `(.L_x_3360) ;  /* 0x000000004f087348 */ /* 0x000fea0003c00000 */
[----:B------:R0:W1:Y:S02]  /*5e60*/  SHFL.BFLY P4, R129, R132, R133, R134 ;  /* 0x0c00008584817389 */ /* 0x0000640000080086 */
[----:B01----:R-:W-:Y:S05]  /*5e70*/  ENDCOLLECTIVE ;  /* 0x000000000000791b */ /* 0x003fea0003800000 */
.L_x_3360:
[----:B------:R-:W-:Y:S01]  /*5e80*/  FADD.FTZ R52, R73, R52 ;  /* 0x0000003449347221 */ /* 0x000fe20000010000 */
[----:B------:R-:W-:-:S04]  /*5e90*/  HFMA2 R133, -RZ, RZ, 0, 9.5367431640625e-07 ;  /* 0x00000010ff857431 */ /* 0x000fc800000001ff */
[----:B------:R-:W-:Y:S02]  /*5ea0*/  MOV R132, R52 ;  /* 0x0000003400847202 */ /* 0x000fe40000000f00 */
[----:B------:R-:W-:-:S07]  /*5eb0*/  MOV R21, R129 ;  /* 0x0000008100157202 */ /* 0x000fce0000000f00 */
[----:B------:R-:W-:Y:S05]  /*5ec0*/  WARPSYNC.COLLECTIVE R79, `(.L_x_3361) ;  /* 0x000000004f087348 */ /* 0x000fea0003c00000 */
[----:B------:R0:W1:Y:S02]  /*5ed0*/  SHFL.BFLY P4, R129, R132, R133, R134 ;  /* 0x0c00008584817389 */ /* 0x0000640000080086 */
[----:B01----:R-:W-:Y:S05]  /*5ee0*/  ENDCOLLECTIVE ;  /* 0x000000000000791b */ /* 0x003fea0003800000 */
.L_x_3361:
[----:B------:R-:W-:Y:S01]  /*5ef0*/  FADD.FTZ R53, R60, R21 ;  /* 0x000000153c357221 */ /* 0x000fe20000010000 */
[----:B------:R-:W-:-:S04]  /*5f00*/  MOV R21, R72 ;  /* 0x0000004800157202 */ /* 0x000fc80000000f00 */
[----:B------:R-:W-:Y:S02]  /*5f10*/  MOV R132, R53 ;  /* 0x0000003500847202 */ /* 0x000fe40000000f00 */
[----:B------:R-:W-:-:S07]  /*5f20*/  MOV R55, R129 ;  /* 0x0000008100377202 */ /* 0x000fce0000000f00 */
[----:B------:R-:W-:Y:S05]  /*5f30*/  WARPSYNC.COLLECTIVE R79, `(.L_x_3362) ;  /* 0x000000004f087348 */ /* 0x000fea0003c00000 */
[----:B------:R0:W1:Y:S02]  /*5f40*/  SHFL.BFLY P4, R129, R132, R133, R134 ;  /* 0x0c00008584817389 */ /* 0x0000640000080086 */
[----:B01----:R-:W-:Y:S05]  /*5f50*/  ENDCOLLECTIVE ;  /* 0x000000000000791b */ /* 0x003fea0003800000 */
.L_x_3362:
[----:B------:R-:W-:Y:S01]  /*5f60*/  MOV R54, R129 ;  /* 0x0000008100367202 */ /* 0x000fe20000000f00 */
[----:B------:R-:W-:Y:S06]  /*5f70*/  BRA `(.L_x_3363) ;  /* 0xffffffb000cc7947 */ /* 0x000fec000383ffff */
.L_x_3364:
        /* <DEDUP_REMOVED lines=16> */
.L_x_3993:


//--------------------- .text._ZN10layer_norm31ln_parallel_residual_bwd_kernelINS_13Kernel_traitsIfffffjLj512ELj1ELj4ELj1ELj16ENS_18Kernel_traits_baseILj512EfffffjLj128EEEEELb0ELb0ELb0EEEvNS_9BwdParamsE --------------------------
	.section	.text._ZN10layer_norm31ln_parallel_residual_bwd_kernelINS_13Kernel_traitsIfffffjLj512ELj1ELj4ELj1ELj16ENS_18Kernel_traits_baseILj512EfffffjLj128EEEEELb0ELb0ELb0EEEvNS_9BwdParamsE,"ax",@progbits
	.align	128
        .global         _ZN10layer_norm31ln_parallel_residual_bwd_kernelINS_13Kernel_traitsIfffffjLj512ELj1ELj4ELj1ELj16ENS_18Kernel_traits_baseILj512EfffffjLj128EEEEELb0ELb0ELb0EEEvNS_9BwdParamsE
        .type           _ZN10layer_norm31ln_parallel_residual_bwd_kernelINS_13Kernel_traitsIfffffjLj512ELj1ELj4ELj1ELj16ENS_18Kernel_traits_baseILj512EfffffjLj128EEEEELb0ELb0ELb0EEEvNS_9BwdParamsE,@function
        .size           _ZN10layer_norm31ln_parallel_residual_bwd_kernelINS_13Kernel_traitsIfffffjLj512ELj1ELj4ELj1ELj16ENS_18Kernel_traits_baseILj512EfffffjLj128EEEEELb0ELb0ELb0EEEvNS_9BwdParamsE,(.L_x_3994 - _ZN10layer_norm31ln_parallel_residual_bwd_kernelINS_13Kernel_traitsIfffffjLj512ELj1ELj4ELj1ELj16ENS_18Kernel_traits_baseILj512EfffffjLj128EEEEELb0ELb0ELb0EEEvNS_9BwdParamsE)
        .other          _ZN10layer_norm31ln_parallel_residual_bwd_kernelINS_13Kernel_traitsIfffffjLj512ELj1ELj4ELj1ELj16ENS_18Kernel_traits_baseILj512EfffffjLj128EEEEELb0ELb0ELb0EEEvNS_9BwdParamsE,@"STO_CUDA_ENTRY STV_DEFAULT"
_ZN10layer_norm31ln_parallel_residual_bwd_kernelINS_13Kernel_traitsIfffffjLj512ELj1ELj4ELj1ELj16ENS_18Kernel_traits_baseILj512EfffffjLj128EEEEELb0ELb0ELb0EEEvNS_9BwdParamsE:
.text._ZN10layer_norm31ln_parallel_residual_bwd_kernelINS_13Kernel_traitsIfffffjLj512ELj1ELj4ELj1ELj16ENS_18Kernel_traits_baseILj512EfffffjLj128EEEEELb0ELb0ELb0EEEvNS_9BwdParamsE:
        /* <DEDUP_REMOVED lines=32> */
[----:B------:R-:W5:Y:S01]  /*0200*/  @P3 LDG.E.128 R100, desc[UR10][R4.64] ;  /* 0x0000000a04643981 */ /* 0x000f62000c1e1d00 */
[----:B------:R-:W2:Y:S01]  /*0210*/  LDC.64 R8, c[0x0][0x3d0] ;  /* 0x0000f400ff087b82 */ /* 0x000ea20000000a00 */
[----:B------:R-:W-:Y:S02]  /*0220*/  @P3 LOP3.LUT R3, R3, 0x20, RZ, 0xfc, !PT ;  /* 0x0000002003033812 */ /* 0x000fe400078efcff */
[----:B------:R-:W5:Y:S03]  /*0230*/  @P3 LDG.E.128 R96, desc[UR10][R6.64] ;  /* 0x0000000a06603981 */ /* 0x000f66000c1e1d00 */
[----:B----4-:R-:W-:Y:S02]  /*0240*/  @P0 IMAD.WIDE.U32 R14, R3, 0x10, R10 ;  /* 0x00000010030e0825 */ /* 0x010fe400078e000a */
[----:B------:R-:W3:Y:S01]  /*0250*/  LDC.64 R22, c[0x0][0x3d8] ;  /* 0x0000f600ff167b82 */ /* 0x000ee20000000a00 */
[----:B------:R-:W-:-:S02]  /*0260*/  USHF.L.U32 UR4, UR4, 0x2, URZ ;  /* 0x0000000204047899 */ /* 0x000fc400080006ff */
[----:B------:R-:W5:Y:S04]  /*0270*/  @P0 LDG.E.128 R88, desc[UR10][R14.64] ;  /* 0x0000000a0e580981 */ /* 0x000f68000c1e1d00 */
[----:B------:R-:W-:Y:S01]  /*0280*/  LOP3.LUT R137, R137, UR4, RZ, 0xfc, !PT ;  /* 0x0000000489897c12 */ /* 0x000fe2000f8efcff */
[C---:B--2---:R-:W-:Y:S01]  /*0290*/  @P0 IMAD.WIDE.U32 R12, R3.reuse, 0x10, R8 ;  /* 0x00000010030c0825 */ /* 0x044fe200078e0008 */
[----:B------:R-:W-:-:S04]  /*02a0*/  @P0 IADD3 R3, PT, PT, R3, 0x20, RZ ;  /* 0x0000002003030810 */ /* 0x000fc80007ffe0ff */
[----:B------:R-:W5:Y:S01]  /*02b0*/  @P0 LDG.E.128 R92, desc[UR10][R12.64] ;  /* 0x0000000a0c5c0981 */ /* 0x000f62000c1e1d00 */
[----:B------:R-:W-:Y:S01]  /*02c0*/  ISETP.GE.AND P0, PT, R137, UR5, PT ;  /* 0x0000000589007c0c */ /* 0x000fe2000bf06270 */
[----:B-1----:R-:W-:-:S04]  /*02d0*/  @P1 IMAD.WIDE.U32 R16, R3, 0x10, R16 ;  /* 0x0000001003101825 */ /* 0x002fc800078e0010 */
[C---:B0-----:R-:W-:Y:S01]  /*02e0*/  @P1 IMAD.WIDE.U32 R18, R3.reuse, 0x10, R18 ;  /* 0x0000001003121825 */ /* 0x041fe200078e0012 */
[----:B------:R-:W-:Y:S01]  /*02f0*/  @P1 IADD3 R3, PT, PT, R3, 0x20, RZ ;  /* 0x0000002003031810 */ /* 0x000fe20007ffe0ff */
[----:B------:R0:W5:Y:S04]  /*0300*/  @P1 LDG.E.128 R84, desc[UR10][R16.64] ;  /* 0x0000000a10541981 */ /* 0x000168000c1e1d00 */
[C---:B------:R-:W-:Y:S01]  /*0310*/  @P2 IMAD.WIDE.U32 R8, R3.reuse, 0x10, R20 ;  /* 0x0000001003082825 */ /* 0x040fe200078e0014 */
[----:B------:R1:W5:Y:S03]  /*0320*/  @P1 LDG.E.128 R80, desc[UR10][R18.64] ;  /* 0x0000000a12501981 */ /* 0x000366000c1e1d00 */
[----:B---3--:R-:W-:Y:S01]  /*0330*/  @P2 IMAD.WIDE.U32 R10, R3, 0x10, R22 ;  /* 0x00000010030a2825 */ /* 0x008fe200078e0016 */
[----:B------:R2:W5:Y:S01]  /*0340*/  @P2 LDG.E.128 R76, desc[UR10][R8.64] ;  /* 0x0000000a084c2981 */ /* 0x000562000c1e1d00 */
[----:B------:R-:W-:-:S02]  /*0350*/  CS2R R68, SRZ ;  /* 0x0000000000447805 */ /* 0x000fc4000001ff00 */
[----:B------:R-:W-:Y:S02]  /*0360*/  CS2R R70, SRZ ;  /* 0x0000000000467805 */ /* 0x000fe4000001ff00 */
[----:B------:R-:W-:Y:S01]  /*0370*/  CS2R R64, SRZ ;  /* 0x0000000000407805 */ /* 0x000fe2000001ff00 */
[----:B------:R3:W5:Y:S01]  /*0380*/  @P2 LDG.E.128 R72, desc[UR10][R10.64] ;  /* 0x0000000a0a482981 */ /* 0x000762000c1e1d00 */
        /* <DEDUP_REMOVED lines=27> */
[----:B--2---:R-:W-:-:S02]  /*0540*/  CS2R R8, SRZ ;  /* 0x0000000000087805 */ /* 0x004fc4000001ff00 */
[----:B---3--:R-:W-:Y:S01]  /*0550*/  CS2R R10, SRZ ;  /* 0x00000000000a7805 */ /* 0x008fe2000001ff00 */
        /* <DEDUP_REMOVED lines=36> */
.L_x_3415:
        /* <DEDUP_REMOVED lines=33> */
[----:B------:R0:W5:Y:S02]  /*09b0*/  @P0 LDG.E.128 R4, desc[UR10][R172.64] ;  /* 0x0000000aac040981 */ /* 0x000164000c1e1d00 */
[----:B0-----:R-:W-:Y:S01]  /*09c0*/  IADD3 R172, PT, PT, R138, 0x20, RZ ;  /* 0x000000208aac7810 */ /* 0x001fe20007ffe0ff */
[C---:B---3--:R-:W-:Y:S01]  /*09d0*/  FADD.FTZ R146, -R171.reuse, R132 ;  /* 0x00000084ab927221 */ /* 0x048fe20000010100 */
[----:B------:R-:W-:-:S03]  /*09e0*/  FADD.FTZ R148, -R171, R133 ;  /* 0x00000085ab947221 */ /* 0x000fc60000010100 */
[C---:B-----5:R-:W-:Y:S01]  /*09f0*/  FMUL.FTZ R3, R139.reuse, R146 ;  /* 0x000000928b037220 */ /* 0x060fe20000410000 */
[----:B------:R-:W-:Y:S01]  /*0a00*/  FMUL.FTZ R146, R139, R148 ;  /* 0x000000948b927220 */ /* 0x000fe20000410000 */
[----:B----4-:R-:W-:Y:S01]  /*0a10*/  FMUL.FTZ R132, R97, R125 ;  /* 0x0000007d61847220 */ /* 0x010fe20000410000 */
[----:B------:R-:W-:Y:S01]  /*0a20*/  FMUL.FTZ R133, R96, R124 ;  /* 0x0000007c60857220 */ /* 0x000fe20000410000 */
[----:B------:R-:W-:Y:S01]  /*0a30*/  FADD.FTZ R134, -R171, R134 ;  /* 0x00000086ab867221 */ /* 0x000fe20000010100 */
[----:B------:R-:W-:Y:S01]  /*0a40*/  FADD.FTZ R20, R20, R124 ;  /* 0x0000007c14147221 */ /* 0x000fe20000010000 */
[----:B------:R-:W-:Y:S01]  /*0a50*/  FFMA.FTZ R36, R124, R3, R36 ;  /* 0x000000037c247223 */ /* 0x000fe20000010024 */
[----:B--2---:R-:W-:Y:S01]  /*0a60*/  FADD.FTZ R53, R53, R129 ;  /* 0x0000008135357221 */ /* 0x004fe20000010000 */
[----:B------:R-:W-:Y:S01]  /*0a70*/  FFMA.FTZ R149, R101, R129, R132 ;  /* 0x0000008165957223 */ /* 0x000fe20000010084 */
[----:B------:R-:W-:Y:S01]  /*0a80*/  FFMA.FTZ R69, R129, R146, R69 ;  /* 0x0000009281457223 */ /* 0x000fe20000010045 */
[----:B------:R-:W-:Y:S01]  /*0a90*/  FFMA.FTZ R148, R100, R128, R133 ;  /* 0x0000008064947223 */ /* 0x000fe20000010085 */
[----:B------:R-:W-:-:S03]  /*0aa0*/  FMUL.FTZ R129, R98, R126 ;  /* 0x0000007e62817220 */ /* 0x000fc60000410000 */
[----:B------:R-:W-:Y:S01]  /*0ab0*/  FADD.FTZ R124, RZ, R148 ;  /* 0x00000094ff7c7221 */ /* 0x000fe20000010000 */
[----:B------:R-:W-:Y:S01]  /*0ac0*/  FFMA.FTZ R162, R102, R130, R129 ;  /* 0x0000008266a27223 */ /* 0x000fe20000010081 */
[----:B------:R-:W-:Y:S01]  /*0ad0*/  FFMA.FTZ R129, R3, R148, RZ ;  /* 0x0000009403817223 */ /* 0x000fe200000100ff */
[----:B------:R-:W-:Y:S01]  /*0ae0*/  FMUL.FTZ R157, R139, R134 ;  /* 0x000000868b9d7220 */ /* 0x000fe20000410000 */
[----:B------:R-:W-:Y:S01]  /*0af0*/  FADD.FTZ R21, R21, R125 ;  /* 0x0000007d15157221 */ /* 0x000fe20000010000 */
[----:B------:R-:W-:Y:S01]  /*0b00*/  FFMA.FTZ R37, R125, R146, R37 ;  /* 0x000000927d257223 */ /* 0x000fe20000010025 */
[----:B------:R-:W-:Y:S01]  /*0b10*/  FADD.FTZ R52, R52, R128 ;  /* 0x0000008034347221 */ /* 0x000fe20000010000 */
[----:B------:R-:W-:Y:S01]  /*0b20*/  FFMA.FTZ R68, R128, R3, R68 ;  /* 0x0000000380447223 */ /* 0x000fe20000010044 */
[----:B------:R-:W-:Y:S01]  /*0b30*/  FADD.FTZ R125, R124, R149 ;  /* 0x000000957c7d7221 */ /* 0x000fe20000010000 */
[----:B------:R-:W-:Y:S01]  /*0b40*/  FADD.FTZ R160, -R171, R135 ;  /* 0x00000087aba07221 */ /* 0x000fe20000010100 */
[----:B------:R-:W-:Y:S01]  /*0b50*/  FMUL.FTZ R128, R99, R127 ;  /* 0x0000007f63807220 */ /* 0x000fe20000410000 */
[----:B------:R-:W-:Y:S01]  /*0b60*/  FFMA.FTZ R124, R146, R149, R129 ;  /* 0x00000095927c7223 */ /* 0x000fe20000010081 */
[----:B------:R-:W-:Y:S01]  /*0b70*/  FADD.FTZ R22, R22, R126 ;  /* 0x0000007e16167221 */ /* 0x000fe20000010000 */
[----:B------:R-:W-:Y:S01]  /*0b80*/  FFMA.FTZ R38, R126, R157, R38 ;  /* 0x0000009d7e267223 */ /* 0x000fe20000010026 */
[----:B------:R-:W-:Y:S01]  /*0b90*/  FADD.FTZ R126, R125, R162 ;  /* 0x000000a27d7e7221 */ /* 0x000fe20000010000 */
[----:B------:R-:W-:Y:S01]  /*0ba0*/  FMUL.FTZ R160, R139, R160 ;  /* 0x000000a08ba07220 */ /* 0x000fe20000410000 */
[----:B------:R-:W-:Y:S01]  /*0bb0*/  FFMA.FTZ R165, R103, R131, R128 ;  /* 0x0000008367a57223 */ /* 0x000fe20000010080 */
        /* <DEDUP_REMOVED lines=9> */
.L_x_3367:
[----:B------:R-:W-:Y:S05]  /*0c50*/  BSYNC.RECONVERGENT B0 ;  /* 0x0000000000007941 */ /* 0x000fea0003800200 */
.L_x_3366:
[----:B------:R-:W-:Y:S04]  /*0c60*/  BSSY.RECONVERGENT B0, `(.L_x_3368) ;  /* 0x0000039000007945 */ /* 0x000fe80003800200 */
[----:B------:R-:W-:Y:S05]  /*0c70*/  @!P6 BRA `(.L_x_3369) ;  /* 0x0000000000dce947 */ /* 0x000fea0003800000 */
[----:B------:R-:W0:Y:S01]  /*0c80*/  LDC.64 R132, c[0x0][0x3a8] ;  /* 0x0000ea00ff847b82 */ /* 0x000e220000000a00 */
[----:B------:R-:W-:-:S07]  /*0c90*/  ISETP.NE.U32.AND P0, PT, RZ, UR12, PT ;  /* 0x0000000cff007c0c */ /* 0x000fce000bf05070 */
        /* <DEDUP_REMOVED lines=8> */
[----:B------:R-:W-:-:S13]  /*0d20*/  ISETP.NE.AND.EX P0, PT, RZ, UR13, PT, P0 ;  /* 0x0000000dff007c0c */ /* 0x000fda000bf05300 */
[----:B------:R-:W0:Y:S02]  /*0d30*/  @P0 LDC.64 R168, c[0x0][0x438] ;  /* 0x00010e00ffa80b82 */ /* 0x000e240000000a00 */
[----:B0-----:R-:W-:-:S05]  /*0d40*/  @P0 IMAD.WIDE.U32 R168, R172, 0x10, R168 ;  /* 0x00000010aca80825 */ /* 0x001fca00078e00a8 */
[----:B------:R0:W5:Y:S01]  /*0d50*/  @P0 LDG.E.128 R104, desc[UR10][R168.64] ;  /* 0x0000000aa8680981 */ /* 0x000162000c1e1d00 */
[----:B------:R-:W-:Y:S01]  /*0d60*/  IADD3 R172, PT, PT, R172, 0x20, RZ ;  /* 0x00000020acac7810 */ /* 0x000fe20007ffe0ff */
[C---:B---3--:R-:W-:Y:S01]  /*0d70*/  FADD.FTZ R150, -R171.reuse, R132 ;  /* 0x00000084ab967221 */ /* 0x048fe20000010100 */
[----:B------:R-:W-:-:S03]  /*0d80*/  FADD.FTZ R152, -R171, R133 ;  /* 0x00000085ab987221 */ /* 0x000fc60000010100 */
[C---:B-----5:R-:W-:Y:S01]  /*0d90*/  FMUL.FTZ R147, R139.reuse, R150 ;  /* 0x000000968b937220 */ /* 0x060fe20000410000 */
[----:B----4-:R-:W-:Y:S01]  /*0da0*/  FMUL.FTZ R133, R88, R124 ;  /* 0x0000007c58857220 */ /* 0x010fe20000410000 */
[----:B------:R-:W-:Y:S01]  /*0db0*/  FMUL.FTZ R152, R139, R152 ;  /* 0x000000988b987220 */ /* 0x000fe20000410000 */
[----:B------:R-:W-:Y:S01]  /*0dc0*/  FADD.FTZ R134, -R171, R134 ;  /* 0x00000086ab867221 */ /* 0x000fe20000010100 */
[----:B--2---:R-:W-:Y:S01]  /*0dd0*/  FADD.FTZ R48, R48, R128 ;  /* 0x0000008030307221 */ /* 0x004fe20000010000 */
[----:B------:R-:W-:Y:S01]  /*0de0*/  FFMA.FTZ R150, R92, R128, R133 ;  /* 0x000000805c967223 */ /* 0x000fe20000010085 */
[----:B------:R-:W-:Y:S01]  /*0df0*/  FFMA.FTZ R64, R128, R147, R64 ;  /* 0x0000009380407223 */ /* 0x000fe20000010040 */
[----:B------:R-:W-:Y:S01]  /*0e00*/  FMUL.FTZ R128, R89, R125 ;  /* 0x0000007d59807220 */ /* 0x000fe20000410000 */
[----:B------:R-:W-:Y:S01]  /*0e10*/  FADD.FTZ R49, R49, R129 ;  /* 0x0000008131317221 */ /* 0x000fe20000010000 */
        /* <DEDUP_REMOVED lines=10> */
[----:B0-----:R-:W-:Y:S01]  /*0ec0*/  FFMA.FTZ R168, R94, R130, R129 ;  /* 0x000000825ea87223 */ /* 0x001fe20000010081 */
[----:B------:R-:W-:Y:S01]  /*0ed0*/  FADD.FTZ R18, R18, R126 ;  /* 0x0000007e12127221 */ /* 0x000fe20000010000 */
[----:B------:R-:W-:Y:S01]  /*0ee0*/  FFMA.FTZ R34, R126, R161, R34 ;  /* 0x000000a17e227223 */ /* 0x000fe20000010022 */
[----:B------:R-:W-:Y:S01]  /*0ef0*/  FMUL.FTZ R126, R91, R127 ;  /* 0x0000007f5b7e7220 */ /* 0x000fe20000410000 */
        /* <DEDUP_REMOVED lines=15> */
.L_x_3369:
[----:B------:R-:W-:Y:S05]  /*0ff0*/  BSYNC.RECONVERGENT B0 ;  /* 0x0000000000007941 */ /* 0x000fea0003800200 */
.L_x_3368:
        /* <DEDUP_REMOVED lines=8> */
[----:B-1----:R-:W-:-:S04]  /*1080*/  IMAD.WIDE.U32 R126, R172, 0x10, R126 ;  /* 0x00000010ac7e7825 */ /* 0x002fc800078e007e */
[----:B--2---:R-:W-:Y:S02]  /*1090*/  IMAD.WIDE.U32 R128, R172, 0x10, R124 ;  /* 0x00000010ac807825 */ /* 0x004fe400078e007c */
[----:B------:R-:W2:Y:S04]  /*10a0*/  LDG.E.128 R124, desc[UR10][R126.64] ;  /* 0x0000000a7e7c7981 */ /* 0x000ea8000c1e1d00 */
[----:B------:R-:W4:Y:S01]  /*10b0*/  LDG.E.128 R128, desc[UR10][R128.64] ;  /* 0x0000000a80807981 */ /* 0x000f22000c1e1d00 */
        /* <DEDUP_REMOVED lines=8> */
[----:B0-----:R-:W-:Y:S01]  /*1140*/  FMUL.FTZ R142, R139, R144 ;  /* 0x000000908b8e7220 */ /* 0x001fe20000410000 */
[----:B------:R-:W-:Y:S01]  /*1150*/  FADD.FTZ R134, -R171, R134 ;  /* 0x00000086ab867221 */ /* 0x000fe20000010100 */
[----:B--2---:R-:W-:Y:S01]  /*1160*/  FMUL.FTZ R133, R80, R124 ;  /* 0x0000007c50857220 */ /* 0x004fe20000410000 */
[----:B----4-:R-:W-:-:S03]  /*1170*/  FADD.FTZ R44, R44, R128 ;  /* 0x000000802c2c7221 */ /* 0x010fc60000010000 */
        /* <DEDUP_REMOVED lines=33> */
.L_x_3371:
[----:B------:R-:W-:Y:S05]  /*1390*/  BSYNC.RECONVERGENT B0 ;  /* 0x0000000000007941 */ /* 0x000fea0003800200 */
.L_x_3370:
        /* <DEDUP_REMOVED lines=30> */
[----:B------:R-:W-:Y:S01]  /*1580*/  FADD.FTZ R124, R173, R158 ;  /* 0x0000009ead7c7221 */ /* 0x000fe20000010000 */
[----:B0-----:R-:W-:Y:S01]  /*1590*/  FFMA.FTZ R166, R78, R130, R129 ;  /* 0x000000824ea67223 */ /* 0x001fe20000010081 */
        /* <DEDUP_REMOVED lines=24> */
.L_x_3373:
[----:B------:R-:W-:Y:S05]  /*1720*/  BSYNC.RECONVERGENT B0 ;  /* 0x0000000000007941 */ /* 0x000fea0003800200 */
.L_x_3372:
        /* <DEDUP_REMOVED lines=23> */
.L_x_3433:
        /* <DEDUP_REMOVED lines=31> */
.L_x_3379:
        /* <DEDUP_REMOVED lines=17> */
.L_x_3378:
        /* <DEDUP_REMOVED lines=20> */
.L_x_3381:
        /* <DEDUP_REMOVED lines=21> */
.L_x_3377:
        /* <DEDUP_REMOVED lines=21> */
.L_x_3383:
        /* <DEDUP_REMOVED lines=17> */
.L_x_3382:
        /* <DEDUP_REMOVED lines=20> */
.L_x_3384:
        /* <DEDUP_REMOVED lines=20> */
.L_x_3380:
        /* <DEDUP_REMOVED lines=11> */
[----:B------:R1:W-:Y:S01]  /*23c0*/  STG.E.128 desc[UR10][R132.64], R124 ;  /* 0x0000007c84007986 */ /* 0x0003e2000c101d0a */
[----:B------:R-:W-:-:S03]  /*23d0*/  IADD3 R138, PT, PT, R138, 0x20, RZ ;  /* 0x000000208a8a7810 */ /* 0x000fc60007ffe0ff */
[----:B------:R1:W-:Y:S04]  /*23e0*/  @P1 STG.E.128 desc[UR10][R134.64], R116 ;  /* 0x0000007486001986 */ /* 0x0003e8000c101d0a */
.L_x_3376:
[----:B------:R-:W-:Y:S05]  /*23f0*/  BSYNC.RECONVERGENT B0 ;  /* 0x0000000000007941 */ /* 0x000fea0003800200 */
.L_x_3375:
        /* <DEDUP_REMOVED lines=34> */
.L_x_3389:
        /* <DEDUP_REMOVED lines=17> */
.L_x_3388:
        /* <DEDUP_REMOVED lines=21> */
.L_x_3391:
        /* <DEDUP_REMOVED lines=13> */
.L_x_3387:
        /* <DEDUP_REMOVED lines=29> */
.L_x_3393:
        /* <DEDUP_REMOVED lines=17> */
.L_x_3392:
        /* <DEDUP_REMOVED lines=21> */
.L_x_3394:
        /* <DEDUP_REMOVED lines=11> */
[----:B------:R-:W-:-:S07]  /*2e30*/  FMUL.FTZ R127, R139, R132 ;  /* 0x000000848b7f7220 */ /* 0x000fce0000410000 */
.L_x_3390:
[----:B0-----:R-:W0:Y:S08]  /*2e40*/  @P0 LDC.64 R130, c[0x0][0x478] ;  /* 0x00011e00ff820b82 */ /* 0x001e300000000a00 */
        /* <DEDUP_REMOVED lines=9> */
.L_x_3386:
[----:B------:R-:W-:Y:S05]  /*2ee0*/  BSYNC.RECONVERGENT B0 ;  /* 0x0000000000007941 */ /* 0x000fea0003800200 */
.L_x_3385:
        /* <DEDUP_REMOVED lines=34> */
.L_x_3399:
        /* <DEDUP_REMOVED lines=17> */
.L_x_3398:
        /* <DEDUP_REMOVED lines=21> */
.L_x_3401:
        /* <DEDUP_REMOVED lines=13> */
.L_x_3397:
        /* <DEDUP_REMOVED lines=29> */
.L_x_3403:
        /* <DEDUP_REMOVED lines=17> */
.L_x_3402:
        /* <DEDUP_REMOVED lines=21> */
.L_x_3404:
        /* <DEDUP_REMOVED lines=12> */
.L_x_3400:
        /* <DEDUP_REMOVED lines=10> */
.L_x_3396:
[----:B------:R-:W-:Y:S05]  /*39d0*/  BSYNC.RECONVERGENT B0 ;  /* 0x0000000000007941 */ /* 0x000fea0003800200 */
.L_x_3395:
        /* <DEDUP_REMOVED lines=34> */
.L_x_3409:
        /* <DEDUP_REMOVED lines=17> */
.L_x_3408:
        /* <DEDUP_REMOVED lines=21> */
.L_x_3411:
        /* <DEDUP_REMOVED lines=13> */
.L_x_3407:
        /* <DEDUP_REMOVED lines=29> */
.L_x_3413:
        /* <DEDUP_REMOVED lines=17> */
.L_x_3412:
        /* <DEDUP_REMOVED lines=21> */
.L_x_3414:
        /* <DEDUP_REMOVED lines=12> */
.L_x_3410:
        /* <DEDUP_REMOVED lines=9> */
.L_x_3406:
[----:B------:R-:W-:Y:S05]  /*44b0*/  BSYNC.RECONVERGENT B0 ;  /* 0x0000000000007941 */ /* 0x000fea0003800200 */
.L_x_3405:
[----:B-1-34-:R-:W1:Y:S02]  /*44c0*/  LDC.64 R124, c[0x0][0x380] ;  /* 0x0000e000ff7c7b82 */ /* 0x01ae640000000a00 */
[----:B-1----:R-:W-:-:S04]  /*44d0*/  LEA R137, R124, R137, 0x2 ;  /* 0x000000897c897211 */ /* 0x002fc800078e10ff */
[----:B------:R-:W-:-:S13]  /*44e0*/  ISETP.GE.AND P0, PT, R137, R125, PT ;  /* 0x0000007d8900720c */ /* 0x000fda0003f06270 */
[----:B------:R-:W-:Y:S05]  /*44f0*/  @!P0 BRA `(.L_x_3415) ;  /* 0xffffffc000a88947 */ /* 0x000fea000383ffff */
.L_x_3365:
        /* <DEDUP_REMOVED lines=46> */
[----:B------:R-:W-:Y:S01]  /*47e0*/  LDS R46, [R2+0x1c00] ;  /* 0x001c0000022e7984 */ /* 0x000fe20000000800 */
        /* <DEDUP_REMOVED lines=11> */
[----:B------:R-:W-:Y:S01]  /*48a0*/  STS.128 [R0+0x200], R64 ;  /* 0x0002004000007388 */ /* 0x000fe20000000c00 */
[----:B--2---:R-:W-:-:S03]  /*48b0*/  FADD.FTZ R45, R4, R45 ;  /* 0x0000002d042d7221 */ /* 0x004fc60000010000 */
[----:B------:R2:W-:Y:S04]  /*48c0*/  STS.128 [R0+0x400], R60 ;  /* 0x0004003c00007388 */ /* 0x0005e80000000c00 */
[----:B------:R-:W-:Y:S01]  /*48d0*/  STS.128 [R0+0x600], R56 ;  /* 0x0006003800007388 */ /* 0x000fe20000000c00 */
[----:B0-----:R-:W-:Y:S01]  /*48e0*/  FADD.FTZ R47, R6, R47 ;  /* 0x0000002f062f7221 */ /* 0x001fe20000010000 */
[----:B------:R-:W-:Y:S01]  /*48f0*/  BAR.SYNC.DEFER_BLOCKING 0x0 ;  /* 0x0000000000007b1d */ /* 0x000fe20000010000 */
[----:B-1----:R-:W-:-:S04]  /*4900*/  IADD3.X R70, PT, PT, RZ, RZ, RZ, P4, !PT ;  /* 0x000000ffff467210 */ /* 0x002fc800027fe4ff */
[C---:B------:R-:W-:Y:S02]  /*4910*/  SHF.L.U64.HI R70, R73.reuse, 0x2, R70 ;  /* 0x0000000249467819 */ /* 0x040fe40000010246 */
[----:B--2---:R-:W-:-:S04]  /*4920*/  SHF.L.U32 R62, R73, 0x2, RZ ;  /* 0x00000002493e7819 */ /* 0x004fc800000006ff */
[C---:B------:R-:W-:Y:S02]  /*4930*/  IADD3 R68, P6, PT, R62.reuse, UR18, RZ ;  /* 0x000000123e447c10 */ /* 0x040fe4000ffde0ff */
[C---:B------:R-:W-:Y:S02]  /*4940*/  IADD3 R66, P5, PT, R62.reuse, UR16, RZ ;  /* 0x000000103e427c10 */ /* 0x040fe4000ffbe0ff */
[----:B------:R-:W-:Y:S02]  /*4950*/  IADD3 R64, P4, PT, R62, UR22, RZ ;  /* 0x000000163e407c10 */ /* 0x000fe4000ff9e0ff */
[----:B------:R-:W-:Y:S02]  /*4960*/  IADD3.X R83, PT, PT, R70, UR19, RZ, P6, !PT ;  /* 0x0000001346537c10 */ /* 0x000fe4000b7fe4ff */
[----:B------:R-:W-:Y:S02]  /*4970*/  IADD3 R62, P6, PT, R62, UR20, RZ ;  /* 0x000000143e3e7c10 */ /* 0x000fe4000ffde0ff */
[C---:B------:R-:W-:Y:S01]  /*4980*/  IADD3.X R81, PT, PT, R70.reuse, UR17, RZ, P5, !PT ;  /* 0x0000001146517c10 */ /* 0x040fe2000affe4ff */
[----:B------:R-:W0:Y:S01]  /*4990*/  LDS R48, [R2] ;  /* 0x0000000002307984 */ /* 0x000e220000000800 */
[----:B------:R-:W-:-:S03]  /*49a0*/  IADD3.X R79, PT, PT, R70, UR23, RZ, P4, !PT ;  /* 0x00000017464f7c10 */ /* 0x000fc6000a7fe4ff */
        /* <DEDUP_REMOVED lines=128> */
.L_x_3417:
[----:B------:R-:W-:Y:S05]  /*51b0*/  BSYNC.RECONVERGENT B0 ;  /* 0x0000000000007941 */ /* 0x000fea0003800200 */
.L_x_3416:
        /* <DEDUP_REMOVED lines=23> */
.L_x_3419:
[----:B------:R-:W-:Y:S05]  /*5330*/  BSYNC.RECONVERGENT B0 ;  /* 0x0000000000007941 */ /* 0x000fea0003800200 */
.L_x_3418:
        /* <DEDUP_REMOVED lines=23> */
.L_x_3421:
[----:B------:R-:W-:Y:S05]  /*54b0*/  BSYNC.RECONVERGENT B0 ;  /* 0x0000000000007941 */ /* 0x000fea0003800200 */
.L_x_3420:
        /* <DEDUP_REMOVED lines=15> */
.L_x_3374:
        /* <DEDUP_REMOVED lines=8> */
.L_x_3423:
[----:B------:R-:W-:Y:S05]  /*5630*/  BSYNC B0 ;  /* 0x0000000000007941 */ /* 0x000fea0003800000 */
.L_x_3422:
        /* <DEDUP_REMOVED lines=8> */
.L_x_3424:
[----:B------:R-:W-:Y:S01]  /*56c0*/  FADD.FTZ R124, R124, R173 ;  /* 0x000000ad7c7c7221 */ /* 0x000fe20000010000 */
[----:B------:R-:W-:-:S04]  /*56d0*/  HFMA2 R134, -RZ, RZ, 0, 1.1920928955078125e-07 ;  /* 0x00000002ff867431 */ /* 0x000fc800000001ff */
[----:B------:R-:W-:Y:S02]  /*56e0*/  MOV R135, R124 ;  /* 0x0000007c00877202 */ /* 0x000fe40000000f00 */
[----:B------:R-:W-:-:S07]  /*56f0*/  MOV R125, R133 ;  /* 0x00000085007d7202 */ /* 0x000fce0000000f00 */
[----:B------:R-:W-:Y:S05]  /*5700*/  WARPSYNC.COLLECTIVE R132, `(.L_x_3425) ;  /* 0x0000000084087348 */ /* 0x000fea0003c00000 */
[----:B------:R0:W1:Y:S02]  /*5710*/  SHFL.BFLY P0, R133, R135, R134, R171 ;  /* 0x0c00008687857389 */ /* 0x00006400000000ab */
[----:B01----:R-:W-:Y:S05]  /*5720*/  ENDCOLLECTIVE ;  /* 0x000000000000791b */ /* 0x003fea0003800000 */
.L_x_3425:
[----:B------:R-:W-:-:S05]  /*5730*/  FADD.FTZ R125, R125, R174 ;  /* 0x000000ae7d7d7221 */ /* 0x000fca0000010000 */
[----:B------:R-:W-:Y:S02]  /*5740*/  MOV R135, R125 ;  /* 0x0000007d00877202 */ /* 0x000fe40000000f00 */
[----:B------:R-:W-:-:S07]  /*5750*/  MOV R127, R133 ;  /* 0x00000085007f7202 */ /* 0x000fce0000000f00 */
[----:B------:R-:W-:Y:S05]  /*5760*/  WARPSYNC.COLLECTIVE R132, `(.L_x_3426) ;  /* 0x0000000084087348 */ /* 0x000fea0003c00000 */
[----:B------:R0:W1:Y:S02]  /*5770*/  SHFL.BFLY P0, R133, R135, R134, R171 ;  /* 0x0c00008687857389 */ /* 0x00006400000000ab */
[----:B01----:R-:W-:Y:S05]  /*5780*/  ENDCOLLECTIVE ;  /* 0x000000000000791b */ /* 0x003fea0003800000 */
.L_x_3426:
[----:B------:R-:W-:Y:S01]  /*5790*/  FADD.FTZ R127, R124, R127 ;  /* 0x0000007f7c7f7221 */ /* 0x000fe20000010000 */
[----:B------:R-:W-:-:S04]  /*57a0*/  HFMA2 R134, -RZ, RZ, 0, 2.384185791015625e-07 ;  /* 0x00000004ff867431 */ /* 0x000fc800000001ff */
[----:B------:R-:W-:Y:S02]  /*57b0*/  MOV R135, R127 ;  /* 0x0000007f00877202 */ /* 0x000fe40000000f00 */
[----:B------:R-:W-:-:S07]  /*57c0*/  MOV R126, R133 ;  /* 0x00000085007e7202 */ /* 0x000fce0000000f00 */
[----:B------:R-:W-:Y:S05]  /*57d0*/  WARPSYNC.COLLECTIVE R132, `(.L_x_3427) ;  /* 0x0000000084087348 */ /* 0x000fea0003c00000 */
[----:B------:R0:W1:Y:S02]  /*57e0*/  SHFL.BFLY P0, R133, R135, R134, R171 ;  /* 0x0c00008687857389 */ /* 0x00006400000000ab */
[----:B01----:R-:W-:Y:S05]  /*57f0*/  ENDCOLLECTIVE ;  /* 0x000000000000791b */ /* 0x003fea0003800000 */
.L_x_3427:
[----:B------:R-:W-:-:S05]  /*5800*/  FADD.FTZ R126, R125, R126 ;  /* 0x0000007e7d7e7221 */ /* 0x000fca0000010000 */
[----:B------:R-:W-:Y:S02]  /*5810*/  MOV R135, R126 ;  /* 0x0000007e00877202 */ /* 0x000fe40000000f00 */
[----:B------:R-:W-:-:S07]  /*5820*/  MOV R128, R133 ;  /* 0x0000008500807202 */ /* 0x000fce0000000f00 */
[----:B------:R-:W-:Y:S05]  /*5830*/  WARPSYNC.COLLECTIVE R132, `(.L_x_3428) ;  /* 0x0000000084087348 */ /* 0x000fea0003c00000 */
[----:B------:R0:W1:Y:S02]  /*5840*/  SHFL.BFLY P0, R133, R135, R134, R171 ;  /* 0x0c00008687857389 */ /* 0x00006400000000ab */
[----:B01----:R-:W-:Y:S05]  /*5850*/  ENDCOLLECTIVE ;  /* 0x000000000000791b */ /* 0x003fea0003800000 */
.L_x_3428:
[----:B------:R-:W-:Y:S01]  /*5860*/  FADD.FTZ R128, R127, R128 ;  /* 0x000000807f807221 */ /* 0x000fe20000010000 */
[----:B------:R-:W-:-:S04]  /*5870*/  HFMA2 R134, -RZ, RZ, 0, 4.76837158203125e-07 ;  /* 0x00000008ff867431 */ /* 0x000fc800000001ff */
[----:B------:R-:W-:Y:S02]  /*5880*/  MOV R135, R128 ;  /* 0x0000008000877202 */ /* 0x000fe40000000f00 */
[----:B------:R-:W-:-:S07]  /*5890*/  MOV R129, R133 ;  /* 0x0000008500817202 */ /* 0x000fce0000000f00 */
[----:B------:R-:W-:Y:S05]  /*58a0*/  WARPSYNC.COLLECTIVE R132, `(.L_x_3429) ;  /* 0x0000000084087348 */ /* 0x000fea0003c00000 */
[----:B------:R0:W1:Y:S02]  /*58b0*/  SHFL.BFLY P0, R133, R135, R134, R171 ;  /* 0x0c00008687857389 */ /* 0x00006400000000ab */
[----:B01----:R-:W-:Y:S05]  /*58c0*/  ENDCOLLECTIVE ;  /* 0x000000000000791b */ /* 0x003fea0003800000 */
.L_x_3429:
[----:B------:R-:W-:-:S05]  /*58d0*/  FADD.FTZ R129, R126, R129 ;  /* 0x000000817e817221 */ /* 0x000fca0000010000 */
[----:B------:R-:W-:Y:S02]  /*58e0*/  MOV R135, R129 ;  /* 0x0000008100877202 */ /* 0x000fe40000000f00 */
[----:B------:R-:W-:-:S07]  /*58f0*/  MOV R131, R133 ;  /* 0x0000008500837202 */ /* 0x000fce0000000f00 */
[----:B------:R-:W-:Y:S05]  /*5900*/  WARPSYNC.COLLECTIVE R132, `(.L_x_3430) ;  /* 0x0000000084087348 */ /* 0x000fea0003c00000 */
[----:B------:R0:W1:Y:S02]  /*5910*/  SHFL.BFLY P0, R133, R135, R134, R171 ;  /* 0x0c00008687857389 */ /* 0x00006400000000ab */
[----:B01----:R-:W-:Y:S05]  /*5920*/  ENDCOLLECTIVE ;  /* 0x000000000000791b */ /* 0x003fea0003800000 */
.L_x_3430:
[----:B------:R-:W-:Y:S01]  /*5930*/  FADD.FTZ R131, R128, R131 ;  /* 0x0000008380837221 */ /* 0x000fe20000010000 */
[----:B------:R-:W-:-:S04]  /*5940*/  HFMA2 R134, -RZ, RZ, 0, 9.5367431640625e-07 ;  /* 0x00000010ff867431 */ /* 0x000fc800000001ff */
[----:B------:R-:W-:Y:S02]  /*5950*/  MOV R135, R131 ;  /* 0x0000008300877202 */ /* 0x000fe40000000f00 */
[----:B------:R-:W-:-:S07]  /*5960*/  MOV R130, R133 ;  /* 0x0000008500827202 */ /* 0x000fce0000000f00 */
[----:B------:R-:W-:Y:S05]  /*5970*/  WARPSYNC.COLLECTIVE R132, `(.L_x_3431) ;  /* 0x0000000084087348 */ /* 0x000fea0003c00000 */
[----:B------:R0:W1:Y:S02]  /*5980*/  SHFL.BFLY P0, R133, R135, R134, R171 ;  /* 0x0c00008687857389 */ /* 0x00006400000000ab */
[----:B01----:R-:W-:Y:S05]  /*5990*/  ENDCOLLECTIVE ;  /* 0x000000000000791b */ /* 0x003fea0003800000 */
.L_x_3431:
[----:B------:R-:W-:-:S05]  /*59a0*/  FADD.FTZ R130, R129, R130 ;  /* 0x0000008281827221 */ /* 0x000fca0000010000 */
[----:B------:R-:W-:Y:S02]  /*59b0*/  MOV R135, R130 ;  /* 0x0000008200877202 */ /* 0x000fe40000000f00 */
[----:B------:R-:W-:-:S07]  /*59c0*/  MOV R124, R133 ;  /* 0x00000085007c7202 */ /* 0x000fce0000000f00 */
[----:B------:R-:W-:Y:S05]  /*59d0*/  WARPSYNC.COLLECTIVE R132, `(.L_x_3432) ;  /* 0x0000000084087348 */ /* 0x000fea0003c00000 */
[----:B------:R0:W1:Y:S02]  /*59e0*/  SHFL.BFLY P0, R133, R135, R134, R171 ;  /* 0x0c00008687857389 */ /* 0x00006400000000ab */
[----:B01----:R-:W-:Y:S05]  /*59f0*/  ENDCOLLECTIVE ;  /* 0x000000000000791b */ /* 0x003fea0003800000 */
.L_x_3432:
[----:B------:R-:W-:Y:S01]  /*5a00*/  MOV R125, R133 ;  /* 0x00000085007d7202 */ /* 0x000fe20000000f00 */
[----:B------:R-:W-:Y:S06]  /*5a10*/  BRA `(.L_x_3433) ;  /* 0xffffffbc00a07947 */ /* 0x000fec000383ffff */
.L_x_3434:
        /* <DEDUP_REMOVED lines=14> */
.L_x_3994:


//--------------------- .text._ZN10layer_norm31ln_parallel_residual_bwd_kernelINS_13Kernel_traitsIfffffjLj512ELj1ELj4ELj1ELj16ENS_18Kernel_traits_baseILj512EfffffjLj128EEEEELb0ELb0ELb1EEEvNS_9BwdParamsE --------------------------
	.section	.text._ZN10layer_norm31ln_parallel_residual_bwd_kernelINS_13Kernel_traitsIfffffjLj512ELj1ELj4ELj1ELj16ENS_18Kernel_traits_baseILj512EfffffjLj128EEEEELb0ELb0ELb1EEEvNS_9BwdParamsE,"ax",@progbits
	.align	128
        .global         _ZN10layer_norm31ln_parallel_residual_bwd_kernelINS_13Kernel_traitsIfffffjLj512ELj1ELj4ELj1ELj16ENS_18Kernel_traits_baseILj512EfffffjLj128EEEEELb0ELb0ELb1EEEvNS_9BwdParamsE
        .type           _ZN10layer_norm31ln_parallel_residual_bwd_kernelINS_13Kernel_traitsIfffffjLj512ELj1ELj4ELj1ELj16ENS_18Kernel_traits_baseILj512EfffffjLj128EEEEELb0ELb0ELb1EEEvNS_9BwdParamsE,@function
        .size           _ZN10layer_norm31ln_parallel_residual_bwd_kernelINS_13Kernel_traitsIfffffjLj512ELj1ELj4ELj1ELj16ENS_18Kernel_traits_baseILj512EfffffjLj128EEEEELb0ELb0ELb1EEEvNS_9BwdParamsE,(.L_x_3995 - _ZN10layer_norm31ln_parallel_residual_bwd_kernelINS_13Kernel_traitsIfffffjLj512ELj1ELj4ELj1ELj16ENS_18Kernel_traits_baseILj512EfffffjLj128EEEEELb0ELb0ELb1EEEvNS_9BwdParamsE)
        .other          _ZN10layer_norm31ln_parallel_residual_bwd_kernelINS_13Kernel_traitsIfffffjLj512ELj1ELj4ELj1ELj16ENS_18Kernel_traits_baseILj512EfffffjLj128EEEEELb0ELb0ELb1EEEvNS_9BwdParamsE,@"STO_CUDA_ENTRY STV_DEFAULT"
_ZN10layer_norm31ln_parallel_residual_bwd_kernelINS_13Kernel_traitsIfffffjLj512ELj1ELj4ELj1ELj16ENS_18Kernel_traits_baseILj512EfffffjLj128EEEEELb0ELb0ELb1EEEvNS_9BwdParamsE:
.text._ZN10layer_norm31ln_parallel_residual_bwd_kernelINS_13Kernel_traitsIfffffjLj512ELj1ELj4ELj1ELj16ENS_18Kernel_traits_baseILj512EfffffjLj128EEEEELb0ELb0ELb1EEEvNS_9BwdParamsE:
        /* <DEDUP_REMOVED lines=58> */
[----:B------:R-:W-:Y:S01]  /*03a0*/  HFMA2 R153, -RZ, RZ, 0, 0 ;  /* 0x00000000ff997431 */ /* 0x000fe200000001ff */
[----:B------:R-:W-:Y:S01]  /*03b0*/  BSSY B1, `(.L_x_3437) ;  /* 0x000038a000017945 */ /* 0x000fe20003800000 */
[----:B------:R-:W-:Y:S01]  /*03c0*/  HFMA2 R0, -RZ, RZ, 0, 0 ;  /* 0x00000000ff007431 */ /* 0x000fe200000001ff */
        /* <DEDUP_REMOVED lines=34> */
[----:B0-----:R-:W-:-:S02]  /*05f0*/  MOV R2, RZ ;  /* 0x000000ff00027202 */ /* 0x001fc40000000f00 */
[----:B------:R-:W-:-:S07]  /*0600*/  MOV R155, RZ ;  /* 0x000000ff009b7202 */ /* 0x000fce0000000f00 */
.L_x_3471:
        /* <DEDUP_REMOVED lines=13> */
[----:B--2---:R-:W-:-:S06]  /*06e0*/  IMAD.WIDE R156, R151, 0x4, R156 ;  /* 0x00000004979c7825 */ /* 0x004fcc00078e029c */
[----:B------:R-:W2:Y:S01]  /*06f0*/  LDG.E R157, desc[UR10][R156.64] ;  /* 0x0000000a9c9d7981 */ /* 0x000ea2000c1e1900 */
[----:B---3--:R-:W-:-:S06]  /*0700*/  IMAD.WIDE.U32 R76, R161, 0x10, R84 ;  /* 0x00000010a14c7825 */ /* 0x008fcc00078e0054 */
[----:B------:R-:W3:Y:S01]  /*0710*/  LDG.E.128 R76, desc[UR10][R76.64] ;  /* 0x0000000a4c4c7981 */ /* 0x000ee2000c1e1d00 */
[----:B0-----:R-:W-:-:S06]  /*0720*/  IMAD.WIDE.U32 R80, R161, 0x10, R86 ;  /* 0x00000010a1507825 */ /* 0x001fcc00078e0056 */
[----:B------:R-:W3:Y:S01]  /*0730*/  LDG.E.128 R80, desc[UR10][R80.64] ;  /* 0x0000000a50507981 */ /* 0x000ee2000c1e1d00 */
[----:B------:R-:W-:Y:S02]  /*0740*/  ISETP.NE.AND P2, PT, RZ, UR12, PT ;  /* 0x0000000cff007c0c */ /* 0x000fe4000bf45270 */
[----:B------:R-:W-:-:S05]  /*0750*/  IADD3 R159, PT, PT, R161, 0x20, RZ ;  /* 0x00000020a19f7810 */ /* 0x000fca0007ffe0ff */
[----:B------:R-:W-:-:S04]  /*0760*/  IMAD.WIDE.U32 R62, R159, 0x10, R88 ;  /* 0x000000109f3e7825 */ /* 0x000fc800078e0058 */
[C---:B------:R-:W-:Y:S02]  /*0770*/  IMAD.WIDE.U32 R64, R159.reuse, 0x10, R84 ;  /* 0x000000109f407825 */ /* 0x040fe400078e0054 */
[----:B------:R-:W3:Y:S02]  /*0780*/  LDG.E.128 R60, desc[UR10][R62.64] ;  /* 0x0000000a3e3c7981 */ /* 0x000ee4000c1e1d00 */
[----:B------:R-:W-:Y:S02]  /*0790*/  IMAD.WIDE.U32 R68, R159, 0x10, R86 ;  /* 0x000000109f447825 */ /* 0x000fe400078e0056 */
[----:B------:R-:W3:Y:S04]  /*07a0*/  LDG.E.128 R64, desc[UR10][R64.64] ;  /* 0x0000000a40407981 */ /* 0x000ee8000c1e1d00 */
[----:B------:R-:W3:Y:S01]  /*07b0*/  LDG.E.128 R68, desc[UR10][R68.64] ;  /* 0x0000000a44447981 */ /* 0x000ee2000c1e1d00 */
[----:B----4-:R-:W-:-:S05]  /*07c0*/  FSEL R168, R3, RZ, !P2 ;  /* 0x000000ff03a87208 */ /* 0x010fca0005000000 */
[----:B------:R-:W-:-:S04]  /*07d0*/  FADD.FTZ R72, -R168, R72 ;  /* 0x00000048a8487221 */ /* 0x000fc80000010100 */
[----:B--2---:R-:W-:Y:S01]  /*07e0*/  FMUL.FTZ R3, R157, R72 ;  /* 0x000000489d037220 */ /* 0x004fe20000410000 */
[----:B---3-5:R-:W-:Y:S01]  /*07f0*/  FMUL.FTZ R163, R16, R76 ;  /* 0x0000004c10a37220 */ /* 0x028fe20000410000 */
[----:B------:R-:W-:Y:S01]  /*0800*/  FMUL.FTZ R72, R17, R77 ;  /* 0x0000004d11487220 */ /* 0x000fe20000410000 */
[----:B------:R-:W-:Y:S02]  /*0810*/  FADD.FTZ R156, -R168, R73 ;  /* 0x00000049a89c7221 */ /* 0x000fe40000010100 */
[----:B------:R-:W-:Y:S01]  /*0820*/  FFMA.FTZ R154, R32, R80, R163 ;  /* 0x00000050209a7223 */ /* 0x000fe200000100a3 */
[----:B------:R-:W-:Y:S01]  /*0830*/  FFMA.FTZ R167, R33, R81, R72 ;  /* 0x0000005121a77223 */ /* 0x000fe20000010048 */
[----:B------:R-:W-:Y:S01]  /*0840*/  FMUL.FTZ R72, R19, R79 ;  /* 0x0000004f13487220 */ /* 0x000fe20000410000 */
[----:B------:R-:W-:Y:S01]  /*0850*/  IADD3 R163, PT, PT, R161, 0x40, RZ ;  /* 0x00000040a1a37810 */ /* 0x000fe20007ffe0ff */
[----:B------:R-:W-:Y:S02]  /*0860*/  FADD.FTZ R74, -R168, R74 ;  /* 0x0000004aa84a7221 */ /* 0x000fe40000010100 */
[----:B------:R-:W-:-:S02]  /*0870*/  FFMA.FTZ R175, R35, R83, R72 ;  /* 0x0000005323af7223 */ /* 0x000fc40000010048 */
[----:B------:R-:W-:-:S04]  /*0880*/  IMAD.WIDE.U32 R72, R163, 0x10, R88 ;  /* 0x00000010a3487825 */ /* 0x000fc800078e0058 */
[C---:B------:R-:W-:Y:S01]  /*0890*/  FMUL.FTZ R156, R157.reuse, R156 ;  /* 0x0000009c9d9c7220 */ /* 0x040fe20000410000 */
[----:B------:R-:W-:Y:S01]  /*08a0*/  FMUL.FTZ R160, R157, R74 ;  /* 0x0000004a9da07220 */ /* 0x000fe20000410000 */
[----:B------:R-:W-:Y:S01]  /*08b0*/  FADD.FTZ R164, -R168, R75 ;  /* 0x0000004ba8a47221 */ /* 0x000fe20000010100 */
[C---:B------:R-:W-:Y:S01]  /*08c0*/  FADD.FTZ R147, R76.reuse, R147 ;  /* 0x000000934c937221 */ /* 0x040fe20000010000 */
[----:B------:R-:W-:Y:S01]  /*08d0*/  FFMA.FTZ R149, R76, R3, R149 ;  /* 0x000000034c957223 */ /* 0x000fe20000010095 */
[----:B------:R-:W2:Y:S01]  /*08e0*/  LDG.E.128 R72, desc[UR10][R72.64] ;  /* 0x0000000a48487981 */ /* 0x000ea2000c1e1d00 */
[C---:B------:R-:W-:Y:S01]  /*08f0*/  FADD.FTZ R142, R77.reuse, R142 ;  /* 0x0000008e4d8e7221 */ /* 0x040fe20000010000 */
[----:B------:R-:W-:Y:S01]  /*0900*/  FFMA.FTZ R144, R77, R156, R144 ;  /* 0x0000009c4d907223 */ /* 0x000fe20000010090 */
[----:B------:R-:W-:-:S04]  /*0910*/  IMAD.WIDE.U32 R76, R163, 0x10, R84 ;  /* 0x00000010a34c7825 */ /* 0x000fc800078e0054 */
[----:B------:R-:W-:Y:S01]  /*0920*/  FMUL.FTZ R164, R157, R164 ;  /* 0x000000a49da47220 */ /* 0x000fe20000410000 */
[C---:B------:R-:W-:Y:S01]  /*0930*/  FADD.FTZ R153, R80.reuse, R153 ;  /* 0x0000009950997221 */ /* 0x040fe20000010000 */
[----:B------:R-:W-:Y:S01]  /*0940*/  FFMA.FTZ R155, R80, R3, R155 ;  /* 0x00000003509b7223 */ /* 0x000fe2000001009b */
[C---:B------:R-:W-:Y:S01]  /*0950*/  FADD.FTZ R146, R81.reuse, R146 ;  /* 0x0000009251927221 */ /* 0x040fe20000010000 */
[----:B------:R-:W-:Y:S01]  /*0960*/  FFMA.FTZ R148, R81, R156, R148 ;  /* 0x0000009c51947223 */ /* 0x000fe20000010094 */
[----:B------:R-:W-:Y:S01]  /*0970*/  FMUL.FTZ R171, R18, R78 ;  /* 0x0000004e12ab7220 */ /* 0x000fe20000410000 */
[C---:B------:R-:W-:Y:S01]  /*0980*/  FADD.FTZ R139, R78.reuse, R139 ;  /* 0x0000008b4e8b7221 */ /* 0x040fe20000010000 */
[----:B------:R-:W-:Y:S01]  /*0990*/  FFMA.FTZ R141, R78, R160, R141 ;  /* 0x000000a04e8d7223 */ /* 0x000fe2000001008d */
[C---:B------:R-:W-:Y:S01]  /*09a0*/  FADD.FTZ R134, R79.reuse, R134 ;  /* 0x000000864f867221 */ /* 0x040fe20000010000 */
[----:B------:R-:W-:Y:S01]  /*09b0*/  FFMA.FTZ R136, R79, R164, R136 ;  /* 0x000000a44f887223 */ /* 0x000fe20000010088 */
[----:B------:R-:W-:Y:S01]  /*09c0*/  IMAD.WIDE.U32 R80, R163, 0x10, R86 ;  /* 0x00000010a3507825 */ /* 0x000fe200078e0056 */
[----:B------:R-:W3:Y:S03]  /*09d0*/  LDG.E.128 R76, desc[UR10][R76.64] ;  /* 0x0000000a4c4c7981 */ /* 0x000ee6000c1e1d00 */
[C---:B------:R-:W-:Y:S01]  /*09e0*/  FADD.FTZ R143, R82.reuse, R143 ;  /* 0x0000008f528f7221 */ /* 0x040fe20000010000 */
[----:B------:R-:W-:Y:S01]  /*09f0*/  FFMA.FTZ R145, R82, R160, R145 ;  /* 0x000000a052917223 */ /* 0x000fe20000010091 */
[----:B------:R-:W-:Y:S01]  /*0a00*/  FFMA.FTZ R171, R34, R82, R171 ;  /* 0x0000005222ab7223 */ /* 0x000fe200000100ab */
[C---:B------:R-:W-:Y:S01]  /*0a10*/  FADD.FTZ R138, R83.reuse, R138 ;  /* 0x0000008a538a7221 */ /* 0x040fe20000010000 */
[----:B------:R-:W-:-:S02]  /*0a20*/  FFMA.FTZ R140, R83, R164, R140 ;  /* 0x000000a4538c7223 */ /* 0x000fc4000001008c */
[----:B------:R-:W4:Y:S01]  /*0a30*/  LDG.E.128 R80, desc[UR10][R80.64] ;  /* 0x0000000a50507981 */ /* 0x000f22000c1e1d00 */
[----:B------:R-:W-:-:S04]  /*0a40*/  FADD.FTZ R60, -R168, R60 ;  /* 0x0000003ca83c7221 */ /* 0x000fc80000010100 */
[----:B------:R-:W-:Y:S01]  /*0a50*/  FMUL.FTZ R152, R157, R60 ;  /* 0x0000003c9d987220 */ /* 0x000fe20000410000 */
[----:B------:R-:W-:-:S04]  /*0a60*/  FMUL.FTZ R60, R13, R65 ;  /* 0x000000410d3c7220 */ /* 0x000fc80000410000 */
[----:B------:R-:W-:Y:S01]  /*0a70*/  FFMA.FTZ R169, R29, R69, R60 ;  /* 0x000000451da97223 */ /* 0x000fe2000001003c */
[----:B------:R-:W-:-:S04]  /*0a80*/  FMUL.FTZ R60, R15, R67 ;  /* 0x000000430f3c7220 */ /* 0x000fc80000410000 */
[----:B------:R-:W-:Y:S01]  /*0a90*/  FFMA.FTZ R181, R31, R71, R60 ;  /* 0x000000471fb57223 */ /* 0x000fe2000001003c */
[C---:B------:R-:W-:Y:S01]  /*0aa0*/  FADD.FTZ R158, -R168.reuse, R61 ;  /* 0x0000003da89e7221 */ /* 0x040fe20000010100 */
[C---:B------:R-:W-:Y:S01]  /*0ab0*/  FADD.FTZ R62, -R168.reuse, R62 ;  /* 0x0000003ea83e7221 */ /* 0x040fe20000010100 */
[----:B------:R-:W-:-:S03]  /*0ac0*/  FADD.FTZ R166, -R168, R63 ;  /* 0x0000003fa8a67221 */ /* 0x000fc60000010100 */
[----:B------:R-:W-:Y:S01]  /*0ad0*/  FMUL.FTZ R162, R157, R62 ;  /* 0x0000003e9da27220 */ /* 0x000fe20000410000 */
[----:B--2---:R-:W-:-:S04]  /*0ae0*/  FADD.FTZ R72, -R168, R72 ;  /* 0x00000048a8487221 */ /* 0x004fc80000010100 */
[----:B------:R-:W-:Y:S01]  /*0af0*/  FMUL.FTZ R72, R157, R72 ;  /* 0x000000489d487220 */ /* 0x000fe20000410000 */
[----:B---3--:R-:W-:-:S03]  /*0b00*/  FMUL.FTZ R177, R8, R76 ;  /* 0x0000004c08b17220 */ /* 0x008fc60000410000 */
[C---:B------:R-:W-:Y:S01]  /*0b10*/  FFMA.FTZ R107, R76.reuse, R72, R107 ;  /* 0x000000484c6b7223 */ /* 0x040fe2000001006b */
[----:B------:R-:W-:Y:S01]  /*0b20*/  FADD.FTZ R115, R76, R115 ;  /* 0x000000734c737221 */ /* 0x000fe20000010000 */
[----:B------:R-:W-:Y:S01]  /*0b30*/  FADD.FTZ R76, -R168, R73 ;  /* 0x00000049a84c7221 */ /* 0x000fe20000010100 */
[----:B------:R-:W-:Y:S01]  /*0b40*/  FMUL.FTZ R60, R9, R77 ;  /* 0x0000004d093c7220 */ /* 0x000fe20000410000 */
[----:B------:R-:W-:-:S03]  /*0b50*/  IADD3 R73, PT, PT, R161, 0x60, RZ ;  /* 0x00000060a1497810 */ /* 0x000fc60007ffe0ff */
[----:B----4-:R-:W-:Y:S02]  /*0b60*/  FFMA.FTZ R179, R25, R81, R60 ;  /* 0x0000005119b37223 */ /* 0x010fe4000001003c */
[----:B------:R-:W-:-:S06]  /*0b70*/  IMAD.WIDE.U32 R60, R73, 0x10, R88 ;  /* 0x00000010493c7825 */ /* 0x000fcc00078e0058 */
[----:B------:R-:W2:Y:S01]  /*0b80*/  LDG.E.128 R60, desc[UR10][R60.64] ;  /* 0x0000000a3c3c7981 */ /* 0x000ea2000c1e1d00 */
[----:B------:R-:W-:Y:S01]  /*0b90*/  FMUL.FTZ R165, R12, R64 ;  /* 0x000000400ca57220 */ /* 0x000fe20000410000 */
[C---:B------:R-:W-:Y:S01]  /*0ba0*/  FADD.FTZ R131, R64.reuse, R131 ;  /* 0x0000008340837221 */ /* 0x040fe20000010000 */
[----:B------:R-:W-:Y:S01]  /*0bb0*/  FFMA.FTZ R133, R64, R152, R133 ;  /* 0x0000009840857223 */ /* 0x000fe20000010085 */
[----:B------:R-:W-:Y:S01]  /*0bc0*/  FMUL.FTZ R158, R157, R158 ;  /* 0x0000009e9d9e7220 */ /* 0x000fe20000410000 */
[----:B------:R-:W-:Y:S01]  /*0bd0*/  FADD.FTZ R64, -R168, R75 ;  /* 0x0000004ba8407221 */ /* 0x000fe20000010100 */
[C---:B------:R-:W-:Y:S02]  /*0be0*/  FADD.FTZ R126, R65.reuse, R126 ;  /* 0x0000007e417e7221 */ /* 0x040fe40000010000 */
[----:B------:R-:W-:Y:S01]  /*0bf0*/  FFMA.FTZ R128, R65, R158, R128 ;  /* 0x0000009e41807223 */ /* 0x000fe20000010080 */
[----:B------:R-:W-:Y:S01]  /*0c00*/  FMUL.FTZ R75, R157, R64 ;  /* 0x000000409d4b7220 */ /* 0x000fe20000410000 */
[----:B------:R-:W-:-:S04]  /*0c10*/  IMAD.WIDE.U32 R64, R73, 0x10, R84 ;  /* 0x0000001049407825 */ /* 0x000fc800078e0054 */
[----:B------:R-:W-:Y:S01]  /*0c20*/  FMUL.FTZ R166, R157, R166 ;  /* 0x000000a69da67220 */ /* 0x000fe20000410000 */
        /* <DEDUP_REMOVED lines=11> */
[----:B------:R-:W-:Y:S01]  /*0ce0*/  FFMA.FTZ R129, R70, R162, R129 ;  /* 0x000000a246817223 */ /* 0x000fe20000010081 */
[----:B------:R-:W-:Y:S01]  /*0cf0*/  FFMA.FTZ R173, R30, R70, R173 ;  /* 0x000000461ead7223 */ /* 0x000fe200000100ad */
[C---:B--2---:R-:W-:Y:S01]  /*0d00*/  FADD.FTZ R68, -R168.reuse, R60 ;  /* 0x0000003ca8447221 */ /* 0x044fe20000010100 */
[C---:B------:R-:W-:Y:S01]  /*0d10*/  FADD.FTZ R70, -R168.reuse, R61 ;  /* 0x0000003da8467221 */ /* 0x040fe20000010100 */
[C---:B------:R-:W-:Y:S01]  /*0d20*/  FADD.FTZ R84, -R168.reuse, R62 ;  /* 0x0000003ea8547221 */ /* 0x040fe20000010100 */
[----:B------:R-:W-:-:S02]  /*0d30*/  FADD.FTZ R88, -R168, R63 ;  /* 0x0000003fa8587221 */ /* 0x000fc40000010100 */
[----:B------:R0:W2:Y:S01]  /*0d40*/  LDG.E.128 R60, desc[UR10][R86.64] ;  /* 0x0000000a563c7981 */ /* 0x0000a2000c1e1d00 */
[----:B------:R-:W-:Y:S01]  /*0d50*/  FADD.FTZ R74, -R168, R74 ;  /* 0x0000004aa84a7221 */ /* 0x000fe20000010100 */
[----:B------:R-:W-:Y:S01]  /*0d60*/  ISETP.NE.U32.AND P0, PT, RZ, UR14, PT ;  /* 0x0000000eff007c0c */ /* 0x000fe2000bf05070 */
[C---:B------:R-:W-:Y:S02]  /*0d70*/  FMUL.FTZ R76, R157.reuse, R76 ;  /* 0x0000004c9d4c7220 */ /* 0x040fe40000410000 */
[----:B------:R-:W-:Y:S01]  /*0d80*/  FMUL.FTZ R74, R157, R74 ;  /* 0x0000004a9d4a7220 */ /* 0x000fe20000410000 */
[----:B------:R-:W-:Y:S01]  /*0d90*/  ISETP.NE.AND.EX P0, PT, RZ, UR15, PT, P0 ;  /* 0x0000000fff007c0c */ /* 0x000fe2000bf05300 */
[C---:B------:R-:W-:Y:S01]  /*0da0*/  FADD.FTZ R112, R77.reuse, R112 ;  /* 0x000000704d707221 */ /* 0x040fe20000010000 */
[----:B------:R-:W-:Y:S01]  /*0db0*/  FFMA.FTZ R102, R77, R76, R102 ;  /* 0x0000004c4d667223 */ /* 0x000fe20000010066 */
[----:B------:R-:W-:Y:S01]  /*0dc0*/  FMUL.FTZ R77, R10, R78 ;  /* 0x0000004e0a4d7220 */ /* 0x000fe20000410000 */
[C---:B------:R-:W-:Y:S01]  /*0dd0*/  FADD.FTZ R117, R78.reuse, R117 ;  /* 0x000000754e757221 */ /* 0x040fe20000010000 */
[----:B------:R-:W-:Y:S01]  /*0de0*/  FFMA.FTZ R109, R78, R74, R109 ;  /* 0x0000004a4e6d7223 */ /* 0x000fe2000001006d */
[----:B------:R-:W-:Y:S01]  /*0df0*/  FMUL.FTZ R78, R11, R79 ;  /* 0x0000004f0b4e7220 */ /* 0x000fe20000410000 */
[C---:B------:R-:W-:Y:S01]  /*0e00*/  FFMA.FTZ R0, R81.reuse, R76, R0 ;  /* 0x0000004c51007223 */ /* 0x040fe20000010000 */
[----:B------:R-:W-:Y:S01]  /*0e10*/  FADD.FTZ R94, R81, R94 ;  /* 0x0000005e515e7221 */ /* 0x000fe20000010000 */
        /* <DEDUP_REMOVED lines=9> */
[----:B---3--:R-:W-:Y:S01]  /*0eb0*/  FMUL.FTZ R82, R5, R65 ;  /* 0x0000004105527220 */ /* 0x008fe20000410000 */
[C---:B------:R-:W-:Y:S01]  /*0ec0*/  FMUL.FTZ R79, R157.reuse, R68 ;  /* 0x000000449d4f7220 */ /* 0x040fe20000410000 */
[C---:B------:R-:W-:Y:S01]  /*0ed0*/  FMUL.FTZ R83, R157.reuse, R84 ;  /* 0x000000549d537220 */ /* 0x040fe20000410000 */
[----:B------:R-:W-:Y:S01]  /*0ee0*/  FMUL.FTZ R85, R157, R88 ;  /* 0x000000589d557220 */ /* 0x000fe20000410000 */
[C---:B------:R-:W-:Y:S01]  /*0ef0*/  FADD.FTZ R130, R69.reuse, R130 ;  /* 0x0000008245827221 */ /* 0x040fe20000010000 */
[----:B------:R-:W-:Y:S01]  /*0f00*/  FFMA.FTZ R132, R69, R158, R132 ;  /* 0x0000009e45847223 */ /* 0x000fe20000010084 */
[----:B------:R-:W-:Y:S01]  /*0f10*/  FMUL.FTZ R69, R4, R64 ;  /* 0x0000004004457220 */ /* 0x000fe20000410000 */
[C---:B------:R-:W-:Y:S01]  /*0f20*/  FFMA.FTZ R111, R64.reuse, R79, R111 ;  /* 0x0000004f406f7223 */ /* 0x040fe2000001006f */
[----:B------:R-:W-:Y:S01]  /*0f30*/  FADD.FTZ R119, R64, R119 ;  /* 0x0000007740777221 */ /* 0x000fe20000010000 */
[C---:B------:R-:W-:Y:S01]  /*0f40*/  FFMA.FTZ R106, R65.reuse, R81, R106 ;  /* 0x00000051416a7223 */ /* 0x040fe2000001006a */
[----:B------:R-:W-:Y:S01]  /*0f50*/  FADD.FTZ R116, R65, R116 ;  /* 0x0000007441747221 */ /* 0x000fe20000010000 */
[C---:B------:R-:W-:Y:S01]  /*0f60*/  FFMA.FTZ R113, R66.reuse, R83, R113 ;  /* 0x0000005342717223 */ /* 0x040fe20000010071 */
[----:B------:R-:W-:Y:S01]  /*0f70*/  FADD.FTZ R121, R66, R121 ;  /* 0x0000007942797221 */ /* 0x000fe20000010000 */
[----:B0-----:R-:W-:Y:S01]  /*0f80*/  FMUL.FTZ R86, R7, R67 ;  /* 0x0000004307567220 */ /* 0x001fe20000410000 */
[C---:B------:R-:W-:Y:S01]  /*0f90*/  FFMA.FTZ R108, R67.reuse, R85, R108 ;  /* 0x00000055436c7223 */ /* 0x040fe2000001006c */
[----:B------:R-:W-:Y:S01]  /*0fa0*/  FADD.FTZ R118, R67, R118 ;  /* 0x0000007643767221 */ /* 0x000fe20000010000 */
[----:B------:R-:W0:Y:S02]  /*0fb0*/  @P0 LDC.64 R64, c[0x0][0x438] ;  /* 0x00010e00ff400b82 */ /* 0x000e240000000a00 */
[----:B0-----:R-:W-:-:S05]  /*0fc0*/  @P0 IMAD.WIDE.U32 R64, R163, 0x10, R64 ;  /* 0x00000010a3400825 */ /* 0x001fca00078e0040 */
[----:B------:R-:W5:Y:S01]  /*0fd0*/  @P0 LDG.E.128 R44, desc[UR10][R64.64] ;  /* 0x0000000a402c0981 */ /* 0x000f62000c1e1d00 */
[----:B--2---:R-:W-:Y:S01]  /*0fe0*/  FFMA.FTZ R82, R21, R61, R82 ;  /* 0x0000003d15527223 */ /* 0x004fe20000010052 */
[C---:B------:R-:W-:Y:S01]  /*0ff0*/  FFMA.FTZ R90, R61.reuse, R81, R90 ;  /* 0x000000513d5a7223 */ /* 0x040fe2000001005a */
        /* <DEDUP_REMOVED lines=8> */
[----:B------:R-:W-:Y:S01]  /*1080*/  FFMA.FTZ R95, R60, R79, R95 ;  /* 0x0000004f3c5f7223 */ /* 0x000fe2000001005f */
[----:B------:R-:W-:Y:S01]  /*1090*/  FFMA.FTZ R80, R20, R60, R69 ;  /* 0x0000003c14507223 */ /* 0x000fe20000010045 */
[----:B------:R-:W-:Y:S01]  /*10a0*/  FADD.FTZ R103, R60, R103 ;  /* 0x000000673c677221 */ /* 0x000fe20000010000 */
[----:B------:R-:W-:Y:S02]  /*10b0*/  FFMA.FTZ R84, R22, R62, R61 ;  /* 0x0000003e16547223 */ /* 0x000fe4000001003d */
[----:B------:R-:W0:Y:S01]  /*10c0*/  @P0 LDC.64 R60, c[0x0][0x438] ;  /* 0x00010e00ff3c0b82 */ /* 0x000e220000000a00 */
[----:B------:R-:W-:Y:S01]  /*10d0*/  FADD.FTZ R68, RZ, R154 ;  /* 0x0000009aff447221 */ /* 0x000fe20000010000 */
[C---:B------:R-:W-:Y:S01]  /*10e0*/  FFMA.FTZ R97, R62.reuse, R83, R97 ;  /* 0x000000533e617223 */ /* 0x040fe20000010061 */
[----:B------:R-:W-:Y:S01]  /*10f0*/  FADD.FTZ R105, R62, R105 ;  /* 0x000000693e697221 */ /* 0x000fe20000010000 */
[----:B------:R-:W-:Y:S01]  /*1100*/  FFMA.FTZ R86, R23, R63, R86 ;  /* 0x0000003f17567223 */ /* 0x000fe20000010056 */
[----:B------:R-:W-:Y:S01]  /*1110*/  FADD.FTZ R68, R167, R68 ;  /* 0x00000044a7447221 */ /* 0x000fe20000010000 */
[C---:B------:R-:W-:Y:S01]  /*1120*/  FFMA.FTZ R92, R63.reuse, R85, R92 ;  /* 0x000000553f5c7223 */ /* 0x040fe2000001005c */
[----:B------:R-:W-:-:S02]  /*1130*/  FADD.FTZ R100, R63, R100 ;  /* 0x000000643f647221 */ /* 0x000fc40000010000 */
[----:B------:R-:W1:Y:S01]  /*1140*/  @P0 LDC.64 R62, c[0x0][0x438] ;  /* 0x00010e00ff3e0b82 */ /* 0x000e620000000a00 */
[----:B------:R-:W-:Y:S01]  /*1150*/  FADD.FTZ R68, R171, R68 ;  /* 0x00000044ab447221 */ /* 0x000fe20000010000 */
[----:B0-----:R-:W-:-:S05]  /*1160*/  @P0 IMAD.WIDE.U32 R60, R161, 0x10, R60 ;  /* 0x00000010a13c0825 */ /* 0x001fca00078e003c */
[----:B------:R0:W5:Y:S02]  /*1170*/  @P0 LDG.E.128 R36, desc[UR10][R60.64] ;  /* 0x0000000a3c240981 */ /* 0x000164000c1e1d00 */
[----:B0-----:R-:W-:-:S04]  /*1180*/  FFMA.FTZ R61, R3, R154, RZ ;  /* 0x0000009a033d7223 */ /* 0x001fc800000100ff */
[----:B------:R-:W-:-:S04]  /*1190*/  FFMA.FTZ R61, R156, R167, R61 ;  /* 0x000000a79c3d7223 */ /* 0x000fc8000001003d */
        /* <DEDUP_REMOVED lines=53> */
.L_x_3483:
        /* <DEDUP_REMOVED lines=23> */
[C---:B------:R-:W-:Y:S01]  /*1660*/  FMUL.FTZ R61, R157.reuse, R156 ;  /* 0x0000009c9d3d7220 */ /* 0x040fe20000410000 */
[C---:B------:R-:W-:Y:S01]  /*1670*/  FMUL.FTZ R62, R157.reuse, R160 ;  /* 0x000000a09d3e7220 */ /* 0x040fe20000410000 */
[----:B------:R-:W-:Y:S01]  /*1680*/  FMUL.FTZ R63, R157, R164 ;  /* 0x000000a49d3f7220 */ /* 0x000fe20000410000 */
[----:B------:R-:W-:Y:S06]  /*1690*/  BRA `(.L_x_3442) ;  /* 0x0000000800207947 */ /* 0x000fec0003800000 */
.L_x_3441:
        /* <DEDUP_REMOVED lines=17> */
.L_x_3440:
        /* <DEDUP_REMOVED lines=20> */
.L_x_3443:
        /* <DEDUP_REMOVED lines=21> */
.L_x_3439:
        /* <DEDUP_REMOVED lines=21> */
.L_x_3445:
        /* <DEDUP_REMOVED lines=17> */
.L_x_3444:
        /* <DEDUP_REMOVED lines=20> */
.L_x_3446:
        /* <DEDUP_REMOVED lines=20> */
.L_x_3442:
        /* <DEDUP_REMOVED lines=37> */
.L_x_3449:
        /* <DEDUP_REMOVED lines=17> */
.L_x_3448:
        /* <DEDUP_REMOVED lines=18> */
.L_x_3451:
        /* <DEDUP_REMOVED lines=13> */
.L_x_3447:
        /* <DEDUP_REMOVED lines=23> */
.L_x_3453:
        /* <DEDUP_REMOVED lines=17> */
.L_x_3452:
        /* <DEDUP_REMOVED lines=18> */
.L_x_3454:
        /* <DEDUP_REMOVED lines=12> */
.L_x_3450:
        /* <DEDUP_REMOVED lines=32> */
.L_x_3457:
        /* <DEDUP_REMOVED lines=17> */
.L_x_3456:
        /* <DEDUP_REMOVED lines=18> */
.L_x_3459:
        /* <DEDUP_REMOVED lines=13> */
.L_x_3455:
        /* <DEDUP_REMOVED lines=23> */
.L_x_3461:
        /* <DEDUP_REMOVED lines=17> */
.L_x_3460:
        /* <DEDUP_REMOVED lines=18> */
.L_x_3462:
        /* <DEDUP_REMOVED lines=12> */
.L_x_3458:
        /* <DEDUP_REMOVED lines=32> */
.L_x_3465:
        /* <DEDUP_REMOVED lines=17> */
.L_x_3464:
        /* <DEDUP_REMOVED lines=18> */
.L_x_3467:
        /* <DEDUP_REMOVED lines=13> */
.L_x_3463:
[----:B------:R-:W-:Y:S05]  /*3730*/  @!P1 BRA `(.L_x_3468) ;  /* 0x00000000009c9947 */ /* 0x000fea0003800000 */
        /* <DEDUP_REMOVED lines=22> */
.L_x_3469:
        /* <DEDUP_REMOVED lines=17> */
.L_x_3468:
        /* <DEDUP_REMOVED lines=18> */
.L_x_3470:
        /* <DEDUP_REMOVED lines=11> */
[----:B------:R-:W-:-:S07]  /*3b80*/  FMUL.FTZ R63, R157, R86 ;  /* 0x000000569d3f7220 */ /* 0x000fce0000410000 */
.L_x_3466:
        /* <DEDUP_REMOVED lines=13> */
.L_x_3437:
        /* <DEDUP_REMOVED lines=64> */
.L_x_3436:
[----:B------:R-:W-:Y:S05]  /*4060*/  BSYNC B0 ;  /* 0x0000000000007941 */ /* 0x000fea0003800000 */
.L_x_3435:
        /* <DEDUP_REMOVED lines=196> */
.L_x_3438:
        /* <DEDUP_REMOVED lines=8> */
.L_x_3473:
[----:B------:R-:W-:Y:S05]  /*4d30*/  BSYNC B2 ;  /* 0x0000000000027941 */ /* 0x000fea0003800000 */
.L_x_3472:
        /* <DEDUP_REMOVED lines=8> */
.L_x_3474:
[----:B------:R-:W-:Y:S01]  /*4dc0*/  FADD.FTZ R62, R61, R62 ;  /* 0x0000003e3d3e7221 */ /* 0x000fe20000010000 */
[----:B------:R-:W-:-:S04]  /*4dd0*/  HFMA2 R70, -RZ, RZ, 0, 1.1920928955078125e-07 ;  /* 0x00000002ff467431 */ /* 0x000fc800000001ff */
[----:B------:R-:W-:Y:S02]  /*4de0*/  MOV R71, R62 ;  /* 0x0000003e00477202 */ /* 0x000fe40000000f00 */
[----:B------:R-:W-:-:S07]  /*4df0*/  MOV R63, R69 ;  /* 0x00000045003f7202 */ /* 0x000fce0000000f00 */
[----:B------:R-:W-:Y:S05]  /*4e00*/  WARPSYNC.COLLECTIVE R68, `(.L_x_3475) ;  /* 0x0000000044087348 */ /* 0x000fea0003c00000 */
[----:B------:R0:W1:Y:S02]  /*4e10*/  SHFL.BFLY P3, R69, R71, R70, R87 ;  /* 0x0c00004647457389 */ /* 0x0000640000060057 */
[----:B01----:R-:W-:Y:S05]  /*4e20*/  ENDCOLLECTIVE ;  /* 0x000000000000791b */ /* 0x003fea0003800000 */
.L_x_3475:
[----:B------:R-:W-:-:S05]  /*4e30*/  FADD.FTZ R63, R60, R63 ;  /* 0x0000003f3c3f7221 */ /* 0x000fca0000010000 */
[----:B------:R-:W-:Y:S02]  /*4e40*/  MOV R71, R63 ;  /* 0x0000003f00477202 */ /* 0x000fe40000000f00 */
[----:B------:R-:W-:-:S07]  /*4e50*/  MOV R65, R69 ;  /* 0x0000004500417202 */ /* 0x000fce0000000f00 */
[----:B------:R-:W-:Y:S05]  /*4e60*/  WARPSYNC.COLLECTIVE R68, `(.L_x_3476) ;  /* 0x0000000044087348 */ /* 0x000fea0003c00000 */
[----:B------:R0:W1:Y:S02]  /*4e70*/  SHFL.BFLY P3, R69, R71, R70, R87 ;  /* 0x0c00004647457389 */ /* 0x0000640000060057 */
[----:B01----:R-:W-:Y:S05]  /*4e80*/  ENDCOLLECTIVE ;  /* 0x000000000000791b */ /* 0x003fea0003800000 */
.L_x_3476:
[----:B------:R-:W-:Y:S01]  /*4e90*/  FADD.FTZ R65, R62, R65 ;  /* 0x000000413e417221 */ /* 0x000fe20000010000 */
[----:B------:R-:W-:-:S04]  /*4ea0*/  HFMA2 R70, -RZ, RZ, 0, 2.384185791015625e-07 ;  /* 0x00000004ff467431 */ /* 0x000fc800000001ff */
[----:B------:R-:W-:Y:S02]  /*4eb0*/  MOV R71, R65 ;  /* 0x0000004100477202 */ /* 0x000fe40000000f00 */
[----:B------:R-:W-:-:S07]  /*4ec0*/  MOV R64, R69 ;  /* 0x0000004500407202 */ /* 0x000fce0000000f00 */
[----:B------:R-:W-:Y:S05]  /*4ed0*/  WARPSYNC.COLLECTIVE R68, `(.L_x_3477) ;  /* 0x0000000044087348 */ /* 0x000fea0003c00000 */
[----:B------:R0:W1:Y:S02]  /*4ee0*/  SHFL.BFLY P3, R69, R71, R70, R87 ;  /* 0x0c00004647457389 */ /* 0x0000640000060057 */
[----:B01----:R-:W-:Y:S05]  /*4ef0*/  ENDCOLLECTIVE ;  /* 0x000000000000791b */ /* 0x003fea0003800000 */
.L_x_3477:
[----:B------:R-:W-:-:S05]  /*4f00*/  FADD.FTZ R64, R63, R64 ;  /* 0x000000403f407221 */ /* 0x000fca0000010000 */
[----:B------:R-:W-:Y:S02]  /*4f10*/  MOV R71, R64 ;  /* 0x0000004000477202 */ /* 0x000fe40000000f00 */
[----:B------:R-:W-:-:S07]  /*4f20*/  MOV R66, R69 ;  /* 0x0000004500427202 */ /* 0x000fce0000000f00 */
[----:B------:R-:W-:Y:S05]  /*4f30*/  WARPSYNC.COLLECTIVE R68, `(.L_x_3478) ;  /* 0x0000000044087348 */ /* 0x000fea0003c00000 */
[----:B------:R0:W1:Y:S02]  /*4f40*/  SHFL.BFLY P3, R69, R71, R70, R87 ;  /* 0x0c00004647457389 */ /* 0x0000640000060057 */
[----:B01----:R-:W-:Y:S05]  /*4f50*/  ENDCOLLECTIVE ;  /* 0x000000000000791b */ /* 0x003fea0003800000 */
.L_x_3478:
[----:B------:R-:W-:Y:S01]  /*4f60*/  FADD.FTZ R66, R65, R66 ;  /* 0x0000004241427221 */ /* 0x000fe20000010000 */
[----:B------:R-:W-:-:S04]  /*4f70*/  HFMA2 R70, -RZ, RZ, 0, 4.76837158203125e-07 ;  /* 0x00000008ff467431 */ /* 0x000fc800000001ff */
[----:B------:R-:W-:Y:S02]  /*4f80*/  MOV R71, R66 ;  /* 0x0000004200477202 */ /* 0x000fe40000000f00 */
[----:B------:R-:W-:-:S07]  /*4f90*/  MOV R67, R69 ;  /* 0x0000004500437202 */ /* 0x000fce0000000f00 */
[----:B------:R-:W-:Y:S05]  /*4fa0*/  WARPSYNC.COLLECTIVE R68, `(.L_x_3479) ;  /* 0x0000000044087348 */ /* 0x000fea0003c00000 */
[----:B------:R0:W1:Y:S02]  /*4fb0*/  SHFL.BFLY P3, R69, R71, R70, R87 ;  /* 0x0c00004647457389 */ /* 0x0000640000060057 */
[----:B01----:R-:W-:Y:S05]  /*4fc0*/  ENDCOLLECTIVE ;  /* 0x000000000000791b */ /* 0x003fea0003800000 */
.L_x_3479:
[----:B------:R-:W-:-:S05]  /*4fd0*/  FADD.FTZ R67, R64, R67 ;  /* 0x0000004340437221 */ /* 0x000fca0000010000 */
[----:B------:R-:W-:Y:S02]  /*4fe0*/  MOV R71, R67 ;  /* 0x0000004300477202 */ /* 0x000fe40000000f00 */
[----:B------:R-:W-:-:S07]  /*4ff0*/  MOV R61, R69 ;  /* 0x00000045003d7202 */ /* 0x000fce0000000f00 */
[----:B------:R-:W-:Y:S05]  /*5000*/  WARPSYNC.COLLECTIVE R68, `(.L_x_3480) ;  /* 0x0000000044087348 */ /* 0x000fea0003c00000 */
[----:B------:R0:W1:Y:S02]  /*5010*/  SHFL.BFLY P3, R69, R71, R70, R87 ;  /* 0x0c00004647457389 */ /* 0x0000640000060057 */
[----:B01----:R-:W-:Y:S05]  /*5020*/  ENDCOLLECTIVE ;  /* 0x000000000000791b */ /* 0x003fea0003800000 */
.L_x_3480:
[----:B------:R-:W-:Y:S01]  /*5030*/  FADD.FTZ R61, R66, R61 ;  /* 0x0000003d423d7221 */ /* 0x000fe20000010000 */
[----:B------:R-:W-:-:S04]  /*5040*/  HFMA2 R70, -RZ, RZ, 0, 9.5367431640625e-07 ;  /* 0x00000010ff467431 */ /* 0x000fc800000001ff */
[----:B------:R-:W-:Y:S02]  /*5050*/  MOV R71, R61 ;  /* 0x0000003d00477202 */ /* 0x000fe40000000f00 */
[----:B------:R-:W-:-:S07]  /*5060*/  MOV R60, R69 ;  /* 0x00000045003c7202 */ /* 0x000fce0000000f00 */
[----:B------:R-:W-:Y:S05]  /*5070*/  WARPSYNC.COLLECTIVE R68, `(.L_x_3481) ;  /* 0x0000000044087348 */ /* 0x000fea0003c00000 */
[----:B------:R0:W1:Y:S02]  /*5080*/  SHFL.BFLY P3, R69, R71, R70, R87 ;  /* 0x0c00004647457389 */ /* 0x0000640000060057 */
[----:B01----:R-:W-:Y:S05]  /*5090*/  ENDCOLLECTIVE ;  /* 0x000000000000791b */ /* 0x003fea0003800000 */
.L_x_3481:
[----:B------:R-:W-:-:S05]  /*50a0*/  FADD.FTZ R60, R67, R60 ;  /* 0x0000003c433c7221 */ /* 0x000fca0000010000 */
[----:B------:R-:W-:Y:S02]  /*50b0*/  MOV R71, R60 ;  /* 0x0000003c00477202 */ /* 0x000fe40000000f00 */
[----:B------:R-:W-:-:S07]  /*50c0*/  MOV R62, R69 ;  /* 0x00000045003e7202 */ /* 0x000fce0000000f00 */
[----:B------:R-:W-:Y:S05]  /*50d0*/  WARPSYNC.COLLECTIVE R68, `(.L_x_3482) ;  /* 0x0000000044087348 */ /* 0x000fea0003c00000 */
[----:B------:R0:W1:Y:S02]  /*50e0*/  SHFL.BFLY P3, R69, R71, R70, R87 ;  /* 0x0c00004647457389 */ /* 0x0000640000060057 */
[----:B01----:R-:W-:Y:S05]  /*50f0*/  ENDCOLLECTIVE ;  /* 0x000000000000791b */ /* 0x003fea0003800000 */
.L_x_3482:
[----:B------:R-:W-:Y:S01]  /*5100*/  MOV R63, R69 ;  /* 0x00000045003f7202 */ /* 0x000fe20000000f00 */
[----:B------:R-:W-:Y:S06]  /*5110*/  BRA `(.L_x_3483) ;  /* 0xffffffc000f47947 */ /* 0x000fec000383ffff */
.L_x_3484:
        /* <DEDUP_REMOVED lines=14> */
.L_x_3995:


//--------------------- .text._ZN10layer_norm31ln_parallel_residual_bwd_kernelINS_13Kernel_traitsIfffffjLj512ELj1ELj4ELj1ELj16ENS_18Kernel_traits_baseILj512EfffffjLj128EEEEELb0ELb1ELb0EEEvNS_9BwdParamsE --------------------------
	.section	.text._ZN10layer_norm31ln_parallel_residual_bwd_kernelINS_13Kernel_traitsIfffffjLj512ELj1ELj4ELj1ELj16ENS_18Kernel_traits_baseILj512EfffffjLj128EEEEELb0ELb1ELb0EEEvNS_9BwdParamsE,"ax",@progbits
	.align	128
        .global         _ZN10layer_norm31ln_parallel_residual_bwd_kernelINS_13Kernel_traitsIfffffjLj512ELj1ELj4ELj1ELj16ENS_18Kernel_traits_baseILj512EfffffjLj128EEEEELb0ELb1ELb0EEEvNS_9BwdParamsE
        .type           _ZN10layer_norm31ln_parallel_residual_bwd_kernelINS_13Kernel_traitsIfffffjLj512ELj1ELj4ELj1ELj16ENS_18Kernel_traits_baseILj512EfffffjLj128EEEEELb0ELb1ELb0EEEvNS_9BwdParamsE,@function
        .size           _ZN10layer_norm31ln_parallel_residual_bwd_kernelINS_13Kernel_traitsIfffffjLj512ELj1ELj4ELj1ELj16ENS_18Kernel_traits_baseILj512EfffffjLj128EEEEELb0ELb1ELb0EEEvNS_9BwdParamsE,(.L_x_3996 - _ZN10layer_norm31ln_parallel_residual_bwd_kernelINS_13Kernel_traitsIfffffjLj512ELj1ELj4ELj1ELj16ENS_18Kernel_traits_baseILj512EfffffjLj128EEEEELb0ELb1ELb0EEEvNS_9BwdParamsE)
        .other          _ZN10layer_norm31ln_parallel_residual_bwd_kernelINS_13Kernel_traitsIfffffjLj512ELj1ELj4ELj1ELj16ENS_18Kernel_traits_baseILj512EfffffjLj128EEEEELb0ELb1ELb0EEEvNS_9BwdParamsE,@"STO_CUDA_ENTRY STV_DEFAULT"
_ZN10layer_norm31ln_parallel_residual_bwd_kernelINS_13Kernel_traitsIfffffjLj512ELj1ELj4ELj1ELj16ENS_18Kernel_traits_baseILj512EfffffjLj128EEEEELb0ELb1ELb0EEEvNS_9BwdParamsE:
.text._ZN10layer_norm31ln_parallel_residual_bwd_kernelINS_13Kernel_traitsIfffffjLj512ELj1ELj4ELj1ELj16ENS_18Kernel_traits_baseILj512EfffffjLj128EEEEELb0ELb1ELb0EEEvNS_9BwdParamsE:
        /* <DEDUP_REMOVED lines=27> */
[----:B------:R-:W-:-:S06]  /*01b0*/  @P0 LOP3.LUT R3, R3, 0x20, RZ, 0xfc, !PT ;  /* 0x0000002003030812 */ /* 0x000fcc00078efcff */
[----:B------:R-:W2:Y:S01]  /*01c0*/  S2UR UR4, SR_CTAID.X ;  /* 0x00000000000479c3 */ /* 0x000ea20000002500 */
[C---:B---3--:R-:W-:Y:S01]  /*01d0*/  @P1 IMAD.WIDE.U32 R10, R3.reuse, 0x10, R8 ;  /* 0x00000010030a1825 */ /* 0x048fe200078e0008 */
[----:B------:R-:W-:Y:S01]  /*01e0*/  @P1 IADD3 R3, PT, PT, R3, 0x20, RZ ;  /* 0x0000002003031810 */ /* 0x000fe20007ffe0ff */
[----:B------:R-:W5:Y:S04]  /*01f0*/  @P0 LDG.E.128 R12, desc[UR10][R6.64] ;  /* 0x0000000a060c0981 */ /* 0x000f68000c1e1d00 */
[----:B------:R-:W5:Y:S01]  /*0200*/  @P1 LDG.E.128 R16, desc[UR10][R10.64] ;  /* 0x0000000a0a101981 */ /* 0x000f62000c1e1d00 */
[C---:B----4-:R-:W-:Y:S01]  /*0210*/  @P2 IMAD.WIDE.U32 R30, R3.reuse, 0x10, R28 ;  /* 0x00000010031e2825 */ /* 0x050fe200078e001c */
[----:B------:R-:W-:Y:S02]  /*0220*/  @P2 IADD3 R3, PT, PT, R3, 0x20, RZ ;  /* 0x0000002003032810 */ /* 0x000fe40007ffe0ff */
[----:B------:R-:W-:Y:S01]  /*0230*/  SHF.R.U32.HI R5, RZ, 0x5, R34 ;  /* 0x00000005ff057819 */ /* 0x000fe20000011622 */
[----:B--2---:R-:W-:-:S02]  /*0240*/  USHF.L.U32 UR4, UR4, 0x2, URZ ;  /* 0x0000000204047899 */ /* 0x004fc400080006ff */
[----:B-1----:R-:W-:Y:S01]  /*0250*/  @P3 IMAD.WIDE.U32 R8, R3, 0x10, R32 ;  /* 0x0000001003083825 */ /* 0x002fe200078e0020 */
[----:B------:R-:W-:Y:S01]  /*0260*/  BSSY B1, `(.L_x_3485) ;  /* 0x000045e000017945 */ /* 0x000fe20003800000 */
[----:B------:R1:W5:Y:S04]  /*0270*/  @P2 LDG.E.128 R20, desc[UR10][R30.64] ;  /* 0x0000000a1e142981 */ /* 0x000368000c1e1d00 */
[----:B------:R2:W5:Y:S01]  /*0280*/  @P3 LDG.E.128 R24, desc[UR10][R8.64] ;  /* 0x0000000a08183981 */ /* 0x000562000c1e1d00 */
[----:B------:R-:W-:-:S04]  /*0290*/  LOP3.LUT R5, R5, UR4, RZ, 0xfc, !PT ;  /* 0x0000000405057c12 */ /* 0x000fc8000f8efcff */
[----:B------:R-:W-:Y:S02]  /*02a0*/  ISETP.GE.AND P0, PT, R5, UR5, PT ;  /* 0x0000000505007c0c */ /* 0x000fe4000bf06270 */
[----:B------:R-:W-:Y:S02]  /*02b0*/  CS2R R28, SRZ ;  /* 0x00000000001c7805 */ /* 0x000fe4000001ff00 */
        /* <DEDUP_REMOVED lines=15> */
[----:B0-2---:R-:W-:Y:S06]  /*03b0*/  @P0 BRA `(.L_x_3486) ;  /* 0x0000004400200947 */ /* 0x005fec0003800000 */
        /* <DEDUP_REMOVED lines=23> */
.L_x_3543:
[----:B01-34-:R-:W0:Y:S08]  /*0530*/  LDC.64 R84, c[0x0][0x3c0] ;  /* 0x0000f000ff547b82 */ /* 0x01be300000000a00 */
        /* <DEDUP_REMOVED lines=15> */
[----:B------:R-:W-:Y:S01]  /*0630*/  HFMA2 R119, -RZ, RZ, 0, 0 ;  /* 0x00000000ff777431 */ /* 0x000fe200000001ff */
[C---:B------:R-:W-:Y:S02]  /*0640*/  ISETP.GE.U32.AND P6, PT, R2.reuse, 0x40, PT ;  /* 0x000000400200780c */ /* 0x040fe40003fc6070 */
[C---:B------:R-:W-:Y:S02]  /*0650*/  ISETP.GE.U32.AND P5, PT, R2.reuse, 0x60, PT ;  /* 0x000000600200780c */ /* 0x040fe40003fa6070 */
[----:B------:R-:W-:Y:S02]  /*0660*/  ISETP.GE.U32.AND P4, PT, R2, 0x80, PT ;  /* 0x000000800200780c */ /* 0x000fe40003f86070 */
[----:B------:R-:W-:Y:S02]  /*0670*/  MOV R122, RZ ;  /* 0x000000ff007a7202 */ /* 0x000fe40000000f00 */
[----:B------:R-:W-:-:S02]  /*0680*/  MOV R121, R6 ;  /* 0x0000000600797202 */ /* 0x000fc40000000f00 */
[----:B------:R-:W-:Y:S07]  /*0690*/  @!P0 BRA `(.L_x_3490) ;  /* 0x00000000008c8947 */ /* 0x000fee0003800000 */
[----:B------:R-:W0:Y:S08]  /*06a0*/  LDC.64 R84, c[0x0][0x3a8] ;  /* 0x0000ea00ff547b82 */ /* 0x000e300000000a00 */
[----:B------:R-:W1:Y:S01]  /*06b0*/  LDC.64 R88, c[0x0][0x428] ;  /* 0x00010a00ff587b82 */ /* 0x000e620000000a00 */
[----:B0-----:R-:W-:-:S06]  /*06c0*/  IMAD.WIDE.U32 R84, R6, 0x10, R84 ;  /* 0x0000001006547825 */ /* 0x001fcc00078e0054 */
[----:B------:R-:W2:Y:S01]  /*06d0*/  LDG.E.128 R84, desc[UR10][R84.64] ;  /* 0x0000000a54547981 */ /* 0x000ea2000c1e1d00 */
[----:B-1----:R-:W-:-:S06]  /*06e0*/  IMAD.WIDE.U32 R88, R6, 0x10, R88 ;  /* 0x0000001006587825 */ /* 0x002fcc00078e0058 */
[----:B------:R-:W3:Y:S01]  /*06f0*/  LDG.E.128 R88, desc[UR10][R88.64] ;  /* 0x0000000a58587981 */ /* 0x000ee2000c1e1d00 */
[----:B------:R-:W-:Y:S01]  /*0700*/  IADD3 R121, PT, PT, R6, 0x20, RZ ;  /* 0x0000002006797810 */ /* 0x000fe20007ffe0ff */
[C---:B--2---:R-:W-:Y:S01]  /*0710*/  FADD.FTZ R94, -R117.reuse, R84 ;  /* 0x00000054755e7221 */ /* 0x044fe20000010100 */
[C---:B------:R-:W-:Y:S01]  /*0720*/  FADD.FTZ R102, -R117.reuse, R85 ;  /* 0x0000005575667221 */ /* 0x040fe20000010100 */
[C---:B------:R-:W-:Y:S01]  /*0730*/  FADD.FTZ R86, -R117.reuse, R86 ;  /* 0x0000005675567221 */ /* 0x040fe20000010100 */
[----:B------:R-:W-:Y:S01]  /*0740*/  FADD.FTZ R118, -R117, R87 ;  /* 0x0000005775767221 */ /* 0x000fe20000010100 */
[C---:B-----5:R-:W-:Y:S01]  /*0750*/  FMUL.FTZ R3, R7.reuse, R94 ;  /* 0x0000005e07037220 */ /* 0x060fe20000410000 */
[C---:B------:R-:W-:Y:S01]  /*0760*/  FMUL.FTZ R94, R7.reuse, R102 ;  /* 0x00000066075e7220 */ /* 0x040fe20000410000 */
[C---:B------:R-:W-:Y:S01]  /*0770*/  FMUL.FTZ R107, R7.reuse, R86 ;  /* 0x00000056076b7220 */ /* 0x040fe20000410000 */
[----:B------:R-:W-:Y:S01]  /*0780*/  FMUL.FTZ R118, R7, R118 ;  /* 0x0000007607767220 */ /* 0x000fe20000410000 */
[----:B---3--:R-:W-:Y:S01]  /*0790*/  FMUL.FTZ R102, R12, R88 ;  /* 0x000000580c667220 */ /* 0x008fe20000410000 */
[----:B------:R-:W-:Y:S01]  /*07a0*/  FMUL.FTZ R109, R13, R89 ;  /* 0x000000590d6d7220 */ /* 0x000fe20000410000 */
[----:B------:R-:W-:Y:S01]  /*07b0*/  FMUL.FTZ R120, R14, R90 ;  /* 0x0000005a0e787220 */ /* 0x000fe20000410000 */
[----:B------:R-:W-:Y:S01]  /*07c0*/  FMUL.FTZ R111, R15, R91 ;  /* 0x0000005b0f6f7220 */ /* 0x000fe20000410000 */
[----:B------:R-:W-:Y:S01]  /*07d0*/  FADD.FTZ R84, RZ, R102 ;  /* 0x00000066ff547221 */ /* 0x000fe20000010000 */
[----:B------:R-:W-:Y:S01]  /*07e0*/  FFMA.FTZ R85, R3, R102, RZ ;  /* 0x0000006603557223 */ /* 0x000fe200000100ff */
        /* <DEDUP_REMOVED lines=14> */
.L_x_3490:
[----:B------:R-:W-:Y:S05]  /*08d0*/  BSYNC.RECONVERGENT B2 ;  /* 0x0000000000027941 */ /* 0x000fea0003800200 */
.L_x_3489:
        /* <DEDUP_REMOVED lines=37> */
.L_x_3492:
[----:B------:R-:W-:Y:S05]  /*0b30*/  BSYNC.RECONVERGENT B2 ;  /* 0x0000000000027941 */ /* 0x000fea0003800200 */
.L_x_3491:
        /* <DEDUP_REMOVED lines=37> */
.L_x_3494:
[----:B------:R-:W-:Y:S05]  /*0d90*/  BSYNC.RECONVERGENT B2 ;  /* 0x0000000000027941 */ /* 0x000fea0003800200 */
.L_x_3493:
[----:B------:R-:W-:Y:S05]  /*0da0*/  @!P4 BRA `(.L_x_3495) ;  /* 0x0000000c002cc947 */ /* 0x000fea0003800000 */
[----:B------:R-:W0:Y:S08]  /*0db0*/  LDC.64 R84, c[0x0][0x3a8] ;  /* 0x0000ea00ff547b82 */ /* 0x000e300000000a00 */
[----:B------:R-:W1:Y:S01]  /*0dc0*/  LDC.64 R8, c[0x0][0x428] ;  /* 0x00010a00ff087b82 */ /* 0x000e620000000a00 */
[----:B0-----:R-:W-:-:S06]  /*0dd0*/  IMAD.WIDE.U32 R88, R121, 0x10, R84 ;  /* 0x0000001079587825 */ /* 0x001fcc00078e0054 */
[----:B------:R-:W2:Y:S01]  /*0de0*/  LDG.E.128 R88, desc[UR10][R88.64] ;  /* 0x0000000a58587981 */ /* 0x000ea2000c1e1d00 */
[----:B-1----:R-:W-:-:S06]  /*0df0*/  IMAD.WIDE.U32 R84, R121, 0x10, R8 ;  /* 0x0000001079547825 */ /* 0x002fcc00078e0008 */
[----:B------:R-:W3:Y:S01]  /*0e00*/  LDG.E.128 R84, desc[UR10][R84.64] ;  /* 0x0000000a54547981 */ /* 0x000ee2000c1e1d00 */
        /* <DEDUP_REMOVED lines=29> */
.L_x_3488:
        /* <DEDUP_REMOVED lines=18> */
[----:B------:R-:W-:Y:S01]  /*1100*/  IADD3 R121, PT, PT, R6, 0x20, RZ ;  /* 0x0000002006797810 */ /* 0x000fe20007ffe0ff */
[C---:B---3--:R-:W-:Y:S01]  /*1110*/  FADD.FTZ R94, -R117.reuse, R84 ;  /* 0x00000054755e7221 */ /* 0x048fe20000010100 */
[C---:B------:R-:W-:Y:S01]  /*1120*/  FADD.FTZ R102, -R117.reuse, R85 ;  /* 0x0000005575667221 */ /* 0x040fe20000010100 */
[C---:B------:R-:W-:Y:S01]  /*1130*/  FADD.FTZ R86, -R117.reuse, R86 ;  /* 0x0000005675567221 */ /* 0x040fe20000010100 */
[----:B------:R-:W-:Y:S01]  /*1140*/  FADD.FTZ R118, -R117, R87 ;  /* 0x0000005775767221 */ /* 0x000fe20000010100 */
[C---:B-----5:R-:W-:Y:S01]  /*1150*/  FMUL.FTZ R3, R7.reuse, R94 ;  /* 0x0000005e07037220 */ /* 0x060fe20000410000 */
[C---:B------:R-:W-:Y:S01]  /*1160*/  FMUL.FTZ R94, R7.reuse, R102 ;  /* 0x00000066075e7220 */ /* 0x040fe20000410000 */
[C---:B------:R-:W-:Y:S01]  /*1170*/  FMUL.FTZ R107, R7.reuse, R86 ;  /* 0x00000056076b7220 */ /* 0x040fe20000410000 */
[----:B------:R-:W-:Y:S01]  /*1180*/  FMUL.FTZ R118, R7, R118 ;  /* 0x0000007607767220 */ /* 0x000fe20000410000 */
[----:B----4-:R-:W-:Y:S01]  /*1190*/  FMUL.FTZ R102, R12, R88 ;  /* 0x000000580c667220 */ /* 0x010fe20000410000 */
        /* <DEDUP_REMOVED lines=19> */
.L_x_3497:
[----:B------:R-:W-:Y:S05]  /*12d0*/  BSYNC.RECONVERGENT B2 ;  /* 0x0000000000027941 */ /* 0x000fea0003800200 */
.L_x_3496:
        /* <DEDUP_REMOVED lines=40> */
.L_x_3499:
[----:B------:R-:W-:Y:S05]  /*1560*/  BSYNC.RECONVERGENT B2 ;  /* 0x0000000000027941 */ /* 0x000fea0003800200 */
.L_x_3498:
        /* <DEDUP_REMOVED lines=40> */
.L_x_3501:
[----:B------:R-:W-:Y:S05]  /*17f0*/  BSYNC.RECONVERGENT B2 ;  /* 0x0000000000027941 */ /* 0x000fea0003800200 */
.L_x_3500:
        /* <DEDUP_REMOVED lines=38> */
.L_x_3495:
[----:B------:R-:W-:Y:S05]  /*1a60*/  BSYNC.RECONVERGENT B0 ;  /* 0x0000000000007941 */ /* 0x000fea0003800200 */
.L_x_3487:
        /* <DEDUP_REMOVED lines=22> */
.L_x_3555:
        /* <DEDUP_REMOVED lines=21> */
[-CC-:B------:R-:W-:Y:S02]  /*1d20*/  FFMA.FTZ R122, R118, R89.reuse, R88.reuse ;  /* 0x00000059767a7223 */ /* 0x180fe40000010058 */
[----:B------:R-:W-:Y:S01]  /*1d30*/  FADD.FTZ R84, R102, -R85 ;  /* 0x8000005566547221 */ /* 0x000fe20000010000 */
[----:B------:R-:W-:Y:S01]  /*1d40*/  FFMA.FTZ R85, R107, R89, R88 ;  /* 0x000000596b557223 */ /* 0x000fe20000010058 */
[----:B------:R-:W-:Y:S01]  /*1d50*/  FADD.FTZ R86, R109, -R86 ;  /* 0x800000566d567221 */ /* 0x000fe20000010000 */
[----:B------:R-:W-:Y:S01]  /*1d60*/  FADD.FTZ R122, R111, -R122 ;  /* 0x8000007a6f7a7221 */ /* 0x000fe20000010000 */
[C---:B-----5:R-:W-:Y:S01]  /*1d70*/  FMUL.FTZ R84, R7.reuse, R84 ;  /* 0x0000005407547220 */ /* 0x060fe20000410000 */
[----:B0-----:R-:W-:Y:S01]  /*1d80*/  FADD.FTZ R90, R120, -R85 ;  /* 0x80000055785a7221 */ /* 0x001fe20000010000 */
[C---:B------:R-:W-:Y:S01]  /*1d90*/  FMUL.FTZ R85, R7.reuse, R86 ;  /* 0x0000005607557220 */ /* 0x040fe20000410000 */
[----:B------:R-:W-:-:S02]  /*1da0*/  FMUL.FTZ R87, R7, R122 ;  /* 0x0000007a07577220 */ /* 0x000fc40000410000 */
[----:B------:R-:W-:Y:S01]  /*1db0*/  FMUL.FTZ R86, R7, R90 ;  /* 0x0000005a07567220 */ /* 0x000fe20000410000 */
[----:B------:R-:W-:Y:S06]  /*1dc0*/  BRA `(.L_x_3508) ;  /* 0x0000000800207947 */ /* 0x000fec0003800000 */
.L_x_3507:
        /* <DEDUP_REMOVED lines=17> */
.L_x_3506:
        /* <DEDUP_REMOVED lines=20> */
.L_x_3509:
        /* <DEDUP_REMOVED lines=21> */
.L_x_3505:
        /* <DEDUP_REMOVED lines=21> */
.L_x_3511:
        /* <DEDUP_REMOVED lines=17> */
.L_x_3510:
        /* <DEDUP_REMOVED lines=20> */
.L_x_3512:
        /* <DEDUP_REMOVED lines=20> */
.L_x_3508:
[----:B------:R-:W-:Y:S01]  /*2650*/  ISETP.NE.U32.AND P0, PT, RZ, UR4, PT ;  /* 0x00000004ff007c0c */ /* 0x000fe2000bf05070 */
[----:B------:R-:W1:Y:S01]  /*2660*/  LDC.64 R122, c[0x0][0x468] ;  /* 0x00011a00ff7a7b82 */ /* 0x000e620000000a00 */
[----:B------:R-:W-:Y:S02]  /*2670*/  ISETP.NE.U32.AND P1, PT, RZ, UR6, PT ;  /* 0x00000006ff007c0c */ /* 0x000fe4000bf25070 */
[----:B------:R-:W-:Y:S02]  /*2680*/  ISETP.NE.AND.EX P0, PT, RZ, UR5, PT, P0 ;  /* 0x00000005ff007c0c */ /* 0x000fe4000bf05300 */
[----:B------:R-:W-:-:S11]  /*2690*/  ISETP.NE.AND.EX P1, PT, RZ, UR7, PT, P1 ;  /* 0x00000007ff007c0c */ /* 0x000fd6000bf25310 */
[----:B0-----:R-:W0:Y:S01]  /*26a0*/  @P0 LDC.64 R90, c[0x0][0x478] ;  /* 0x00011e00ff5a0b82 */ /* 0x001e220000000a00 */
[----:B-1----:R-:W-:-:S04]  /*26b0*/  IMAD.WIDE.U32 R122, R6, 0x10, R122 ;  /* 0x00000010067a7825 */ /* 0x002fc800078e007a */
[----:B0-----:R-:W-:-:S03]  /*26c0*/  @P0 IMAD.WIDE.U32 R124, R6, 0x10, R90 ;  /* 0x00000010067c0825 */ /* 0x001fc600078e005a */
[----:B------:R-:W0:Y:S02]  /*26d0*/  @P1 LDC.64 R90, c[0x0][0x470] ;  /* 0x00011c00ff5a1b82 */ /* 0x000e240000000a00 */
[----:B------:R1:W-:Y:S04]  /*26e0*/  @P0 STG.E.128 desc[UR10][R124.64], R32 ;  /* 0x000000207c000986 */ /* 0x0003e8000c101d0a */
[----:B------:R1:W-:Y:S01]  /*26f0*/  STG.E.128 desc[UR10][R122.64], R84 ;  /* 0x000000547a007986 */ /* 0x0003e2000c101d0a */
[C---:B0-----:R-:W-:Y:S01]  /*2700*/  @P1 IMAD.WIDE.U32 R90, R6.reuse, 0x10, R90 ;  /* 0x00000010065a1825 */ /* 0x041fe200078e005a */
[----:B------:R-:W-:-:S04]  /*2710*/  IADD3 R6, PT, PT, R6, 0x20, RZ ;  /* 0x0000002006067810 */ /* 0x000fc80007ffe0ff */
[----:B------:R1:W-:Y:S03]  /*2720*/  @P1 STG.E.128 desc[UR10][R90.64], R80 ;  /* 0x000000505a001986 */ /* 0x0003e6000c101d0a */
.L_x_3504:
[----:B------:R-:W-:Y:S05]  /*2730*/  BSYNC.RECONVERGENT B0 ;  /* 0x0000000000007941 */ /* 0x000fea0003800200 */
.L_x_3503:
        /* <DEDUP_REMOVED lines=34> */
.L_x_3517:
        /* <DEDUP_REMOVED lines=17> */
.L_x_3516:
        /* <DEDUP_REMOVED lines=21> */
.L_x_3519:
        /* <DEDUP_REMOVED lines=13> */
.L_x_3515:
        /* <DEDUP_REMOVED lines=29> */
.L_x_3521:
        /* <DEDUP_REMOVED lines=17> */
.L_x_3520:
        /* <DEDUP_REMOVED lines=21> */
.L_x_3522:
        /* <DEDUP_REMOVED lines=11> */
[----:B------:R-:W-:-:S07]  /*3170*/  FMUL.FTZ R86, R7, R90 ;  /* 0x0000005a07567220 */ /* 0x000fce0000410000 */
.L_x_3518:
        /* <DEDUP_REMOVED lines=10> */
.L_x_3514:
[----:B------:R-:W-:Y:S05]  /*3220*/  BSYNC.RECONVERGENT B0 ;  /* 0x0000000000007941 */ /* 0x000fea0003800200 */
.L_x_3513:
        /* <DEDUP_REMOVED lines=34> */
.L_x_3527:
        /* <DEDUP_REMOVED lines=17> */
.L_x_3526:
        /* <DEDUP_REMOVED lines=21> */
.L_x_3529:
        /* <DEDUP_REMOVED lines=13> */
.L_x_3525:
        /* <DEDUP_REMOVED lines=29> */
.L_x_3531:
        /* <DEDUP_REMOVED lines=17> */
.L_x_3530:
        /* <DEDUP_REMOVED lines=21> */
.L_x_3532:
        /* <DEDUP_REMOVED lines=12> */
.L_x_3528:
        /* <DEDUP_REMOVED lines=10> */
.L_x_3524:
[----:B------:R-:W-:Y:S05]  /*3d10*/  BSYNC.RECONVERGENT B0 ;  /* 0x0000000000007941 */ /* 0x000fea0003800200 */
.L_x_3523:
        /* <DEDUP_REMOVED lines=34> */
.L_x_3537:
        /* <DEDUP_REMOVED lines=17> */
.L_x_3536:
        /* <DEDUP_REMOVED lines=21> */
.L_x_3539:
        /* <DEDUP_REMOVED lines=13> */
.L_x_3535:
        /* <DEDUP_REMOVED lines=29> */
.L_x_3541:
        /* <DEDUP_REMOVED lines=17> */
.L_x_3540:
        /* <DEDUP_REMOVED lines=21> */
.L_x_3542:
        /* <DEDUP_REMOVED lines=12> */
.L_x_3538:
        /* <DEDUP_REMOVED lines=9> */
.L_x_3534:
[----:B------:R-:W-:Y:S05]  /*47f0*/  BSYNC.RECONVERGENT B0 ;  /* 0x0000000000007941 */ /* 0x000fea0003800200 */
.L_x_3533:
[----:B-----5:R-:W2:Y:S02]  /*4800*/  LDC.64 R6, c[0x0][0x380] ;  /* 0x0000e000ff067b82 */ /* 0x020ea40000000a00 */
[----:B--2---:R-:W-:-:S04]  /*4810*/  LEA R5, R6, R5, 0x2 ;  /* 0x0000000506057211 */ /* 0x004fc800078e10ff */
[----:B------:R-:W-:-:S13]  /*4820*/  ISETP.GE.AND P0, PT, R5, R7, PT ;  /* 0x000000070500720c */ /* 0x000fda0003f06270 */
[----:B------:R-:W-:Y:S05]  /*4830*/  @!P0 BRA `(.L_x_3543) ;  /* 0xffffffbc003c8947 */ /* 0x000fea000383ffff */
.L_x_3486:
[----:B------:R-:W-:Y:S05]  /*4840*/  BSYNC B1 ;  /* 0x0000000000017941 */ /* 0x000fea0003800000 */
.L_x_3485:
[----:B-----5:R-:W2:Y:S01]  /*4850*/  S2R R22, SR_TID.X ;  /* 0x0000000000167919 */ /* 0x020ea20000002100 */
[----:B------:R-:W-:Y:S01]  /*4860*/  MOV R4, 0x400 ;  /* 0x0000040000047802 */ /* 0x000fe20000000f00 */
[----:B------:R-:W-:Y:S05]  /*4870*/  WARPSYNC.ALL ;  /* 0x0000000000007948 */ /* 0x000fea0003800000 */
[----:B------:R-:W0:Y:S01]  /*4880*/  S2R R5, SR_CgaCtaId ;  /* 0x0000000000057919 */ /* 0x000e220000008800 */
[----:B------:R-:W1:Y:S01]  /*4890*/  S2UR UR4, SR_CTAID.X ;  /* 0x00000000000479c3 */ /* 0x000e620000002500 */
[----:B------:R-:W3:Y:S01]  /*48a0*/  LDCU.128 UR16, c[0x0][0x440] ;  /* 0x00008800ff1077ac */ /* 0x000ee20008000c00 */
[----:B--2---:R-:W-:Y:S01]  /*48b0*/  SHF.L.U32 R3, R22, 0x6, RZ ;  /* 0x0000000616037819 */ /* 0x004fe200000006ff */
[----:B-1----:R-:W-:Y:S01]  /*48c0*/  IMAD R25, R0, UR4, RZ ;  /* 0x0000000400197c24 */ /* 0x002fe2000f8e02ff */
[----:B------:R-:W-:-:S02]  /*48d0*/  SHF.L.U32 R2, R22, 0x4, RZ ;  /* 0x0000000416027819 */ /* 0x000fc400000006ff */
[----:B------:R-:W-:Y:S02]  /*48e0*/  LOP3.LUT R3, R3, 0x1800, RZ, 0xc0, !PT ;  /* 0x0000180003037812 */ /* 0x000fe400078ec0ff */
[----:B------:R-:W-:Y:S02]  /*48f0*/  LOP3.LUT R21, R22, 0x7f, RZ, 0x3c, !PT ;  /* 0x0000007f16157812 */ /* 0x000fe400078e3cff */
[----:B0-----:R-:W-:Y:S02]  /*4900*/  LEA R5, R5, R4, 0x18 ;  /* 0x0000000405057211 */ /* 0x001fe400078ec0ff */
        /* <DEDUP_REMOVED lines=13> */
[----:B------:R-:W0:Y:S04]  /*49e0*/  LDS R3, [R5] ;  /* 0x0000000005037984 */ /* 0x000e280000000800 */
        /* <DEDUP_REMOVED lines=32> */
[----:B------:R1:W-:Y:S01]  /*4bf0*/  STS.128 [R2+0x400], R36 ;  /* 0x0004002402007388 */ /* 0x0003e20000000c00 */
[----:B----4-:R-:W-:-:S03]  /*4c00*/  FADD.FTZ R19, R6, R19 ;  /* 0x0000001306137221 */ /* 0x010fc60000010000 */
[----:B------:R2:W-:Y:S01]  /*4c10*/  STS.128 [R2+0x600], R40 ;  /* 0x0006002802007388 */ /* 0x0005e20000000c00 */
[----:B---3--:R-:W-:Y:S01]  /*4c20*/  FADD.FTZ R11, R7, R18 ;  /* 0x00000012070b7221 */ /* 0x008fe20000010000 */
[----:B------:R-:W-:Y:S01]  /*4c30*/  BAR.SYNC.DEFER_BLOCKING 0x0 ;  /* 0x0000000000007b1d */ /* 0x000fe20000010000 */
[----:B0-----:R-:W-:-:S04]  /*4c40*/  SHF.L.U32 R28, R22, 0x2, RZ ;  /* 0x00000002161c7819 */ /* 0x001fc800000006ff */
[C---:B------:R-:W-:Y:S02]  /*4c50*/  IADD3 R30, P4, PT, R28.reuse, UR18, RZ ;  /* 0x000000121c1e7c10 */ /* 0x040fe4000ff9e0ff */
[----:B------:R-:W-:Y:S02]  /*4c60*/  IADD3 R28, P5, PT, R28, UR16, RZ ;  /* 0x000000101c1c7c10 */ /* 0x000fe4000ffbe0ff */
[----:B-1----:R-:W-:Y:S02]  /*4c70*/  IADD3.X R37, PT, PT, RZ, RZ, RZ, P0, !PT ;  /* 0x000000ffff257210 */ /* 0x002fe400007fe4ff */
[----:B------:R-:W-:Y:S02]  /*4c80*/  ISETP.GE.U32.AND P0, PT, R21, 0x200, PT ;  /* 0x000002001500780c */ /* 0x000fe40003f06070 */
[----:B------:R-:W-:Y:S02]  /*4c90*/  SHF.L.U64.HI R37, R22, 0x2, R37 ;  /* 0x0000000216257819 */ /* 0x000fe40000010225 */
[----:B--2---:R-:W-:-:S02]  /*4ca0*/  @P3 MOV R2, R30 ;  /* 0x0000001e00023202 */ /* 0x004fc40000000f00 */
[C---:B------:R-:W-:Y:S02]  /*4cb0*/  IADD3.X R39, PT, PT, R37.reuse, UR19, RZ, P4, !PT ;  /* 0x0000001325277c10 */ /* 0x040fe4000a7fe4ff */
[----:B------:R-:W-:Y:S02]  /*4cc0*/  IADD3.X R37, PT, PT, R37, UR17, RZ, P5, !PT ;  /* 0x0000001125257c10 */ /* 0x000fe4000affe4ff */
[-C--:B------:R-:W-:Y:S02]  /*4cd0*/  @P3 MOV R3, R39.reuse ;  /* 0x0000002700033202 */ /* 0x080fe40000000f00 */
[----:B------:R-:W-:Y:S01]  /*4ce0*/  @P3 IADD3 R30, P4, PT, R30, 0x200, RZ ;  /* 0x000002001e1e3810 */ /* 0x000fe20007f9e0ff */
[----:B------:R-:W0:Y:S03]  /*4cf0*/  LDS R20, [R5] ;  /* 0x0000000005147984 */ /* 0x000e260000000800 */
[----:B------:R-:W-:Y:S01]  /*4d00*/  @P3 IADD3.X R39, PT, PT, RZ, R39, RZ, P4, !PT ;  /* 0x00000027ff273210 */ /* 0x000fe200027fe4ff */
        /* <DEDUP_REMOVED lines=65> */
.L_x_3502:
        /* <DEDUP_REMOVED lines=8> */
.L_x_3545:
[----:B------:R-:W-:Y:S05]  /*51a0*/  BSYNC B0 ;  /* 0x0000000000007941 */ /* 0x000fea0003800000 */
.L_x_3544:
        /* <DEDUP_REMOVED lines=8> */
.L_x_3546:
[----:B------:R-:W-:Y:S01]  /*5230*/  FADD.FTZ R84, R84, R119 ;  /* 0x0000007754547221 */ /* 0x000fe20000010000 */
[----:B------:R-:W-:-:S04]  /*5240*/  HFMA2 R123, -RZ, RZ, 0, 1.1920928955078125e-07 ;  /* 0x00000002ff7b7431 */ /* 0x000fc800000001ff */
[----:B------:R-:W-:Y:S02]  /*5250*/  MOV R124, R84 ;  /* 0x00000054007c7202 */ /* 0x000fe40000000f00 */
[----:B------:R-:W-:-:S07]  /*5260*/  MOV R85, R121 ;  /* 0x0000007900557202 */ /* 0x000fce0000000f00 */
[----:B------:R-:W-:Y:S05]  /*5270*/  WARPSYNC.COLLECTIVE R117, `(.L_x_3547) ;  /* 0x0000000075087348 */ /* 0x000fea0003c00000 */
[----:B------:R0:W1:Y:S02]  /*5280*/  SHFL.BFLY P1, R121, R124, R123, R125 ;  /* 0x0c00007b7c797389 */ /* 0x000064000002007d */
[----:B01----:R-:W-:Y:S05]  /*5290*/  ENDCOLLECTIVE ;  /* 0x000000000000791b */ /* 0x003fea0003800000 */
.L_x_3547:
[----:B------:R-:W-:-:S05]  /*52a0*/  FADD.FTZ R85, R85, R122 ;  /* 0x0000007a55557221 */ /* 0x000fca0000010000 */
[----:B------:R-:W-:Y:S02]  /*52b0*/  MOV R124, R85 ;  /* 0x00000055007c7202 */ /* 0x000fe40000000f00 */
[----:B------:R-:W-:-:S07]  /*52c0*/  MOV R87, R121 ;  /* 0x0000007900577202 */ /* 0x000fce0000000f00 */
[----:B------:R-:W-:Y:S05]  /*52d0*/  WARPSYNC.COLLECTIVE R117, `(.L_x_3548) ;  /* 0x0000000075087348 */ /* 0x000fea0003c00000 */
[----:B------:R0:W1:Y:S02]  /*52e0*/  SHFL.BFLY P1, R121, R124, R123, R125 ;  /* 0x0c00007b7c797389 */ /* 0x000064000002007d */
[----:B01----:R-:W-:Y:S05]  /*52f0*/  ENDCOLLECTIVE ;  /* 0x000000000000791b */ /* 0x003fea0003800000 */
.L_x_3548:
[----:B------:R-:W-:Y:S01]  /*5300*/  FADD.FTZ R87, R84, R87 ;  /* 0x0000005754577221 */ /* 0x000fe20000010000 */
[----:B------:R-:W-:-:S04]  /*5310*/  HFMA2 R123, -RZ, RZ, 0, 2.384185791015625e-07 ;  /* 0x00000004ff7b7431 */ /* 0x000fc800000001ff */
[----:B------:R-:W-:Y:S02]  /*5320*/  MOV R124, R87 ;  /* 0x00000057007c7202 */ /* 0x000fe40000000f00 */
[----:B------:R-:W-:-:S07]  /*5330*/  MOV R86, R121 ;  /* 0x0000007900567202 */ /* 0x000fce0000000f00 */
[----:B------:R-:W-:Y:S05]  /*5340*/  WARPSYNC.COLLECTIVE R117, `(.L_x_3549) ;  /* 0x0000000075087348 */ /* 0x000fea0003c00000 */
[----:B------:R0:W1:Y:S02]  /*5350*/  SHFL.BFLY P1, R121, R124, R123, R125 ;  /* 0x0c00007b7c797389 */ /* 0x000064000002007d */
[----:B01----:R-:W-:Y:S05]  /*5360*/  ENDCOLLECTIVE ;  /* 0x000000000000791b */ /* 0x003fea0003800000 */
.L_x_3549:
[----:B------:R-:W-:-:S05]  /*5370*/  FADD.FTZ R86, R85, R86 ;  /* 0x0000005655567221 */ /* 0x000fca0000010000 */
[----:B------:R-:W-:Y:S02]  /*5380*/  MOV R124, R86 ;  /* 0x00000056007c7202 */ /* 0x000fe40000000f00 */
[----:B------:R-:W-:-:S07]  /*5390*/  MOV R88, R121 ;  /* 0x0000007900587202 */ /* 0x000fce0000000f00 */
[----:B------:R-:W-:Y:S05]  /*53a0*/  WARPSYNC.COLLECTIVE R117, `(.L_x_3550) ;  /* 0x0000000075087348 */ /* 0x000fea0003c00000 */
[----:B------:R0:W1:Y:S02]  /*53b0*/  SHFL.BFLY P1, R121, R124, R123, R125 ;  /* 0x0c00007b7c797389 */ /* 0x000064000002007d */
[----:B01----:R-:W-:Y:S05]  /*53c0*/  ENDCOLLECTIVE ;  /* 0x000000000000791b */ /* 0x003fea0003800000 */
.L_x_3550:
[----:B------:R-:W-:Y:S01]  /*53d0*/  FADD.FTZ R88, R87, R88 ;  /* 0x0000005857587221 */ /* 0x000fe20000010000 */
[----:B------:R-:W-:-:S04]  /*53e0*/  HFMA2 R123, -RZ, RZ, 0, 4.76837158203125e-07 ;  /* 0x00000008ff7b7431 */ /* 0x000fc800000001ff */
[----:B------:R-:W-:Y:S02]  /*53f0*/  MOV R124, R88 ;  /* 0x00000058007c7202 */ /* 0x000fe40000000f00 */
[----:B------:R-:W-:-:S07]  /*5400*/  MOV R89, R121 ;  /* 0x0000007900597202 */ /* 0x000fce0000000f00 */
[----:B------:R-:W-:Y:S05]  /*5410*/  WARPSYNC.COLLECTIVE R117, `(.L_x_3551) ;  /* 0x0000000075087348 */ /* 0x000fea0003c00000 */
[----:B------:R0:W1:Y:S02]  /*5420*/  SHFL.BFLY P1, R121, R124, R123, R125 ;  /* 0x0c00007b7c797389 */ /* 0x000064000002007d */
[----:B01----:R-:W-:Y:S05]  /*5430*/  ENDCOLLECTIVE ;  /* 0x000000000000791b */ /* 0x003fea0003800000 */
.L_x_3551:
[----:B------:R-:W-:-:S05]  /*5440*/  FADD.FTZ R89, R86, R89 ;  /* 0x0000005956597221 */ /* 0x000fca0000010000 */
[----:B------:R-:W-:Y:S02]  /*5450*/  MOV R124, R89 ;  /* 0x00000059007c7202 */ /* 0x000fe40000000f00 */
[----:B------:R-:W-:-:S07]  /*5460*/  MOV R91, R121 ;  /* 0x00000079005b7202 */ /* 0x000fce0000000f00 */
[----:B------:R-:W-:Y:S05]  /*5470*/  WARPSYNC.COLLECTIVE R117, `(.L_x_3552) ;  /* 0x0000000075087348 */ /* 0x000fea0003c00000 */
[----:B------:R0:W1:Y:S02]  /*5480*/  SHFL.BFLY P1, R121, R124, R123, R125 ;  /* 0x0c00007b7c797389 */ /* 0x000064000002007d */
[----:B01----:R-:W-:Y:S05]  /*5490*/  ENDCOLLECTIVE ;  /* 0x000000000000791b */ /* 0x003fea0003800000 */
.L_x_3552:
[----:B------:R-:W-:Y:S01]  /*54a0*/  FADD.FTZ R91, R88, R91 ;  /* 0x0000005b585b7221 */ /* 0x000fe20000010000 */
[----:B------:R-:W-:-:S04]  /*54b0*/  HFMA2 R123, -RZ, RZ, 0, 9.5367431640625e-07 ;  /* 0x00000010ff7b7431 */ /* 0x000fc800000001ff */
[----:B------:R-:W-:Y:S02]  /*54c0*/  MOV R124, R91 ;  /* 0x0000005b007c7202 */ /* 0x000fe40000000f00 */
[----:B------:R-:W-:-:S07]  /*54d0*/  MOV R90, R121 ;  /* 0x00000079005a7202 */ /* 0x000fce0000000f00 */
[----:B------:R-:W-:Y:S05]  /*54e0*/  WARPSYNC.COLLECTIVE R117, `(.L_x_3553) ;  /* 0x0000000075087348 */ /* 0x000fea0003c00000 */
[----:B------:R0:W1:Y:S02]  /*54f0*/  SHFL.BFLY P1, R121, R124, R123, R125 ;  /* 0x0c00007b7c797389 */ /* 0x000064000002007d */
[----:B01----:R-:W-:Y:S05]  /*5500*/  ENDCOLLECTIVE ;  /* 0x000000000000791b */ /* 0x003fea0003800000 */
.L_x_3553:
[----:B------:R-:W-:-:S05]  /*5510*/  FADD.FTZ R90, R89, R90 ;  /* 0x0000005a595a7221 */ /* 0x000fca0000010000 */
[----:B------:R-:W-:Y:S02]  /*5520*/  MOV R124, R90 ;  /* 0x0000005a007c7202 */ /* 0x000fe40000000f00 */
[----:B------:R-:W-:-:S07]  /*5530*/  MOV R84, R121 ;  /* 0x0000007900547202 */ /* 0x000fce0000000f00 */
[----:B------:R-:W-:Y:S05]  /*5540*/  WARPSYNC.COLLECTIVE R117, `(.L_x_3554) ;  /* 0x0000000075087348 */ /* 0x000fea0003c00000 */
[----:B------:R0:W1:Y:S02]  /*5550*/  SHFL.BFLY P1, R121, R124, R123, R125 ;  /* 0x0c00007b7c797389 */ /* 0x000064000002007d */
[----:B01----:R-:W-:Y:S05]  /*5560*/  ENDCOLLECTIVE ;  /* 0x000000000000791b */ /* 0x003fea0003800000 */
.L_x_3554:
[----:B------:R-:W-:Y:S01]  /*5570*/  MOV R85, R121 ;  /* 0x0000007900557202 */ /* 0x000fe20000000f00 */
[----:B------:R-:W-:Y:S06]  /*5580*/  BRA `(.L_x_3555) ;  /* 0xffffffc400907947 */ /* 0x000fec000383ffff */
.L_x_3556:
        /* <DEDUP_REMOVED lines=15> */
.L_x_3996:


//--------------------- .text._ZN10layer_norm31ln_parallel_residual_bwd_kernelINS_13Kernel_traitsIfffffjLj512ELj1ELj4ELj1ELj16ENS_18Kernel_traits_baseILj512EfffffjLj128EEEEELb0ELb1ELb1EEEvNS_9BwdParamsE --------------------------
	.section	.text._ZN10layer_norm31ln_parallel_residual_bwd_kernelINS_13Kernel_traitsIfffffjLj512ELj1ELj4ELj1ELj16ENS_18Kernel_traits_baseILj512EfffffjLj128EEEEELb0ELb1ELb1EEEvNS_9BwdParamsE,"ax",@progbits
	.align	128
        .global         _ZN10layer_norm31ln_parallel_residual_bwd_kernelINS_13Kernel_traitsIfffffjLj512ELj1ELj4ELj1ELj16ENS_18Kernel_traits_baseILj512EfffffjLj128EEEEELb0ELb1ELb1EEEvNS_9BwdParamsE
        .type           _ZN10layer_norm31ln_parallel_residual_bwd_kernelINS_13Kernel_traitsIfffffjLj512ELj1ELj4ELj1ELj16ENS_18Kernel_traits_baseILj512EfffffjLj128EEEEELb0ELb1ELb1EEEvNS_9BwdParamsE,@function
        .size           _ZN10layer_norm31ln_parallel_residual_bwd_kernelINS_13Kernel_traitsIfffffjLj512ELj1ELj4ELj1ELj16ENS_18Kernel_traits_baseILj512EfffffjLj128EEEEELb0ELb1ELb1EEEvNS_9BwdParamsE,(.L_x_3997 - _ZN10layer_norm31ln_parallel_residual_bwd_kernelINS_13Kernel_traitsIfffffjLj512ELj1ELj4ELj1ELj16ENS_18Kernel_traits_baseILj512EfffffjLj128EEEEELb0ELb1ELb1EEEvNS_9BwdParamsE)
        .other          _ZN10layer_norm31ln_parallel_residual_bwd_kernelINS_13Kernel_traitsIfffffjLj512ELj1ELj4ELj1ELj16ENS_18Kernel_traits_baseILj512EfffffjLj128EEEEELb0ELb1ELb1EEEvNS_9BwdParamsE,@"STO_CUDA_ENTRY STV_DEFAULT"
_ZN10layer_norm31ln_parallel_residual_bwd_kernelINS_13Kernel_traitsIfffffjLj512ELj1ELj4ELj1ELj16ENS_18Kernel_traits_baseILj512EfffffjLj128EEEEELb0ELb1ELb1EEEvNS_9BwdParamsE:
.text._ZN10layer_norm31ln_parallel_residual_bwd_kernelINS_13Kernel_traitsIfffffjLj512ELj1ELj4ELj1ELj16ENS_18Kernel_traits_baseILj512EfffffjLj128EEEEELb0ELb1ELb1EEEvNS_9BwdParamsE:
        /* <DEDUP_REMOVED lines=50> */
[----:B------:R-:W-:Y:S02]  /*0320*/  CS2R R82, SRZ ;  /* 0x0000000000527805 */ /* 0x000fe4000001ff00 */
[----:B------:R-:W-:Y:S02]  /*0330*/  CS2R R80, SRZ ;  /* 0x0000000000507805 */ /* 0x000fe4000001ff00 */
[----:B------:R-:W-:Y:S01]  /*0340*/  CS2R R78, SRZ ;  /* 0x00000000004e7805 */ /* 0x000fe2000001ff00 */
[----:B------:R-:W5:Y:S04]  /*0350*/  LDG.E.128 R12, desc[UR10][R2.64+0x400] ;  /* 0x0004000a020c7981 */ /* 0x000f68000c1e1d00 */
[----:B------:R-:W5:Y:S04]  /*0360*/  LDG.E.128 R8, desc[UR10][R2.64+0x200] ;  /* 0x0002000a02087981 */ /* 0x000f68000c1e1d00 */
[----:B------:R0:W5:Y:S02]  /*0370*/  LDG.E.128 R4, desc[UR10][R2.64] ;  /* 0x0000000a02047981 */ /* 0x000164000c1e1d00 */
[----:B01----:R-:W-:-:S07]  /*0380*/  MOV R2, RZ ;  /* 0x000000ff00027202 */ /* 0x003fce0000000f00 */
.L_x_3595:
[----:B------:R-:W0:Y:S08]  /*0390*/  LDC.64 R44, c[0x0][0x3c0] ;  /* 0x0000f000ff2c7b82 */ /* 0x000e300000000a00 */
[----:B------:R-:W1:Y:S08]  /*03a0*/  LDC.64 R46, c[0x0][0x3c8] ;  /* 0x0000f200ff2e7b82 */ /* 0x000e700000000a00 */
[----:B------:R-:W2:Y:S01]  /*03b0*/  LDC.64 R76, c[0x0][0x438] ;  /* 0x00010e00ff4c7b82 */ /* 0x000ea20000000a00 */
[----:B0-----:R-:W-:-:S05]  /*03c0*/  IMAD.WIDE R44, R110, 0x4, R44 ;  /* 0x000000046e2c7825 */ /* 0x001fca00078e022c */
[----:B------:R-:W3:Y:S01]  /*03d0*/  LDG.E R3, desc[UR10][R44.64] ;  /* 0x0000000a2c037981 */ /* 0x000ee2000c1e1900 */
[----:B-1----:R-:W-:-:S05]  /*03e0*/  IMAD.WIDE R46, R110, 0x4, R46 ;  /* 0x000000046e2e7825 */ /* 0x002fca00078e022e */
[----:B-----5:R0:W5:Y:S01]  /*03f0*/  LDG.E R113, desc[UR10][R46.64] ;  /* 0x0000000a2e717981 */ /* 0x020162000c1e1900 */
        /* <DEDUP_REMOVED lines=48> */
[----:B-----5:R-:W-:Y:S01]  /*0700*/  FMUL.FTZ R3, R113, R60 ;  /* 0x0000003c71037220 */ /* 0x020fe20000410000 */
[----:B------:R-:W-:Y:S01]  /*0710*/  FMUL.FTZ R133, R5, R45 ;  /* 0x0000002d05857220 */ /* 0x000fe20000410000 */
[----:B------:R-:W-:Y:S01]  /*0720*/  FMUL.FTZ R122, R113, R122 ;  /* 0x0000007a717a7220 */ /* 0x000fe20000410000 */
[----:B------:R-:W-:Y:S01]  /*0730*/  FADD.FTZ R60, RZ, R126 ;  /* 0x0000007eff3c7221 */ /* 0x000fe20000010000 */
[----:B------:R-:W-:Y:S01]  /*0740*/  FFMA.FTZ R61, R3, R126, RZ ;  /* 0x0000007e033d7223 */ /* 0x000fe200000100ff */
        /* <DEDUP_REMOVED lines=73> */
[----:B------:R-:W-:Y:S01]  /*0be0*/  FFMA.FTZ R130, R60, R65, R153 ;  /* 0x000000413c827223 */ /* 0x000fe20000010099 */
[----:B------:R-:W-:Y:S06]  /*0bf0*/  BRA `(.L_x_3561) ;  /* 0x0000000400f87947 */ /* 0x000fec0003800000 */
.L_x_3560:
        /* <DEDUP_REMOVED lines=125> */
[----:B------:R-:W-:-:S07]  /*13d0*/  FFMA.FTZ R130, R60, R65, R153 ;  /* 0x000000413c827223 */ /* 0x000fce0000010099 */
.L_x_3561:
        /* <DEDUP_REMOVED lines=52> */
.L_x_3607:
        /* <DEDUP_REMOVED lines=25> */
.L_x_3565:
        /* <DEDUP_REMOVED lines=17> */
.L_x_3564:
        /* <DEDUP_REMOVED lines=20> */
.L_x_3567:
        /* <DEDUP_REMOVED lines=21> */
.L_x_3563:
        /* <DEDUP_REMOVED lines=19> */
.L_x_3569:
        /* <DEDUP_REMOVED lines=17> */
.L_x_3568:
        /* <DEDUP_REMOVED lines=20> */
.L_x_3570:
        /* <DEDUP_REMOVED lines=20> */
.L_x_3566:
        /* <DEDUP_REMOVED lines=39> */
.L_x_3573:
        /* <DEDUP_REMOVED lines=17> */
.L_x_3572:
        /* <DEDUP_REMOVED lines=18> */
.L_x_3575:
        /* <DEDUP_REMOVED lines=13> */
.L_x_3571:
        /* <DEDUP_REMOVED lines=23> */
.L_x_3577:
        /* <DEDUP_REMOVED lines=17> */
.L_x_3576:
        /* <DEDUP_REMOVED lines=18> */
.L_x_3578:
        /* <DEDUP_REMOVED lines=12> */
.L_x_3574:
        /* <DEDUP_REMOVED lines=32> */
.L_x_3581:
        /* <DEDUP_REMOVED lines=17> */
.L_x_3580:
        /* <DEDUP_REMOVED lines=18> */
.L_x_3583:
        /* <DEDUP_REMOVED lines=13> */
.L_x_3579:
        /* <DEDUP_REMOVED lines=23> */
.L_x_3585:
        /* <DEDUP_REMOVED lines=17> */
.L_x_3584:
        /* <DEDUP_REMOVED lines=18> */
.L_x_3586:
        /* <DEDUP_REMOVED lines=12> */
.L_x_3582:
        /* <DEDUP_REMOVED lines=32> */
.L_x_3589:
        /* <DEDUP_REMOVED lines=17> */
.L_x_3588:
        /* <DEDUP_REMOVED lines=18> */
.L_x_3591:
        /* <DEDUP_REMOVED lines=13> */
.L_x_3587:
        /* <DEDUP_REMOVED lines=23> */
.L_x_3593:
        /* <DEDUP_REMOVED lines=17> */
.L_x_3592:
        /* <DEDUP_REMOVED lines=18> */
.L_x_3594:
        /* <DEDUP_REMOVED lines=12> */
.L_x_3590:
        /* <DEDUP_REMOVED lines=13> */
.L_x_3559:
        /* <DEDUP_REMOVED lines=32> */
.L_x_3558:
[----:B------:R-:W-:Y:S05]  /*4070*/  BSYNC B0 ;  /* 0x0000000000007941 */ /* 0x000fea0003800000 */
.L_x_3557:
        /* <DEDUP_REMOVED lines=57> */
[----:B------:R-:W3:Y:S01]  /*4410*/  LDS R40, [R2+0x800] ;  /* 0x0008000002287984 */ /* 0x000ee20000000800 */
[----:B0-----:R-:W-:-:S03]  /*4420*/  IMAD R16, R16, UR9, RZ ;  /* 0x0000000910107c24 */ /* 0x001fc6000f8e02ff */
[----:B------:R-:W0:Y:S02]  /*4430*/  LDS R30, [R2+0x400] ;  /* 0x00040000021e7984 */ /* 0x000e240000000800 */
[----:B------:R-:W-:Y:S02]  /*4440*/  IADD3 R111, P0, PT, R16, R111, RZ ;  /* 0x0000006f106f7210 */ /* 0x000fe40007f1e0ff */
[----:B------:R-:W4:Y:S02]  /*4450*/  LDS R42, [R2+0xa00] ;  /* 0x000a0000022a7984 */ /* 0x000f240000000800 */
[----:B------:R-:W-:Y:S02]  /*4460*/  SHF.L.U32 R4, R111, 0x2, RZ ;  /* 0x000000026f047819 */ /* 0x000fe400000006ff */
        /* <DEDUP_REMOVED lines=12> */
[----:B0-----:R-:W-:-:S03]  /*4530*/  FADD.FTZ R30, RZ, R30 ;  /* 0x0000001eff1e7221 */ /* 0x001fc60000010000 */
[----:B------:R-:W0:Y:S01]  /*4540*/  LDS R19, [R2+0x1c00] ;  /* 0x001c000002137984 */ /* 0x000e220000000800 */
[----:B----4-:R-:W-:-:S03]  /*4550*/  FADD.FTZ R29, R29, R42 ;  /* 0x0000002a1d1d7221 */ /* 0x010fc60000010000 */
[----:B------:R4:W0:Y:S01]  /*4560*/  LDS R21, [R2+0x1e00] ;  /* 0x001e000002157984 */ /* 0x0008220000000800 */
[----:B-----5:R-:W-:Y:S01]  /*4570*/  FADD.FTZ R0, RZ, R0 ;  /* 0x00000000ff007221 */ /* 0x020fe20000010000 */
[----:B------:R-:W-:Y:S01]  /*4580*/  FADD.FTZ R27, R27, R44 ;  /* 0x0000002c1b1b7221 */ /* 0x000fe20000010000 */
[----:B----4-:R-:W-:Y:S01]  /*4590*/  IADD3.X R2, PT, PT, RZ, RZ, RZ, P0, !PT ;  /* 0x000000ffff027210 */ /* 0x010fe200007fe4ff */
[----:B------:R-:W-:-:S03]  /*45a0*/  FADD.FTZ R13, R30, R13 ;  /* 0x0000000d1e0d7221 */ /* 0x000fc60000010000 */
[----:B------:R-:W-:Y:S01]  /*45b0*/  SHF.L.U64.HI R5, R111, 0x2, R2 ;  /* 0x000000026f057819 */ /* 0x000fe20000010202 */
[----:B------:R-:W-:Y:S01]  /*45c0*/  FADD.FTZ R29, R29, R46 ;  /* 0x0000002e1d1d7221 */ /* 0x000fe20000010000 */
[C---:B------:R-:W-:Y:S02]  /*45d0*/  IADD3 R2, P0, PT, R4.reuse, UR18, RZ ;  /* 0x0000001204027c10 */ /* 0x040fe4000ff1e0ff */
[----:B------:R-:W-:Y:S01]  /*45e0*/  IADD3 R4, P1, PT, R4, UR16, RZ ;  /* 0x0000001004047c10 */ /* 0x000fe2000ff3e0ff */
[----:B------:R-:W-:Y:S01]  /*45f0*/  FADD.FTZ R0, R0, R15 ;  /* 0x0000000f00007221 */ /* 0x000fe20000010000 */
[----:B------:R-:W-:Y:S01]  /*4600*/  IADD3.X R3, PT, PT, R5, UR19, RZ, P0, !PT ;  /* 0x0000001305037c10 */ /* 0x000fe200087fe4ff */
[----:B------:R-:W-:Y:S01]  /*4610*/  FADD.FTZ R27, R27, R20 ;  /* 0x000000141b1b7221 */ /* 0x000fe20000010000 */
[----:B------:R-:W-:Y:S01]  /*4620*/  IADD3.X R5, PT, PT, R5, UR17, RZ, P1, !PT ;  /* 0x0000001105057c10 */ /* 0x000fe20008ffe4ff */
[----:B-1----:R-:W-:-:S03]  /*4630*/  FADD.FTZ R12, R13, R12 ;  /* 0x0000000c0d0c7221 */ /* 0x002fc60000010000 */
[----:B------:R-:W-:Y:S01]  /*4640*/  STG.E desc[UR10][R2.64], R27 ;  /* 0x0000001b02007986 */ /* 0x000fe2000c10190a */
[----:B--2---:R-:W-:-:S03]  /*4650*/  FADD.FTZ R29, R29, R14 ;  /* 0x0000000e1d1d7221 */ /* 0x004fc60000010000 */
[----:B------:R-:W-:Y:S01]  /*4660*/  STG.E desc[UR10][R4.64], R7 ;  /* 0x0000000704007986 */ /* 0x000fe2000c10190a */
[----:B---3--:R-:W-:-:S03]  /*4670*/  FADD.FTZ R0, R0, R17 ;  /* 0x0000001100007221 */ /* 0x008fc60000010000 */
[----:B------:R-:W-:Y:S01]  /*4680*/  STG.E desc[UR10][R2.64+0x200], R29 ;  /* 0x0002001d02007986 */ /* 0x000fe2000c10190a */
[----:B0-----:R-:W-:-:S03]  /*4690*/  FADD.FTZ R19, R12, R19 ;  /* 0x000000130c137221 */ /* 0x001fc60000010000 */
[----:B------:R-:W-:Y:S01]  /*46a0*/  STG.E desc[UR10][R4.64+0x200], R9 ;  /* 0x0002000904007986 */ /* 0x000fe2000c10190a */
[----:B------:R-:W-:-:S03]  /*46b0*/  FADD.FTZ R21, R0, R21 ;  /* 0x0000001500157221 */ /* 0x000fc60000010000 */
[----:B------:R-:W-:Y:S04]  /*46c0*/  STG.E desc[UR10][R2.64+0x400], R19 ;  /* 0x0004001302007986 */ /* 0x000fe8000c10190a */
[----:B------:R-:W-:Y:S04]  /*46d0*/  STG.E desc[UR10][R4.64+0x400], R25 ;  /* 0x0004001904007986 */ /* 0x000fe8000c10190a */
[----:B------:R-:W-:Y:S04]  /*46e0*/  STG.E desc[UR10][R2.64+0x600], R21 ;  /* 0x0006001502007986 */ /* 0x000fe8000c10190a */
[----:B------:R-:W-:Y:S01]  /*46f0*/  STG.E desc[UR10][R4.64+0x600], R11 ;  /* 0x0006000b04007986 */ /* 0x000fe2000c10190a */
[----:B------:R-:W-:Y:S05]  /*4700*/  EXIT ;  /* 0x000000000000794d */ /* 0x000fea0003800000 */
.L_x_3562:
        /* <DEDUP_REMOVED lines=8> */
.L_x_3597:
[----:B------:R-:W-:Y:S05]  /*4790*/  BSYNC B2 ;  /* 0x0000000000027941 */ /* 0x000fea0003800000 */
.L_x_3596:
        /* <DEDUP_REMOVED lines=8> */
.L_x_3598:
[----:B------:R-:W-:Y:S01]  /*4820*/  FADD.FTZ R45, R45, R128 ;  /* 0x000000802d2d7221 */ /* 0x000fe20000010000 */
[----:B------:R-:W-:-:S04]  /*4830*/  HFMA2 R54, -RZ, RZ, 0, 1.1920928955078125e-07 ;  /* 0x00000002ff367431 */ /* 0x000fc800000001ff */
[----:B------:R-:W-:Y:S02]  /*4840*/  MOV R55, R45 ;  /* 0x0000002d00377202 */ /* 0x000fe40000000f00 */
[----:B------:R-:W-:-:S07]  /*4850*/  MOV R47, R53 ;  /* 0x00000035002f7202 */ /* 0x000fce0000000f00 */
[----:B------:R-:W-:Y:S05]  /*4860*/  WARPSYNC.COLLECTIVE R52, `(.L_x_3599) ;  /* 0x0000000034087348 */ /* 0x000fea0003c00000 */
[----:B------:R0:W1:Y:S02]  /*4870*/  SHFL.BFLY P2, R53, R55, R54, R57 ;  /* 0x0c00003637357389 */ /* 0x0000640000040039 */
[----:B01----:R-:W-:Y:S05]  /*4880*/  ENDCOLLECTIVE ;  /* 0x000000000000791b */ /* 0x003fea0003800000 */
.L_x_3599:
[----:B------:R-:W-:-:S05]  /*4890*/  FADD.FTZ R47, R47, R130 ;  /* 0x000000822f2f7221 */ /* 0x000fca0000010000 */
[----:B------:R-:W-:Y:S02]  /*48a0*/  MOV R55, R47 ;  /* 0x0000002f00377202 */ /* 0x000fe40000000f00 */
[----:B------:R-:W-:-:S07]  /*48b0*/  MOV R44, R53 ;  /* 0x00000035002c7202 */ /* 0x000fce0000000f00 */
[----:B------:R-:W-:Y:S05]  /*48c0*/  WARPSYNC.COLLECTIVE R52, `(.L_x_3600) ;  /* 0x0000000034087348 */ /* 0x000fea0003c00000 */
[----:B------:R0:W1:Y:S02]  /*48d0*/  SHFL.BFLY P2, R53, R55, R54, R57 ;  /* 0x0c00003637357389 */ /* 0x0000640000040039 */
[----:B01----:R-:W-:Y:S05]  /*48e0*/  ENDCOLLECTIVE ;  /* 0x000000000000791b */ /* 0x003fea0003800000 */
.L_x_3600:
[----:B------:R-:W-:Y:S01]  /*48f0*/  FADD.FTZ R44, R45, R44 ;  /* 0x0000002c2d2c7221 */ /* 0x000fe20000010000 */
[----:B------:R-:W-:-:S04]  /*4900*/  HFMA2 R54, -RZ, RZ, 0, 2.384185791015625e-07 ;  /* 0x00000004ff367431 */ /* 0x000fc800000001ff */
[----:B------:R-:W-:Y:S02]  /*4910*/  MOV R55, R44 ;  /* 0x0000002c00377202 */ /* 0x000fe40000000f00 */
[----:B------:R-:W-:-:S07]  /*4920*/  MOV R46, R53 ;  /* 0x00000035002e7202 */ /* 0x000fce0000000f00 */
[----:B------:R-:W-:Y:S05]  /*4930*/  WARPSYNC.COLLECTIVE R52, `(.L_x_3601) ;  /* 0x0000000034087348 */ /* 0x000fea0003c00000 */
[----:B------:R0:W1:Y:S02]  /*4940*/  SHFL.BFLY P2, R53, R55, R54, R57 ;  /* 0x0c00003637357389 */ /* 0x0000640000040039 */
[----:B01----:R-:W-:Y:S05]  /*4950*/  ENDCOLLECTIVE ;  /* 0x000000000000791b */ /* 0x003fea0003800000 */
.L_x_3601:
[----:B------:R-:W-:-:S05]  /*4960*/  FADD.FTZ R46, R47, R46 ;  /* 0x0000002e2f2e7221 */ /* 0x000fca0000010000 */
[----:B------:R-:W-:Y:S02]  /*4970*/  MOV R55, R46 ;  /* 0x0000002e00377202 */ /* 0x000fe40000000f00 */
[----:B------:R-:W-:-:S07]  /*4980*/  MOV R49, R53 ;  /* 0x0000003500317202 */ /* 0x000fce0000000f00 */
[----:B------:R-:W-:Y:S05]  /*4990*/  WARPSYNC.COLLECTIVE R52, `(.L_x_3602) ;  /* 0x0000000034087348 */ /* 0x000fea0003c00000 */
[----:B------:R0:W1:Y:S02]  /*49a0*/  SHFL.BFLY P2, R53, R55, R54, R57 ;  /* 0x0c00003637357389 */ /* 0x0000640000040039 */
[----:B01----:R-:W-:Y:S05]  /*49b0*/  ENDCOLLECTIVE ;  /* 0x000000000000791b */ /* 0x003fea0003800000 */
.L_x_3602:
[----:B------:R-:W-:Y:S01]  /*49c0*/  FADD.FTZ R49, R44, R49 ;  /* 0x000000312c317221 */ /* 0x000fe20000010000 */
[----:B------:R-:W-:-:S04]  /*49d0*/  HFMA2 R54, -RZ, RZ, 0, 4.76837158203125e-07 ;  /* 0x00000008ff367431 */ /* 0x000fc800000001ff */
[----:B------:R-:W-:Y:S02]  /*49e0*/  MOV R55, R49 ;  /* 0x0000003100377202 */ /* 0x000fe40000000f00 */
[----:B------:R-:W-:-:S07]  /*49f0*/  MOV R51, R53 ;  /* 0x0000003500337202 */ /* 0x000fce0000000f00 */
[----:B------:R-:W-:Y:S05]  /*4a00*/  WARPSYNC.COLLECTIVE R52, `(.L_x_3603) ;  /* 0x0000000034087348 */ /* 0x000fea0003c00000 */
[----:B------:R0:W1:Y:S02]  /*4a10*/  SHFL.BFLY P2, R53, R55, R54, R57 ;  /* 0x0c00003637357389 */ /* 0x0000640000040039 */
[----:B01----:R-:W-:Y:S05]  /*4a20*/  ENDCOLLECTIVE ;  /* 0x000000000000791b */ /* 0x003fea0003800000 */
.L_x_3603:
[----:B------:R-:W-:-:S05]  /*4a30*/  FADD.FTZ R51, R46, R51 ;  /* 0x000000332e337221 */ /* 0x000fca0000010000 */
[----:B------:R-:W-:Y:S02]  /*4a40*/  MOV R55, R51 ;  /* 0x0000003300377202 */ /* 0x000fe40000000f00 */
[----:B------:R-:W-:-:S07]  /*4a50*/  MOV R48, R53 ;  /* 0x0000003500307202 */ /* 0x000fce0000000f00 */
[----:B------:R-:W-:Y:S05]  /*4a60*/  WARPSYNC.COLLECTIVE R52, `(.L_x_3604) ;  /* 0x0000000034087348 */ /* 0x000fea0003c00000 */
[----:B------:R0:W1:Y:S02]  /*4a70*/  SHFL.BFLY P2, R53, R55, R54, R57 ;  /* 0x0c00003637357389 */ /* 0x0000640000040039 */
[----:B01----:R-:W-:Y:S05]  /*4a80*/  ENDCOLLECTIVE ;  /* 0x000000000000791b */ /* 0x003fea0003800000 */
.L_x_3604:
[----:B------:R-:W-:Y:S01]  /*4a90*/  FADD.FTZ R48, R49, R48 ;  /* 0x0000003031307221 */ /* 0x000fe20000010000 */
[----:B------:R-:W-:-:S04]  /*4aa0*/  HFMA2 R54, -RZ, RZ, 0, 9.5367431640625e-07 ;  /* 0x00000010ff367431 */ /* 0x000fc800000001ff */
[----:B------:R-:W-:Y:S02]  /*4ab0*/  MOV R55, R48 ;  /* 0x0000003000377202 */ /* 0x000fe40000000f00 */
[----:B------:R-:W-:-:S07]  /*4ac0*/  MOV R50, R53 ;  /* 0x0000003500327202 */ /* 0x000fce0000000f00 */
[----:B------:R-:W-:Y:S05]  /*4ad0*/  WARPSYNC.COLLECTIVE R52, `(.L_x_3605) ;  /* 0x0000000034087348 */ /* 0x000fea0003c00000 */
[----:B------:R0:W1:Y:S02]  /*4ae0*/  SHFL.BFLY P2, R53, R55, R54, R57 ;  /* 0x0c00003637357389 */ /* 0x0000640000040039 */
[----:B01----:R-:W-:Y:S05]  /*4af0*/  ENDCOLLECTIVE ;  /* 0x000000000000791b */ /* 0x003fea0003800000 */
.L_x_3605:
[----:B------:R-:W-:-:S05]  /*4b00*/  FADD.FTZ R50, R51, R50 ;  /* 0x0000003233327221 */ /* 0x000fca0000010000 */
[----:B------:R-:W-:Y:S02]  /*4b10*/  MOV R55, R50 ;  /* 0x0000003200377202 */ /* 0x000fe40000000f00 */
[----:B------:R-:W-:-:S07]  /*4b20*/  MOV R45, R53 ;  /* 0x00000035002d7202 */ /* 0x000fce0000000f00 */
[----:B------:R-:W-:Y:S05]  /*4b30*/  WARPSYNC.COLLECTIVE R52, `(.L_x_3606) ;  /* 0x0000000034087348 */ /* 0x000fea0003c00000 */
[----:B------:R0:W1:Y:S02]  /*4b40*/  SHFL.BFLY P2, R53, R55, R54, R57 ;  /* 0x0c00003637357389 */ /* 0x0000640000040039 */
[----:B01----:R-:W-:Y:S05]  /*4b50*/  ENDCOLLECTIVE ;  /* 0x000000000000791b */ /* 0x003fea0003800000 */
.L_x_3606:
[----:B------:R-:W-:Y:S01]  /*4b60*/  MOV R47, R53 ;  /* 0x00000035002f7202 */ /* 0x000fe20000000f00 */
[----:B------:R-:W-:Y:S06]  /*4b70*/  BRA `(.L_x_3607) ;  /* 0xffffffc800e87947 */ /* 0x000fec000383ffff */
.L_x_3608:
        /* <DEDUP_REMOVED lines=16> */
.L_x_3997:


//--------------------- .text._ZN10layer_norm31ln_parallel_residual_bwd_kernelINS_13Kernel_traitsIfffffjLj512ELj1ELj4ELj1ELj16ENS_18Kernel_traits_baseILj512EfffffjLj128EEEEELb1ELb0ELb0EEEvNS_9BwdParamsE --------------------------
	.section	.text._ZN10layer_norm31ln_parallel_residual_bwd_kernelINS_13Kernel_traitsIfffffjLj512ELj1ELj4ELj1ELj16ENS_18Kernel_traits_baseILj512EfffffjLj128EEEEELb1ELb0ELb0EEEvNS_9BwdParamsE,"ax",@progbits
	.align	128
        .global         _ZN10layer_norm31ln_parallel_residual_bwd_kernelINS_13Kernel_traitsIfffffjLj512ELj1ELj4ELj1ELj16ENS_18Kernel_traits_baseILj512EfffffjLj128EEEEELb1ELb0ELb0EEEvNS_9BwdParamsE
        .type           _ZN10layer_norm31ln_parallel_residual_bwd_kernelINS_13Kernel_traitsIfffffjLj512ELj1ELj4ELj1ELj16ENS_18Kernel_traits_baseILj512EfffffjLj128EEEEELb1ELb0ELb0EEEvNS_9BwdParamsE,@function
        .size           _ZN10layer_norm31ln_parallel_residual_bwd_kernelINS_13Kernel_traitsIfffffjLj512ELj1ELj4ELj1ELj16ENS_18Kernel_traits_baseILj512EfffffjLj128EEEEELb1ELb0ELb0EEEvNS_9BwdParamsE,(.L_x_3998 - _ZN10layer_norm31ln_parallel_residual_bwd_kernelINS_13Kernel_traitsIfffffjLj512ELj1ELj4ELj1ELj16ENS_18Kernel_traits_baseILj512EfffffjLj128EEEEELb1ELb0ELb0EEEvNS_9BwdParamsE)
        .other          _ZN10layer_norm31ln_parallel_residual_bwd_kernelINS_13Kernel_traitsIfffffjLj512ELj1ELj4ELj1ELj16ENS_18Kernel_traits_baseILj512EfffffjLj128EEEEELb1ELb0ELb0EEEvNS_9BwdParamsE,@"STO_CUDA_ENTRY STV_DEFAULT"
_ZN10layer_norm31ln_parallel_residual_bwd_kernelINS_13Kernel_traitsIfffffjLj512ELj1ELj4ELj1ELj16ENS_18Kernel_traits_baseILj512EfffffjLj128EEEEELb1ELb0ELb0EEEvNS_9BwdParamsE:
.text._ZN10layer_norm31ln_parallel_residual_bwd_kernelINS_13Kernel_traitsIfffffjLj512ELj1ELj4ELj1ELj16ENS_18Kernel_traits_baseILj512EfffffjLj128EEEEELb1ELb0ELb0EEEvNS_9BwdParamsE:
        /* <DEDUP_REMOVED lines=25> */
[----:B------:R-:W1:Y:S01]  /*0190*/  LDC.64 R8, c[0x0][0x3d0] ;  /* 0x0000f400ff087b82 */ /* 0x000e620000000a00 */
        /* <DEDUP_REMOVED lines=8> */
[----:B------:R3:W5:Y:S04]  /*0220*/  @P3 LDG.E.128 R112, desc[UR8][R4.64] ;  /* 0x0000000804703981 */ /* 0x000768000c1e1d00 */
[C---:B----4-:R-:W-:Y:S01]  /*0230*/  @P0 IMAD.WIDE.U32 R14, R3.reuse, 0x10, R10 ;  /* 0x00000010030e0825 */ /* 0x050fe200078e000a */
[----:B------:R3:W5:Y:S03]  /*0240*/  @P3 LDG.E.128 R108, desc[UR8][R6.64] ;  /* 0x00000008066c3981 */ /* 0x000766000c1e1d00 */
[C---:B-1----:R-:W-:Y:S01]  /*0250*/  @P0 IMAD.WIDE.U32 R12, R3.reuse, 0x10, R8 ;  /* 0x00000010030c0825 */ /* 0x042fe200078e0008 */
[----:B------:R-:W-:Y:S01]  /*0260*/  @P0 IADD3 R3, PT, PT, R3, 0x20, RZ ;  /* 0x0000002003030810 */ /* 0x000fe20007ffe0ff */
[----:B------:R-:W1:Y:S01]  /*0270*/  S2UR UR4, SR_CTAID.X ;  /* 0x00000000000479c3 */ /* 0x000e620000002500 */
[----:B------:R-:W-:Y:S01]  /*0280*/  SHF.R.U32.HI R137, RZ, 0x5, R137 ;  /* 0x00000005ff897819 */ /* 0x000fe20000011689 */
[----:B------:R3:W5:Y:S02]  /*0290*/  @P0 LDG.E.128 R100, desc[UR8][R14.64] ;  /* 0x000000080e640981 */ /* 0x000764000c1e1d00 */
[----:B------:R-:W-:-:S02]  /*02a0*/  @P1 IMAD.WIDE.U32 R16, R3, 0x10, R16 ;  /* 0x0000001003101825 */ /* 0x000fc400078e0010 */
[----:B------:R3:W5:Y:S02]  /*02b0*/  @P0 LDG.E.128 R104, desc[UR8][R12.64] ;  /* 0x000000080c680981 */ /* 0x000764000c1e1d00 */
[C---:B0-----:R-:W-:Y:S01]  /*02c0*/  @P1 IMAD.WIDE.U32 R18, R3.reuse, 0x10, R18 ;  /* 0x0000001003121825 */ /* 0x041fe200078e0012 */
[----:B------:R-:W-:Y:S01]  /*02d0*/  @P1 IADD3 R3, PT, PT, R3, 0x20, RZ ;  /* 0x0000002003031810 */ /* 0x000fe20007ffe0ff */
[----:B------:R3:W5:Y:S04]  /*02e0*/  @P1 LDG.E.128 R96, desc[UR8][R16.64] ;  /* 0x0000000810601981 */ /* 0x000768000c1e1d00 */
[C---:B------:R-:W-:Y:S01]  /*02f0*/  @P2 IMAD.WIDE.U32 R8, R3.reuse, 0x10, R20 ;  /* 0x0000001003082825 */ /* 0x040fe200078e0014 */
[----:B------:R3:W5:Y:S03]  /*0300*/  @P1 LDG.E.128 R92, desc[UR8][R18.64] ;  /* 0x00000008125c1981 */ /* 0x000766000c1e1d00 */
[----:B--2---:R-:W-:Y:S01]  /*0310*/  @P2 IMAD.WIDE.U32 R10, R3, 0x10, R22 ;  /* 0x00000010030a2825 */ /* 0x004fe200078e0016 */
[----:B------:R3:W5:Y:S04]  /*0320*/  @P2 LDG.E.128 R88, desc[UR8][R8.64] ;  /* 0x0000000808582981 */ /* 0x000768000c1e1d00 */
[----:B------:R3:W5:Y:S01]  /*0330*/  @P2 LDG.E.128 R84, desc[UR8][R10.64] ;  /* 0x000000080a542981 */ /* 0x000762000c1e1d00 */
[----:B-1----:R-:W-:-:S06]  /*0340*/  USHF.L.U32 UR4, UR4, 0x2, URZ ;  /* 0x0000000204047899 */ /* 0x002fcc00080006ff */
        /* <DEDUP_REMOVED lines=34> */
[----:B---3--:R-:W-:Y:S06]  /*0570*/  @P0 BRA `(.L_x_3609) ;  /* 0x0000005800580947 */ /* 0x008fec0003800000 */
        /* <DEDUP_REMOVED lines=35> */
.L_x_3659:
        /* <DEDUP_REMOVED lines=8> */
[C---:B------:R-:W-:Y:S02]  /*0830*/  ISETP.GE.U32.AND P6, PT, R0.reuse, 0x40, PT ;  /* 0x000000400000780c */ /* 0x040fe40003fc6070 */
[----:B------:R-:W-:Y:S02]  /*0840*/  CS2R R180, SRZ ;  /* 0x0000000000b47805 */ /* 0x000fe4000001ff00 */
[C---:B------:R-:W-:Y:S01]  /*0850*/  ISETP.GE.U32.AND P5, PT, R0.reuse, 0x60, PT ;  /* 0x000000600000780c */ /* 0x040fe20003fa6070 */
[----:B------:R-:W-:Y:S01]  /*0860*/  IMAD R128, R137, R136, RZ ;  /* 0x0000008889807224 */ /* 0x000fe200078e02ff */
[----:B------:R-:W-:-:S04]  /*0870*/  ISETP.GE.U32.AND P4, PT, R0, 0x80, PT ;  /* 0x000000800000780c */ /* 0x000fc80003f86070 */
        /* <DEDUP_REMOVED lines=10> */
[----:B0-----:R-:W-:Y:S01]  /*0920*/  IMAD.WIDE.U32 R132, R146, 0x10, R132 ;  /* 0x0000001092847825 */ /* 0x001fe200078e0084 */
[----:B------:R-:W-:-:S05]  /*0930*/  ISETP.NE.U32.AND P0, PT, RZ, UR24, PT ;  /* 0x00000018ff007c0c */ /* 0x000fca000bf05070 */
[----:B------:R-:W0:Y:S01]  /*0940*/  LDC.64 R166, c[0x0][0x3b0] ;  /* 0x0000ec00ffa67b82 */ /* 0x000e220000000a00 */
[----:B------:R-:W3:Y:S01]  /*0950*/  LDG.E.128 R132, desc[UR8][R132.64] ;  /* 0x0000000884847981 */ /* 0x000ee2000c1e1d00 */
[----:B-1----:R-:W-:-:S06]  /*0960*/  IMAD.WIDE.U32 R124, R146, 0x10, R124 ;  /* 0x00000010927c7825 */ /* 0x002fcc00078e007c */
[----:B------:R-:W4:Y:S01]  /*0970*/  LDG.E.128 R124, desc[UR8][R124.64] ;  /* 0x000000087c7c7981 */ /* 0x000f22000c1e1d00 */
[----:B--2---:R-:W-:-:S06]  /*0980*/  IMAD.WIDE.U32 R128, R146, 0x10, R128 ;  /* 0x0000001092807825 */ /* 0x004fcc00078e0080 */
[----:B------:R-:W2:Y:S01]  /*0990*/  LDG.E.128 R128, desc[UR8][R128.64] ;  /* 0x0000000880807981 */ /* 0x000ea2000c1e1d00 */
[----:B------:R-:W-:Y:S02]  /*09a0*/  ISETP.NE.AND.EX P0, PT, RZ, UR25, PT, P0 ;  /* 0x00000019ff007c0c */ /* 0x000fe4000bf05300 */
[----:B------:R-:W-:-:S11]  /*09b0*/  ISETP.NE.AND.EX P1, PT, RZ, UR11, PT, P1 ;  /* 0x0000000bff007c0c */ /* 0x000fd6000bf25310 */
[----:B------:R-:W1:Y:S01]  /*09c0*/  @P0 LDC.64 R174, c[0x0][0x438] ;  /* 0x00010e00ffae0b82 */ /* 0x000e620000000a00 */
[----:B0-----:R-:W-:-:S05]  /*09d0*/  IMAD.WIDE.U32 R166, R146, 0x4, R166 ;  /* 0x0000000492a67825 */ /* 0x001fca00078e00a6 */
[----:B------:R0:W5:Y:S02]  /*09e0*/  LDG.E R161, desc[UR8][R166.64] ;  /* 0x00000008a6a17981 */ /* 0x000164000c1e1900 */
[----:B------:R-:W0:Y:S01]  /*09f0*/  @P1 LDC.64 R180, c[0x0][0x3b8] ;  /* 0x0000ee00ffb41b82 */ /* 0x000e220000000a00 */
[----:B-1----:R-:W-:-:S05]  /*0a00*/  @P0 IMAD.WIDE.U32 R174, R146, 0x10, R174 ;  /* 0x0000001092ae0825 */ /* 0x002fca00078e00ae */
[----:B------:R1:W5:Y:S01]  /*0a10*/  @P0 LDG.E.128 R16, desc[UR8][R174.64] ;  /* 0x00000008ae100981 */ /* 0x000362000c1e1d00 */
[----:B0-----:R-:W-:-:S05]  /*0a20*/  @P1 IMAD.WIDE.U32 R180, R146, 0x4, R180 ;  /* 0x0000000492b41825 */ /* 0x001fca00078e00b4 */
[----:B------:R0:W5:Y:S01]  /*0a30*/  @P1 LDG.E R138, desc[UR8][R180.64] ;  /* 0x00000008b48a1981 */ /* 0x000162000c1e1900 */
[C---:B---3--:R-:W-:Y:S01]  /*0a40*/  FADD.FTZ R164, -R179.reuse, R133 ;  /* 0x00000085b3a47221 */ /* 0x048fe20000010100 */
[C---:B------:R-:W-:Y:S01]  /*0a50*/  FADD.FTZ R172, -R179.reuse, R134 ;  /* 0x00000086b3ac7221 */ /* 0x040fe20000010100 */
[----:B------:R-:W-:Y:S02]  /*0a60*/  FADD.FTZ R132, -R179, R132 ;  /* 0x00000084b3847221 */ /* 0x000fe40000010100 */
[----:B-----5:R-:W-:Y:S01]  /*0a70*/  FMUL.FTZ R164, R157, R164 ;  /* 0x000000a49da47220 */ /* 0x020fe20000410000 */
[----:B----4-:R-:W-:Y:S01]  /*0a80*/  FMUL.FTZ R134, R109, R125 ;  /* 0x0000007d6d867220 */ /* 0x010fe20000410000 */
[----:B------:R-:W-:Y:S01]  /*0a90*/  FMUL.FTZ R133, R108, R124 ;  /* 0x0000007c6c857220 */ /* 0x000fe20000410000 */
[----:B------:R-:W-:Y:S01]  /*0aa0*/  FMUL.FTZ R3, R157, R132 ;  /* 0x000000849d037220 */ /* 0x000fe20000410000 */
[----:B------:R-:W-:Y:S01]  /*0ab0*/  FADD.FTZ R32, R32, R124 ;  /* 0x0000007c20207221 */ /* 0x000fe20000010000 */
[----:B--2---:R-:W-:Y:S01]  /*0ac0*/  FADD.FTZ R65, R65, R129 ;  /* 0x0000008141417221 */ /* 0x004fe20000010000 */
[----:B------:R-:W-:Y:S01]  /*0ad0*/  FFMA.FTZ R167, R113, R129, R134 ;  /* 0x0000008171a77223 */ /* 0x000fe20000010086 */
[----:B------:R-:W-:Y:S01]  /*0ae0*/  FFMA.FTZ R81, R129, R164, R81 ;  /* 0x000000a481517223 */ /* 0x000fe20000010051 */
[----:B------:R-:W-:Y:S01]  /*0af0*/  FFMA.FTZ R166, R112, R128, R133 ;  /* 0x0000008070a67223 */ /* 0x000fe20000010085 */
[----:B------:R-:W-:Y:S01]  /*0b00*/  FMUL.FTZ R129, R110, R126 ;  /* 0x0000007e6e817220 */ /* 0x000fe20000410000 */
[----:B------:R-:W-:-:S02]  /*0b10*/  FFMA.FTZ R48, R124, R3, R48 ;  /* 0x000000037c307223 */ /* 0x000fc40000010030 */
[----:B------:R-:W-:Y:S01]  /*0b20*/  FADD.FTZ R124, RZ, R166 ;  /* 0x000000a6ff7c7221 */ /* 0x000fe20000010000 */
[----:B-1----:R-:W-:Y:S01]  /*0b30*/  FFMA.FTZ R174, R114, R130, R129 ;  /* 0x0000008272ae7223 */ /* 0x002fe20000010081 */
        /* <DEDUP_REMOVED lines=22> */
[----:B------:R-:W-:Y:S01]  /*0ca0*/  IADD3 R182, PT, PT, R146, 0x20, RZ ;  /* 0x0000002092b67810 */ /* 0x000fe20007ffe0ff */
[----:B0-----:R-:W-:Y:S01]  /*0cb0*/  FADD.FTZ R181, R126, R175 ;  /* 0x000000af7eb57221 */ /* 0x001fe20000010000 */
[----:B------:R-:W-:-:S07]  /*0cc0*/  FFMA.FTZ R180, R172, R175, R125 ;  /* 0x000000afacb47223 */ /* 0x000fce000001007d */
.L_x_3611:
[----:B------:R-:W-:Y:S05]  /*0cd0*/  BSYNC.RECONVERGENT B0 ;  /* 0x0000000000007941 */ /* 0x000fea0003800200 */
.L_x_3610:
[----:B------:R-:W-:Y:S04]  /*0ce0*/  BSSY.RECONVERGENT B0, `(.L_x_3612) ;  /* 0x0000041000007945 */ /* 0x000fe80003800200 */
[----:B------:R-:W-:Y:S05]  /*0cf0*/  @!P6 BRA `(.L_x_3613) ;  /* 0x0000000000fce947 */ /* 0x000fea0003800000 */
[----:B------:R-:W0:Y:S01]  /*0d00*/  LDC.64 R124, c[0x0][0x3a8] ;  /* 0x0000ea00ff7c7b82 */ /* 0x000e220000000a00 */
[----:B------:R-:W-:Y:S02]  /*0d10*/  ISETP.NE.U32.AND P1, PT, RZ, UR10, PT ;  /* 0x0000000aff007c0c */ /* 0x000fe4000bf25070 */
[----:B------:R-:W-:-:S05]  /*0d20*/  ISETP.NE.U32.AND P0, PT, RZ, UR24, PT ;  /* 0x00000018ff007c0c */ /* 0x000fca000bf05070 */
[----:B------:R-:W1:Y:S08]  /*0d30*/  LDC.64 R128, c[0x0][0x430] ;  /* 0x00010c00ff807b82 */ /* 0x000e700000000a00 */
[----:B------:R-:W2:Y:S01]  /*0d40*/  LDC.64 R132, c[0x0][0x428] ;  /* 0x00010a00ff847b82 */ /* 0x000ea20000000a00 */
[----:B------:R-:W-:Y:S01]  /*0d50*/  ISETP.NE.AND.EX P1, PT, RZ, UR11, PT, P1 ;  /* 0x0000000bff007c0c */ /* 0x000fe2000bf25310 */
[----:B0-----:R-:W-:-:S06]  /*0d60*/  IMAD.WIDE.U32 R124, R182, 0x10, R124 ;  /* 0x00000010b67c7825 */ /* 0x001fcc00078e007c */
[----:B------:R-:W0:Y:S01]  /*0d70*/  LDC.64 R176, c[0x0][0x3b0] ;  /* 0x0000ec00ffb07b82 */ /* 0x000e220000000a00 */
[----:B------:R-:W3:Y:S01]  /*0d80*/  LDG.E.128 R124, desc[UR8][R124.64] ;  /* 0x000000087c7c7981 */ /* 0x000ee2000c1e1d00 */
[----:B-1----:R-:W-:-:S06]  /*0d90*/  IMAD.WIDE.U32 R128, R182, 0x10, R128 ;  /* 0x00000010b6807825 */ /* 0x002fcc00078e0080 */
[----:B------:R-:W1:Y:S01]  /*0da0*/  @P1 LDC.64 R184, c[0x0][0x3b8] ;  /* 0x0000ee00ffb81b82 */ /* 0x000e620000000a00 */
[----:B------:R-:W4:Y:S01]  /*0db0*/  LDG.E.128 R128, desc[UR8][R128.64] ;  /* 0x0000000880807981 */ /* 0x000f22000c1e1d00 */
[----:B--2---:R-:W-:-:S06]  /*0dc0*/  IMAD.WIDE.U32 R132, R182, 0x10, R132 ;  /* 0x00000010b6847825 */ /* 0x004fcc00078e0084 */
[----:B------:R-:W2:Y:S01]  /*0dd0*/  LDG.E.128 R132, desc[UR8][R132.64] ;  /* 0x0000000884847981 */ /* 0x000ea2000c1e1d00 */
[----:B-1----:R-:W-:-:S05]  /*0de0*/  @P1 IMAD.WIDE.U32 R184, R182, 0x4, R184 ;  /* 0x00000004b6b81825 */ /* 0x002fca00078e00b8 */
[----:B------:R-:W5:Y:S01]  /*0df0*/  @P1 LDG.E R139, desc[UR8][R184.64] ;  /* 0x00000008b88b1981 */ /* 0x000f62000c1e1900 */
[----:B------:R-:W-:-:S13]  /*0e00*/  ISETP.NE.AND.EX P0, PT, RZ, UR25, PT, P0 ;  /* 0x00000019ff007c0c */ /* 0x000fda000bf05300 */
[----:B------:R-:W1:Y:S01]  /*0e10*/  @P0 LDC.64 R170, c[0x0][0x438] ;  /* 0x00010e00ffaa0b82 */ /* 0x000e620000000a00 */
[----:B0-----:R-:W-:-:S05]  /*0e20*/  IMAD.WIDE.U32 R176, R182, 0x4, R176 ;  /* 0x00000004b6b07825 */ /* 0x001fca00078e00b0 */
[----:B------:R-:W5:Y:S01]  /*0e30*/  LDG.E R144, desc[UR8][R176.64] ;  /* 0x00000008b0907981 */ /* 0x000f62000c1e1900 */
[----:B-1----:R-:W-:-:S05]  /*0e40*/  @P0 IMAD.WIDE.U32 R170, R182, 0x10, R170 ;  /* 0x00000010b6aa0825 */ /* 0x002fca00078e00aa */
[----:B------:R0:W5:Y:S01]  /*0e50*/  @P0 LDG.E.128 R12, desc[UR8][R170.64] ;  /* 0x00000008aa0c0981 */ /* 0x000162000c1e1d00 */
[----:B------:R-:W-:Y:S01]  /*0e60*/  IADD3 R182, PT, PT, R182, 0x20, RZ ;  /* 0x00000020b6b67810 */ /* 0x000fe20007ffe0ff */
[C---:B---3--:R-:W-:Y:S01]  /*0e70*/  FADD.FTZ R124, -R179.reuse, R124 ;  /* 0x0000007cb37c7221 */ /* 0x048fe20000010100 */
[----:B------:R-:W-:-:S03]  /*0e80*/  FADD.FTZ R178, -R179, R125 ;  /* 0x0000007db3b27221 */ /* 0x000fc60000010100 */
[----:B-----5:R-:W-:Y:S01]  /*0e90*/  FMUL.FTZ R165, R157, R124 ;  /* 0x0000007c9da57220 */ /* 0x020fe20000410000 */
[----:B----4-:R-:W-:Y:S01]  /*0ea0*/  FMUL.FTZ R125, R100, R128 ;  /* 0x00000080647d7220 */ /* 0x010fe20000410000 */
[----:B------:R-:W-:Y:S01]  /*0eb0*/  FMUL.FTZ R124, R101, R129 ;  /* 0x00000081657c7220 */ /* 0x000fe20000410000 */
[----:B------:R-:W-:Y:S02]  /*0ec0*/  FADD.FTZ R126, -R179, R126 ;  /* 0x0000007eb37e7221 */ /* 0x000fe40000010100 */
[----:B--2---:R-:W-:Y:S01]  /*0ed0*/  FFMA.FTZ R168, R104, R132, R125 ;  /* 0x0000008468a87223 */ /* 0x004fe2000001007d */
[----:B------:R-:W-:Y:S01]  /*0ee0*/  FMUL.FTZ R125, R102, R130 ;  /* 0x00000082667d7220 */ /* 0x000fe20000410000 */
[----:B0-----:R-:W-:Y:S01]  /*0ef0*/  FFMA.FTZ R171, R105, R133, R124 ;  /* 0x0000008569ab7223 */ /* 0x001fe2000001007c */
[----:B------:R-:W-:Y:S01]  /*0f00*/  FMUL.FTZ R170, R157, R178 ;  /* 0x000000b29daa7220 */ /* 0x000fe20000410000 */
[----:B------:R-:W-:Y:S01]  /*0f10*/  FADD.FTZ R124, R181, R168 ;  /* 0x000000a8b57c7221 */ /* 0x000fe20000010000 */
[----:B------:R-:W-:Y:S01]  /*0f20*/  FFMA.FTZ R176, R106, R134, R125 ;  /* 0x000000866ab07223 */ /* 0x000fe2000001007d */
[----:B------:R-:W-:Y:S01]  /*0f30*/  FFMA.FTZ R125, R165, R168, R180 ;  /* 0x000000a8a57d7223 */ /* 0x000fe200000100b4 */
[----:B------:R-:W-:Y:S01]  /*0f40*/  FADD.FTZ R186, -R179, R127 ;  /* 0x0000007fb3ba7221 */ /* 0x000fe20000010100 */
        /* <DEDUP_REMOVED lines=26> */
.L_x_3613:
[----:B------:R-:W-:Y:S05]  /*10f0*/  BSYNC.RECONVERGENT B0 ;  /* 0x0000000000007941 */ /* 0x000fea0003800200 */
.L_x_3612:
        /* <DEDUP_REMOVED lines=13> */
[C---:B--2---:R-:W-:Y:S02]  /*11d0*/  IMAD.WIDE.U32 R128, R182.reuse, 0x10, R124 ;  /* 0x00000010b6807825 */ /* 0x044fe400078e007c */
[----:B------:R-:W2:Y:S04]  /*11e0*/  LDG.E.128 R124, desc[UR8][R126.64] ;  /* 0x000000087e7c7981 */ /* 0x000ea8000c1e1d00 */
[----:B------:R-:W4:Y:S01]  /*11f0*/  LDG.E.128 R128, desc[UR8][R128.64] ;  /* 0x0000000880807981 */ /* 0x000f22000c1e1d00 */
        /* <DEDUP_REMOVED lines=49> */
.L_x_3615:
[----:B------:R-:W-:Y:S05]  /*1510*/  BSYNC.RECONVERGENT B0 ;  /* 0x0000000000007941 */ /* 0x000fea0003800200 */
.L_x_3614:
        /* <DEDUP_REMOVED lines=21> */
[----:B------:R0:W5:Y:S01]  /*1670*/  LDG.E R142, desc[UR8][R154.64] ;  /* 0x000000089a8e7981 */ /* 0x000162000c1e1900 */
[----:B-1----:R-:W-:-:S05]  /*1680*/  @P0 IMAD.WIDE.U32 R158, R182, 0x10, R158 ;  /* 0x00000010b69e0825 */ /* 0x002fca00078e009e */
[----:B------:R1:W5:Y:S01]  /*1690*/  @P0 LDG.E.128 R4, desc[UR8][R158.64] ;  /* 0x000000089e040981 */ /* 0x000362000c1e1d00 */
        /* <DEDUP_REMOVED lines=11> */
[----:B0-----:R-:W-:Y:S01]  /*1750*/  FFMA.FTZ R154, R88, R128, R133 ;  /* 0x00000080589a7223 */ /* 0x001fe20000010085 */
[----:B------:R-:W-:Y:S01]  /*1760*/  FMUL.FTZ R129, R86, R126 ;  /* 0x0000007e56817220 */ /* 0x000fe20000410000 */
[----:B------:R-:W-:-:S02]  /*1770*/  FFMA.FTZ R36, R124, R147, R36 ;  /* 0x000000937c247223 */ /* 0x000fc40000010024 */
[----:B------:R-:W-:Y:S01]  /*1780*/  FADD.FTZ R124, R181, R154 ;  /* 0x0000009ab57c7221 */ /* 0x000fe20000010000 */
[----:B-1----:R-:W-:Y:S01]  /*1790*/  FFMA.FTZ R158, R90, R130, R129 ;  /* 0x000000825a9e7223 */ /* 0x002fe20000010081 */
        /* <DEDUP_REMOVED lines=24> */
.L_x_3617:
[----:B------:R-:W-:Y:S05]  /*1920*/  BSYNC.RECONVERGENT B0 ;  /* 0x0000000000007941 */ /* 0x000fea0003800200 */
.L_x_3616:
        /* <DEDUP_REMOVED lines=23> */
.L_x_3677:
        /* <DEDUP_REMOVED lines=24> */
[----:B------:R-:W-:Y:S01]  /*1c20*/  FFMA.FTZ R125, R169, R128, R129 ;  /* 0x00000080a97d7223 */ /* 0x000fe20000010081 */
[----:B------:R-:W-:Y:S01]  /*1c30*/  FADD.FTZ R132, R175, -R132 ;  /* 0x80000084af847221 */ /* 0x000fe20000010000 */
[C---:B-----5:R-:W-:Y:S01]  /*1c40*/  FMUL.FTZ R124, R157.reuse, R124 ;  /* 0x0000007c9d7c7220 */ /* 0x060fe20000410000 */
[----:B------:R-:W-:Y:S01]  /*1c50*/  FMUL.FTZ R126, R157, R126 ;  /* 0x0000007e9d7e7220 */ /* 0x000fe20000410000 */
[----:B0-----:R-:W-:Y:S01]  /*1c60*/  FADD.FTZ R130, R174, -R125 ;  /* 0x8000007dae827221 */ /* 0x001fe20000010000 */
        /* <DEDUP_REMOVED lines=14> */
.L_x_3623:
        /* <DEDUP_REMOVED lines=25> */
.L_x_3622:
        /* <DEDUP_REMOVED lines=30> */
.L_x_3625:
        /* <DEDUP_REMOVED lines=25> */
.L_x_3621:
        /* <DEDUP_REMOVED lines=11> */
[-C--:B0-----:R-:W-:Y:S01]  /*2300*/  FFMA.FTZ R130, R172, R128.reuse, R129 ;  /* 0x00000080ac827223 */ /* 0x081fe20000010081 */
        /* <DEDUP_REMOVED lines=16> */
[----:B------:R-:W-:Y:S02]  /*2410*/  LOP3.LUT P0, RZ, R161, 0xff00, RZ, 0xc0, !PT ;  /* 0x0000ff00a1ff7812 */ /* 0x000fe4000780c0ff */
[----:B------:R-:W-:Y:S02]  /*2420*/  LOP3.LUT P1, RZ, R138, 0xff00, RZ, 0xc0, !PT ;  /* 0x0000ff008aff7812 */ /* 0x000fe4000782c0ff */
[C---:B------:R-:W-:Y:S02]  /*2430*/  SEL R125, R122.reuse, RZ, P0 ;  /* 0x000000ff7a7d7207 */ /* 0x040fe40000000000 */
[----:B------:R-:W-:-:S02]  /*2440*/  SEL R121, R122, RZ, P1 ;  /* 0x000000ff7a797207 */ /* 0x000fc40000800000 */
[----:B------:R-:W-:Y:S02]  /*2450*/  LOP3.LUT P0, RZ, R161, 0xff0000, RZ, 0xc0, !PT ;  /* 0x00ff0000a1ff7812 */ /* 0x000fe4000780c0ff */
[C---:B------:R-:W-:Y:S02]  /*2460*/  LOP3.LUT P1, RZ, R138.reuse, 0xff0000, RZ, 0xc0, !PT ;  /* 0x00ff00008aff7812 */ /* 0x040fe4000782c0ff */
[C---:B------:R-:W-:Y:S02]  /*2470*/  SEL R126, R123.reuse, RZ, P0 ;  /* 0x000000ff7b7e7207 */ /* 0x040fe40000000000 */
[----:B------:R-:W-:Y:S02]  /*2480*/  SEL R122, R123, RZ, P1 ;  /* 0x000000ff7b7a7207 */ /* 0x000fe40000800000 */
[----:B------:R-:W-:Y:S02]  /*2490*/  ISETP.GE.U32.AND P0, PT, R161, 0x1000000, PT ;  /* 0x01000000a100780c */ /* 0x000fe40003f06070 */
[----:B------:R-:W-:-:S02]  /*24a0*/  ISETP.GE.U32.AND P1, PT, R138, 0x1000000, PT ;  /* 0x010000008a00780c */ /* 0x000fc40003f26070 */
[C---:B------:R-:W-:Y:S02]  /*24b0*/  SEL R127, R130.reuse, RZ, P0 ;  /* 0x000000ff827f7207 */ /* 0x040fe40000000000 */
[----:B------:R-:W-:Y:S01]  /*24c0*/  SEL R123, R130, RZ, P1 ;  /* 0x000000ff827b7207 */ /* 0x000fe20000800000 */
[----:B------:R-:W-:Y:S08]  /*24d0*/  BRA `(.L_x_3624) ;  /* 0x00000004009c7947 */ /* 0x000ff00003800000 */
.L_x_3627:
[-CC-:B------:R-:W-:Y:S01]  /*24e0*/  FFMA.FTZ R117, R3, R128.reuse, R129.reuse ;  /* 0x0000008003757223 */ /* 0x180fe20000010081 */
[-CC-:B------:R-:W-:Y:S01]  /*24f0*/  FFMA.FTZ R118, R164, R128.reuse, R129.reuse ;  /* 0x00000080a4767223 */ /* 0x180fe20000010081 */
[----:B------:R-:W-:Y:S01]  /*2500*/  LOP3.LUT P1, RZ, R161, 0xff, RZ, 0xc0, !PT ;  /* 0x000000ffa1ff7812 */ /* 0x000fe2000782c0ff */
[-C--:B------:R-:W-:Y:S01]  /*2510*/  FFMA.FTZ R126, R172, R128.reuse, R129 ;  /* 0x00000080ac7e7223 */ /* 0x080fe20000010081 */
        /* <DEDUP_REMOVED lines=21> */
[----:B------:R-:W-:Y:S02]  /*2670*/  LOP3.LUT P0, RZ, R138, 0xff0000, RZ, 0xc0, !PT ;  /* 0x00ff00008aff7812 */ /* 0x000fe4000780c0ff */
[C---:B------:R-:W-:Y:S02]  /*2680*/  SEL R126, R122.reuse, RZ, P1 ;  /* 0x000000ff7a7e7207 */ /* 0x040fe40000800000 */
[----:B------:R-:W-:Y:S02]  /*2690*/  ISETP.GE.U32.AND P1, PT, R161, 0x1000000, PT ;  /* 0x01000000a100780c */ /* 0x000fe40003f26070 */
[----:B------:R-:W-:Y:S02]  /*26a0*/  SEL R122, R122, RZ, P0 ;  /* 0x000000ff7a7a7207 */ /* 0x000fe40000000000 */
[----:B------:R-:W-:-:S02]  /*26b0*/  ISETP.GE.U32.AND P0, PT, R138, 0x1000000, PT ;  /* 0x010000008a00780c */ /* 0x000fc40003f06070 */
[C---:B------:R-:W-:Y:S02]  /*26c0*/  SEL R127, R123.reuse, RZ, P1 ;  /* 0x000000ff7b7f7207 */ /* 0x040fe40000800000 */
[----:B------:R-:W-:Y:S01]  /*26d0*/  SEL R123, R123, RZ, P0 ;  /* 0x000000ff7b7b7207 */ /* 0x000fe20000000000 */
[----:B------:R-:W-:Y:S08]  /*26e0*/  BRA `(.L_x_3624) ;  /* 0x0000000400187947 */ /* 0x000ff00003800000 */
.L_x_3626:
        /* <DEDUP_REMOVED lines=23> */
[----:B------:R-:W-:Y:S02]  /*2860*/  SEL R120, R121, RZ, P0 ;  /* 0x000000ff79787207 */ /* 0x000fe40000000000 */
[----:B------:R-:W-:Y:S02]  /*2870*/  LOP3.LUT P1, RZ, R161, 0xff00, RZ, 0xc0, !PT ;  /* 0x0000ff00a1ff7812 */ /* 0x000fe4000782c0ff */
[----:B------:R-:W-:Y:S02]  /*2880*/  LOP3.LUT P0, RZ, R138, 0xff00, RZ, 0xc0, !PT ;  /* 0x0000ff008aff7812 */ /* 0x000fe4000780c0ff */
[C---:B------:R-:W-:Y:S02]  /*2890*/  SEL R125, R122.reuse, RZ, P1 ;  /* 0x000000ff7a7d7207 */ /* 0x040fe40000800000 */
[----:B------:R-:W-:-:S02]  /*28a0*/  SEL R121, R122, RZ, P0 ;  /* 0x000000ff7a797207 */ /* 0x000fc40000000000 */
[----:B------:R-:W-:Y:S02]  /*28b0*/  LOP3.LUT P1, RZ, R161, 0xff0000, RZ, 0xc0, !PT ;  /* 0x00ff0000a1ff7812 */ /* 0x000fe4000782c0ff */
[C---:B------:R-:W-:Y:S02]  /*28c0*/  LOP3.LUT P0, RZ, R138.reuse, 0xff0000, RZ, 0xc0, !PT ;  /* 0x00ff00008aff7812 */ /* 0x040fe4000780c0ff */
        /* <DEDUP_REMOVED lines=8> */
.L_x_3628:
[-CC-:B------:R-:W-:Y:S01]  /*2950*/  FFMA.FTZ R117, R3, R128.reuse, R129.reuse ;  /* 0x0000008003757223 */ /* 0x180fe20000010081 */
[-CC-:B------:R-:W-:Y:S01]  /*2960*/  FFMA.FTZ R118, R164, R128.reuse, R129.reuse ;  /* 0x00000080a4767223 */ /* 0x180fe20000010081 */
[----:B------:R-:W-:Y:S01]  /*2970*/  LOP3.LUT P1, RZ, R161, 0xff, RZ, 0xc0, !PT ;  /* 0x000000ffa1ff7812 */ /* 0x000fe2000782c0ff */
[-C--:B------:R-:W-:Y:S01]  /*2980*/  FFMA.FTZ R122, R172, R128.reuse, R129 ;  /* 0x00000080ac7a7223 */ /* 0x080fe20000010081 */
[----:B------:R-:W-:Y:S01]  /*2990*/  FADD.FTZ R117, R166, -R117 ;  /* 0x80000075a6757221 */ /* 0x000fe20000010000 */
[----:B------:R-:W-:Y:S01]  /*29a0*/  FADD.FTZ R118, R167, -R118 ;  /* 0x80000076a7767221 */ /* 0x000fe20000010000 */
[----:B------:R-:W-:Y:S01]  /*29b0*/  LOP3.LUT P0, RZ, R138, 0xff, RZ, 0xc0, !PT ;  /* 0x000000ff8aff7812 */ /* 0x000fe2000780c0ff */
[----:B------:R-:W-:Y:S01]  /*29c0*/  FADD.FTZ R126, R175, -R122 ;  /* 0x8000007aaf7e7221 */ /* 0x000fe20000010000 */
[----:B-----5:R-:W-:Y:S01]  /*29d0*/  FFMA.FTZ R116, R157, R117, R16 ;  /* 0x000000759d747223 */ /* 0x020fe20000010010 */
[----:B------:R-:W-:-:S03]  /*29e0*/  FFMA.FTZ R117, R169, R128, R129 ;  /* 0x00000080a9757223 */ /* 0x000fc60000010081 */
[----:B------:R-:W-:Y:S01]  /*29f0*/  FMUL.FTZ R120, R116, UR13 ;  /* 0x0000000d74787c20 */ /* 0x000fe20008410000 */
[----:B------:R-:W-:Y:S01]  /*2a00*/  FADD.FTZ R119, R174, -R117 ;  /* 0x80000075ae777221 */ /* 0x000fe20000010000 */
[----:B------:R-:W-:-:S03]  /*2a10*/  FFMA.FTZ R117, R157, R118, R17 ;  /* 0x000000769d757223 */ /* 0x000fc60000010011 */
[C---:B------:R-:W-:Y:S01]  /*2a20*/  SEL R124, R120.reuse, RZ, P1 ;  /* 0x000000ff787c7207 */ /* 0x040fe20000800000 */
[----:B------:R-:W-:Y:S01]  /*2a30*/  FMUL.FTZ R121, R117, UR13 ;  /* 0x0000000d75797c20 */ /* 0x000fe20008410000 */
[----:B------:R-:W-:Y:S01]  /*2a40*/  LOP3.LUT P1, RZ, R161, 0xff00, RZ, 0xc0, !PT ;  /* 0x0000ff00a1ff7812 */ /* 0x000fe2000782c0ff */
[C---:B------:R-:W-:Y:S01]  /*2a50*/  FFMA.FTZ R118, R157.reuse, R119, R18 ;  /* 0x000000779d767223 */ /* 0x040fe20000010012 */
[----:B------:R-:W-:Y:S01]  /*2a60*/  SEL R120, R120, RZ, P0 ;  /* 0x000000ff78787207 */ /* 0x000fe20000000000 */
[----:B------:R-:W-:Y:S01]  /*2a70*/  FFMA.FTZ R119, R157, R126, R19 ;  /* 0x0000007e9d777223 */ /* 0x000fe20000010013 */
[----:B------:R-:W-:Y:S01]  /*2a80*/  LOP3.LUT P0, RZ, R138, 0xff00, RZ, 0xc0, !PT ;  /* 0x0000ff008aff7812 */ /* 0x000fe2000780c0ff */
[----:B------:R-:W-:Y:S01]  /*2a90*/  FMUL.FTZ R122, R118, UR13 ;  /* 0x0000000d767a7c20 */ /* 0x000fe20008410000 */
[----:B------:R-:W-:Y:S01]  /*2aa0*/  SEL R125, R121, RZ, P1 ;  /* 0x000000ff797d7207 */ /* 0x000fe20000800000 */
[----:B------:R-:W-:Y:S01]  /*2ab0*/  FMUL.FTZ R123, R119, UR13 ;  /* 0x0000000d777b7c20 */ /* 0x000fe20008410000 */
        /* <DEDUP_REMOVED lines=8> */
[----:B------:R-:W-:-:S09]  /*2b40*/  SEL R123, R123, RZ, P0 ;  /* 0x000000ff7b7b7207 */ /* 0x000fd20000000000 */
.L_x_3624:
        /* <DEDUP_REMOVED lines=14> */
.L_x_3620:
[----:B------:R-:W-:Y:S05]  /*2c30*/  BSYNC.RECONVERGENT B0 ;  /* 0x0000000000007941 */ /* 0x000fea0003800200 */
.L_x_3619:
        /* <DEDUP_REMOVED lines=45> */
.L_x_3633:
        /* <DEDUP_REMOVED lines=13> */
[----:B------:R-:W-:-:S02]  /*2fe0*/  FMUL.FTZ R122, R120, UR13 ;  /* 0x0000000d787a7c20 */ /* 0x000fc40008410000 */
[----:B------:R-:W-:Y:S02]  /*2ff0*/  FMUL.FTZ R123, R123, UR13 ;  /* 0x0000000d7b7b7c20 */ /* 0x000fe40008410000 */
[----:B------:R-:W-:Y:S02]  /*3000*/  SEL R124, R121, RZ, P6 ;  /* 0x000000ff797c7207 */ /* 0x000fe40003000000 */
[----:B------:R-:W-:-:S04]  /*3010*/  LOP3.LUT P6, RZ, R139, 0xff, RZ, 0xc0, !PT ;  /* 0x000000ff8bff7812 */ /* 0x000fc800078cc0ff */
[----:B------:R-:W-:Y:S02]  /*3020*/  SEL R120, R121, RZ, P6 ;  /* 0x000000ff79787207 */ /* 0x000fe40003000000 */
[----:B------:R-:W-:-:S04]  /*3030*/  LOP3.LUT P6, RZ, R144, 0xff00, RZ, 0xc0, !PT ;  /* 0x0000ff0090ff7812 */ /* 0x000fc800078cc0ff */
[----:B------:R-:W-:Y:S02]  /*3040*/  SEL R125, R122, RZ, P6 ;  /* 0x000000ff7a7d7207 */ /* 0x000fe40003000000 */
[----:B------:R-:W-:-:S04]  /*3050*/  LOP3.LUT P6, RZ, R139, 0xff00, RZ, 0xc0, !PT ;  /* 0x0000ff008bff7812 */ /* 0x000fc800078cc0ff */
[----:B------:R-:W-:Y:S01]  /*3060*/  SEL R121, R122, RZ, P6 ;  /* 0x000000ff7a797207 */ /* 0x000fe20003000000 */
[----:B------:R-:W-:Y:S01]  /*3070*/  FFMA.FTZ R122, R157, R126, R15 ;  /* 0x0000007e9d7a7223 */ /* 0x000fe2000001000f */
[----:B------:R-:W-:-:S03]  /*3080*/  LOP3.LUT P6, RZ, R144, 0xff0000, RZ, 0xc0, !PT ;  /* 0x00ff000090ff7812 */ /* 0x000fc600078cc0ff */
[----:B0-----:R-:W-:Y:S01]  /*3090*/  FMUL.FTZ R130, R122, UR13 ;  /* 0x0000000d7a827c20 */ /* 0x001fe20008410000 */
        /* <DEDUP_REMOVED lines=8> */
.L_x_3632:
[----:B-1----:R-:W1:Y:S02]  /*3120*/  LDC.64 R120, c[0x0][0x478] ;  /* 0x00011e00ff787b82 */ /* 0x002e640000000a00 */
[----:B-1----:R-:W-:-:S04]  /*3130*/  ISETP.NE.U32.AND P1, PT, R120, RZ, PT ;  /* 0x000000ff7800720c */ /* 0x002fc80003f25070 */
        /* <DEDUP_REMOVED lines=35> */
.L_x_3635:
[-CC-:B------:R-:W-:Y:S01]  /*3370*/  FFMA.FTZ R121, R165, R128.reuse, R129.reuse ;  /* 0x00000080a5797223 */ /* 0x180fe20000010081 */
[-CC-:B------:R-:W-:Y:S01]  /*3380*/  FFMA.FTZ R122, R170, R128.reuse, R129.reuse ;  /* 0x00000080aa7a7223 */ /* 0x180fe20000010081 */
[----:B------:R-:W-:Y:S01]  /*3390*/  LOP3.LUT P6, RZ, R144, 0xff, RZ, 0xc0, !PT ;  /* 0x000000ff90ff7812 */ /* 0x000fe200078cc0ff */
[-C--:B0-----:R-:W-:Y:S01]  /*33a0*/  FFMA.FTZ R130, R178, R128.reuse, R129 ;  /* 0x00000080b2827223 */ /* 0x081fe20000010081 */
[----:B------:R-:W-:Y:S01]  /*33b0*/  FADD.FTZ R120, R168, -R121 ;  /* 0x80000079a8787221 */ /* 0x000fe20000010000 */
[----:B------:R-:W-:Y:S01]  /*33c0*/  FADD.FTZ R122, R171, -R122 ;  /* 0x8000007aab7a7221 */ /* 0x000fe20000010000 */
[----:B------:R-:W-:Y:S01]  /*33d0*/  FFMA.FTZ R121, R173, R128, R129 ;  /* 0x00000080ad797223 */ /* 0x000fe20000010081 */
[----:B------:R-:W-:Y:S01]  /*33e0*/  FADD.FTZ R130, R177, -R130 ;  /* 0x80000082b1827221 */ /* 0x000fe20000010000 */
[C---:B-----5:R-:W-:Y:S01]  /*33f0*/  FMUL.FTZ R120, R157.reuse, R120 ;  /* 0x000000789d787220 */ /* 0x060fe20000410000 */
[C---:B------:R-:W-:Y:S01]  /*3400*/  FMUL.FTZ R122, R157.reuse, R122 ;  /* 0x0000007a9d7a7220 */ /* 0x040fe20000410000 */
[----:B------:R-:W-:Y:S01]  /*3410*/  FADD.FTZ R126, R176, -R121 ;  /* 0x80000079b07e7221 */ /* 0x000fe20000010000 */
[C---:B------:R-:W-:Y:S01]  /*3420*/  FMUL.FTZ R130, R157.reuse, R130 ;  /* 0x000000829d827220 */ /* 0x040fe20000410000 */
        /* <DEDUP_REMOVED lines=21> */
.L_x_3631:
        /* <DEDUP_REMOVED lines=18> */
[----:B0-----:R-:W-:Y:S01]  /*36a0*/  FADD.FTZ R130, R177, -R126 ;  /* 0x8000007eb1827221 */ /* 0x001fe20000010000 */
        /* <DEDUP_REMOVED lines=13> */
.L_x_3637:
[-CC-:B------:R-:W-:Y:S01]  /*3780*/  FFMA.FTZ R125, R165, R128.reuse, R129.reuse ;  /* 0x00000080a57d7223 */ /* 0x180fe20000010081 */
[-CC-:B------:R-:W-:Y:S01]  /*3790*/  FFMA.FTZ R124, R170, R128.reuse, R129.reuse ;  /* 0x00000080aa7c7223 */ /* 0x180fe20000010081 */
[-C--:B------:R-:W-:Y:S01]  /*37a0*/  FFMA.FTZ R127, R173, R128.reuse, R129 ;  /* 0x00000080ad7f7223 */ /* 0x080fe20000010081 */
[----:B------:R-:W-:Y:S01]  /*37b0*/  LOP3.LUT P6, RZ, R144, 0xff, RZ, 0xc0, !PT ;  /* 0x000000ff90ff7812 */ /* 0x000fe200078cc0ff */
[----:B------:R-:W-:Y:S01]  /*37c0*/  FADD.FTZ R125, R168, -R125 ;  /* 0x8000007da87d7221 */ /* 0x000fe20000010000 */
[----:B------:R-:W-:Y:S01]  /*37d0*/  FADD.FTZ R124, R171, -R124 ;  /* 0x8000007cab7c7221 */ /* 0x000fe20000010000 */
[----:B------:R-:W-:Y:S01]  /*37e0*/  FADD.FTZ R127, R176, -R127 ;  /* 0x8000007fb07f7221 */ /* 0x000fe20000010000 */
[----:B0-----:R-:W-:Y:S01]  /*37f0*/  FFMA.FTZ R130, R178, R128, R129 ;  /* 0x00000080b2827223 */ /* 0x001fe20000010081 */
        /* <DEDUP_REMOVED lines=17> */
.L_x_3636:
[----:B-1----:R-:W1:Y:S02]  /*3910*/  LDC.64 R124, c[0x0][0x478] ;  /* 0x00011e00ff7c7b82 */ /* 0x002e640000000a00 */
[----:B-1----:R-:W-:-:S04]  /*3920*/  ISETP.NE.U32.AND P1, PT, R124, RZ, PT ;  /* 0x000000ff7c00720c */ /* 0x002fc80003f25070 */
[----:B------:R-:W-:-:S13]  /*3930*/  ISETP.NE.AND.EX P1, PT, R125, RZ, PT, P1 ;  /* 0x000000ff7d00720c */ /* 0x000fda0003f25310 */
[----:B------:R-:W-:Y:S05]  /*3940*/  @!P1 BRA `(.L_x_3638) ;  /* 0x0000000000649947 */ /* 0x000fea0003800000 */
[-CC-:B------:R-:W-:Y:S01]  /*3950*/  FFMA.FTZ R117, R165, R128.reuse, R129.reuse ;  /* 0x00000080a5757223 */ /* 0x180fe20000010081 */
[-CC-:B------:R-:W-:Y:S01]  /*3960*/  FFMA.FTZ R118, R170, R128.reuse, R129.reuse ;  /* 0x00000080aa767223 */ /* 0x180fe20000010081 */
[----:B------:R-:W-:Y:S01]  /*3970*/  LOP3.LUT P6, RZ, R144, 0xff, RZ, 0xc0, !PT ;  /* 0x000000ff90ff7812 */ /* 0x000fe200078cc0ff */
[-C--:B0-----:R-:W-:Y:S01]  /*3980*/  FFMA.FTZ R130, R178, R128.reuse, R129 ;  /* 0x00000080b2827223 */ /* 0x081fe20000010081 */
[----:B------:R-:W-:Y:S01]  /*3990*/  FADD.FTZ R116, R168, -R117 ;  /* 0x80000075a8747221 */ /* 0x000fe20000010000 */
[----:B------:R-:W-:Y:S01]  /*39a0*/  FFMA.FTZ R117, R173, R128, R129 ;  /* 0x00000080ad757223 */ /* 0x000fe20000010081 */
[----:B------:R-:W-:Y:S01]  /*39b0*/  FADD.FTZ R118, R171, -R118 ;  /* 0x80000076ab767221 */ /* 0x000fe20000010000 */
[----:B------:R-:W-:Y:S01]  /*39c0*/  FADD.FTZ R130, R177, -R130 ;  /* 0x80000082b1827221 */ /* 0x000fe20000010000 */
[C---:B-----5:R-:W-:Y:S01]  /*39d0*/  FMUL.FTZ R116, R157.reuse, R116 ;  /* 0x000000749d747220 */ /* 0x060fe20000410000 */
[----:B------:R-:W-:Y:S01]  /*39e0*/  FADD.FTZ R126, R176, -R117 ;  /* 0x80000075b07e7221 */ /* 0x000fe20000010000 */
[C---:B------:R-:W-:Y:S01]  /*39f0*/  FMUL.FTZ R117, R157.reuse, R118 ;  /* 0x000000769d757220 */ /* 0x040fe20000410000 */
[C---:B------:R-:W-:Y:S01]  /*3a00*/  FMUL.FTZ R119, R157.reuse, R130 ;  /* 0x000000829d777220 */ /* 0x040fe20000410000 */
[----:B------:R-:W-:Y:S01]  /*3a10*/  FMUL.FTZ R124, R116, UR13 ;  /* 0x0000000d747c7c20 */ /* 0x000fe20008410000 */
[----:B------:R-:W-:Y:S01]  /*3a20*/  FMUL.FTZ R118, R157, R126 ;  /* 0x0000007e9d767220 */ /* 0x000fe20000410000 */
[----:B------:R-:W-:Y:S01]  /*3a30*/  FMUL.FTZ R125, R117, UR13 ;  /* 0x0000000d757d7c20 */ /* 0x000fe20008410000 */
[----:B------:R-:W-:-:S02]  /*3a40*/  FMUL.FTZ R127, R119, UR13 ;  /* 0x0000000d777f7c20 */ /* 0x000fc40008410000 */
[----:B------:R-:W-:Y:S01]  /*3a50*/  SEL R124, R124, RZ, P6 ;  /* 0x000000ff7c7c7207 */ /* 0x000fe20003000000 */
[----:B------:R-:W-:Y:S01]  /*3a60*/  FMUL.FTZ R126, R118, UR13 ;  /* 0x0000000d767e7c20 */ /* 0x000fe20008410000 */
[----:B------:R-:W-:-:S04]  /*3a70*/  LOP3.LUT P6, RZ, R144, 0xff00, RZ, 0xc0, !PT ;  /* 0x0000ff0090ff7812 */ /* 0x000fc800078cc0ff */
[----:B------:R-:W-:Y:S02]  /*3a80*/  SEL R125, R125, RZ, P6 ;  /* 0x000000ff7d7d7207 */ /* 0x000fe40003000000 */
[----:B------:R-:W-:-:S04]  /*3a90*/  LOP3.LUT P6, RZ, R144, 0xff0000, RZ, 0xc0, !PT ;  /* 0x00ff000090ff7812 */ /* 0x000fc800078cc0ff */
[----:B------:R-:W-:Y:S02]  /*3aa0*/  SEL R126, R126, RZ, P6 ;  /* 0x000000ff7e7e7207 */ /* 0x000fe40003000000 */
[----:B------:R-:W-:-:S04]  /*3ab0*/  ISETP.GE.U32.AND P6, PT, R144, 0x1000000, PT ;  /* 0x010000009000780c */ /* 0x000fc80003fc6070 */
[----:B------:R-:W-:Y:S01]  /*3ac0*/  SEL R127, R127, RZ, P6 ;  /* 0x000000ff7f7f7207 */ /* 0x000fe20003000000 */
[----:B------:R-:W-:Y:S08]  /*3ad0*/  BRA `(.L_x_3634) ;  /* 0x0000000000607947 */ /* 0x000ff00003800000 */
.L_x_3638:
        /* <DEDUP_REMOVED lines=9> */
[C---:B------:R-:W-:Y:S01]  /*3b70*/  FMUL.FTZ R126, R157.reuse, R126 ;  /* 0x0000007e9d7e7220 */ /* 0x040fe20000410000 */
[----:B0-----:R-:W-:Y:S01]  /*3b80*/  FADD.FTZ R130, R176, -R125 ;  /* 0x8000007db0827221 */ /* 0x001fe20000010000 */
        /* <DEDUP_REMOVED lines=12> */
[----:B------:R-:W-:-:S09]  /*3c50*/  SEL R127, R132, RZ, P6 ;  /* 0x000000ff847f7207 */ /* 0x000fd20003000000 */
.L_x_3634:
        /* <DEDUP_REMOVED lines=10> */
.L_x_3630:
[----:B------:R-:W-:Y:S05]  /*3d00*/  BSYNC.RECONVERGENT B0 ;  /* 0x0000000000007941 */ /* 0x000fea0003800200 */
.L_x_3629:
        /* <DEDUP_REMOVED lines=12> */
[-CC-:B-1-3--:R-:W-:Y:S01]  /*3dd0*/  FFMA.FTZ R117, R145, R128.reuse, R129.reuse ;  /* 0x0000008091757223 */ /* 0x18afe20000010081 */
        /* <DEDUP_REMOVED lines=32> */
.L_x_3643:
[-CC-:B-1-3--:R-:W-:Y:S01]  /*3fe0*/  FFMA.FTZ R121, R145, R128.reuse, R129.reuse ;  /* 0x0000008091797223 */ /* 0x18afe20000010081 */
        /* <DEDUP_REMOVED lines=32> */
.L_x_3642:
[----:B-1-3--:R-:W1:Y:S02]  /*41f0*/  LDC.64 R120, c[0x0][0x478] ;  /* 0x00011e00ff787b82 */ /* 0x00ae640000000a00 */
        /* <DEDUP_REMOVED lines=36> */
.L_x_3645:
        /* <DEDUP_REMOVED lines=33> */
.L_x_3641:
[----:B------:R-:W-:-:S04]  /*4650*/  UISETP.NE.U32.AND UP0, UPT, UR24, URZ, UPT ;  /* 0x000000ff1800728c */ /* 0x000fc8000bf05070 */
[----:B------:R-:W-:-:S09]  /*4660*/  UISETP.NE.AND.EX UP0, UPT, UR25, URZ, UPT, UP0 ;  /* 0x000000ff1900728c */ /* 0x000fd2000bf05300 */
[----:B------:R-:W-:Y:S05]  /*4670*/  BRA.U !UP0, `(.L_x_3646) ;  /* 0x0000000108d87547 */ /* 0x000fea000b800000 */
        /* <DEDUP_REMOVED lines=29> */
.L_x_3647:
        /* <DEDUP_REMOVED lines=9> */
[----:B------:R-:W-:Y:S01]  /*48e0*/  FFMA.FTZ R124, R157, R124, R9 ;  /* 0x0000007c9d7c7223 */ /* 0x000fe20000010009 */
[----:B------:R-:W-:Y:S01]  /*48f0*/  LOP3.LUT P6, RZ, R141, 0xff, RZ, 0xc0, !PT ;  /* 0x000000ff8dff7812 */ /* 0x000fe200078cc0ff */
[----:B------:R-:W-:Y:S01]  /*4900*/  FFMA.FTZ R127, R157, R127, R10 ;  /* 0x0000007f9d7f7223 */ /* 0x000fe2000001000a */
[----:B------:R-:W-:Y:S01]  /*4910*/  FMUL.FTZ R125, R125, UR13 ;  /* 0x0000000d7d7d7c20 */ /* 0x000fe20008410000 */
[----:B------:R-:W-:Y:S01]  /*4920*/  FMUL.FTZ R126, R124, UR13 ;  /* 0x0000000d7c7e7c20 */ /* 0x000fe20008410000 */
[----:B------:R-:W-:Y:S01]  /*4930*/  LOP3.LUT P5, RZ, R141, 0xff00, RZ, 0xc0, !PT ;  /* 0x0000ff008dff7812 */ /* 0x000fe200078ac0ff */
[----:B------:R-:W-:Y:S01]  /*4940*/  FFMA.FTZ R130, R157, R130, R11 ;  /* 0x000000829d827223 */ /* 0x000fe2000001000b */
[----:B------:R-:W-:Y:S01]  /*4950*/  FMUL.FTZ R127, R127, UR13 ;  /* 0x0000000d7f7f7c20 */ /* 0x000fe20008410000 */
[----:B------:R-:W-:-:S02]  /*4960*/  SEL R124, R125, RZ, P6 ;  /* 0x000000ff7d7c7207 */ /* 0x000fc40003000000 */
[C---:B------:R-:W-:Y:S01]  /*4970*/  LOP3.LUT P6, RZ, R141.reuse, 0xff0000, RZ, 0xc0, !PT ;  /* 0x00ff00008dff7812 */ /* 0x040fe200078cc0ff */
[----:B------:R-:W-:Y:S01]  /*4980*/  FMUL.FTZ R130, R130, UR13 ;  /* 0x0000000d82827c20 */ /* 0x000fe20008410000 */
[----:B------:R-:W-:Y:S02]  /*4990*/  SEL R125, R126, RZ, P5 ;  /* 0x000000ff7e7d7207 */ /* 0x000fe40002800000 */
[----:B------:R-:W-:Y:S02]  /*49a0*/  ISETP.GE.U32.AND P5, PT, R141, 0x1000000, PT ;  /* 0x010000008d00780c */ /* 0x000fe40003fa6070 */
[----:B------:R-:W-:Y:S02]  /*49b0*/  SEL R126, R127, RZ, P6 ;  /* 0x000000ff7f7e7207 */ /* 0x000fe40003000000 */
[----:B------:R-:W-:Y:S01]  /*49c0*/  SEL R127, R130, RZ, P5 ;  /* 0x000000ff827f7207 */ /* 0x000fe20002800000 */
[----:B------:R-:W-:Y:S08]  /*49d0*/  BRA `(.L_x_3644) ;  /* 0x0000000000d47947 */ /* 0x000ff00003800000 */
.L_x_3646:
        /* <DEDUP_REMOVED lines=29> */
.L_x_3648:
        /* <DEDUP_REMOVED lines=23> */
[----:B------:R-:W-:-:S09]  /*4d20*/  SEL R127, R132, RZ, P5 ;  /* 0x000000ff847f7207 */ /* 0x000fd20002800000 */
.L_x_3644:
        /* <DEDUP_REMOVED lines=10> */
.L_x_3640:
[----:B------:R-:W-:Y:S05]  /*4dd0*/  BSYNC.RECONVERGENT B0 ;  /* 0x0000000000007941 */ /* 0x000fea0003800200 */
.L_x_3639:
        /* <DEDUP_REMOVED lines=45> */
.L_x_3653:
        /* <DEDUP_REMOVED lines=9> */
[----:B------:R-:W-:Y:S01]  /*5140*/  LOP3.LUT P5, RZ, R142, 0xff, RZ, 0xc0, !PT ;  /* 0x000000ff8eff7812 */ /* 0x000fe200078ac0ff */
[C---:B------:R-:W-:Y:S01]  /*5150*/  FFMA.FTZ R120, R157.reuse, R120, R5 ;  /* 0x000000789d787223 */ /* 0x040fe20000010005 */
[----:B------:R-:W-:Y:S01]  /*5160*/  FFMA.FTZ R129, R157, R129, R6 ;  /* 0x000000819d817223 */ /* 0x000fe20000010006 */
[----:B------:R-:W-:Y:S01]  /*5170*/  FMUL.FTZ R121, R121, UR13 ;  /* 0x0000000d79797c20 */ /* 0x000fe20008410000 */
[----:B------:R-:W-:Y:S01]  /*5180*/  LOP3.LUT P4, RZ, R143, 0xff, RZ, 0xc0, !PT ;  /* 0x000000ff8fff7812 */ /* 0x000fe2000788c0ff */
[----:B------:R-:W-:Y:S01]  /*5190*/  FFMA.FTZ R123, R157, R122, R7 ;  /* 0x0000007a9d7b7223 */ /* 0x000fe20000010007 */
[----:B------:R-:W-:Y:S01]  /*51a0*/  FMUL.FTZ R122, R120, UR13 ;  /* 0x0000000d787a7c20 */ /* 0x000fe20008410000 */
[----:B------:R-:W-:Y:S01]  /*51b0*/  FMUL.FTZ R129, R129, UR13 ;  /* 0x0000000d81817c20 */ /* 0x000fe20008410000 */
[----:B------:R-:W-:Y:S01]  /*51c0*/  SEL R124, R121, RZ, P5 ;  /* 0x000000ff797c7207 */ /* 0x000fe20002800000 */
[----:B------:R-:W-:Y:S01]  /*51d0*/  FMUL.FTZ R123, R123, UR13 ;  /* 0x0000000d7b7b7c20 */ /* 0x000fe20008410000 */
[----:B------:R-:W-:-:S02]  /*51e0*/  LOP3.LUT P5, RZ, R143, 0xff00, RZ, 0xc0, !PT ;  /* 0x0000ff008fff7812 */ /* 0x000fc400078ac0ff */
[----:B------:R-:W-:Y:S02]  /*51f0*/  SEL R120, R121, RZ, P4 ;  /* 0x000000ff79787207 */ /* 0x000fe40002000000 */
[C---:B------:R-:W-:Y:S02]  /*5200*/  LOP3.LUT P6, RZ, R142.reuse, 0xff00, RZ, 0xc0, !PT ;  /* 0x0000ff008eff7812 */ /* 0x040fe400078cc0ff */
[----:B------:R-:W-:Y:S02]  /*5210*/  LOP3.LUT P4, RZ, R142, 0xff0000, RZ, 0xc0, !PT ;  /* 0x00ff00008eff7812 */ /* 0x000fe4000788c0ff */
[C---:B------:R-:W-:Y:S02]  /*5220*/  SEL R121, R122.reuse, RZ, P5 ;  /* 0x000000ff7a797207 */ /* 0x040fe40002800000 */
[----:B------:R-:W-:Y:S02]  /*5230*/  SEL R125, R122, RZ, P6 ;  /* 0x000000ff7a7d7207 */ /* 0x000fe40003000000 */
[----:B------:R-:W-:-:S02]  /*5240*/  ISETP.GE.U32.AND P5, PT, R142, 0x1000000, PT ;  /* 0x010000008e00780c */ /* 0x000fc40003fa6070 */
[----:B------:R-:W-:Y:S02]  /*5250*/  SEL R126, R129, RZ, P4 ;  /* 0x000000ff817e7207 */ /* 0x000fe40002000000 */
[C---:B------:R-:W-:Y:S02]  /*5260*/  LOP3.LUT P6, RZ, R143.reuse, 0xff0000, RZ, 0xc0, !PT ;  /* 0x00ff00008fff7812 */ /* 0x040fe400078cc0ff */
[----:B------:R-:W-:Y:S02]  /*5270*/  ISETP.GE.U32.AND P4, PT, R143, 0x1000000, PT ;  /* 0x010000008f00780c */ /* 0x000fe40003f86070 */
[----:B------:R-:W-:Y:S02]  /*5280*/  SEL R127, R123, RZ, P5 ;  /* 0x000000ff7b7f7207 */ /* 0x000fe40002800000 */
[----:B------:R-:W-:Y:S02]  /*5290*/  SEL R122, R129, RZ, P6 ;  /* 0x000000ff817a7207 */ /* 0x000fe40003000000 */
[----:B------:R-:W-:Y:S01]  /*52a0*/  SEL R123, R123, RZ, P4 ;  /* 0x000000ff7b7b7207 */ /* 0x000fe20002000000 */
[----:B------:R-:W-:Y:S06]  /*52b0*/  BRA `(.L_x_3654) ;  /* 0x0000000800d07947 */ /* 0x000fec0003800000 */
.L_x_3652:
        /* <DEDUP_REMOVED lines=13> */
[----:B------:R-:W-:Y:S01]  /*5390*/  LOP3.LUT P5, RZ, R142, 0xff, RZ, 0xc0, !PT ;  /* 0x000000ff8eff7812 */ /* 0x000fe200078ac0ff */
[C---:B------:R-:W-:Y:S01]  /*53a0*/  FMUL.FTZ R117, R157.reuse, R118 ;  /* 0x000000769d757220 */ /* 0x040fe20000410000 */
        /* <DEDUP_REMOVED lines=22> */
.L_x_3655:
        /* <DEDUP_REMOVED lines=24> */
[----:B------:R-:W-:Y:S02]  /*5690*/  SEL R125, R122, RZ, P6 ;  /* 0x000000ff7a7d7207 */ /* 0x000fe40003000000 */
[----:B------:R-:W-:Y:S02]  /*56a0*/  ISETP.GE.U32.AND P5, PT, R142, 0x1000000, PT ;  /* 0x010000008e00780c */ /* 0x000fe40003fa6070 */
[----:B------:R-:W-:-:S02]  /*56b0*/  SEL R126, R157, RZ, P4 ;  /* 0x000000ff9d7e7207 */ /* 0x000fc40002000000 */
[C---:B------:R-:W-:Y:S02]  /*56c0*/  LOP3.LUT P6, RZ, R143.reuse, 0xff0000, RZ, 0xc0, !PT ;  /* 0x00ff00008fff7812 */ /* 0x040fe400078cc0ff */
[----:B------:R-:W-:Y:S02]  /*56d0*/  ISETP.GE.U32.AND P4, PT, R143, 0x1000000, PT ;  /* 0x010000008f00780c */ /* 0x000fe40003f86070 */
[----:B------:R-:W-:Y:S02]  /*56e0*/  SEL R127, R123, RZ, P5 ;  /* 0x000000ff7b7f7207 */ /* 0x000fe40002800000 */
[----:B------:R-:W-:Y:S02]  /*56f0*/  SEL R122, R157, RZ, P6 ;  /* 0x000000ff9d7a7207 */ /* 0x000fe40003000000 */
[----:B------:R-:W-:Y:S01]  /*5700*/  SEL R123, R123, RZ, P4 ;  /* 0x000000ff7b7b7207 */ /* 0x000fe20002000000 */
[----:B------:R-:W-:Y:S06]  /*5710*/  BRA `(.L_x_3654) ;  /* 0x0000000400b87947 */ /* 0x000fec0003800000 */
.L_x_3651:
[----:B------:R-:W-:-:S04]  /*5720*/  UISETP.NE.U32.AND UP0, UPT, UR24, URZ, UPT ;  /* 0x000000ff1800728c */ /* 0x000fc8000bf05070 */
[----:B------:R-:W-:-:S09]  /*5730*/  UISETP.NE.AND.EX UP0, UPT, UR25, URZ, UPT, UP0 ;  /* 0x000000ff1900728c */ /* 0x000fd2000bf05300 */
[----:B------:R-:W-:Y:S05]  /*5740*/  BRA.U !UP0, `(.L_x_3656) ;  /* 0x0000000108d87547 */ /* 0x000fea000b800000 */
        /* <DEDUP_REMOVED lines=29> */
.L_x_3657:
        /* <DEDUP_REMOVED lines=25> */
.L_x_3656:
        /* <DEDUP_REMOVED lines=29> */
.L_x_3658:
        /* <DEDUP_REMOVED lines=9> */
[----:B------:R-:W-:Y:S01]  /*5d10*/  ISETP.GE.U32.AND P6, PT, R142, 0x1000000, PT ;  /* 0x010000008e00780c */ /* 0x000fe20003fc6070 */
[C---:B------:R-:W-:Y:S01]  /*5d20*/  FMUL.FTZ R126, R157.reuse, R126 ;  /* 0x0000007e9d7e7220 */ /* 0x040fe20000410000 */
[C---:B------:R-:W-:Y:S01]  /*5d30*/  FMUL.FTZ R124, R157.reuse, R124 ;  /* 0x0000007c9d7c7220 */ /* 0x040fe20000410000 */
[----:B------:R-:W-:Y:S01]  /*5d40*/  FMUL.FTZ R130, R130, UR13 ;  /* 0x0000000d82827c20 */ /* 0x000fe20008410000 */
[----:B------:R-:W-:Y:S01]  /*5d50*/  FMUL.FTZ R128, R157, R128 ;  /* 0x000000809d807220 */ /* 0x000fe20000410000 */
[----:B------:R-:W-:Y:S01]  /*5d60*/  FMUL.FTZ R126, R126, UR13 ;  /* 0x0000000d7e7e7c20 */ /* 0x000fe20008410000 */
[----:B------:R-:W-:Y:S01]  /*5d70*/  LOP3.LUT P5, RZ, R142, 0xff00, RZ, 0xc0, !PT ;  /* 0x0000ff008eff7812 */ /* 0x000fe200078ac0ff */
[----:B------:R-:W-:Y:S01]  /*5d80*/  FMUL.FTZ R124, R124, UR13 ;  /* 0x0000000d7c7c7c20 */ /* 0x000fe20008410000 */
[----:B------:R-:W-:Y:S01]  /*5d90*/  SEL R127, R130, RZ, P6 ;  /* 0x000000ff827f7207 */ /* 0x000fe20003000000 */
[----:B------:R-:W-:Y:S01]  /*5da0*/  FMUL.FTZ R128, R128, UR13 ;  /* 0x0000000d80807c20 */ /* 0x000fe20008410000 */
[----:B------:R-:W-:-:S02]  /*5db0*/  LOP3.LUT P4, RZ, R142, 0xff, RZ, 0xc0, !PT ;  /* 0x000000ff8eff7812 */ /* 0x000fc4000788c0ff */
[----:B------:R-:W-:Y:S02]  /*5dc0*/  LOP3.LUT P6, RZ, R142, 0xff0000, RZ, 0xc0, !PT ;  /* 0x00ff00008eff7812 */ /* 0x000fe400078cc0ff */
[----:B------:R-:W-:Y:S02]  /*5dd0*/  SEL R125, R126, RZ, P5 ;  /* 0x000000ff7e7d7207 */ /* 0x000fe40002800000 */
[----:B------:R-:W-:Y:S02]  /*5de0*/  SEL R124, R124, RZ, P4 ;  /* 0x000000ff7c7c7207 */ /* 0x000fe40002000000 */
[----:B------:R-:W-:-:S07]  /*5df0*/  SEL R126, R128, RZ, P6 ;  /* 0x000000ff807e7207 */ /* 0x000fce0003000000 */
.L_x_3654:
        /* <DEDUP_REMOVED lines=9> */
.L_x_3650:
[----:B------:R-:W-:Y:S05]  /*5e90*/  BSYNC.RECONVERGENT B0 ;  /* 0x0000000000007941 */ /* 0x000fea0003800200 */
.L_x_3649:
[----:B-1-34-:R-:W1:Y:S02]  /*5ea0*/  LDC.64 R124, c[0x0][0x380] ;  /* 0x0000e000ff7c7b82 */ /* 0x01ae640000000a00 */
[----:B-1----:R-:W-:-:S04]  /*5eb0*/  LEA R137, R124, R137, 0x2 ;  /* 0x000000897c897211 */ /* 0x002fc800078e10ff */
[----:B------:R-:W-:-:S13]  /*5ec0*/  ISETP.GE.AND P0, PT, R137, R125, PT ;  /* 0x0000007d8900720c */ /* 0x000fda0003f06270 */
[----:B------:R-:W-:Y:S05]  /*5ed0*/  @!P0 BRA `(.L_x_3659) ;  /* 0xffffffa800348947 */ /* 0x000fea000383ffff */
.L_x_3609:
        /* <DEDUP_REMOVED lines=203> */
.L_x_3661:
[----:B------:R-:W-:Y:S05]  /*6b90*/  BSYNC.RECONVERGENT B0 ;  /* 0x0000000000007941 */ /* 0x000fea0003800200 */
.L_x_3660:
        /* <DEDUP_REMOVED lines=23> */
.L_x_3663:
[----:B------:R-:W-:Y:S05]  /*6d10*/  BSYNC.RECONVERGENT B0 ;  /* 0x0000000000007941 */ /* 0x000fea0003800200 */
.L_x_3662:
        /* <DEDUP_REMOVED lines=23> */
.L_x_3665:
[----:B------:R-:W-:Y:S05]  /*6e90*/  BSYNC.RECONVERGENT B0 ;  /* 0x0000000000007941 */ /* 0x000fea0003800200 */
.L_x_3664:
        /* <DEDUP_REMOVED lines=15> */
.L_x_3618:
        /* <DEDUP_REMOVED lines=8> */
.L_x_3667:
[----:B------:R-:W-:Y:S05]  /*7010*/  BSYNC B0 ;  /* 0x0000000000007941 */ /* 0x000fea0003800000 */
.L_x_3666:
        /* <DEDUP_REMOVED lines=8> */
.L_x_3668:
[----:B------:R-:W-:Y:S01]  /*70a0*/  FADD.FTZ R124, R124, R181 ;  /* 0x000000b57c7c7221 */ /* 0x000fe20000010000 */
[----:B------:R-:W-:-:S04]  /*70b0*/  HFMA2 R134, -RZ, RZ, 0, 1.1920928955078125e-07 ;  /* 0x00000002ff867431 */ /* 0x000fc800000001ff */
[----:B------:R-:W-:Y:S02]  /*70c0*/  MOV R135, R124 ;  /* 0x0000007c00877202 */ /* 0x000fe40000000f00 */
[----:B------:R-:W-:-:S07]  /*70d0*/  MOV R125, R133 ;  /* 0x00000085007d7202 */ /* 0x000fce0000000f00 */
[----:B------:R-:W-:Y:S05]  /*70e0*/  WARPSYNC.COLLECTIVE R132, `(.L_x_3669) ;  /* 0x0000000084087348 */ /* 0x000fea0003c00000 */
[----:B------:R0:W1:Y:S02]  /*70f0*/  SHFL.BFLY P0, R133, R135, R134, R179 ;  /* 0x0c00008687857389 */ /* 0x00006400000000b3 */
[----:B01----:R-:W-:Y:S05]  /*7100*/  ENDCOLLECTIVE ;  /* 0x000000000000791b */ /* 0x003fea0003800000 */
.L_x_3669:
[----:B------:R-:W-:-:S05]  /*7110*/  FADD.FTZ R125, R125, R180 ;  /* 0x000000b47d7d7221 */ /* 0x000fca0000010000 */
[----:B------:R-:W-:Y:S02]  /*7120*/  MOV R135, R125 ;  /* 0x0000007d00877202 */ /* 0x000fe40000000f00 */
[----:B------:R-:W-:-:S07]  /*7130*/  MOV R127, R133 ;  /* 0x00000085007f7202 */ /* 0x000fce0000000f00 */
[----:B------:R-:W-:Y:S05]  /*7140*/  WARPSYNC.COLLECTIVE R132, `(.L_x_3670) ;  /* 0x0000000084087348 */ /* 0x000fea0003c00000 */
[----:B------:R0:W1:Y:S02]  /*7150*/  SHFL.BFLY P0, R133, R135, R134, R179 ;  /* 0x0c00008687857389 */ /* 0x00006400000000b3 */
[----:B01----:R-:W-:Y:S05]  /*7160*/  ENDCOLLECTIVE ;  /* 0x000000000000791b */ /* 0x003fea0003800000 */
.L_x_3670:
[----:B------:R-:W-:Y:S01]  /*7170*/  FADD.FTZ R127, R124, R127 ;  /* 0x0000007f7c7f7221 */ /* 0x000fe20000010000 */
[----:B------:R-:W-:-:S04]  /*7180*/  HFMA2 R134, -RZ, RZ, 0, 2.384185791015625e-07 ;  /* 0x00000004ff867431 */ /* 0x000fc800000001ff */
[----:B------:R-:W-:Y:S02]  /*7190*/  MOV R135, R127 ;  /* 0x0000007f00877202 */ /* 0x000fe40000000f00 */
[----:B------:R-:W-:-:S07]  /*71a0*/  MOV R126, R133 ;  /* 0x00000085007e7202 */ /* 0x000fce0000000f00 */
[----:B------:R-:W-:Y:S05]  /*71b0*/  WARPSYNC.COLLECTIVE R132, `(.L_x_3671) ;  /* 0x0000000084087348 */ /* 0x000fea0003c00000 */
[----:B------:R0:W1:Y:S02]  /*71c0*/  SHFL.BFLY P0, R133, R135, R134, R179 ;  /* 0x0c00008687857389 */ /* 0x00006400000000b3 */
[----:B01----:R-:W-:Y:S05]  /*71d0*/  ENDCOLLECTIVE ;  /* 0x000000000000791b */ /* 0x003fea0003800000 */
.L_x_3671:
[----:B------:R-:W-:-:S05]  /*71e0*/  FADD.FTZ R126, R125, R126 ;  /* 0x0000007e7d7e7221 */ /* 0x000fca0000010000 */
[----:B------:R-:W-:Y:S02]  /*71f0*/  MOV R135, R126 ;  /* 0x0000007e00877202 */ /* 0x000fe40000000f00 */
[----:B------:R-:W-:-:S07]  /*7200*/  MOV R128, R133 ;  /* 0x0000008500807202 */ /* 0x000fce0000000f00 */
[----:B------:R-:W-:Y:S05]  /*7210*/  WARPSYNC.COLLECTIVE R132, `(.L_x_3672) ;  /* 0x0000000084087348 */ /* 0x000fea0003c00000 */
[----:B------:R0:W1:Y:S02]  /*7220*/  SHFL.BFLY P0, R133, R135, R134, R179 ;  /* 0x0c00008687857389 */ /* 0x00006400000000b3 */
[----:B01----:R-:W-:Y:S05]  /*7230*/  ENDCOLLECTIVE ;  /* 0x000000000000791b */ /* 0x003fea0003800000 */
.L_x_3672:
[----:B------:R-:W-:Y:S01]  /*7240*/  FADD.FTZ R128, R127, R128 ;  /* 0x000000807f807221 */ /* 0x000fe20000010000 */
[----:B------:R-:W-:-:S04]  /*7250*/  HFMA2 R134, -RZ, RZ, 0, 4.76837158203125e-07 ;  /* 0x00000008ff867431 */ /* 0x000fc800000001ff */
[----:B------:R-:W-:Y:S02]  /*7260*/  MOV R135, R128 ;  /* 0x0000008000877202 */ /* 0x000fe40000000f00 */
[----:B------:R-:W-:-:S07]  /*7270*/  MOV R129, R133 ;  /* 0x0000008500817202 */ /* 0x000fce0000000f00 */
[----:B------:R-:W-:Y:S05]  /*7280*/  WARPSYNC.COLLECTIVE R132, `(.L_x_3673) ;  /* 0x0000000084087348 */ /* 0x000fea0003c00000 */
[----:B------:R0:W1:Y:S02]  /*7290*/  SHFL.BFLY P0, R133, R135, R134, R179 ;  /* 0x0c00008687857389 */ /* 0x00006400000000b3 */
[----:B01----:R-:W-:Y:S05]  /*72a0*/  ENDCOLLECTIVE ;  /* 0x000000000000791b */ /* 0x003fea0003800000 */
.L_x_3673:
[----:B------:R-:W-:-:S05]  /*72b0*/  FADD.FTZ R129, R126, R129 ;  /* 0x000000817e817221 */ /* 0x000fca0000010000 */
[----:B------:R-:W-:Y:S02]  /*72c0*/  MOV R135, R129 ;  /* 0x0000008100877202 */ /* 0x000fe40000000f00 */
[----:B------:R-:W-:-:S07]  /*72d0*/  MOV R131, R133 ;  /* 0x0000008500837202 */ /* 0x000fce0000000f00 */
[----:B------:R-:W-:Y:S05]  /*72e0*/  WARPSYNC.COLLECTIVE R132, `(.L_x_3674) ;  /* 0x0000000084087348 */ /* 0x000fea0003c00000 */
[----:B------:R0:W1:Y:S02]  /*72f0*/  SHFL.BFLY P0, R133, R135, R134, R179 ;  /* 0x0c00008687857389 */ /* 0x00006400000000b3 */
[----:B01----:R-:W-:Y:S05]  /*7300*/  ENDCOLLECTIVE ;  /* 0x000000000000791b */ /* 0x003fea0003800000 */
.L_x_3674:
[----:B------:R-:W-:Y:S01]  /*7310*/  FADD.FTZ R131, R128, R131 ;  /* 0x0000008380837221 */ /* 0x000fe20000010000 */
[----:B------:R-:W-:-:S04]  /*7320*/  HFMA2 R134, -RZ, RZ, 0, 9.5367431640625e-07 ;  /* 0x00000010ff867431 */ /* 0x000fc800000001ff */
[----:B------:R-:W-:Y:S02]  /*7330*/  MOV R135, R131 ;  /* 0x0000008300877202 */ /* 0x000fe40000000f00 */
[----:B------:R-:W-:-:S07]  /*7340*/  MOV R130, R133 ;  /* 0x0000008500827202 */ /* 0x000fce0000000f00 */
[----:B------:R-:W-:Y:S05]  /*7350*/  WARPSYNC.COLLECTIVE R132, `(.L_x_3675) ;  /* 0x0000000084087348 */ /* 0x000fea0003c00000 */
[----:B------:R0:W1:Y:S02]  /*7360*/  SHFL.BFLY P0, R133, R135, R134, R179 ;  /* 0x0c00008687857389 */ /* 0x00006400000000b3 */
[----:B01----:R-:W-:Y:S05]  /*7370*/  ENDCOLLECTIVE ;  /* 0x000000000000791b */ /* 0x003fea0003800000 */
.L_x_3675:
[----:B------:R-:W-:-:S05]  /*7380*/  FADD.FTZ R130, R129, R130 ;  /* 0x0000008281827221 */ /* 0x000fca0000010000 */
[----:B------:R-:W-:Y:S02]  /*7390*/  MOV R135, R130 ;  /* 0x0000008200877202 */ /* 0x000fe40000000f00 */
[----:B------:R-:W-:-:S07]  /*73a0*/  MOV R124, R133 ;  /* 0x00000085007c7202 */ /* 0x000fce0000000f00 */
[----:B------:R-:W-:Y:S05]  /*73b0*/  WARPSYNC.COLLECTIVE R132, `(.L_x_3676) ;  /* 0x0000000084087348 */ /* 0x000fea0003c00000 */
[----:B------:R0:W1:Y:S02]  /*73c0*/  SHFL.BFLY P0, R133, R135, R134, R179 ;  /* 0x0c00008687857389 */ /* 0x00006400000000b3 */
[----:B01----:R-:W-:Y:S05]  /*73d0*/  ENDCOLLECTIVE ;  /* 0x000000000000791b */ /* 0x003fea0003800000 */
.L_x_3676:
[----:B------:R-:W-:Y:S01]  /*73e0*/  MOV R125, R133 ;  /* 0x00000085007d7202 */ /* 0x000fe20000000f00 */
[----:B------:R-:W-:Y:S06]  /*73f0*/  BRA `(.L_x_3677) ;  /* 0xffffffa400a87947 */ /* 0x000fec000383ffff */
.L_x_3678:
        /* <DEDUP_REMOVED lines=16> */
.L_x_3998:


//--------------------- .text._ZN10layer_norm31ln_parallel_residual_bwd_kernelINS_13Kernel_traitsIfffffjLj512ELj1ELj4ELj1ELj16ENS_18Kernel_traits_baseILj512EfffffjLj128EEEEELb1ELb0ELb1EEEvNS_9BwdParamsE --------------------------
	.section	.text._ZN10layer_norm31ln_parallel_residual_bwd_kernelINS_13Kernel_traitsIfffffjLj512ELj1ELj4ELj1ELj16ENS_18Kernel_traits_baseILj512EfffffjLj128EEEEELb1ELb0ELb1EEEvNS_9BwdParamsE,"ax",@progbits
	.align	128
        .global         _ZN10layer_norm31ln_parallel_residual_bwd_kernelINS_13Kernel_traitsIfffffjLj512ELj1ELj4ELj1ELj16ENS_18Kernel_traits_baseILj512EfffffjLj128EEEEELb1ELb0ELb1EEEvNS_9BwdParamsE
        .type           _ZN10layer_norm31ln_parallel_residual_bwd_kernelINS_13Kernel_traitsIfffffjLj512ELj1ELj4ELj1ELj16ENS_18Kernel_traits_baseILj512EfffffjLj128EEEEELb1ELb0ELb1EEEvNS_9BwdParamsE,@function
        .size           _ZN10layer_norm31ln_parallel_residual_bwd_kernelINS_13Kernel_traitsIfffffjLj512ELj1ELj4ELj1ELj16ENS_18Kernel_traits_baseILj512EfffffjLj128EEEEELb1ELb0ELb1EEEvNS_9BwdParamsE,(.L_x_3999 - _ZN10layer_norm31ln_parallel_residual_bwd_kernelINS_13Kernel_traitsIfffffjLj512ELj1ELj4ELj1ELj16ENS_18Kernel_traits_baseILj512EfffffjLj128EEEEELb1ELb0ELb1EEEvNS_9BwdParamsE)
        .other          _ZN10layer_norm31ln_parallel_residual_bwd_kernelINS_13Kernel_traitsIfffffjLj512ELj1ELj4ELj1ELj16ENS_18Kernel_traits_baseILj512EfffffjLj128EEEEELb1ELb0ELb1EEEvNS_9BwdParamsE,@"STO_CUDA_ENTRY STV_DEFAULT"
_ZN10layer_norm31ln_parallel_residual_bwd_kernelINS_13Kernel_traitsIfffffjLj512ELj1ELj4ELj1ELj16ENS_18Kernel_traits_baseILj512EfffffjLj128EEEEELb1ELb0ELb1EEEvNS_9BwdParamsE:
.text._ZN10layer_norm31ln_parallel_residual_bwd_kernelINS_13Kernel_traitsIfffffjLj512ELj1ELj4ELj1ELj16ENS_18Kernel_traits_baseILj512EfffffjLj128EEEEELb1ELb0ELb1EEEvNS_9BwdParamsE:
        /* <DEDUP_REMOVED lines=96> */
.L_x_3715:
        /* <DEDUP_REMOVED lines=11> */
[C---:B-1----:R-:W-:Y:S01]  /*06b0*/  IMAD.WIDE.U32 R104, R207.reuse, 0x10, R92 ;  /* 0x00000010cf687825 */ /* 0x042fe200078e005c */
[----:B------:R-:W-:-:S05]  /*06c0*/  IADD3 R205, PT, PT, R207, 0x20, RZ ;  /* 0x00000020cfcd7810 */ /* 0x000fca0007ffe0ff */
[----:B------:R-:W4:Y:S01]  /*06d0*/  LDG.E.128 R104, desc[UR10][R104.64] ;  /* 0x0000000a68687981 */ /* 0x000f22000c1e1d00 */
[----:B--2---:R-:W-:Y:S01]  /*06e0*/  IMAD.WIDE R80, R196, 0x4, R80 ;  /* 0x00000004c4507825 */ /* 0x004fe200078e0250 */
[----:B------:R-:W1:Y:S04]  /*06f0*/  LDC.64 R108, c[0x0][0x438] ;  /* 0x00010e00ff6c7b82 */ /* 0x000e680000000a00 */
[----:B------:R-:W2:Y:S01]  /*0700*/  LDG.E R201, desc[UR10][R80.64] ;  /* 0x0000000a50c97981 */ /* 0x000ea2000c1e1900 */
[C---:B---3--:R-:W-:Y:S01]  /*0710*/  IMAD.WIDE.U32 R64, R207.reuse, 0x10, R100 ;  /* 0x00000010cf407825 */ /* 0x048fe200078e0064 */
[----:B------:R-:W-:Y:S02]  /*0720*/  ISETP.NE.U32.AND P0, PT, RZ, UR14, PT ;  /* 0x0000000eff007c0c */ /* 0x000fe4000bf05070 */
[----:B------:R-:W3:Y:S01]  /*0730*/  LDC.64 R120, c[0x0][0x3b0] ;  /* 0x0000ec00ff787b82 */ /* 0x000ee20000000a00 */
[----:B0-----:R-:W-:-:S02]  /*0740*/  IMAD.WIDE.U32 R60, R207, 0x10, R96 ;  /* 0x00000010cf3c7825 */ /* 0x001fc400078e0060 */
[----:B------:R-:W2:Y:S02]  /*0750*/  LDG.E.128 R64, desc[UR10][R64.64] ;  /* 0x0000000a40407981 */ /* 0x000ea4000c1e1d00 */
[C---:B------:R-:W-:Y:S02]  /*0760*/  IMAD.WIDE.U32 R68, R205.reuse, 0x10, R92 ;  /* 0x00000010cd447825 */ /* 0x040fe400078e005c */
[----:B------:R-:W2:Y:S02]  /*0770*/  LDG.E.128 R60, desc[UR10][R60.64] ;  /* 0x0000000a3c3c7981 */ /* 0x000ea4000c1e1d00 */
[C---:B------:R-:W-:Y:S02]  /*0780*/  IMAD.WIDE.U32 R76, R205.reuse, 0x10, R100 ;  /* 0x00000010cd4c7825 */ /* 0x040fe400078e0064 */
[----:B------:R-:W2:Y:S02]  /*0790*/  LDG.E.128 R68, desc[UR10][R68.64] ;  /* 0x0000000a44447981 */ /* 0x000ea4000c1e1d00 */
[----:B------:R-:W-:Y:S01]  /*07a0*/  IMAD.WIDE.U32 R72, R205, 0x10, R96 ;  /* 0x00000010cd487825 */ /* 0x000fe200078e0060 */
[----:B------:R-:W-:Y:S01]  /*07b0*/  IADD3 R203, PT, PT, R207, 0x40, RZ ;  /* 0x00000040cfcb7810 */ /* 0x000fe20007ffe0ff */
[----:B------:R-:W2:Y:S04]  /*07c0*/  LDG.E.128 R76, desc[UR10][R76.64] ;  /* 0x0000000a4c4c7981 */ /* 0x000ea8000c1e1d00 */
[----:B------:R-:W2:Y:S01]  /*07d0*/  LDG.E.128 R72, desc[UR10][R72.64] ;  /* 0x0000000a48487981 */ /* 0x000ea2000c1e1d00 */
[----:B------:R-:W-:-:S04]  /*07e0*/  IMAD.WIDE.U32 R82, R203, 0x10, R92 ;  /* 0x00000010cb527825 */ /* 0x000fc800078e005c */
[C---:B------:R-:W-:Y:S02]  /*07f0*/  IMAD.WIDE.U32 R88, R203.reuse, 0x10, R100 ;  /* 0x00000010cb587825 */ /* 0x040fe400078e0064 */
[----:B------:R-:W2:Y:S02]  /*0800*/  LDG.E.128 R80, desc[UR10][R82.64] ;  /* 0x0000000a52507981 */ /* 0x000ea4000c1e1d00 */
[----:B------:R-:W-:Y:S02]  /*0810*/  IMAD.WIDE.U32 R84, R203, 0x10, R96 ;  /* 0x00000010cb547825 */ /* 0x000fe400078e0060 */
[----:B------:R-:W2:Y:S01]  /*0820*/  LDG.E.128 R88, desc[UR10][R88.64] ;  /* 0x0000000a58587981 */ /* 0x000ea2000c1e1d00 */
[----:B------:R-:W-:-:S03]  /*0830*/  IADD3 R195, PT, PT, R207, 0x60, RZ ;  /* 0x00000060cfc37810 */ /* 0x000fc60007ffe0ff */
[----:B------:R-:W2:Y:S02]  /*0840*/  LDG.E.128 R84, desc[UR10][R84.64] ;  /* 0x0000000a54547981 */ /* 0x000ea4000c1e1d00 */
[----:B------:R-:W-:-:S04]  /*0850*/  IMAD.WIDE.U32 R92, R195, 0x10, R92 ;  /* 0x00000010c35c7825 */ /* 0x000fc800078e005c */
[C---:B------:R-:W-:Y:S02]  /*0860*/  IMAD.WIDE.U32 R100, R195.reuse, 0x10, R100 ;  /* 0x00000010c3647825 */ /* 0x040fe400078e0064 */
[----:B------:R-:W2:Y:S02]  /*0870*/  LDG.E.128 R92, desc[UR10][R92.64] ;  /* 0x0000000a5c5c7981 */ /* 0x000ea4000c1e1d00 */
[----:B------:R-:W-:Y:S01]  /*0880*/  IMAD.WIDE.U32 R96, R195, 0x10, R96 ;  /* 0x00000010c3607825 */ /* 0x000fe200078e0060 */
[----:B------:R-:W-:Y:S01]  /*0890*/  ISETP.NE.AND.EX P0, PT, RZ, UR15, PT, P0 ;  /* 0x0000000fff007c0c */ /* 0x000fe2000bf05300 */
[----:B------:R-:W2:Y:S01]  /*08a0*/  LDG.E.128 R100, desc[UR10][R100.64] ;  /* 0x0000000a64647981 */ /* 0x000ea2000c1e1d00 */
[----:B-1----:R-:W-:-:S03]  /*08b0*/  ISETP.NE.U32.AND P1, PT, R108, RZ, PT ;  /* 0x000000ff6c00720c */ /* 0x002fc60003f25070 */
[----:B------:R-:W2:Y:S01]  /*08c0*/  LDG.E.128 R96, desc[UR10][R96.64] ;  /* 0x0000000a60607981 */ /* 0x000ea2000c1e1d00 */
[----:B------:R-:W-:-:S07]  /*08d0*/  ISETP.NE.AND.EX P1, PT, R109, RZ, PT, P1 ;  /* 0x000000ff6d00720c */ /* 0x000fce0003f25310 */
[----:B------:R-:W0:Y:S08]  /*08e0*/  @P0 LDC.64 R128, c[0x0][0x3b8] ;  /* 0x0000ee00ff800b82 */ /* 0x000e300000000a00 */
[----:B------:R-:W1:Y:S08]  /*08f0*/  @P0 LDC.64 R122, c[0x0][0x3b8] ;  /* 0x0000ee00ff7a0b82 */ /* 0x000e700000000a00 */
[----:B------:R-:W3:Y:S08]  /*0900*/  @P0 LDC.64 R116, c[0x0][0x3b8] ;  /* 0x0000ee00ff740b82 */ /* 0x000ef00000000a00 */
[----:B------:R-:W3:Y:S08]  /*0910*/  @P1 LDC.64 R114, c[0x0][0x438] ;  /* 0x00010e00ff721b82 */ /* 0x000ef00000000a00 */
[----:B------:R-:W3:Y:S01]  /*0920*/  @P1 LDC.64 R2, c[0x0][0x438] ;  /* 0x00010e00ff021b82 */ /* 0x000ee20000000a00 */
[----:B0-----:R-:W-:-:S04]  /*0930*/  @P0 IMAD.WIDE.U32 R128, R207, 0x4, R128 ;  /* 0x00000004cf800825 */ /* 0x001fc800078e0080 */
[----:B-1----:R-:W-:Y:S01]  /*0940*/  @P0 IMAD.WIDE.U32 R178, R205, 0x4, R122 ;  /* 0x00000004cdb20825 */ /* 0x002fe200078e007a */
[----:B-----5:R0:W5:Y:S02]  /*0950*/  @P0 LDG.E R202, desc[UR10][R128.64] ;  /* 0x0000000a80ca0981 */ /* 0x020164000c1e1900 */
[----:B------:R-:W1:Y:S01]  /*0960*/  @P1 LDC.64 R110, c[0x0][0x438] ;  /* 0x00010e00ff6e1b82 */ /* 0x000e620000000a00 */
[--C-:B---3--:R-:W-:Y:S01]  /*0970*/  IMAD.WIDE.U32 R122, R207, 0x4, R120.reuse ;  /* 0x00000004cf7a7825 */ /* 0x108fe200078e0078 */
[----:B------:R-:W5:Y:S03]  /*0980*/  @P0 LDG.E R194, desc[UR10][R178.64] ;  /* 0x0000000ab2c20981 */ /* 0x000f66000c1e1900 */
[--C-:B------:R-:W-:Y:S02]  /*0990*/  IMAD.WIDE.U32 R124, R205, 0x4, R120.reuse ;  /* 0x00000004cd7c7825 */ /* 0x100fe400078e0078 */
[----:B------:R-:W5:Y:S01]  /*09a0*/  LDG.E R122, desc[UR10][R122.64] ;  /* 0x0000000a7a7a7981 */ /* 0x000f62000c1e1900 */
[----:B------:R-:W3:Y:S01]  /*09b0*/  @P0 LDC.64 R118, c[0x0][0x3b8] ;  /* 0x0000ee00ff760b82 */ /* 0x000ee20000000a00 */
[----:B------:R-:W-:-:S02]  /*09c0*/  IMAD.WIDE.U32 R126, R203, 0x4, R120 ;  /* 0x00000004cb7e7825 */ /* 0x000fc400078e0078 */
[----:B------:R-:W5:Y:S02]  /*09d0*/  LDG.E R124, desc[UR10][R124.64] ;  /* 0x0000000a7c7c7981 */ /* 0x000f64000c1e1900 */
[C---:B------:R-:W-:Y:S02]  /*09e0*/  IMAD.WIDE.U32 R120, R195.reuse, 0x4, R120 ;  /* 0x00000004c3787825 */ /* 0x040fe400078e0078 */
[----:B------:R-:W5:Y:S01]  /*09f0*/  LDG.E R126, desc[UR10][R126.64] ;  /* 0x0000000a7e7e7981 */ /* 0x000f62000c1e1900 */
[----:B------:R-:W-:Y:S01]  /*0a00*/  ISETP.NE.AND P3, PT, RZ, UR7, PT ;  /* 0x00000007ff007c0c */ /* 0x000fe2000bf65270 */
[----:B------:R-:W-:Y:S01]  /*0a10*/  @P0 IMAD.WIDE.U32 R116, R195, 0x4, R116 ;  /* 0x00000004c3740825 */ /* 0x000fe200078e0074 */
[----:B------:R-:W3:Y:S01]  /*0a20*/  @P1 LDC.64 R112, c[0x0][0x438] ;  /* 0x00010e00ff701b82 */ /* 0x000ee20000000a00 */
[----:B------:R-:W5:Y:S02]  /*0a30*/  LDG.E R120, desc[UR10][R120.64] ;  /* 0x0000000a78787981 */ /* 0x000f64000c1e1900 */
[----:B------:R-:W-:-:S02]  /*0a40*/  @P1 IMAD.WIDE.U32 R114, R207, 0x10, R114 ;  /* 0x00000010cf721825 */ /* 0x000fc400078e0072 */
[----:B------:R-:W5:Y:S02]  /*0a50*/  @P0 LDG.E R200, desc[UR10][R116.64] ;  /* 0x0000000a74c80981 */ /* 0x000f64000c1e1900 */
[----:B0-----:R-:W-:Y:S02]  /*0a60*/  @P1 IMAD.WIDE.U32 R128, R195, 0x10, R2 ;  /* 0x00000010c3801825 */ /* 0x001fe400078e0002 */
[----:B------:R-:W5:Y:S04]  /*0a70*/  @P1 LDG.E.128 R36, desc[UR10][R114.64] ;  /* 0x0000000a72241981 */ /* 0x000f68000c1e1d00 */
[----:B------:R-:W5:Y:S01]  /*0a80*/  @P1 LDG.E.128 R48, desc[UR10][R128.64] ;  /* 0x0000000a80301981 */ /* 0x000f62000c1e1d00 */
[----:B-1----:R-:W-:-:S04]  /*0a90*/  @P1 IMAD.WIDE.U32 R110, R203, 0x10, R110 ;  /* 0x00000010cb6e1825 */ /* 0x002fc800078e006e */
[----:B---3--:R-:W-:Y:S01]  /*0aa0*/  @P0 IMAD.WIDE.U32 R118, R203, 0x4, R118 ;  /* 0x00000004cb760825 */ /* 0x008fe200078e0076 */
[----:B------:R-:W5:Y:S04]  /*0ab0*/  @P1 LDG.E.128 R44, desc[UR10][R110.64] ;  /* 0x0000000a6e2c1981 */ /* 0x000f68000c1e1d00 */
[----:B------:R0:W5:Y:S01]  /*0ac0*/  @P0 LDG.E R199, desc[UR10][R118.64] ;  /* 0x0000000a76c70981 */ /* 0x000162000c1e1900 */
[----:B------:R-:W-:-:S05]  /*0ad0*/  @P1 IMAD.WIDE.U32 R112, R205, 0x10, R112 ;  /* 0x00000010cd701825 */ /* 0x000fca00078e0070 */
[----:B------:R1:W5:Y:S01]  /*0ae0*/  @P1 LDG.E.128 R40, desc[UR10][R112.64] ;  /* 0x0000000a70281981 */ /* 0x000362000c1e1d00 */
[----:B------:R-:W-:Y:S01]  /*0af0*/  UMOV UR4, 0xffffffff ;  /* 0xffffffff00047882 */ /* 0x000fe20000000000 */
[----:B------:R-:W-:-:S04]  /*0b00*/  ISETP.NE.U32.AND P2, PT, RZ, UR14, PT ;  /* 0x0000000eff007c0c */ /* 0x000fc8000bf45070 */
[----:B------:R-:W-:Y:S02]  /*0b10*/  ISETP.NE.AND.EX P2, PT, RZ, UR15, PT, P2 ;  /* 0x0000000fff007c0c */ /* 0x000fe4000bf45320 */
[----:B----4-:R-:W-:-:S05]  /*0b20*/  FSEL R204, R204, RZ, !P3 ;  /* 0x000000ffcccc7208 */ /* 0x010fca0005800000 */
[C---:B------:R-:W-:Y:S01]  /*0b30*/  FADD.FTZ R104, -R204.reuse, R104 ;  /* 0x00000068cc687221 */ /* 0x040fe20000010100 */
[C---:B------:R-:W-:Y:S01]  /*0b40*/  FADD.FTZ R2, -R204.reuse, R105 ;  /* 0x00000069cc027221 */ /* 0x040fe20000010100 */
[C---:B------:R-:W-:Y:S02]  /*0b50*/  FADD.FTZ R106, -R204.reuse, R106 ;  /* 0x0000006acc6a7221 */ /* 0x040fe40000010100 */
[C---:B--2---:R-:W-:Y:S01]  /*0b60*/  FMUL.FTZ R3, R201.reuse, R104 ;  /* 0x00000068c9037220 */ /* 0x044fe20000410000 */
[----:B------:R-:W-:Y:S01]  /*0b70*/  FMUL.FTZ R2, R201, R2 ;  /* 0x00000002c9027220 */ /* 0x000fe20000410000 */
[----:B0-----:R-:W-:Y:S01]  /*0b80*/  FADD.FTZ R118, -R204, R107 ;  /* 0x0000006bcc767221 */ /* 0x001fe20000010100 */
[----:B------:R-:W-:Y:S01]  /*0b90*/  FMUL.FTZ R104, R17, R65 ;  /* 0x0000004111687220 */ /* 0x000fe20000410000 */
[----:B------:R-:W-:Y:S01]  /*0ba0*/  FMUL.FTZ R111, R18, R66 ;  /* 0x00000042126f7220 */ /* 0x000fe20000410000 */
[C---:B------:R-:W-:Y:S01]  /*0bb0*/  FADD.FTZ R192, R61.reuse, R192 ;  /* 0x000000c03dc07221 */ /* 0x040fe20000010000 */
[----:B------:R-:W-:Y:S01]  /*0bc0*/  FFMA.FTZ R190, R61, R2, R190 ;  /* 0x000000023dbe7223 */ /* 0x000fe200000100be */
[----:B------:R-:W-:Y:S01]  /*0bd0*/  FFMA.FTZ R61, R33, R61, R104 ;  /* 0x0000003d213d7223 */ /* 0x000fe20000010068 */
[----:B------:R-:W-:Y:S01]  /*0be0*/  FMUL.FTZ R104, R201, R106 ;  /* 0x0000006ac9687220 */ /* 0x000fe20000410000 */
[----:B------:R-:W-:Y:S01]  /*0bf0*/  FMUL.FTZ R106, R19, R67 ;  /* 0x00000043136a7220 */ /* 0x000fe20000410000 */
[----:B------:R-:W-:Y:S01]  /*0c00*/  FMUL.FTZ R105, R16, R64 ;  /* 0x0000004010697220 */ /* 0x000fe20000410000 */
[C---:B------:R-:W-:Y:S01]  /*0c10*/  FADD.FTZ R191, R64.reuse, R191 ;  /* 0x000000bf40bf7221 */ /* 0x040fe20000010000 */
[----:B------:R-:W-:Y:S01]  /*0c20*/  FFMA.FTZ R189, R64, R3, R189 ;  /* 0x0000000340bd7223 */ /* 0x000fe200000100bd */
[----:B------:R-:W-:Y:S01]  /*0c30*/  FADD.FTZ R68, -R204, R68 ;  /* 0x00000044cc447221 */ /* 0x000fe20000010100 */
[C---:B------:R-:W-:Y:S01]  /*0c40*/  FADD.FTZ R185, R62.reuse, R185 ;  /* 0x000000b93eb97221 */ /* 0x040fe20000010000 */
[----:B------:R-:W-:Y:S01]  /*0c50*/  FFMA.FTZ R187, R62, R104, R187 ;  /* 0x000000683ebb7223 */ /* 0x000fe200000100bb */
[----:B------:R-:W-:Y:S01]  /*0c60*/  FFMA.FTZ R111, R34, R62, R111 ;  /* 0x0000003e226f7223 */ /* 0x000fe2000001006f */
[----:B------:R-:W-:Y:S01]  /*0c70*/  FADD.FTZ R64, -R204, R69 ;  /* 0x00000045cc407221 */ /* 0x000fe20000010100 */
[----:B------:R-:W-:Y:S01]  /*0c80*/  FFMA.FTZ R62, R35, R63, R106 ;  /* 0x0000003f233e7223 */ /* 0x000fe2000001006a */
[C---:B------:R-:W-:Y:S01]  /*0c90*/  FADD.FTZ R193, R60.reuse, R193 ;  /* 0x000000c13cc17221 */ /* 0x040fe20000010000 */
[----:B------:R-:W-:Y:S01]  /*0ca0*/  FFMA.FTZ R197, R60, R3, R197 ;  /* 0x000000033cc57223 */ /* 0x000fe200000100c5 */
[----:B------:R-:W-:Y:S01]  /*0cb0*/  FADD.FTZ R106, -R204, R70 ;  /* 0x00000046cc6a7221 */ /* 0x000fe20000010100 */
[----:B------:R-:W-:Y:S01]  /*0cc0*/  FFMA.FTZ R60, R32, R60, R105 ;  /* 0x0000003c203c7223 */ /* 0x000fe20000010069 */
[C---:B------:R-:W-:Y:S01]  /*0cd0*/  FADD.FTZ R181, R66.reuse, R181 ;  /* 0x000000b542b57221 */ /* 0x040fe20000010000 */
[----:B------:R-:W-:Y:S01]  /*0ce0*/  FFMA.FTZ R183, R66, R104, R183 ;  /* 0x0000006842b77223 */ /* 0x000fe200000100b7 */
[----:B------:R-:W-:Y:S01]  /*0cf0*/  FADD.FTZ R110, -R204, R71 ;  /* 0x00000047cc6e7221 */ /* 0x000fe20000010100 */
[C---:B------:R-:W-:Y:S01]  /*0d00*/  FMUL.FTZ R70, R201.reuse, R68 ;  /* 0x00000044c9467220 */ /* 0x040fe20000410000 */
[----:B------:R-:W-:Y:S01]  /*0d10*/  FMUL.FTZ R107, R12, R76 ;  /* 0x0000004c0c6b7220 */ /* 0x000fe20000410000 */
[----:B------:R-:W-:Y:S01]  /*0d20*/  FMUL.FTZ R105, R201, R118 ;  /* 0x00000076c9697220 */ /* 0x000fe20000410000 */
[----:B------:R-:W-:Y:S01]  /*0d30*/  FMUL.FTZ R66, R13, R77 ;  /* 0x0000004d0d427220 */ /* 0x000fe20000410000 */
[----:B------:R-:W-:Y:S01]  /*0d40*/  FMUL.FTZ R71, R201, R64 ;  /* 0x00000040c9477220 */ /* 0x000fe20000410000 */
[C---:B------:R-:W-:Y:S01]  /*0d50*/  FADD.FTZ R143, R72.reuse, R143 ;  /* 0x0000008f488f7221 */ /* 0x040fe20000010000 */
[----:B------:R-:W-:Y:S01]  /*0d60*/  FFMA.FTZ R131, R72, R70, R131 ;  /* 0x0000004648837223 */ /* 0x000fe20000010083 */
[----:B------:R-:W-:Y:S01]  /*0d70*/  FFMA.FTZ R107, R28, R72, R107 ;  /* 0x000000481c6b7223 */ /* 0x000fe2000001006b */
[C---:B------:R-:W-:Y:S01]  /*0d80*/  FADD.FTZ R182, R63.reuse, R182 ;  /* 0x000000b63fb67221 */ /* 0x040fe20000010000 */
[----:B------:R-:W-:Y:S01]  /*0d90*/  FFMA.FTZ R184, R63, R105, R184 ;  /* 0x000000693fb87223 */ /* 0x000fe200000100b8 */
[C---:B------:R-:W-:Y:S01]  /*0da0*/  FADD.FTZ R140, R73.reuse, R140 ;  /* 0x0000008c498c7221 */ /* 0x040fe20000010000 */
[----:B------:R-:W-:Y:S01]  /*0db0*/  FFMA.FTZ R0, R73, R71, R0 ;  /* 0x0000004749007223 */ /* 0x000fe20000010000 */
[----:B------:R-:W-:Y:S01]  /*0dc0*/  FFMA.FTZ R72, R29, R73, R66 ;  /* 0x000000491d487223 */ /* 0x000fe20000010042 */
[----:B------:R-:W-:Y:S01]  /*0dd0*/  FMUL.FTZ R73, R201, R106 ;  /* 0x0000006ac9497220 */ /* 0x000fe20000410000 */
[----:B------:R-:W-:Y:S01]  /*0de0*/  FMUL.FTZ R63, R14, R78 ;  /* 0x0000004e0e3f7220 */ /* 0x000fe20000410000 */
[----:B------:R-:W-:Y:S01]  /*0df0*/  FMUL.FTZ R64, R15, R79 ;  /* 0x0000004f0f407220 */ /* 0x000fe20000410000 */
[----:B------:R-:W-:Y:S01]  /*0e00*/  FMUL.FTZ R106, R201, R110 ;  /* 0x0000006ec96a7220 */ /* 0x000fe20000410000 */
[C---:B------:R-:W-:Y:S01]  /*0e10*/  FADD.FTZ R145, R74.reuse, R145 ;  /* 0x000000914a917221 */ /* 0x040fe20000010000 */
[----:B------:R-:W-:Y:S01]  /*0e20*/  FFMA.FTZ R133, R74, R73, R133 ;  /* 0x000000494a857223 */ /* 0x000fe20000010085 */
[----:B------:R-:W-:Y:S01]  /*0e30*/  FFMA.FTZ R110, R30, R74, R63 ;  /* 0x0000004a1e6e7223 */ /* 0x000fe2000001003f */
[----:B-1----:R-:W-:Y:S01]  /*0e40*/  FFMA.FTZ R113, R31, R75, R64 ;  /* 0x0000004b1f717223 */ /* 0x002fe20000010040 */
[C---:B------:R-:W-:Y:S01]  /*0e50*/  FADD.FTZ R74, -R204.reuse, R80 ;  /* 0x00000050cc4a7221 */ /* 0x040fe20000010100 */
[C---:B------:R-:W-:Y:S01]  /*0e60*/  FADD.FTZ R64, -R204.reuse, R81 ;  /* 0x00000051cc407221 */ /* 0x040fe20000010100 */
[C---:B------:R-:W-:Y:S01]  /*0e70*/  FADD.FTZ R80, -R204.reuse, R83 ;  /* 0x00000053cc507221 */ /* 0x040fe20000010100 */
[----:B------:R-:W-:Y:S01]  /*0e80*/  FADD.FTZ R82, -R204, R82 ;  /* 0x00000052cc527221 */ /* 0x000fe20000010100 */
[C---:B------:R-:W-:Y:S01]  /*0e90*/  FADD.FTZ R142, R75.reuse, R142 ;  /* 0x0000008e4b8e7221 */ /* 0x040fe20000010000 */
[-C--:B------:R-:W-:Y:S01]  /*0ea0*/  FFMA.FTZ R130, R75, R106.reuse, R130 ;  /* 0x0000006a4b827223 */ /* 0x080fe20000010082 */
[C---:B------:R-:W-:Y:S01]  /*0eb0*/  FADD.FTZ R166, R79.reuse, R166 ;  /* 0x000000a64fa67221 */ /* 0x040fe20000010000 */
[----:B------:R-:W-:Y:S01]  /*0ec0*/  FFMA.FTZ R154, R79, R106, R154 ;  /* 0x0000006a4f9a7223 */ /* 0x000fe2000001009a */
[C---:B------:R-:W-:Y:S01]  /*0ed0*/  FMUL.FTZ R75, R201.reuse, R64 ;  /* 0x00000040c94b7220 */ /* 0x040fe20000410000 */
[C---:B------:R-:W-:Y:S01]  /*0ee0*/  FMUL.FTZ R80, R201.reuse, R80 ;  /* 0x00000050c9507220 */ /* 0x040fe20000410000 */
[----:B------:R-:W-:Y:S01]  /*0ef0*/  FMUL.FTZ R79, R201, R82 ;  /* 0x00000052c94f7220 */ /* 0x000fe20000410000 */
[----:B------:R-:W-:Y:S01]  /*0f00*/  FMUL.FTZ R64, R11, R91 ;  /* 0x0000005b0b407220 */ /* 0x000fe20000410000 */
[----:B------:R-:W-:Y:S01]  /*0f10*/  FMUL.FTZ R63, R10, R90 ;  /* 0x0000005a0a3f7220 */ /* 0x000fe20000410000 */
[C---:B------:R-:W-:Y:S01]  /*0f20*/  FADD.FTZ R146, R87.reuse, R146 ;  /* 0x0000009257927221 */ /* 0x040fe20000010000 */
[----:B------:R-:W-:Y:S01]  /*0f30*/  FFMA.FTZ R134, R87, R80, R134 ;  /* 0x0000005057867223 */ /* 0x000fe20000010086 */
[C---:B------:R-:W-:Y:S01]  /*0f40*/  FADD.FTZ R149, R86.reuse, R149 ;  /* 0x0000009556957221 */ /* 0x040fe20000010000 */
[----:B------:R-:W-:Y:S01]  /*0f50*/  FFMA.FTZ R137, R86, R79, R137 ;  /* 0x0000004f56897223 */ /* 0x000fe20000010089 */
[----:B------:R-:W-:Y:S01]  /*0f60*/  FFMA.FTZ R87, R27, R87, R64 ;  /* 0x000000571b577223 */ /* 0x000fe20000010040 */
[----:B------:R-:W-:Y:S01]  /*0f70*/  FFMA.FTZ R86, R26, R86, R63 ;  /* 0x000000561a567223 */ /* 0x000fe2000001003f */
[----:B------:R-:W-:Y:S01]  /*0f80*/  FADD.FTZ R64, RZ, R60 ;  /* 0x0000003cff407221 */ /* 0x000fe20000010000 */
[----:B------:R-:W-:Y:S01]  /*0f90*/  FFMA.FTZ R63, R3, R60, RZ ;  /* 0x0000003c033f7223 */ /* 0x000fe200000100ff */
[C---:B------:R-:W-:Y:S01]  /*0fa0*/  FADD.FTZ R186, R65.reuse, R186 ;  /* 0x000000ba41ba7221 */ /* 0x040fe20000010000 */
        /* <DEDUP_REMOVED lines=19> */
[----:B------:R-:W-:Y:S01]  /*10e0*/  FMUL.FTZ R77, R8, R88 ;  /* 0x00000058084d7220 */ /* 0x000fe20000410000 */
[----:B------:R-:W-:Y:S01]  /*10f0*/  FADD.FTZ R64, R110, R63 ;  /* 0x0000003f6e407221 */ /* 0x000fe20000010000 */
[----:B------:R-:W-:Y:S01]  /*1100*/  FFMA.FTZ R63, R73, R110, R66 ;  /* 0x0000006e493f7223 */ /* 0x000fe20000010042 */
[C---:B------:R-:W-:Y:S01]  /*1110*/  FADD.FTZ R167, R76.reuse, R167 ;  /* 0x000000a74ca77221 */ /* 0x040fe20000010000 */
[----:B------:R-:W-:Y:S01]  /*1120*/  FFMA.FTZ R155, R76, R70, R155 ;  /* 0x000000464c9b7223 */ /* 0x000fe2000001009b */
[----:B------:R-:W-:Y:S01]  /*1130*/  FMUL.FTZ R76, R9, R89 ;  /* 0x00000059094c7220 */ /* 0x000fe20000410000 */
[----:B------:R-:W-:Y:S01]  /*1140*/  FFMA.FTZ R77, R24, R84, R77 ;  /* 0x00000054184d7223 */ /* 0x000fe2000001004d */
[----:B------:R-:W-:Y:S01]  /*1150*/  FADD.FTZ R64, R113, R64 ;  /* 0x0000004071407221 */ /* 0x000fe20000010000 */
[----:B------:R-:W-:Y:S01]  /*1160*/  FMUL.FTZ R74, R201, R74 ;  /* 0x0000004ac94a7220 */ /* 0x000fe20000410000 */
[----:B------:R-:W-:Y:S01]  /*1170*/  FFMA.FTZ R65, R106, R113, R63 ;  /* 0x000000716a417223 */ /* 0x000fe2000001003f */
[----:B------:R-:W-:Y:S01]  /*1180*/  FFMA.FTZ R76, R25, R85, R76 ;  /* 0x00000055194c7223 */ /* 0x000fe2000001004c */
[----:B------:R-:W-:-:S02]  /*1190*/  FADD.FTZ R63, R77, R64 ;  /* 0x000000404d3f7221 */ /* 0x000fc40000010000 */
[----:B------:R-:W-:Y:S02]  /*11a0*/  FFMA.FTZ R64, R74, R77, R65 ;  /* 0x0000004d4a407223 */ /* 0x000fe40000010041 */
[----:B------:R-:W-:Y:S02]  /*11b0*/  FADD.FTZ R63, R76, R63 ;  /* 0x0000003f4c3f7221 */ /* 0x000fe40000010000 */
[----:B------:R-:W-:Y:S01]  /*11c0*/  FFMA.FTZ R66, R75, R76, R64 ;  /* 0x0000004c4b427223 */ /* 0x000fe20000010040 */
[C---:B------:R-:W-:Y:S01]  /*11d0*/  FADD.FTZ R169, R78.reuse, R169 ;  /* 0x000000a94ea97221 */ /* 0x040fe20000010000 */
[----:B------:R-:W-:Y:S01]  /*11e0*/  FFMA.FTZ R157, R78, R73, R157 ;  /* 0x000000494e9d7223 */ /* 0x000fe2000001009d */
[----:B------:R-:W-:Y:S01]  /*11f0*/  FMUL.FTZ R81, R4, R100 ;  /* 0x0000006404517220 */ /* 0x000fe20000410000 */
[----:B------:R-:W-:Y:S01]  /*1200*/  FADD.FTZ R64, R86, R63 ;  /* 0x0000003f56407221 */ /* 0x000fe20000010000 */
[C---:B------:R-:W-:Y:S01]  /*1210*/  FADD.FTZ R78, -R204.reuse, R92 ;  /* 0x0000005ccc4e7221 */ /* 0x040fe20000010100 */
[----:B------:R-:W-:Y:S01]  /*1220*/  FFMA.FTZ R63, R79, R86, R66 ;  /* 0x000000564f3f7223 */ /* 0x000fe20000010042 */
[----:B------:R-:W-:Y:S01]  /*1230*/  FADD.FTZ R94, -R204, R94 ;  /* 0x0000005ecc5e7221 */ /* 0x000fe20000010100 */
[----:B------:R-:W-:Y:S01]  /*1240*/  FFMA.FTZ R81, R20, R96, R81 ;  /* 0x0000006014517223 */ /* 0x000fe20000010051 */
[----:B------:R-:W-:Y:S01]  /*1250*/  FADD.FTZ R64, R87, R64 ;  /* 0x0000004057407221 */ /* 0x000fe20000010000 */
[----:B------:R-:W-:Y:S01]  /*1260*/  FMUL.FTZ R78, R201, R78 ;  /* 0x0000004ec94e7220 */ /* 0x000fe20000410000 */
[----:B------:R-:W-:Y:S01]  /*1270*/  FFMA.FTZ R63, R80, R87, R63 ;  /* 0x00000057503f7223 */ /* 0x000fe2000001003f */
[C---:B------:R-:W-:Y:S01]  /*1280*/  FADD.FTZ R147, R84.reuse, R147 ;  /* 0x0000009354937221 */ /* 0x040fe20000010000 */
[----:B------:R-:W-:Y:S01]  /*1290*/  FFMA.FTZ R135, R84, R74, R135 ;  /* 0x0000004a54877223 */ /* 0x000fe20000010087 */
[C---:B------:R-:W-:Y:S01]  /*12a0*/  FADD.FTZ R176, R67.reuse, R176 ;  /* 0x000000b043b07221 */ /* 0x040fe20000010000 */
[----:B------:R-:W-:Y:S01]  /*12b0*/  FFMA.FTZ R180, R67, R105, R180 ;  /* 0x0000006943b47223 */ /* 0x000fe200000100b4 */
[----:B------:R-:W-:Y:S01]  /*12c0*/  FADD.FTZ R84, -R204, R95 ;  /* 0x0000005fcc547221 */ /* 0x000fe20000010100 */
[----:B------:R-:W-:Y:S01]  /*12d0*/  FMUL.FTZ R83, R201, R94 ;  /* 0x0000005ec9537220 */ /* 0x000fe20000410000 */
[----:B------:R-:W-:Y:S01]  /*12e0*/  FADD.FTZ R64, R81, R64 ;  /* 0x0000004051407221 */ /* 0x000fe20000010000 */
[----:B------:R-:W-:Y:S01]  /*12f0*/  FMUL.FTZ R67, R6, R102 ;  /* 0x0000006606437220 */ /* 0x000fe20000410000 */
[----:B------:R-:W-:Y:S01]  /*1300*/  FFMA.FTZ R63, R78, R81, R63 ;  /* 0x000000514e3f7223 */ /* 0x000fe2000001003f */
[C---:B------:R-:W-:Y:S01]  /*1310*/  FADD.FTZ R153, R98.reuse, R153 ;  /* 0x0000009962997221 */ /* 0x040fe20000010000 */
[----:B------:R-:W-:Y:S01]  /*1320*/  FFMA.FTZ R141, R98, R83, R141 ;  /* 0x00000053628d7223 */ /* 0x000fe2000001008d */
[----:B------:R-:W-:Y:S01]  /*1330*/  FMUL.FTZ R84, R201, R84 ;  /* 0x00000054c9547220 */ /* 0x000fe20000410000 */
[----:B------:R-:W-:Y:S01]  /*1340*/  FADD.FTZ R65, R64, R97 ;  /* 0x0000006140417221 */ /* 0x000fe20000010000 */
[----:B------:R-:W-:Y:S01]  /*1350*/  FFMA.FTZ R98, R22, R98, R67 ;  /* 0x0000006216627223 */ /* 0x000fe20000010043 */
        /* <DEDUP_REMOVED lines=8> */
[-C--:B------:R-:W-:Y:S01]  /*13e0*/  FFMA.FTZ R132, R85, R75.reuse, R132 ;  /* 0x0000004b55847223 */ /* 0x080fe20000010084 */
        /* <DEDUP_REMOVED lines=39> */
.L_x_3727:
        /* <DEDUP_REMOVED lines=29> */
[----:B0-----:R-:W-:Y:S01]  /*1830*/  FMUL.FTZ R63, R62, UR6 ;  /* 0x000000063e3f7c20 */ /* 0x001fe20008410000 */
        /* <DEDUP_REMOVED lines=9> */
.L_x_3685:
        /* <DEDUP_REMOVED lines=25> */
.L_x_3684:
        /* <DEDUP_REMOVED lines=20> */
[----:B0-----:R-:W-:Y:S01]  /*1ba0*/  FMUL.FTZ R63, R61, UR6 ;  /* 0x000000063d3f7c20 */ /* 0x001fe20008410000 */
        /* <DEDUP_REMOVED lines=9> */
.L_x_3687:
        /* <DEDUP_REMOVED lines=25> */
.L_x_3683:
        /* <DEDUP_REMOVED lines=24> */
[----:B------:R-:W-:Y:S01]  /*1f50*/  LOP3.LUT P6, RZ, R202, 0xff, RZ, 0xc0, !PT ;  /* 0x000000ffcaff7812 */ /* 0x000fe200078cc0ff */
[----:B------:R-:W-:Y:S01]  /*1f60*/  FMUL.FTZ R59, R62, UR6 ;  /* 0x000000063e3b7c20 */ /* 0x000fe20008410000 */
[----:B------:R-:W-:Y:S01]  /*1f70*/  SEL R60, R56, RZ, P5 ;  /* 0x000000ff383c7207 */ /* 0x000fe20002800000 */
[----:B------:R-:W-:Y:S01]  /*1f80*/  FMUL.FTZ R104, R104, UR6 ;  /* 0x0000000668687c20 */ /* 0x000fe20008410000 */
[----:B------:R-:W-:-:S02]  /*1f90*/  ISETP.GE.U32.AND P2, PT, R122, 0x1000000, PT ;  /* 0x010000007a00780c */ /* 0x000fc40003f46070 */
[----:B------:R-:W-:Y:S02]  /*1fa0*/  SEL R56, R56, RZ, P6 ;  /* 0x000000ff38387207 */ /* 0x000fe40003000000 */
[----:B------:R-:W-:Y:S02]  /*1fb0*/  SEL R61, R2, RZ, P3 ;  /* 0x000000ff023d7207 */ /* 0x000fe40001800000 */
[----:B------:R-:W-:Y:S02]  /*1fc0*/  LOP3.LUT P4, RZ, R122, 0xff0000, RZ, 0xc0, !PT ;  /* 0x00ff00007aff7812 */ /* 0x000fe4000788c0ff */
[C---:B------:R-:W-:Y:S02]  /*1fd0*/  LOP3.LUT P5, RZ, R202.reuse, 0xff00, RZ, 0xc0, !PT ;  /* 0x0000ff00caff7812 */ /* 0x040fe400078ac0ff */
[C---:B------:R-:W-:Y:S02]  /*1fe0*/  LOP3.LUT P6, RZ, R202.reuse, 0xff0000, RZ, 0xc0, !PT ;  /* 0x00ff0000caff7812 */ /* 0x040fe400078cc0ff */
[----:B------:R-:W-:-:S02]  /*1ff0*/  ISETP.GE.U32.AND P3, PT, R202, 0x1000000, PT ;  /* 0x01000000ca00780c */ /* 0x000fc40003f66070 */
[C---:B0-----:R-:W-:Y:S02]  /*2000*/  SEL R63, R59.reuse, RZ, P2 ;  /* 0x000000ff3b3f7207 */ /* 0x041fe40001000000 */
[----:B------:R-:W-:Y:S02]  /*2010*/  SEL R57, R2, RZ, P5 ;  /* 0x000000ff02397207 */ /* 0x000fe40002800000 */
[C---:B------:R-:W-:Y:S02]  /*2020*/  SEL R62, R104.reuse, RZ, P4 ;  /* 0x000000ff683e7207 */ /* 0x040fe40002000000 */
[----:B------:R-:W-:Y:S02]  /*2030*/  SEL R58, R104, RZ, P6 ;  /* 0x000000ff683a7207 */ /* 0x000fe40003000000 */
[----:B------:R-:W-:Y:S01]  /*2040*/  SEL R59, R59, RZ, P3 ;  /* 0x000000ff3b3b7207 */ /* 0x000fe20001800000 */
[----:B------:R-:W-:Y:S06]  /*2050*/  BRA `(.L_x_3686) ;  /* 0x00000004009c7947 */ /* 0x000fec0003800000 */
.L_x_3689:
        /* <DEDUP_REMOVED lines=28> */
[----:B0-----:R-:W-:Y:S02]  /*2220*/  SEL R63, R59, RZ, P3 ;  /* 0x000000ff3b3f7207 */ /* 0x001fe40001800000 */
[----:B------:R-:W-:Y:S02]  /*2230*/  SEL R57, R57, RZ, P2 ;  /* 0x000000ff39397207 */ /* 0x000fe40001000000 */
[----:B------:R-:W-:Y:S02]  /*2240*/  SEL R58, R58, RZ, P6 ;  /* 0x000000ff3a3a7207 */ /* 0x000fe40003000000 */
[----:B------:R-:W-:Y:S01]  /*2250*/  SEL R59, R59, RZ, P5 ;  /* 0x000000ff3b3b7207 */ /* 0x000fe20002800000 */
[----:B------:R-:W-:Y:S06]  /*2260*/  BRA `(.L_x_3686) ;  /* 0x0000000400187947 */ /* 0x000fec0003800000 */
.L_x_3688:
        /* <DEDUP_REMOVED lines=21> */
[----:B------:R-:W-:Y:S01]  /*23c0*/  LOP3.LUT P6, RZ, R202, 0xff, RZ, 0xc0, !PT ;  /* 0x000000ffcaff7812 */ /* 0x000fe200078cc0ff */
[----:B------:R-:W-:Y:S01]  /*23d0*/  FMUL.FTZ R59, R62, UR6 ;  /* 0x000000063e3b7c20 */ /* 0x000fe20008410000 */
[----:B------:R-:W-:Y:S01]  /*23e0*/  ISETP.GE.U32.AND P3, PT, R122, 0x1000000, PT ;  /* 0x010000007a00780c */ /* 0x000fe20003f66070 */
[----:B------:R-:W-:Y:S01]  /*23f0*/  FMUL.FTZ R111, R111, UR6 ;  /* 0x000000066f6f7c20 */ /* 0x000fe20008410000 */
[----:B------:R-:W-:-:S02]  /*2400*/  SEL R60, R3, RZ, P2 ;  /* 0x000000ff033c7207 */ /* 0x000fc40001000000 */
[----:B------:R-:W-:Y:S02]  /*2410*/  SEL R56, R3, RZ, P6 ;  /* 0x000000ff03387207 */ /* 0x000fe40003000000 */
[----:B------:R-:W-:Y:S02]  /*2420*/  SEL R61, R2, RZ, P5 ;  /* 0x000000ff023d7207 */ /* 0x000fe40002800000 */
[----:B------:R-:W-:Y:S02]  /*2430*/  LOP3.LUT P4, RZ, R122, 0xff0000, RZ, 0xc0, !PT ;  /* 0x00ff00007aff7812 */ /* 0x000fe4000788c0ff */
[C---:B------:R-:W-:Y:S02]  /*2440*/  LOP3.LUT P2, RZ, R202.reuse, 0xff00, RZ, 0xc0, !PT ;  /* 0x0000ff00caff7812 */ /* 0x040fe4000784c0ff */
[C---:B------:R-:W-:Y:S02]  /*2450*/  LOP3.LUT P6, RZ, R202.reuse, 0xff0000, RZ, 0xc0, !PT ;  /* 0x00ff0000caff7812 */ /* 0x040fe400078cc0ff */
[----:B------:R-:W-:-:S02]  /*2460*/  ISETP.GE.U32.AND P5, PT, R202, 0x1000000, PT ;  /* 0x01000000ca00780c */ /* 0x000fc40003fa6070 */
[----:B0-----:R-:W-:Y:S02]  /*2470*/  SEL R63, R59, RZ, P3 ;  /* 0x000000ff3b3f7207 */ /* 0x001fe40001800000 */
[----:B------:R-:W-:Y:S02]  /*2480*/  SEL R57, R2, RZ, P2 ;  /* 0x000000ff02397207 */ /* 0x000fe40001000000 */
[C---:B------:R-:W-:Y:S02]  /*2490*/  SEL R62, R111.reuse, RZ, P4 ;  /* 0x000000ff6f3e7207 */ /* 0x040fe40002000000 */
[----:B------:R-:W-:Y:S02]  /*24a0*/  SEL R58, R111, RZ, P6 ;  /* 0x000000ff6f3a7207 */ /* 0x000fe40003000000 */
[----:B------:R-:W-:Y:S01]  /*24b0*/  SEL R59, R59, RZ, P5 ;  /* 0x000000ff3b3b7207 */ /* 0x000fe20002800000 */
[----:B------:R-:W-:Y:S06]  /*24c0*/  BRA `(.L_x_3686) ;  /* 0x0000000000807947 */ /* 0x000fec0003800000 */
.L_x_3690:
        /* <DEDUP_REMOVED lines=31> */
[----:B------:R-:W-:-:S07]  /*26c0*/  SEL R59, R59, RZ, P5 ;  /* 0x000000ff3b3b7207 */ /* 0x000fce0002800000 */
.L_x_3686:
        /* <DEDUP_REMOVED lines=22> */
[C---:B0-----:R-:W-:Y:S01]  /*2830*/  FFMA.FTZ R52, R201.reuse, R70, R40 ;  /* 0x00000046c9347223 */ /* 0x041fe20000010028 */
        /* <DEDUP_REMOVED lines=24> */
.L_x_3693:
        /* <DEDUP_REMOVED lines=33> */
.L_x_3692:
        /* <DEDUP_REMOVED lines=8> */
[----:B0-----:R-:W-:Y:S01]  /*2c50*/  FADD.FTZ R54, R110, -R73 ;  /* 0x800000496e367221 */ /* 0x001fe20000010000 */
        /* <DEDUP_REMOVED lines=25> */
.L_x_3695:
        /* <DEDUP_REMOVED lines=33> */
.L_x_3691:
        /* <DEDUP_REMOVED lines=27> */
.L_x_3697:
        /* <DEDUP_REMOVED lines=25> */
.L_x_3696:
[----:B------:R-:W-:Y:S05]  /*3340*/  @!P2 BRA `(.L_x_3698) ;  /* 0x000000000064a947 */ /* 0x000fea0003800000 */
        /* <DEDUP_REMOVED lines=25> */
.L_x_3698:
        /* <DEDUP_REMOVED lines=23> */
[----:B------:R-:W-:-:S07]  /*3650*/  SEL R63, R106, RZ, P6 ;  /* 0x000000ff6a3f7207 */ /* 0x000fce0003000000 */
.L_x_3694:
        /* <DEDUP_REMOVED lines=44> */
.L_x_3701:
        /* <DEDUP_REMOVED lines=33> */
.L_x_3700:
        /* <DEDUP_REMOVED lines=34> */
.L_x_3703:
        /* <DEDUP_REMOVED lines=33> */
.L_x_3699:
        /* <DEDUP_REMOVED lines=27> */
.L_x_3705:
        /* <DEDUP_REMOVED lines=25> */
.L_x_3704:
        /* <DEDUP_REMOVED lines=26> */
.L_x_3706:
        /* <DEDUP_REMOVED lines=24> */
.L_x_3702:
        /* <DEDUP_REMOVED lines=44> */
.L_x_3709:
        /* <DEDUP_REMOVED lines=18> */
[----:B0-----:R-:W-:Y:S01]  /*49a0*/  SEL R60, R78, RZ, P1 ;  /* 0x000000ff4e3c7207 */ /* 0x001fe20000800000 */
        /* <DEDUP_REMOVED lines=14> */
.L_x_3708:
        /* <DEDUP_REMOVED lines=34> */
.L_x_3711:
        /* <DEDUP_REMOVED lines=33> */
.L_x_3707:
        /* <DEDUP_REMOVED lines=27> */
.L_x_3713:
        /* <DEDUP_REMOVED lines=25> */
.L_x_3712:
        /* <DEDUP_REMOVED lines=26> */
.L_x_3714:
        /* <DEDUP_REMOVED lines=24> */
.L_x_3710:
        /* <DEDUP_REMOVED lines=13> */
.L_x_3681:
        /* <DEDUP_REMOVED lines=64> */
.L_x_3680:
[----:B------:R-:W-:Y:S05]  /*59f0*/  BSYNC B0 ;  /* 0x0000000000007941 */ /* 0x000fea0003800000 */
.L_x_3679:
        /* <DEDUP_REMOVED lines=196> */
.L_x_3682:
        /* <DEDUP_REMOVED lines=8> */
.L_x_3717:
[----:B------:R-:W-:Y:S05]  /*66c0*/  BSYNC B2 ;  /* 0x0000000000027941 */ /* 0x000fea0003800000 */
.L_x_3716:
        /* <DEDUP_REMOVED lines=8> */
.L_x_3718:
[----:B------:R-:W-:Y:S01]  /*6750*/  FADD.FTZ R65, R66, R65 ;  /* 0x0000004142417221 */ /* 0x000fe20000010000 */
[----:B------:R-:W-:-:S04]  /*6760*/  HFMA2 R91, -RZ, RZ, 0, 1.1920928955078125e-07 ;  /* 0x00000002ff5b7431 */ /* 0x000fc800000001ff */
[----:B------:R-:W-:Y:S02]  /*6770*/  MOV R90, R65 ;  /* 0x00000041005a7202 */ /* 0x000fe40000000f00 */
[----:B------:R-:W-:-:S07]  /*6780*/  MOV R64, R89 ;  /* 0x0000005900407202 */ /* 0x000fce0000000f00 */
[----:B------:R-:W-:Y:S05]  /*6790*/  WARPSYNC.COLLECTIVE R85, `(.L_x_3719) ;  /* 0x0000000055087348 */ /* 0x000fea0003c00000 */
[----:B------:R0:W1:Y:S02]  /*67a0*/  SHFL.BFLY P4, R89, R90, R91, R92 ;  /* 0x0c00005b5a597389 */ /* 0x000064000008005c */
[----:B01----:R-:W-:Y:S05]  /*67b0*/  ENDCOLLECTIVE ;  /* 0x000000000000791b */ /* 0x003fea0003800000 */
.L_x_3719:
[----:B------:R-:W-:-:S05]  /*67c0*/  FADD.FTZ R64, R63, R64 ;  /* 0x000000403f407221 */ /* 0x000fca0000010000 */
[----:B------:R-:W-:Y:S02]  /*67d0*/  MOV R90, R64 ;  /* 0x00000040005a7202 */ /* 0x000fe40000000f00 */
[----:B------:R-:W-:-:S07]  /*67e0*/  MOV R68, R89 ;  /* 0x0000005900447202 */ /* 0x000fce0000000f00 */
[----:B------:R-:W-:Y:S05]  /*67f0*/  WARPSYNC.COLLECTIVE R85, `(.L_x_3720) ;  /* 0x0000000055087348 */ /* 0x000fea0003c00000 */
[----:B------:R0:W1:Y:S02]  /*6800*/  SHFL.BFLY P4, R89, R90, R91, R92 ;  /* 0x0c00005b5a597389 */ /* 0x000064000008005c */
[----:B01----:R-:W-:Y:S05]  /*6810*/  ENDCOLLECTIVE ;  /* 0x000000000000791b */ /* 0x003fea0003800000 */
.L_x_3720:
[----:B------:R-:W-:Y:S01]  /*6820*/  FADD.FTZ R68, R65, R68 ;  /* 0x0000004441447221 */ /* 0x000fe20000010000 */
[----:B------:R-:W-:-:S04]  /*6830*/  HFMA2 R91, -RZ, RZ, 0, 2.384185791015625e-07 ;  /* 0x00000004ff5b7431 */ /* 0x000fc800000001ff */
[----:B------:R-:W-:Y:S02]  /*6840*/  MOV R90, R68 ;  /* 0x00000044005a7202 */ /* 0x000fe40000000f00 */
[----:B------:R-:W-:-:S07]  /*6850*/  MOV R67, R89 ;  /* 0x0000005900437202 */ /* 0x000fce0000000f00 */
[----:B------:R-:W-:Y:S05]  /*6860*/  WARPSYNC.COLLECTIVE R85, `(.L_x_3721) ;  /* 0x0000000055087348 */ /* 0x000fea0003c00000 */
[----:B------:R0:W1:Y:S02]  /*6870*/  SHFL.BFLY P4, R89, R90, R91, R92 ;  /* 0x0c00005b5a597389 */ /* 0x000064000008005c */
[----:B01----:R-:W-:Y:S05]  /*6880*/  ENDCOLLECTIVE ;  /* 0x000000000000791b */ /* 0x003fea0003800000 */
.L_x_3721:
[----:B------:R-:W-:-:S05]  /*6890*/  FADD.FTZ R67, R64, R67 ;  /* 0x0000004340437221 */ /* 0x000fca0000010000 */
[----:B------:R-:W-:Y:S02]  /*68a0*/  MOV R90, R67 ;  /* 0x00000043005a7202 */ /* 0x000fe40000000f00 */
[----:B------:R-:W-:-:S07]  /*68b0*/  MOV R69, R89 ;  /* 0x0000005900457202 */ /* 0x000fce0000000f00 */
[----:B------:R-:W-:Y:S05]  /*68c0*/  WARPSYNC.COLLECTIVE R85, `(.L_x_3722) ;  /* 0x0000000055087348 */ /* 0x000fea0003c00000 */
[----:B------:R0:W1:Y:S02]  /*68d0*/  SHFL.BFLY P4, R89, R90, R91, R92 ;  /* 0x0c00005b5a597389 */ /* 0x000064000008005c */
[----:B01----:R-:W-:Y:S05]  /*68e0*/  ENDCOLLECTIVE ;  /* 0x000000000000791b */ /* 0x003fea0003800000 */
.L_x_3722:
[----:B------:R-:W-:Y:S01]  /*68f0*/  FADD.FTZ R69, R68, R69 ;  /* 0x0000004544457221 */ /* 0x000fe20000010000 */
[----:B------:R-:W-:-:S04]  /*6900*/  HFMA2 R91, -RZ, RZ, 0, 4.76837158203125e-07 ;  /* 0x00000008ff5b7431 */ /* 0x000fc800000001ff */
[----:B------:R-:W-:Y:S02]  /*6910*/  MOV R90, R69 ;  /* 0x00000045005a7202 */ /* 0x000fe40000000f00 */
[----:B------:R-:W-:-:S07]  /*6920*/  MOV R88, R89 ;  /* 0x0000005900587202 */ /* 0x000fce0000000f00 */
[----:B------:R-:W-:Y:S05]  /*6930*/  WARPSYNC.COLLECTIVE R85, `(.L_x_3723) ;  /* 0x0000000055087348 */ /* 0x000fea0003c00000 */
[----:B------:R0:W1:Y:S02]  /*6940*/  SHFL.BFLY P4, R89, R90, R91, R92 ;  /* 0x0c00005b5a597389 */ /* 0x000064000008005c */
[----:B01----:R-:W-:Y:S05]  /*6950*/  ENDCOLLECTIVE ;  /* 0x000000000000791b */ /* 0x003fea0003800000 */
.L_x_3723:
[----:B------:R-:W-:-:S05]  /*6960*/  FADD.FTZ R88, R67, R88 ;  /* 0x0000005843587221 */ /* 0x000fca0000010000 */
[----:B------:R-:W-:Y:S02]  /*6970*/  MOV R90, R88 ;  /* 0x00000058005a7202 */ /* 0x000fe40000000f00 */
[----:B------:R-:W-:-:S07]  /*6980*/  MOV R66, R89 ;  /* 0x0000005900427202 */ /* 0x000fce0000000f00 */
[----:B------:R-:W-:Y:S05]  /*6990*/  WARPSYNC.COLLECTIVE R85, `(.L_x_3724) ;  /* 0x0000000055087348 */ /* 0x000fea0003c00000 */
[----:B------:R0:W1:Y:S02]  /*69a0*/  SHFL.BFLY P4, R89, R90, R91, R92 ;  /* 0x0c00005b5a597389 */ /* 0x000064000008005c */
[----:B01----:R-:W-:Y:S05]  /*69b0*/  ENDCOLLECTIVE ;  /* 0x000000000000791b */ /* 0x003fea0003800000 */
.L_x_3724:
[----:B------:R-:W-:Y:S01]  /*69c0*/  FADD.FTZ R66, R69, R66 ;  /* 0x0000004245427221 */ /* 0x000fe20000010000 */
[----:B------:R-:W-:-:S04]  /*69d0*/  HFMA2 R91, -RZ, RZ, 0, 9.5367431640625e-07 ;  /* 0x00000010ff5b7431 */ /* 0x000fc800000001ff */
[----:B------:R-:W-:Y:S02]  /*69e0*/  MOV R90, R66 ;  /* 0x00000042005a7202 */ /* 0x000fe40000000f00 */
[----:B------:R-:W-:-:S07]  /*69f0*/  MOV R63, R89 ;  /* 0x00000059003f7202 */ /* 0x000fce0000000f00 */
[----:B------:R-:W-:Y:S05]  /*6a00*/  WARPSYNC.COLLECTIVE R85, `(.L_x_3725) ;  /* 0x0000000055087348 */ /* 0x000fea0003c00000 */
[----:B------:R0:W1:Y:S02]  /*6a10*/  SHFL.BFLY P4, R89, R90, R91, R92 ;  /* 0x0c00005b5a597389 */ /* 0x000064000008005c */
[----:B01----:R-:W-:Y:S05]  /*6a20*/  ENDCOLLECTIVE ;  /* 0x000000000000791b */ /* 0x003fea0003800000 */
.L_x_3725:
[----:B------:R-:W-:-:S05]  /*6a30*/  FADD.FTZ R63, R88, R63 ;  /* 0x0000003f583f7221 */ /* 0x000fca0000010000 */
[----:B------:R-:W-:Y:S02]  /*6a40*/  MOV R90, R63 ;  /* 0x0000003f005a7202 */ /* 0x000fe40000000f00 */
[----:B------:R-:W-:-:S07]  /*6a50*/  MOV R65, R89 ;  /* 0x0000005900417202 */ /* 0x000fce0000000f00 */
[----:B------:R-:W-:Y:S05]  /*6a60*/  WARPSYNC.COLLECTIVE R85, `(.L_x_3726) ;  /* 0x0000000055087348 */ /* 0x000fea0003c00000 */
[----:B------:R0:W1:Y:S02]  /*6a70*/  SHFL.BFLY P4, R89, R90, R91, R92 ;  /* 0x0c00005b5a597389 */ /* 0x000064000008005c */
[----:B01----:R-:W-:Y:S05]  /*6a80*/  ENDCOLLECTIVE ;  /* 0x000000000000791b */ /* 0x003fea0003800000 */
.L_x_3726:
[----:B------:R-:W-:Y:S01]  /*6a90*/  MOV R64, R89 ;  /* 0x0000005900407202 */ /* 0x000fe20000000f00 */
[----:B------:R-:W-:Y:S06]  /*6aa0*/  BRA `(.L_x_3727) ;  /* 0xffffffa800ec7947 */ /* 0x000fec000383ffff */
.L_x_3728:
        /* <DEDUP_REMOVED lines=13> */
.L_x_3999:


//--------------------- .text._ZN10layer_norm22ln_bwd_finalize_kernelINS_22Kernel_traits_finalizeILj512EfffffjLb0ELj1024ELj4ENS_18Kernel_traits_baseILj512EfffffjLj1024EEEEELb0ELb0EEEvNS_9BwdParamsE --------------------------
	.section	.text._ZN10layer_norm22ln_bwd_finalize_kernelINS_22Kernel_traits_finalizeILj512EfffffjLb0ELj1024ELj4ENS_18Kernel_traits_baseILj512EfffffjLj1024EEEEELb0ELb0EEEvNS_9BwdParamsE,"ax",@progbits
	.align	128
        .global         _ZN10layer_norm22ln_bwd_finalize_kernelINS_22Kernel_traits_finalizeILj512EfffffjLb0ELj1024ELj4ENS_18Kernel_traits_baseILj512EfffffjLj1024EEEEELb0ELb0EEEvNS_9BwdParamsE
        .type           _ZN10layer_norm22ln_bwd_finalize_kernelINS_22Kernel_traits_finalizeILj512EfffffjLb0ELj1024ELj4ENS_18Kernel_traits_baseILj512EfffffjLj1024EEEEELb0ELb0EEEvNS_9BwdParamsE,@function
        .size           _ZN10layer_norm22ln_bwd_finalize_kernelINS_22Kernel_traits_finalizeILj512EfffffjLb0ELj1024ELj4ENS_18Kernel_traits_baseILj512EfffffjLj1024EEEEELb0ELb0EEEvNS_9BwdParamsE,(.L_x_4000 - _ZN10layer_norm22ln_bwd_finalize_kernelINS_22Kernel_traits_finalizeILj512EfffffjLb0ELj1024ELj4ENS_18Kernel_traits_baseILj512EfffffjLj1024EEEEELb0ELb0EEEvNS_9BwdParamsE)
        .other          _ZN10layer_norm22ln_bwd_finalize_kernelINS_22Kernel_traits_finalizeILj512EfffffjLb0ELj1024ELj4ENS_18Kernel_traits_baseILj512EfffffjLj1024EEEEELb0ELb0EEEvNS_9BwdParamsE,@"STO_CUDA_ENTRY STV_DEFAULT"
_ZN10layer_norm22ln_bwd_finalize_kernelINS_22Kernel_traits_finalizeILj512EfffffjLb0ELj1024ELj4ENS_18Kernel_traits_baseILj512EfffffjLj1024EEEEELb0ELb0EEEvNS_9BwdParamsE:
.text._ZN10layer_norm22ln_bwd_finalize_kernelINS_22Kernel_traits_finalizeILj512EfffffjLb0ELj1024ELj4ENS_18Kernel_traits_baseILj512EfffffjLj1024EEEEELb0ELb0EEEvNS_9BwdParamsE:
        /* <DEDUP_REMOVED lines=78> */
.L_x_3733:
        /* <DEDUP_REMOVED lines=118> */
.L_x_3732:
[----:B------:R-:W-:Y:S05]  /*0c40*/  BSYNC.RECONVERGENT B1 ;  /* 0x0000000000017941 */ /* 0x000fea0003800200 */
.L_x_3731:
        /* <DEDUP_REMOVED lines=68> */
.L_x_3735:
[----:B------:R-:W-:Y:S05]  /*1090*/  BSYNC.RECONVERGENT B1 ;  /* 0x0000000000017941 */ /* 0x000fea0003800200 */
.L_x_3734:
        /* <DEDUP_REMOVED lines=37> */
.L_x_3737:
[----:B------:R-:W-:Y:S05]  /*12f0*/  BSYNC.RECONVERGENT B1 ;  /* 0x0000000000017941 */ /* 0x000fea0003800200 */
.L_x_3736:
[----:B------:R-:W-:Y:S05]  /*1300*/  @!P1 BRA `(.L_x_3730) ;  /* 0x00000000003c9947 */ /* 0x000fea0003800000 */
[----:B------:R-:W0:Y:S01]  /*1310*/  LDC.64 R8, c[0x0][0x440] ;  /* 0x00011000ff087b82 */ /* 0x000e220000000a00 */
[----:B------:R-:W-:Y:S01]  /*1320*/  IMAD R0, R3, R54, R0 ;  /* 0x0000003603007224 */ /* 0x000fe200078e0200 */
[----:B------:R-:W-:-:S04]  /*1330*/  IADD3 R12, PT, PT, -R55, RZ, RZ ;  /* 0x000000ff370c7210 */ /* 0x000fc80007ffe1ff */
[----:B------:R-:W-:Y:S02]  /*1340*/  IADD3 R3, PT, PT, R57, R0, RZ ;  /* 0x0000000039037210 */ /* 0x000fe40007ffe0ff */
[----:B------:R-:W1:Y:S05]  /*1350*/  LDC.64 R10, c[0x0][0x448] ;  /* 0x00011200ff0a7b82 */ /* 0x000e6a0000000a00 */
.L_x_3738:
        /* <DEDUP_REMOVED lines=10> */
.L_x_3730:
[----:B------:R-:W-:Y:S05]  /*1400*/  BSYNC.RECONVERGENT B0 ;  /* 0x0000000000007941 */ /* 0x000fea0003800200 */
.L_x_3729:
        /* <DEDUP_REMOVED lines=60> */
.L_x_3739:
        /* <DEDUP_REMOVED lines=11> */
.L_x_4000:


//--------------------- .text._ZN10layer_norm40ln_parallel_residual_bwd_finalize_kernelINS_22Kernel_traits_finalizeILj512EfffffjLb0ELj1024ELj4ENS_18Kernel_traits_baseILj512EfffffjLj1024EEEEELb0EEEvNS_9BwdParamsE --------------------------
	.section	.text._ZN10layer_norm40ln_parallel_residual_bwd_finalize_kernelINS_22Kernel_traits_finalizeILj512EfffffjLb0ELj1024ELj4ENS_18Kernel_traits_baseILj512EfffffjLj1024EEEEELb0EEEvNS_9BwdParamsE,"ax",@progbits
	.align	128
        .global         _ZN10layer_norm40ln_parallel_residual_bwd_finalize_kernelINS_22Kernel_traits_finalizeILj512EfffffjLb0ELj1024ELj4ENS_18Kernel_traits_baseILj512EfffffjLj1024EEEEELb0EEEvNS_9BwdParamsE
        .type           _ZN10layer_norm40ln_parallel_residual_bwd_finalize_kernelINS_22Kernel_traits_finalizeILj512EfffffjLb0ELj1024ELj4ENS_18Kernel_traits_baseILj512EfffffjLj1024EEEEELb0EEEvNS_9BwdParamsE,@function
        .size           _ZN10layer_norm40ln_parallel_residual_bwd_finalize_kernelINS_22Kernel_traits_finalizeILj512EfffffjLb0ELj1024ELj4ENS_18Kernel_traits_baseILj512EfffffjLj1024EEEEELb0EEEvNS_9BwdParamsE,(.L_x_4001 - _ZN10layer_norm40ln_parallel_residual_bwd_finalize_kernelINS_22Kernel_traits_finalizeILj512EfffffjLb0ELj1024ELj4ENS_18Kernel_traits_baseILj512EfffffjLj1024EEEEELb0EEEvNS_9BwdParamsE)
        .other          _ZN10layer_norm40ln_parallel_residual_bwd_finalize_kernelINS_22Kernel_traits_finalizeILj512EfffffjLb0ELj1024ELj4ENS_18Kernel_traits_baseILj512EfffffjLj1024EEEEELb0EEEvNS_9BwdParamsE,@"STO_CUDA_ENTRY STV_DEFAULT"
_ZN10layer_norm40ln_parallel_residual_bwd_finalize_kernelINS_22Kernel_traits_finalizeILj512EfffffjLb0ELj1024ELj4ENS_18Kernel_traits_baseILj512EfffffjLj1024EEEEELb0EEEvNS_9BwdParamsE:
.text._ZN10layer_norm40ln_parallel_residual_bwd_finalize_kernelINS_22Kernel_traits_finalizeILj512EfffffjLb0ELj1024ELj4ENS_18Kernel_traits_baseILj512EfffffjLj1024EEEEELb0EEEvNS_9BwdParamsE:
        /* <DEDUP_REMOVED lines=58> */
.L_x_3744:
        /* <DEDUP_REMOVED lines=112> */
.L_x_3743:
[----:B------:R-:W-:Y:S05]  /*0aa0*/  BSYNC.RECONVERGENT B1 ;  /* 0x0000000000017941 */ /* 0x000fea0003800200 */
.L_x_3742:
        /* <DEDUP_REMOVED lines=66> */
.L_x_3746:
[----:B------:R-:W-:Y:S05]  /*0ed0*/  BSYNC.RECONVERGENT B1 ;  /* 0x0000000000017941 */ /* 0x000fea0003800200 */
.L_x_3745:
        /* <DEDUP_REMOVED lines=36> */
.L_x_3748:
[----:B------:R-:W-:Y:S05]  /*1120*/  BSYNC.RECONVERGENT B1 ;  /* 0x0000000000017941 */ /* 0x000fea0003800200 */
.L_x_3747:
        /* <DEDUP_REMOVED lines=18> */
.L_x_3741:
[----:B------:R-:W-:Y:S05]  /*1250*/  BSYNC.RECONVERGENT B0 ;  /* 0x0000000000007941 */ /* 0x000fea0003800200 */
.L_x_3740:
        /* <DEDUP_REMOVED lines=92> */
.L_x_3749:
        /* <DEDUP_REMOVED lines=14> */
.L_x_4001:


//--------------------- .text._ZN10layer_norm31ln_parallel_residual_bwd_kernelINS_13Kernel_traitsIfffffjLj512ELj1ELj4ELj1ELj16ENS_18Kernel_traits_baseILj512EfffffjLj128EEEEELb1ELb1ELb0EEEvNS_9BwdParamsE --------------------------
	.section	.text._ZN10layer_norm31ln_parallel_residual_bwd_kernelINS_13Kernel_traitsIfffffjLj512ELj1ELj4ELj1ELj16ENS_18Kernel_traits_baseILj512EfffffjLj128EEEEELb1ELb1ELb0EEEvNS_9BwdParamsE,"ax",@progbits
	.align	128
        .global         _ZN10layer_norm31ln_parallel_residual_bwd_kernelINS_13Kernel_traitsIfffffjLj512ELj1ELj4ELj1ELj16ENS_18Kernel_traits_baseILj512EfffffjLj128EEEEELb1ELb1ELb0EEEvNS_9BwdParamsE
        .type           _ZN10layer_norm31ln_parallel_residual_bwd_kernelINS_13Kernel_traitsIfffffjLj512ELj1ELj4ELj1ELj16ENS_18Kernel_traits_baseILj512EfffffjLj128EEEEELb1ELb1ELb0EEEvNS_9BwdParamsE,@function
        .size           _ZN10layer_norm31ln_parallel_residual_bwd_kernelINS_13Kernel_traitsIfffffjLj512ELj1ELj4ELj1ELj16ENS_18Kernel_traits_baseILj512EfffffjLj128EEEEELb1ELb1ELb0EEEvNS_9BwdParamsE,(.L_x_4002 - _ZN10layer_norm31ln_parallel_residual_bwd_kernelINS_13Kernel_traitsIfffffjLj512ELj1ELj4ELj1ELj16ENS_18Kernel_traits_baseILj512EfffffjLj128EEEEELb1ELb1ELb0EEEvNS_9BwdParamsE)
        .other          _ZN10layer_norm31ln_parallel_residual_bwd_kernelINS_13Kernel_traitsIfffffjLj512ELj1ELj4ELj1ELj16ENS_18Kernel_traits_baseILj512EfffffjLj128EEEEELb1ELb1ELb0EEEvNS_9BwdParamsE,@"STO_CUDA_ENTRY STV_DEFAULT"
_ZN10layer_norm31ln_parallel_residual_bwd_kernelINS_13Kernel_traitsIfffffjLj512ELj1ELj4ELj1ELj16ENS_18Kernel_traits_baseILj512EfffffjLj128EEEEELb1ELb1ELb0EEEvNS_9BwdParamsE:
.text._ZN10layer_norm31ln_parallel_residual_bwd_kernelINS_13Kernel_traitsIfffffjLj512ELj1ELj4ELj1ELj16ENS_18Kernel_traits_baseILj512EfffffjLj128EEEEELb1ELb1ELb0EEEvNS_9BwdParamsE:
        /* <DEDUP_REMOVED lines=29> */
[----:B------:R2:W5:Y:S01]  /*01d0*/  @P3 LDG.E.128 R84, desc[UR8][R6.64] ;  /* 0x0000000806543981 */ /* 0x000562000c1e1d00 */
[C---:B---3--:R-:W-:Y:S01]  /*01e0*/  @P0 IMAD.WIDE.U32 R10, R3.reuse, 0x10, R8 ;  /* 0x00000010030a0825 */ /* 0x048fe200078e0008 */
[----:B------:R-:W-:Y:S01]  /*01f0*/  @P0 IADD3 R3, PT, PT, R3, 0x20, RZ ;  /* 0x0000002003030810 */ /* 0x000fe20007ffe0ff */
[----:B------:R-:W3:Y:S01]  /*0200*/  S2UR UR4, SR_CTAID.X ;  /* 0x00000000000479c3 */ /* 0x000ee20000002500 */
[----:B------:R-:W-:Y:S02]  /*0210*/  SHF.R.U32.HI R5, RZ, 0x5, R16 ;  /* 0x00000005ff057819 */ /* 0x000fe40000011610 */
[----:B------:R2:W5:Y:S01]  /*0220*/  @P0 LDG.E.128 R80, desc[UR8][R10.64] ;  /* 0x000000080a500981 */ /* 0x000562000c1e1d00 */
[C---:B----4-:R-:W-:Y:S01]  /*0230*/  @P1 IMAD.WIDE.U32 R12, R3.reuse, 0x10, R12 ;  /* 0x00000010030c1825 */ /* 0x050fe200078e000c */
[----:B------:R-:W-:-:S04]  /*0240*/  @P1 IADD3 R3, PT, PT, R3, 0x20, RZ ;  /* 0x0000002003031810 */ /* 0x000fc80007ffe0ff */
[----:B------:R2:W5:Y:S01]  /*0250*/  @P1 LDG.E.128 R76, desc[UR8][R12.64] ;  /* 0x000000080c4c1981 */ /* 0x000562000c1e1d00 */
[----:B-1----:R-:W-:-:S05]  /*0260*/  @P2 IMAD.WIDE.U32 R8, R3, 0x10, R14 ;  /* 0x0000001003082825 */ /* 0x002fca00078e000e */
[----:B------:R2:W5:Y:S01]  /*0270*/  @P2 LDG.E.128 R72, desc[UR8][R8.64] ;  /* 0x0000000808482981 */ /* 0x000562000c1e1d00 */
[----:B---3--:R-:W-:-:S06]  /*0280*/  USHF.L.U32 UR4, UR4, 0x2, URZ ;  /* 0x0000000204047899 */ /* 0x008fcc00080006ff */
        /* <DEDUP_REMOVED lines=39> */
.L_x_3801:
        /* <DEDUP_REMOVED lines=36> */
[----:B------:R-:W5:Y:S01]  /*0740*/  @P0 LDG.E.128 R36, desc[UR8][R132.64] ;  /* 0x0000000884240981 */ /* 0x000f62000c1e1d00 */
[----:B-1----:R-:W-:-:S05]  /*0750*/  @P1 IMAD.WIDE.U32 R104, R6, 0x4, R104 ;  /* 0x0000000406681825 */ /* 0x002fca00078e0068 */
[----:B------:R4:W5:Y:S01]  /*0760*/  @P1 LDG.E R7, desc[UR8][R104.64] ;  /* 0x0000000868071981 */ /* 0x000962000c1e1900 */
[----:B------:R-:W-:Y:S01]  /*0770*/  IADD3 R125, PT, PT, R6, 0x20, RZ ;  /* 0x00000020067d7810 */ /* 0x000fe20007ffe0ff */
[C---:B---3--:R-:W-:Y:S01]  /*0780*/  FADD.FTZ R100, -R123.reuse, R100 ;  /* 0x000000647b647221 */ /* 0x048fe20000010100 */
[----:B------:R-:W-:-:S03]  /*0790*/  FADD.FTZ R16, -R123, R101 ;  /* 0x000000657b107221 */ /* 0x000fc60000010100 */
[C---:B-----5:R-:W-:Y:S01]  /*07a0*/  FMUL.FTZ R3, R19.reuse, R100 ;  /* 0x0000006413037220 */ /* 0x060fe20000410000 */
[----:B------:R-:W-:Y:S01]  /*07b0*/  FMUL.FTZ R16, R19, R16 ;  /* 0x0000001013107220 */ /* 0x000fe20000410000 */
[----:B----4-:R-:W-:Y:S01]  /*07c0*/  FMUL.FTZ R104, R84, R96 ;  /* 0x0000006054687220 */ /* 0x010fe20000410000 */
[----:B------:R-:W-:Y:S01]  /*07d0*/  FADD.FTZ R52, R52, R96 ;  /* 0x0000006034347221 */ /* 0x000fe20000010000 */
[----:B------:R-:W-:Y:S01]  /*07e0*/  FFMA.FTZ R68, R96, R3, R68 ;  /* 0x0000000360447223 */ /* 0x000fe20000010044 */
[----:B------:R-:W-:Y:S01]  /*07f0*/  FADD.FTZ R53, R53, R97 ;  /* 0x0000006135357221 */ /* 0x000fe20000010000 */
[----:B------:R-:W-:Y:S01]  /*0800*/  FFMA.FTZ R69, R97, R16, R69 ;  /* 0x0000001061457223 */ /* 0x000fe20000010045 */
[----:B------:R-:W-:Y:S01]  /*0810*/  FMUL.FTZ R23, R85, R97 ;  /* 0x0000006155177220 */ /* 0x000fe20000410000 */
[----:B------:R-:W-:Y:S01]  /*0820*/  FADD.FTZ R96, RZ, R104 ;  /* 0x00000068ff607221 */ /* 0x000fe20000010000 */
[----:B------:R-:W-:Y:S01]  /*0830*/  FADD.FTZ R102, -R123, R102 ;  /* 0x000000667b667221 */ /* 0x000fe20000010100 */
[----:B------:R-:W-:Y:S01]  /*0840*/  FFMA.FTZ R97, R3, R104, RZ ;  /* 0x0000006803617223 */ /* 0x000fe200000100ff */
[----:B------:R-:W-:Y:S01]  /*0850*/  FADD.FTZ R114, -R123, R103 ;  /* 0x000000677b727221 */ /* 0x000fe20000010100 */
[----:B------:R-:W-:Y:S01]  /*0860*/  FADD.FTZ R101, R96, R23 ;  /* 0x0000001760657221 */ /* 0x000fe20000010000 */
[----:B------:R-:W-:Y:S01]  /*0870*/  FMUL.FTZ R105, R19, R102 ;  /* 0x0000006613697220 */ /* 0x000fe20000410000 */
        /* <DEDUP_REMOVED lines=12> */
.L_x_3753:
[----:B------:R-:W-:Y:S05]  /*0940*/  BSYNC.RECONVERGENT B1 ;  /* 0x0000000000017941 */ /* 0x000fea0003800200 */
.L_x_3752:
        /* <DEDUP_REMOVED lines=32> */
[----:B------:R-:W-:Y:S01]  /*0b50*/  FADD.FTZ R96, R131, R106 ;  /* 0x0000006a83607221 */ /* 0x000fe20000010000 */
[----:B------:R-:W-:Y:S01]  /*0b60*/  FADD.FTZ R102, -R123, R102 ;  /* 0x000000667b667221 */ /* 0x000fe20000010100 */
[----:B------:R-:W-:Y:S01]  /*0b70*/  FFMA.FTZ R97, R15, R106, R138 ;  /* 0x0000006a0f617223 */ /* 0x000fe2000001008a */
        /* <DEDUP_REMOVED lines=15> */
.L_x_3755:
[----:B------:R-:W-:Y:S05]  /*0c70*/  BSYNC.RECONVERGENT B1 ;  /* 0x0000000000017941 */ /* 0x000fea0003800200 */
.L_x_3754:
        /* <DEDUP_REMOVED lines=16> */
[----:B------:R2:W5:Y:S01]  /*0d80*/  LDG.E R12, desc[UR8][R136.64] ;  /* 0x00000008880c7981 */ /* 0x000562000c1e1900 */
[----:B0-----:R-:W-:-:S05]  /*0d90*/  @P1 IMAD.WIDE.U32 R134, R125, 0x4, R134 ;  /* 0x000000047d861825 */ /* 0x001fca00078e0086 */
[----:B------:R2:W5:Y:S01]  /*0da0*/  @P1 LDG.E R11, desc[UR8][R134.64] ;  /* 0x00000008860b1981 */ /* 0x000562000c1e1900 */
[----:B-1----:R-:W-:-:S05]  /*0db0*/  @P0 IMAD.WIDE.U32 R132, R125, 0x10, R132 ;  /* 0x000000107d840825 */ /* 0x002fca00078e0084 */
[----:B------:R2:W5:Y:S01]  /*0dc0*/  @P0 LDG.E.128 R28, desc[UR8][R132.64] ;  /* 0x00000008841c0981 */ /* 0x000562000c1e1d00 */
        /* <DEDUP_REMOVED lines=8> */
[----:B------:R-:W-:Y:S01]  /*0e50*/  FADD.FTZ R102, -R123, R102 ;  /* 0x000000667b667221 */ /* 0x000fe20000010100 */
[----:B------:R-:W-:Y:S01]  /*0e60*/  FADD.FTZ R45, R45, R97 ;  /* 0x000000612d2d7221 */ /* 0x000fe20000010000 */
[----:B------:R-:W-:Y:S01]  /*0e70*/  FFMA.FTZ R61, R97, R20, R61 ;  /* 0x00000014613d7223 */ /* 0x000fe2000001003d */
[----:B------:R-:W-:Y:S01]  /*0e80*/  FMUL.FTZ R111, R77, R97 ;  /* 0x000000614d6f7220 */ /* 0x000fe20000410000 */
        /* <DEDUP_REMOVED lines=16> */
[----:B--2---:R-:W-:-:S07]  /*0f90*/  FFMA.FTZ R138, R124, R119, R97 ;  /* 0x000000777c8a7223 */ /* 0x004fce0000010061 */
.L_x_3757:
[----:B------:R-:W-:Y:S05]  /*0fa0*/  BSYNC.RECONVERGENT B1 ;  /* 0x0000000000017941 */ /* 0x000fea0003800200 */
.L_x_3756:
        /* <DEDUP_REMOVED lines=18> */
[----:B------:R0:W5:Y:S01]  /*10d0*/  @P1 LDG.E R14, desc[UR8][R126.64] ;  /* 0x000000087e0e1981 */ /* 0x000162000c1e1900 */
[----:B-1----:R-:W-:-:S05]  /*10e0*/  @P0 IMAD.WIDE.U32 R128, R125, 0x10, R128 ;  /* 0x000000107d800825 */ /* 0x002fca00078e0080 */
[----:B------:R1:W5:Y:S01]  /*10f0*/  @P0 LDG.E.128 R24, desc[UR8][R128.64] ;  /* 0x0000000880180981 */ /* 0x000362000c1e1d00 */
[C---:B---3--:R-:W-:Y:S01]  /*1100*/  FADD.FTZ R96, -R123.reuse, R96 ;  /* 0x000000607b607221 */ /* 0x048fe20000010100 */
[----:B------:R-:W-:-:S03]  /*1110*/  FADD.FTZ R22, -R123, R97 ;  /* 0x000000617b167221 */ /* 0x000fc60000010100 */
[----:B-----5:R-:W-:Y:S01]  /*1120*/  FMUL.FTZ R21, R19, R96 ;  /* 0x0000006013157220 */ /* 0x020fe20000410000 */
[----:B----4-:R-:W-:Y:S01]  /*1130*/  FMUL.FTZ R110, R72, R100 ;  /* 0x00000064486e7220 */ /* 0x010fe20000410000 */
[----:B------:R-:W-:Y:S01]  /*1140*/  FMUL.FTZ R115, R73, R101 ;  /* 0x0000006549737220 */ /* 0x000fe20000410000 */
[----:B------:R-:W-:Y:S01]  /*1150*/  FADD.FTZ R98, -R123, R98 ;  /* 0x000000627b627221 */ /* 0x000fe20000010100 */
[----:B------:R-:W-:Y:S01]  /*1160*/  FMUL.FTZ R22, R19, R22 ;  /* 0x0000001613167220 */ /* 0x000fe20000410000 */
[----:B------:R-:W-:Y:S01]  /*1170*/  FADD.FTZ R96, R131, R110 ;  /* 0x0000006e83607221 */ /* 0x000fe20000010000 */
[----:B------:R-:W-:Y:S01]  /*1180*/  FFMA.FTZ R97, R21, R110, R138 ;  /* 0x0000006e15617223 */ /* 0x000fe2000001008a */
[----:B------:R-:W-:Y:S01]  /*1190*/  FADD.FTZ R134, -R123, R99 ;  /* 0x000000637b867221 */ /* 0x000fe20000010100 */
[----:B------:R-:W-:Y:S01]  /*11a0*/  FMUL.FTZ R117, R19, R98 ;  /* 0x0000006213757220 */ /* 0x000fe20000410000 */
[----:B------:R-:W-:Y:S01]  /*11b0*/  FADD.FTZ R99, R96, R115 ;  /* 0x0000007360637221 */ /* 0x000fe20000010000 */
[----:B0-----:R-:W-:Y:S01]  /*11c0*/  FMUL.FTZ R126, R74, R102 ;  /* 0x000000664a7e7220 */ /* 0x001fe20000410000 */
[----:B------:R-:W-:Y:S01]  /*11d0*/  FFMA.FTZ R96, R22, R115, R97 ;  /* 0x0000007316607223 */ /* 0x000fe20000010061 */
[----:B------:R-:W-:Y:S01]  /*11e0*/  FMUL.FTZ R121, R75, R103 ;  /* 0x000000674b797220 */ /* 0x000fe20000410000 */
[----:B-1----:R-:W-:Y:S01]  /*11f0*/  FMUL.FTZ R128, R19, R134 ;  /* 0x0000008613807220 */ /* 0x002fe20000410000 */
        /* <DEDUP_REMOVED lines=12> */
.L_x_3759:
[----:B------:R-:W-:Y:S05]  /*12c0*/  BSYNC.RECONVERGENT B1 ;  /* 0x0000000000017941 */ /* 0x000fea0003800200 */
.L_x_3758:
        /* <DEDUP_REMOVED lines=23> */
.L_x_3813:
        /* <DEDUP_REMOVED lines=25> */
[----:B0-----:R-:W-:Y:S01]  /*15d0*/  FADD.FTZ R102, R112, -R99 ;  /* 0x8000006370667221 */ /* 0x001fe20000010000 */
[C---:B-----5:R-:W-:Y:S01]  /*15e0*/  FMUL.FTZ R96, R19.reuse, R96 ;  /* 0x0000006013607220 */ /* 0x060fe20000410000 */
[C---:B------:R-:W-:Y:S01]  /*15f0*/  FMUL.FTZ R98, R19.reuse, R98 ;  /* 0x0000006213627220 */ /* 0x040fe20000410000 */
        /* <DEDUP_REMOVED lines=15> */
.L_x_3765:
        /* <DEDUP_REMOVED lines=25> */
.L_x_3764:
        /* <DEDUP_REMOVED lines=30> */
.L_x_3767:
        /* <DEDUP_REMOVED lines=25> */
.L_x_3763:
        /* <DEDUP_REMOVED lines=10> */
[----:B------:R-:W-:Y:S02]  /*1c90*/  LOP3.LUT P0, RZ, R8, 0xff, RZ, 0xc0, !PT ;  /* 0x000000ff08ff7812 */ /* 0x000fe4000780c0ff */
[----:B------:R-:W-:Y:S01]  /*1ca0*/  FADD.FTZ R92, R104, -R93 ;  /* 0x8000005d685c7221 */ /* 0x000fe20000010000 */
[----:B------:R-:W-:Y:S01]  /*1cb0*/  FADD.FTZ R94, R23, -R94 ;  /* 0x8000005e175e7221 */ /* 0x000fe20000010000 */
[-CC-:B------:R-:W-:Y:S01]  /*1cc0*/  FFMA.FTZ R93, R105, R123.reuse, R134.reuse ;  /* 0x0000007b695d7223 */ /* 0x180fe20000010086 */
[----:B------:R-:W-:Y:S01]  /*1cd0*/  LOP3.LUT P1, RZ, R7, 0xff, RZ, 0xc0, !PT ;  /* 0x000000ff07ff7812 */ /* 0x000fe2000782c0ff */
[C---:B-----5:R-:W-:Y:S01]  /*1ce0*/  FMUL.FTZ R92, R19.reuse, R92 ;  /* 0x0000005c135c7220 */ /* 0x060fe20000410000 */
[C---:B------:R-:W-:Y:S01]  /*1cf0*/  FMUL.FTZ R94, R19.reuse, R94 ;  /* 0x0000005e135e7220 */ /* 0x040fe20000410000 */
[----:B------:R-:W-:Y:S01]  /*1d00*/  FADD.FTZ R98, R130, -R93 ;  /* 0x8000005d82627221 */ /* 0x000fe20000010000 */
[----:B------:R-:W-:Y:S01]  /*1d10*/  FFMA.FTZ R93, R114, R123, R134 ;  /* 0x0000007b725d7223 */ /* 0x000fe20000010086 */
[----:B------:R-:W-:Y:S01]  /*1d20*/  FMUL.FTZ R92, R92, UR13 ;  /* 0x0000000d5c5c7c20 */ /* 0x000fe20008410000 */
[----:B------:R-:W-:Y:S01]  /*1d30*/  FMUL.FTZ R94, R94, UR13 ;  /* 0x0000000d5e5e7c20 */ /* 0x000fe20008410000 */
[----:B------:R-:W-:Y:S01]  /*1d40*/  FMUL.FTZ R98, R19, R98 ;  /* 0x0000006213627220 */ /* 0x000fe20000410000 */
[----:B------:R-:W-:-:S02]  /*1d50*/  FADD.FTZ R100, R112, -R93 ;  /* 0x8000005d70647221 */ /* 0x000fc40000010000 */
[----:B------:R-:W-:Y:S01]  /*1d60*/  SEL R96, R92, RZ, P0 ;  /* 0x000000ff5c607207 */ /* 0x000fe20000000000 */
[----:B------:R-:W-:Y:S01]  /*1d70*/  FMUL.FTZ R95, R98, UR13 ;  /* 0x0000000d625f7c20 */ /* 0x000fe20008410000 */
[----:B------:R-:W-:Y:S01]  /*1d80*/  SEL R92, R92, RZ, P1 ;  /* 0x000000ff5c5c7207 */ /* 0x000fe20000800000 */
[----:B------:R-:W-:Y:S01]  /*1d90*/  FMUL.FTZ R100, R19, R100 ;  /* 0x0000006413647220 */ /* 0x000fe20000410000 */
[----:B------:R-:W-:Y:S02]  /*1da0*/  LOP3.LUT P0, RZ, R8, 0xff00, RZ, 0xc0, !PT ;  /* 0x0000ff0008ff7812 */ /* 0x000fe4000780c0ff */
[----:B------:R-:W-:Y:S01]  /*1db0*/  LOP3.LUT P1, RZ, R7, 0xff00, RZ, 0xc0, !PT ;  /* 0x0000ff0007ff7812 */ /* 0x000fe2000782c0ff */
[----:B------:R-:W-:Y:S01]  /*1dc0*/  FMUL.FTZ R100, R100, UR13 ;  /* 0x0000000d64647c20 */ /* 0x000fe20008410000 */
        /* <DEDUP_REMOVED lines=11> */
.L_x_3769:
        /* <DEDUP_REMOVED lines=10> */
[C---:B------:R-:W-:Y:S01]  /*1f20*/  FMUL.FTZ R89, R19.reuse, R90 ;  /* 0x0000005a13597220 */ /* 0x040fe20000410000 */
        /* <DEDUP_REMOVED lines=22> */
.L_x_3768:
        /* <DEDUP_REMOVED lines=38> */
.L_x_3770:
        /* <DEDUP_REMOVED lines=13> */
[----:B------:R-:W-:Y:S01]  /*23c0*/  SEL R96, R92, RZ, P1 ;  /* 0x000000ff5c607207 */ /* 0x000fe20000800000 */
        /* <DEDUP_REMOVED lines=18> */
.L_x_3766:
        /* <DEDUP_REMOVED lines=14> */
.L_x_3762:
[----:B------:R-:W-:Y:S05]  /*25d0*/  BSYNC.RECONVERGENT B1 ;  /* 0x0000000000017941 */ /* 0x000fea0003800200 */
.L_x_3761:
        /* <DEDUP_REMOVED lines=45> */
.L_x_3775:
[-CC-:B-1----:R-:W-:Y:S01]  /*28b0*/  FFMA.FTZ R93, R15, R123.reuse, R134.reuse ;  /* 0x0000007b0f5d7223 */ /* 0x182fe20000010086 */
[-CC-:B------:R-:W-:Y:S01]  /*28c0*/  FFMA.FTZ R92, R18, R123.reuse, R134.reuse ;  /* 0x0000007b125c7223 */ /* 0x180fe20000010086 */
[----:B------:R-:W-:Y:S01]  /*28d0*/  LOP3.LUT P6, RZ, R10, 0xff, RZ, 0xc0, !PT ;  /* 0x000000ff0aff7812 */ /* 0x000fe200078cc0ff */
[----:B------:R-:W-:Y:S01]  /*28e0*/  FFMA.FTZ R95, R109, R123, R134 ;  /* 0x0000007b6d5f7223 */ /* 0x000fe20000010086 */
[----:B------:R-:W-:Y:S01]  /*28f0*/  FADD.FTZ R93, R106, -R93 ;  /* 0x8000005d6a5d7221 */ /* 0x000fe20000010000 */
[----:B------:R-:W-:Y:S02]  /*2900*/  FADD.FTZ R92, R107, -R92 ;  /* 0x8000005c6b5c7221 */ /* 0x000fe40000010000 */
[----:B------:R-:W-:Y:S01]  /*2910*/  FADD.FTZ R95, R116, -R95 ;  /* 0x8000005f745f7221 */ /* 0x000fe20000010000 */
[C---:B-----5:R-:W-:Y:S01]  /*2920*/  FFMA.FTZ R93, R19.reuse, R93, R32 ;  /* 0x0000005d135d7223 */ /* 0x060fe20000010020 */
[C---:B------:R-:W-:Y:S02]  /*2930*/  FFMA.FTZ R92, R19.reuse, R92, R33 ;  /* 0x0000005c135c7223 */ /* 0x040fe40000010021 */
[----:B------:R-:W-:Y:S01]  /*2940*/  FFMA.FTZ R95, R19, R95, R34 ;  /* 0x0000005f135f7223 */ /* 0x000fe20000010022 */
[----:B------:R-:W-:Y:S01]  /*2950*/  FMUL.FTZ R93, R93, UR13 ;  /* 0x0000000d5d5d7c20 */ /* 0x000fe20008410000 */
[----:B------:R-:W-:-:S02]  /*2960*/  FMUL.FTZ R94, R92, UR13 ;  /* 0x0000000d5c5e7c20 */ /* 0x000fc40008410000 */
[----:B------:R-:W-:Y:S02]  /*2970*/  FMUL.FTZ R95, R95, UR13 ;  /* 0x0000000d5f5f7c20 */ /* 0x000fe40008410000 */
[----:B------:R-:W-:Y:S02]  /*2980*/  SEL R96, R93, RZ, P6 ;  /* 0x000000ff5d607207 */ /* 0x000fe40003000000 */
[----:B------:R-:W-:-:S04]  /*2990*/  LOP3.LUT P6, RZ, R9, 0xff, RZ, 0xc0, !PT ;  /* 0x000000ff09ff7812 */ /* 0x000fc800078cc0ff */
[----:B------:R-:W-:Y:S01]  /*29a0*/  SEL R92, R93, RZ, P6 ;  /* 0x000000ff5d5c7207 */ /* 0x000fe20003000000 */
[----:B------:R-:W-:Y:S01]  /*29b0*/  FFMA.FTZ R93, R120, R123, R134 ;  /* 0x0000007b785d7223 */ /* 0x000fe20000010086 */
[----:B------:R-:W-:-:S03]  /*29c0*/  LOP3.LUT P6, RZ, R10, 0xff00, RZ, 0xc0, !PT ;  /* 0x0000ff000aff7812 */ /* 0x000fc600078cc0ff */
[----:B------:R-:W-:Y:S01]  /*29d0*/  FADD.FTZ R98, R118, -R93 ;  /* 0x8000005d76627221 */ /* 0x000fe20000010000 */
[----:B------:R-:W-:Y:S02]  /*29e0*/  SEL R97, R94, RZ, P6 ;  /* 0x000000ff5e617207 */ /* 0x000fe40003000000 */
[----:B------:R-:W-:-:S04]  /*29f0*/  LOP3.LUT P6, RZ, R9, 0xff00, RZ, 0xc0, !PT ;  /* 0x0000ff0009ff7812 */ /* 0x000fc800078cc0ff */
[----:B------:R-:W-:Y:S01]  /*2a00*/  SEL R93, R94, RZ, P6 ;  /* 0x000000ff5e5d7207 */ /* 0x000fe20003000000 */
[----:B------:R-:W-:Y:S01]  /*2a10*/  FFMA.FTZ R94, R19, R98, R35 ;  /* 0x00000062135e7223 */ /* 0x000fe20000010023 */
[----:B------:R-:W-:-:S03]  /*2a20*/  LOP3.LUT P6, RZ, R10, 0xff0000, RZ, 0xc0, !PT ;  /* 0x00ff00000aff7812 */ /* 0x000fc600078cc0ff */
[----:B------:R-:W-:Y:S01]  /*2a30*/  FMUL.FTZ R100, R94, UR13 ;  /* 0x0000000d5e647c20 */ /* 0x000fe20008410000 */
        /* <DEDUP_REMOVED lines=8> */
.L_x_3774:
[----:B-1----:R-:W1:Y:S02]  /*2ac0*/  LDC.64 R92, c[0x0][0x478] ;  /* 0x00011e00ff5c7b82 */ /* 0x002e640000000a00 */
[----:B-1----:R-:W-:-:S04]  /*2ad0*/  ISETP.NE.U32.AND P1, PT, R92, RZ, PT ;  /* 0x000000ff5c00720c */ /* 0x002fc80003f25070 */
[----:B------:R-:W-:-:S13]  /*2ae0*/  ISETP.NE.AND.EX P1, PT, R93, RZ, PT, P1 ;  /* 0x000000ff5d00720c */ /* 0x000fda0003f25310 */
[----:B------:R-:W-:Y:S05]  /*2af0*/  @!P1 BRA `(.L_x_3777) ;  /* 0x0000000000849947 */ /* 0x000fea0003800000 */
        /* <DEDUP_REMOVED lines=33> */
.L_x_3777:
[-CC-:B------:R-:W-:Y:S01]  /*2d10*/  FFMA.FTZ R93, R15, R123.reuse, R134.reuse ;  /* 0x0000007b0f5d7223 */ /* 0x180fe20000010086 */
[-C--:B------:R-:W-:Y:S01]  /*2d20*/  FFMA.FTZ R94, R18, R123.reuse, R134 ;  /* 0x0000007b125e7223 */ /* 0x080fe20000010086 */
[----:B------:R-:W-:Y:S02]  /*2d30*/  LOP3.LUT P6, RZ, R10, 0xff, RZ, 0xc0, !PT ;  /* 0x000000ff0aff7812 */ /* 0x000fe400078cc0ff */
[----:B------:R-:W-:Y:S01]  /*2d40*/  FADD.FTZ R92, R106, -R93 ;  /* 0x8000005d6a5c7221 */ /* 0x000fe20000010000 */
[----:B------:R-:W-:Y:S01]  /*2d50*/  FADD.FTZ R94, R107, -R94 ;  /* 0x8000005e6b5e7221 */ /* 0x000fe20000010000 */
[-CC-:B------:R-:W-:Y:S02]  /*2d60*/  FFMA.FTZ R93, R109, R123.reuse, R134.reuse ;  /* 0x0000007b6d5d7223 */ /* 0x180fe40000010086 */
        /* <DEDUP_REMOVED lines=27> */
.L_x_3773:
        /* <DEDUP_REMOVED lines=32> */
.L_x_3779:
        /* <DEDUP_REMOVED lines=25> */
.L_x_3778:
[----:B-1----:R-:W1:Y:S02]  /*32b0*/  LDC.64 R96, c[0x0][0x478] ;  /* 0x00011e00ff607b82 */ /* 0x002e640000000a00 */
[----:B-1----:R-:W-:-:S04]  /*32c0*/  ISETP.NE.U32.AND P1, PT, R96, RZ, PT ;  /* 0x000000ff6000720c */ /* 0x002fc80003f25070 */
        /* <DEDUP_REMOVED lines=27> */
.L_x_3780:
        /* <DEDUP_REMOVED lines=13> */
[----:B0-----:R-:W-:-:S02]  /*3550*/  FADD.FTZ R102, R118, -R97 ;  /* 0x8000006176667221 */ /* 0x001fc40000010000 */
        /* <DEDUP_REMOVED lines=9> */
[----:B------:R-:W-:-:S09]  /*35f0*/  SEL R99, R102, RZ, P6 ;  /* 0x000000ff66637207 */ /* 0x000fd20003000000 */
.L_x_3776:
[----:B------:R-:W1:Y:S08]  /*3600*/  @P1 LDC.64 R132, c[0x0][0x478] ;  /* 0x00011e00ff841b82 */ /* 0x000e700000000a00 */
[----:B0-----:R-:W0:Y:S08]  /*3610*/  LDC.64 R102, c[0x0][0x468] ;  /* 0x00011a00ff667b82 */ /* 0x001e300000000a00 */
[----:B------:R-:W2:Y:S01]  /*3620*/  @P0 LDC.64 R100, c[0x0][0x470] ;  /* 0x00011c00ff640b82 */ /* 0x000ea20000000a00 */
[----:B-1----:R-:W-:-:S05]  /*3630*/  @P1 IMAD.WIDE.U32 R132, R6, 0x10, R132 ;  /* 0x0000001006841825 */ /* 0x002fca00078e0084 */
[----:B------:R3:W-:Y:S01]  /*3640*/  @P1 STG.E.128 desc[UR8][R132.64], R88 ;  /* 0x0000005884001986 */ /* 0x0007e2000c101d08 */
[----:B0-----:R-:W-:-:S05]  /*3650*/  IMAD.WIDE.U32 R102, R6, 0x10, R102 ;  /* 0x0000001006667825 */ /* 0x001fca00078e0066 */
[----:B------:R3:W-:Y:S01]  /*3660*/  STG.E.128 desc[UR8][R102.64], R96 ;  /* 0x0000006066007986 */ /* 0x0007e2000c101d08 */
[C---:B--2---:R-:W-:Y:S01]  /*3670*/  @P0 IMAD.WIDE.U32 R100, R6.reuse, 0x10, R100 ;  /* 0x0000001006640825 */ /* 0x044fe200078e0064 */
[----:B------:R-:W-:-:S04]  /*3680*/  IADD3 R6, PT, PT, R6, 0x20, RZ ;  /* 0x0000002006067810 */ /* 0x000fc80007ffe0ff */
[----:B------:R3:W-:Y:S03]  /*3690*/  @P0 STG.E.128 desc[UR8][R100.64], R92 ;  /* 0x0000005c64000986 */ /* 0x0007e6000c101d08 */
.L_x_3772:
[----:B------:R-:W-:Y:S05]  /*36a0*/  BSYNC.RECONVERGENT B1 ;  /* 0x0000000000017941 */ /* 0x000fea0003800200 */
.L_x_3771:
        /* <DEDUP_REMOVED lines=45> */
.L_x_3785:
        /* <DEDUP_REMOVED lines=33> */
.L_x_3784:
[----:B-1-3--:R-:W1:Y:S02]  /*3b90*/  LDC.64 R92, c[0x0][0x478] ;  /* 0x00011e00ff5c7b82 */ /* 0x00ae640000000a00 */
        /* <DEDUP_REMOVED lines=36> */
.L_x_3787:
        /* <DEDUP_REMOVED lines=33> */
.L_x_3783:
        /* <DEDUP_REMOVED lines=32> */
.L_x_3789:
        /* <DEDUP_REMOVED lines=18> */
[----:B------:R-:W-:Y:S01]  /*4310*/  LOP3.LUT P6, RZ, R12, 0xff0000, RZ, 0xc0, !PT ;  /* 0x00ff00000cff7812 */ /* 0x000fe200078cc0ff */
[----:B------:R-:W-:Y:S01]  /*4320*/  FMUL.FTZ R100, R100, UR13 ;  /* 0x0000000d64647c20 */ /* 0x000fe20008410000 */
[----:B------:R-:W-:Y:S02]  /*4330*/  SEL R97, R98, RZ, P5 ;  /* 0x000000ff62617207 */ /* 0x000fe40002800000 */
[----:B------:R-:W-:Y:S02]  /*4340*/  ISETP.GE.U32.AND P5, PT, R12, 0x1000000, PT ;  /* 0x010000000c00780c */ /* 0x000fe40003fa6070 */
[----:B------:R-:W-:Y:S02]  /*4350*/  SEL R98, R99, RZ, P6 ;  /* 0x000000ff63627207 */ /* 0x000fe40003000000 */
[----:B------:R-:W-:Y:S01]  /*4360*/  SEL R99, R100, RZ, P5 ;  /* 0x000000ff64637207 */ /* 0x000fe20002800000 */
[----:B------:R-:W-:Y:S08]  /*4370*/  BRA `(.L_x_3786) ;  /* 0x0000000000d47947 */ /* 0x000ff00003800000 */
.L_x_3788:
        /* <DEDUP_REMOVED lines=29> */
.L_x_3790:
[-CC-:B------:R-:W-:Y:S01]  /*4550*/  FFMA.FTZ R97, R17, R123.reuse, R134.reuse ;  /* 0x0000007b11617223 */ /* 0x180fe20000010086 */
[-CC-:B------:R-:W-:Y:S01]  /*4560*/  FFMA.FTZ R98, R20, R123.reuse, R134.reuse ;  /* 0x0000007b14627223 */ /* 0x180fe20000010086 */
[-C--:B0-----:R-:W-:Y:S01]  /*4570*/  FFMA.FTZ R102, R124, R123.reuse, R134 ;  /* 0x0000007b7c667223 */ /* 0x081fe20000010086 */
[----:B------:R-:W-:Y:S01]  /*4580*/  LOP3.LUT P6, RZ, R12, 0xff, RZ, 0xc0, !PT ;  /* 0x000000ff0cff7812 */ /* 0x000fe200078cc0ff */
[----:B------:R-:W-:Y:S01]  /*4590*/  FADD.FTZ R96, R108, -R97 ;  /* 0x800000616c607221 */ /* 0x000fe20000010000 */
[----:B------:R-:W-:Y:S01]  /*45a0*/  FADD.FTZ R98, R111, -R98 ;  /* 0x800000626f627221 */ /* 0x000fe20000010000 */
[----:B------:R-:W-:Y:S01]  /*45b0*/  FFMA.FTZ R97, R113, R123, R134 ;  /* 0x0000007b71617223 */ /* 0x000fe20000010086 */
[----:B------:R-:W-:Y:S01]  /*45c0*/  FADD.FTZ R102, R119, -R102 ;  /* 0x8000006677667221 */ /* 0x000fe20000010000 */
        /* <DEDUP_REMOVED lines=16> */
.L_x_3786:
        /* <DEDUP_REMOVED lines=10> */
.L_x_3782:
[----:B------:R-:W-:Y:S05]  /*4770*/  BSYNC.RECONVERGENT B1 ;  /* 0x0000000000017941 */ /* 0x000fea0003800200 */
.L_x_3781:
        /* <DEDUP_REMOVED lines=45> */
.L_x_3795:
        /* <DEDUP_REMOVED lines=8> */
[----:B-----5:R-:W-:Y:S01]  /*4ad0*/  FFMA.FTZ R93, R19, R93, R24 ;  /* 0x0000005d135d7223 */ /* 0x020fe20000010018 */
        /* <DEDUP_REMOVED lines=24> */
.L_x_3794:
        /* <DEDUP_REMOVED lines=37> */
.L_x_3797:
        /* <DEDUP_REMOVED lines=10> */
[----:B------:R-:W-:Y:S01]  /*4f50*/  FMUL.FTZ R94, R19, R94 ;  /* 0x0000005e135e7220 */ /* 0x000fe20000410000 */
        /* <DEDUP_REMOVED lines=22> */
.L_x_3793:
        /* <DEDUP_REMOVED lines=32> */
.L_x_3799:
        /* <DEDUP_REMOVED lines=10> */
[----:B------:R-:W-:Y:S01]  /*5360*/  ISETP.GE.U32.AND P6, PT, R13, 0x1000000, PT ;  /* 0x010000000d00780c */ /* 0x000fe20003fc6070 */
[C---:B------:R-:W-:Y:S01]  /*5370*/  FFMA.FTZ R96, R19.reuse, R96, R25 ;  /* 0x0000006013607223 */ /* 0x040fe20000010019 */
[----:B------:R-:W-:Y:S01]  /*5380*/  FMUL.FTZ R98, R98, UR13 ;  /* 0x0000000d62627c20 */ /* 0x000fe20008410000 */
[----:B------:R-:W-:Y:S01]  /*5390*/  FFMA.FTZ R123, R19, R123, R26 ;  /* 0x0000007b137b7223 */ /* 0x000fe2000001001a */
        /* <DEDUP_REMOVED lines=9> */
[----:B------:R-:W-:Y:S01]  /*5430*/  SEL R98, R123, RZ, P6 ;  /* 0x000000ff7b627207 */ /* 0x000fe20003000000 */
[----:B------:R-:W-:Y:S06]  /*5440*/  BRA `(.L_x_3796) ;  /* 0x0000000000d47947 */ /* 0x000fec0003800000 */
.L_x_3798:
        /* <DEDUP_REMOVED lines=29> */
.L_x_3800:
[-CC-:B------:R-:W-:Y:S01]  /*5620*/  FFMA.FTZ R96, R128, R123.reuse, R134.reuse ;  /* 0x0000007b80607223 */ /* 0x180fe20000010086 */
[-CC-:B------:R-:W-:Y:S01]  /*5630*/  FFMA.FTZ R97, R21, R123.reuse, R134.reuse ;  /* 0x0000007b15617223 */ /* 0x180fe20000010086 */
[-CC-:B------:R-:W-:Y:S01]  /*5640*/  FFMA.FTZ R98, R22, R123.reuse, R134.reuse ;  /* 0x0000007b16627223 */ /* 0x180fe20000010086 */
[----:B------:R-:W-:Y:S01]  /*5650*/  FFMA.FTZ R123, R117, R123, R134 ;  /* 0x0000007b757b7223 */ /* 0x000fe20000010086 */
[----:B------:R-:W-:Y:S01]  /*5660*/  FADD.FTZ R100, R121, -R96 ;  /* 0x8000006079647221 */ /* 0x000fe20000010000 */
[----:B------:R-:W-:Y:S01]  /*5670*/  FADD.FTZ R96, R110, -R97 ;  /* 0x800000616e607221 */ /* 0x000fe20000010000 */
[----:B------:R-:W-:Y:S01]  /*5680*/  FADD.FTZ R98, R115, -R98 ;  /* 0x8000006273627221 */ /* 0x000fe20000010000 */
[----:B------:R-:W-:Y:S01]  /*5690*/  ISETP.GE.U32.AND P6, PT, R13, 0x1000000, PT ;  /* 0x010000000d00780c */ /* 0x000fe20003fc6070 */
[C---:B-----5:R-:W-:Y:S01]  /*56a0*/  FMUL.FTZ R97, R19.reuse, R100 ;  /* 0x0000006413617220 */ /* 0x060fe20000410000 */
[----:B------:R-:W-:Y:S01]  /*56b0*/  FADD.FTZ R100, R126, -R123 ;  /* 0x8000007b7e647221 */ /* 0x000fe20000010000 */
[C---:B------:R-:W-:Y:S01]  /*56c0*/  FMUL.FTZ R98, R19.reuse, R98 ;  /* 0x0000006213627220 */ /* 0x040fe20000410000 */
[----:B------:R-:W-:Y:S01]  /*56d0*/  FMUL.FTZ R96, R19, R96 ;  /* 0x0000006013607220 */ /* 0x000fe20000410000 */
        /* <DEDUP_REMOVED lines=12> */
.L_x_3796:
        /* <DEDUP_REMOVED lines=9> */
.L_x_3792:
[----:B------:R-:W-:Y:S05]  /*5830*/  BSYNC.RECONVERGENT B1 ;  /* 0x0000000000017941 */ /* 0x000fea0003800200 */
.L_x_3791:
[----:B-1-34-:R-:W1:Y:S02]  /*5840*/  LDC.64 R96, c[0x0][0x380] ;  /* 0x0000e000ff607b82 */ /* 0x01ae640000000a00 */
[----:B-1----:R-:W-:-:S04]  /*5850*/  LEA R5, R96, R5, 0x2 ;  /* 0x0000000560057211 */ /* 0x002fc800078e10ff */
[----:B------:R-:W-:-:S13]  /*5860*/  ISETP.GE.AND P0, PT, R5, R97, PT ;  /* 0x000000610500720c */ /* 0x000fda0003f06270 */
[----:B------:R-:W-:Y:S05]  /*5870*/  @!P0 BRA `(.L_x_3801) ;  /* 0xffffffac00208947 */ /* 0x000fea000383ffff */
.L_x_3751:
[----:B------:R-:W-:Y:S05]  /*5880*/  BSYNC B0 ;  /* 0x0000000000007941 */ /* 0x000fea0003800000 */
.L_x_3750:
        /* <DEDUP_REMOVED lines=19> */
[----:B------:R-:W-:Y:S01]  /*59c0*/  IADD3.X R37, PT, PT, RZ, RZ, RZ, P0, !PT ;  /* 0x000000ffff257210 */ /* 0x000fe200007fe4ff */
[----:B------:R-:W-:Y:S01]  /*59d0*/  STS.128 [R2+0x200], R48 ;  /* 0x0002003002007388 */ /* 0x000fe20000000c00 */
[C---:B------:R-:W-:Y:S02]  /*59e0*/  ISETP.GE.U32.AND P2, PT, R21.reuse, 0x100, PT ;  /* 0x000001001500780c */ /* 0x040fe40003f46070 */
[C---:B------:R-:W-:Y:S01]  /*59f0*/  ISETP.GE.U32.AND P1, PT, R21.reuse, 0x180, PT ;  /* 0x000001801500780c */ /* 0x040fe20003f26070 */
[----:B------:R-:W-:Y:S01]  /*5a00*/  STS.128 [R2+0x400], R44 ;  /* 0x0004002c02007388 */ /* 0x000fe20000000c00 */
[----:B------:R-:W-:-:S02]  /*5a10*/  ISETP.GE.U32.AND P0, PT, R21, 0x200, PT ;  /* 0x000002001500780c */ /* 0x000fc40003f06070 */
[C---:B------:R-:W-:Y:S01]  /*5a20*/  SHF.L.U64.HI R37, R28.reuse, 0x2, R37 ;  /* 0x000000021c257819 */ /* 0x040fe20000010225 */
[----:B------:R-:W-:Y:S01]  /*5a30*/  STS.128 [R2+0x600], R40 ;  /* 0x0006002802007388 */ /* 0x000fe20000000c00 */
[----:B------:R-:W-:Y:S01]  /*5a40*/  SHF.L.U32 R28, R28, 0x2, RZ ;  /* 0x000000021c1c7819 */ /* 0x000fe200000006ff */
[----:B------:R-:W-:Y:S03]  /*5a50*/  BAR.SYNC.DEFER_BLOCKING 0x0 ;  /* 0x0000000000007b1d */ /* 0x000fe60000010000 */
[C---:B----4-:R-:W-:Y:S02]  /*5a60*/  IADD3 R30, P4, PT, R28.reuse, UR18, RZ ;  /* 0x000000121c1e7c10 */ /* 0x050fe4000ff9e0ff */
[----:B------:R-:W-:Y:S02]  /*5a70*/  IADD3 R28, P5, PT, R28, UR16, RZ ;  /* 0x000000101c1c7c10 */ /* 0x000fe4000ffbe0ff */
[----:B------:R-:W-:-:S02]  /*5a80*/  IADD3.X R39, PT, PT, R37, UR19, RZ, P4, !PT ;  /* 0x0000001325277c10 */ /* 0x000fc4000a7fe4ff */
[----:B------:R-:W-:Y:S01]  /*5a90*/  IADD3.X R37, PT, PT, R37, UR17, RZ, P5, !PT ;  /* 0x0000001125257c10 */ /* 0x000fe2000affe4ff */
        /* <DEDUP_REMOVED lines=18> */
[----:B-----5:R-:W4:Y:S01]  /*5bc0*/  LDS R19, [R5+0x1c00] ;  /* 0x001c000005137984 */ /* 0x020f220000000800 */
        /* <DEDUP_REMOVED lines=89> */
.L_x_3760:
        /* <DEDUP_REMOVED lines=8> */
.L_x_3803:
[----:B------:R-:W-:Y:S05]  /*61e0*/  BSYNC B1 ;  /* 0x0000000000017941 */ /* 0x000fea0003800000 */
.L_x_3802:
        /* <DEDUP_REMOVED lines=8> */
.L_x_3804:
[----:B------:R-:W-:Y:S01]  /*6270*/  FADD.FTZ R96, R96, R131 ;  /* 0x0000008360607221 */ /* 0x000fe20000010000 */
[----:B------:R-:W-:-:S04]  /*6280*/  HFMA2 R127, -RZ, RZ, 0, 1.1920928955078125e-07 ;  /* 0x00000002ff7f7431 */ /* 0x000fc800000001ff */
[----:B------:R-:W-:Y:S02]  /*6290*/  MOV R132, R96 ;  /* 0x0000006000847202 */ /* 0x000fe40000000f00 */
[----:B------:R-:W-:-:S07]  /*62a0*/  MOV R97, R125 ;  /* 0x0000007d00617202 */ /* 0x000fce0000000f00 */
[----:B------:R-:W-:Y:S05]  /*62b0*/  WARPSYNC.COLLECTIVE R123, `(.L_x_3805) ;  /* 0x000000007b087348 */ /* 0x000fea0003c00000 */
[----:B------:R0:W1:Y:S02]  /*62c0*/  SHFL.BFLY P0, R125, R132, R127, R134 ;  /* 0x0c00007f847d7389 */ /* 0x0000640000000086 */
[----:B01----:R-:W-:Y:S05]  /*62d0*/  ENDCOLLECTIVE ;  /* 0x000000000000791b */ /* 0x003fea0003800000 */
.L_x_3805:
[----:B------:R-:W-:-:S05]  /*62e0*/  FADD.FTZ R97, R97, R138 ;  /* 0x0000008a61617221 */ /* 0x000fca0000010000 */
[----:B------:R-:W-:Y:S02]  /*62f0*/  MOV R132, R97 ;  /* 0x0000006100847202 */ /* 0x000fe40000000f00 */
[----:B------:R-:W-:-:S07]  /*6300*/  MOV R99, R125 ;  /* 0x0000007d00637202 */ /* 0x000fce0000000f00 */
[----:B------:R-:W-:Y:S05]  /*6310*/  WARPSYNC.COLLECTIVE R123, `(.L_x_3806) ;  /* 0x000000007b087348 */ /* 0x000fea0003c00000 */
[----:B------:R0:W1:Y:S02]  /*6320*/  SHFL.BFLY P0, R125, R132, R127, R134 ;  /* 0x0c00007f847d7389 */ /* 0x0000640000000086 */
[----:B01----:R-:W-:Y:S05]  /*6330*/  ENDCOLLECTIVE ;  /* 0x000000000000791b */ /* 0x003fea0003800000 */
.L_x_3806:
[----:B------:R-:W-:Y:S01]  /*6340*/  FADD.FTZ R99, R96, R99 ;  /* 0x0000006360637221 */ /* 0x000fe20000010000 */
[----:B------:R-:W-:-:S04]  /*6350*/  HFMA2 R127, -RZ, RZ, 0, 2.384185791015625e-07 ;  /* 0x00000004ff7f7431 */ /* 0x000fc800000001ff */
[----:B------:R-:W-:Y:S02]  /*6360*/  MOV R132, R99 ;  /* 0x0000006300847202 */ /* 0x000fe40000000f00 */
[----:B------:R-:W-:-:S07]  /*6370*/  MOV R98, R125 ;  /* 0x0000007d00627202 */ /* 0x000fce0000000f00 */
[----:B------:R-:W-:Y:S05]  /*6380*/  WARPSYNC.COLLECTIVE R123, `(.L_x_3807) ;  /* 0x000000007b087348 */ /* 0x000fea0003c00000 */
[----:B------:R0:W1:Y:S02]  /*6390*/  SHFL.BFLY P0, R125, R132, R127, R134 ;  /* 0x0c00007f847d7389 */ /* 0x0000640000000086 */
[----:B01----:R-:W-:Y:S05]  /*63a0*/  ENDCOLLECTIVE ;  /* 0x000000000000791b */ /* 0x003fea0003800000 */
.L_x_3807:
[----:B------:R-:W-:-:S05]  /*63b0*/  FADD.FTZ R98, R97, R98 ;  /* 0x0000006261627221 */ /* 0x000fca0000010000 */
[----:B------:R-:W-:Y:S02]  /*63c0*/  MOV R132, R98 ;  /* 0x0000006200847202 */ /* 0x000fe40000000f00 */
[----:B------:R-:W-:-:S07]  /*63d0*/  MOV R100, R125 ;  /* 0x0000007d00647202 */ /* 0x000fce0000000f00 */
[----:B------:R-:W-:Y:S05]  /*63e0*/  WARPSYNC.COLLECTIVE R123, `(.L_x_3808) ;  /* 0x000000007b087348 */ /* 0x000fea0003c00000 */
[----:B------:R0:W1:Y:S02]  /*63f0*/  SHFL.BFLY P0, R125, R132, R127, R134 ;  /* 0x0c00007f847d7389 */ /* 0x0000640000000086 */
[----:B01----:R-:W-:Y:S05]  /*6400*/  ENDCOLLECTIVE ;  /* 0x000000000000791b */ /* 0x003fea0003800000 */
.L_x_3808:
[----:B------:R-:W-:Y:S01]  /*6410*/  FADD.FTZ R100, R99, R100 ;  /* 0x0000006463647221 */ /* 0x000fe20000010000 */
[----:B------:R-:W-:-:S04]  /*6420*/  HFMA2 R127, -RZ, RZ, 0, 4.76837158203125e-07 ;  /* 0x00000008ff7f7431 */ /* 0x000fc800000001ff */
[----:B------:R-:W-:Y:S02]  /*6430*/  MOV R132, R100 ;  /* 0x0000006400847202 */ /* 0x000fe40000000f00 */
[----:B------:R-:W-:-:S07]  /*6440*/  MOV R101, R125 ;  /* 0x0000007d00657202 */ /* 0x000fce0000000f00 */
[----:B------:R-:W-:Y:S05]  /*6450*/  WARPSYNC.COLLECTIVE R123, `(.L_x_3809) ;  /* 0x000000007b087348 */ /* 0x000fea0003c00000 */
[----:B------:R0:W1:Y:S02]  /*6460*/  SHFL.BFLY P0, R125, R132, R127, R134 ;  /* 0x0c00007f847d7389 */ /* 0x0000640000000086 */
[----:B01----:R-:W-:Y:S05]  /*6470*/  ENDCOLLECTIVE ;  /* 0x000000000000791b */ /* 0x003fea0003800000 */
.L_x_3809:
[----:B------:R-:W-:-:S05]  /*6480*/  FADD.FTZ R101, R98, R101 ;  /* 0x0000006562657221 */ /* 0x000fca0000010000 */
[----:B------:R-:W-:Y:S02]  /*6490*/  MOV R132, R101 ;  /* 0x0000006500847202 */ /* 0x000fe40000000f00 */
[----:B------:R-:W-:-:S07]  /*64a0*/  MOV R103, R125 ;  /* 0x0000007d00677202 */ /* 0x000fce0000000f00 */
[----:B------:R-:W-:Y:S05]  /*64b0*/  WARPSYNC.COLLECTIVE R123, `(.L_x_3810) ;  /* 0x000000007b087348 */ /* 0x000fea0003c00000 */
[----:B------:R0:W1:Y:S02]  /*64c0*/  SHFL.BFLY P0, R125, R132, R127, R134 ;  /* 0x0c00007f847d7389 */ /* 0x0000640000000086 */
[----:B01----:R-:W-:Y:S05]  /*64d0*/  ENDCOLLECTIVE ;  /* 0x000000000000791b */ /* 0x003fea0003800000 */
.L_x_3810:
[----:B------:R-:W-:Y:S01]  /*64e0*/  FADD.FTZ R103, R100, R103 ;  /* 0x0000006764677221 */ /* 0x000fe20000010000 */
[----:B------:R-:W-:-:S04]  /*64f0*/  HFMA2 R127, -RZ, RZ, 0, 9.5367431640625e-07 ;  /* 0x00000010ff7f7431 */ /* 0x000fc800000001ff */
[----:B------:R-:W-:Y:S02]  /*6500*/  MOV R132, R103 ;  /* 0x0000006700847202 */ /* 0x000fe40000000f00 */
[----:B------:R-:W-:-:S07]  /*6510*/  MOV R102, R125 ;  /* 0x0000007d00667202 */ /* 0x000fce0000000f00 */
[----:B------:R-:W-:Y:S05]  /*6520*/  WARPSYNC.COLLECTIVE R123, `(.L_x_3811) ;  /* 0x000000007b087348 */ /* 0x000fea0003c00000 */
[----:B------:R0:W1:Y:S02]  /*6530*/  SHFL.BFLY P0, R125, R132, R127, R134 ;  /* 0x0c00007f847d7389 */ /* 0x0000640000000086 */
[----:B01----:R-:W-:Y:S05]  /*6540*/  ENDCOLLECTIVE ;  /* 0x000000000000791b */ /* 0x003fea0003800000 */
.L_x_3811:
[----:B------:R-:W-:-:S05]  /*6550*/  FADD.FTZ R102, R101, R102 ;  /* 0x0000006665667221 */ /* 0x000fca0000010000 */
[----:B------:R-:W-:Y:S02]  /*6560*/  MOV R132, R102 ;  /* 0x0000006600847202 */ /* 0x000fe40000000f00 */
[----:B------:R-:W-:-:S07]  /*6570*/  MOV R96, R125 ;  /* 0x0000007d00607202 */ /* 0x000fce0000000f00 */
[----:B------:R-:W-:Y:S05]  /*6580*/  WARPSYNC.COLLECTIVE R123, `(.L_x_3812) ;  /* 0x000000007b087348 */ /* 0x000fea0003c00000 */
[----:B------:R0:W1:Y:S02]  /*6590*/  SHFL.BFLY P0, R125, R132, R127, R134 ;  /* 0x0c00007f847d7389 */ /* 0x0000640000000086 */
[----:B01----:R-:W-:Y:S05]  /*65a0*/  ENDCOLLECTIVE ;  /* 0x000000000000791b */ /* 0x003fea0003800000 */
.L_x_3812:
[----:B------:R-:W-:Y:S01]  /*65b0*/  MOV R97, R125 ;  /* 0x0000007d00617202 */ /* 0x000fe20000000f00 */
[----:B------:R-:W-:Y:S06]  /*65c0*/  BRA `(.L_x_3813) ;  /* 0xffffffac009c7947 */ /* 0x000fec000383ffff */
.L_x_3814:
        /* <DEDUP_REMOVED lines=11> */
.L_x_4002:


//--------------------- .text._ZN10layer_norm22ln_bwd_finalize_kernelINS_22Kernel_traits_finalizeILj512EfffffjLb0ELj1024ELj4ENS_18Kernel_traits_baseILj512EfffffjLj1024EEEEELb0ELb1EEEvNS_9BwdParamsE --------------------------
	.section	.text._ZN10layer_norm22ln_bwd_finalize_kernelINS_22Kernel_traits_finalizeILj512EfffffjLb0ELj1024ELj4ENS_18Kernel_traits_baseILj512EfffffjLj1024EEEEELb0ELb1EEEvNS_9BwdParamsE,"ax",@progbits
	.align	128
        .global         _ZN10layer_norm22ln_bwd_finalize_kernelINS_22Kernel_traits_finalizeILj512EfffffjLb0ELj1024ELj4ENS_18Kernel_traits_baseILj512EfffffjLj1024EEEEELb0ELb1EEEvNS_9BwdParamsE
        .type           _ZN10layer_norm22ln_bwd_finalize_kernelINS_22Kernel_traits_finalizeILj512EfffffjLb0ELj1024ELj4ENS_18Kernel_traits_baseILj512EfffffjLj1024EEEEELb0ELb1EEEvNS_9BwdParamsE,@function
        .size           _ZN10layer_norm22ln_bwd_finalize_kernelINS_22Kernel_traits_finalizeILj512EfffffjLb0ELj1024ELj4ENS_18Kernel_traits_baseILj512EfffffjLj1024EEEEELb0ELb1EEEvNS_9BwdParamsE,(.L_x_4003 - _ZN10layer_norm22ln_bwd_finalize_kernelINS_22Kernel_traits_finalizeILj512EfffffjLb0ELj1024ELj4ENS_18Kernel_traits_baseILj512EfffffjLj1024EEEEELb0ELb1EEEvNS_9BwdParamsE)
        .other          _ZN10layer_norm22ln_bwd_finalize_kernelINS_22Kernel_traits_finalizeILj512EfffffjLb0ELj1024ELj4ENS_18Kernel_traits_baseILj512EfffffjLj1024EEEEELb0ELb1EEEvNS_9BwdParamsE,@"STO_CUDA_ENTRY STV_DEFAULT"
_ZN10layer_norm22ln_bwd_finalize_kernelINS_22Kernel_traits_finalizeILj512EfffffjLb0ELj1024ELj4ENS_18Kernel_traits_baseILj512EfffffjLj1024EEEEELb0ELb1EEEvNS_9BwdParamsE:
.text._ZN10layer_norm22ln_bwd_finalize_kernelINS_22Kernel_traits_finalizeILj512EfffffjLb0ELj1024ELj4ENS_18Kernel_traits_baseILj512EfffffjLj1024EEEEELb0ELb1EEEvNS_9BwdParamsE:
        /* <DEDUP_REMOVED lines=77> */
.L_x_3819:
        /* <DEDUP_REMOVED lines=118> */
.L_x_3818:
[----:B------:R-:W-:Y:S05]  /*0c30*/  BSYNC.RECONVERGENT B1 ;  /* 0x0000000000017941 */ /* 0x000fea0003800200 */
.L_x_3817:
        /* <DEDUP_REMOVED lines=69> */
.L_x_3821:
[----:B------:R-:W-:Y:S05]  /*1090*/  BSYNC.RECONVERGENT B1 ;  /* 0x0000000000017941 */ /* 0x000fea0003800200 */
.L_x_3820:
        /* <DEDUP_REMOVED lines=38> */
.L_x_3823:
[----:B------:R-:W-:Y:S05]  /*1300*/  BSYNC.RECONVERGENT B1 ;  /* 0x0000000000017941 */ /* 0x000fea0003800200 */
.L_x_3822:
[----:B------:R-:W-:Y:S05]  /*1310*/  @!P1 BRA `(.L_x_3816) ;  /* 0x0000000000409947 */ /* 0x000fea0003800000 */
[----:B------:R-:W0:Y:S01]  /*1320*/  LDC R14, c[0x0][0x388] ;  /* 0x0000e200ff0e7b82 */ /* 0x000e220000000800 */
[----:B------:R-:W-:-:S07]  /*1330*/  IADD3 R12, PT, PT, -R54, RZ, RZ ;  /* 0x000000ff360c7210 */ /* 0x000fce0007ffe1ff */
[----:B------:R-:W1:Y:S08]  /*1340*/  LDC.64 R8, c[0x0][0x440] ;  /* 0x00011000ff087b82 */ /* 0x000e700000000a00 */
[----:B------:R-:W2:Y:S01]  /*1350*/  LDC.64 R10, c[0x0][0x448] ;  /* 0x00011200ff0a7b82 */ /* 0x000ea20000000a00 */
[----:B0-----:R-:W-:-:S05]  /*1360*/  IMAD R0, R3, R14, R0 ;  /* 0x0000000e03007224 */ /* 0x001fca00078e0200 */
[----:B------:R-:W-:-:S07]  /*1370*/  IADD3 R3, PT, PT, R57, R0, RZ ;  /* 0x0000000039037210 */ /* 0x000fce0007ffe0ff */
.L_x_3824:
        /* <DEDUP_REMOVED lines=10> */
.L_x_3816:
[----:B------:R-:W-:Y:S05]  /*1420*/  BSYNC.RECONVERGENT B0 ;  /* 0x0000000000007941 */ /* 0x000fea0003800200 */
.L_x_3815:
        /* <DEDUP_REMOVED lines=57> */
.L_x_3825:
        /* <DEDUP_REMOVED lines=12> */
.L_x_4003:


//--------------------- .text._ZN10layer_norm40ln_parallel_residual_bwd_finalize_kernelINS_22Kernel_traits_finalizeILj512EfffffjLb0ELj1024ELj4ENS_18Kernel_traits_baseILj512EfffffjLj1024EEEEELb1EEEvNS_9BwdParamsE --------------------------
	.section	.text._ZN10layer_norm40ln_parallel_residual_bwd_finalize_kernelINS_22Kernel_traits_finalizeILj512EfffffjLb0ELj1024ELj4ENS_18Kernel_traits_baseILj512EfffffjLj1024EEEEELb1EEEvNS_9BwdParamsE,"ax",@progbits
	.align	128
        .global         _ZN10layer_norm40ln_parallel_residual_bwd_finalize_kernelINS_22Kernel_traits_finalizeILj512EfffffjLb0ELj1024ELj4ENS_18Kernel_traits_baseILj512EfffffjLj1024EEEEELb1EEEvNS_9BwdParamsE
        .type           _ZN10layer_norm40ln_parallel_residual_bwd_finalize_kernelINS_22Kernel_traits_finalizeILj512EfffffjLb0ELj1024ELj4ENS_18Kernel_traits_baseILj512EfffffjLj1024EEEEELb1EEEvNS_9BwdParamsE,@function
        .size           _ZN10layer_norm40ln_parallel_residual_bwd_finalize_kernelINS_22Kernel_traits_finalizeILj512EfffffjLb0ELj1024ELj4ENS_18Kernel_traits_baseILj512EfffffjLj1024EEEEELb1EEEvNS_9BwdParamsE,(.L_x_4004 - _ZN10layer_norm40ln_parallel_residual_bwd_finalize_kernelINS_22Kernel_traits_finalizeILj512EfffffjLb0ELj1024ELj4ENS_18Kernel_traits_baseILj512EfffffjLj1024EEEEELb1EEEvNS_9BwdParamsE)
        .other          _ZN10layer_norm40ln_parallel_residual_bwd_finalize_kernelINS_22Kernel_traits_finalizeILj512EfffffjLb0ELj1024ELj4ENS_18Kernel_traits_baseILj512EfffffjLj1024EEEEELb1EEEvNS_9BwdParamsE,@"STO_CUDA_ENTRY STV_DEFAULT"
_ZN10layer_norm40ln_parallel_residual_bwd_finalize_kernelINS_22Kernel_traits_finalizeILj512EfffffjLb0ELj1024ELj4ENS_18Kernel_traits_baseILj512EfffffjLj1024EEEEELb1EEEvNS_9BwdParamsE:
.text._ZN10layer_norm40ln_parallel_residual_bwd_finalize_kernelINS_22Kernel_traits_finalizeILj512EfffffjLb0ELj1024ELj4ENS_18Kernel_traits_baseILj512EfffffjLj1024EEEEELb1EEEvNS_9BwdParamsE:
        /* <DEDUP_REMOVED lines=57> */
.L_x_3830:
        /* <DEDUP_REMOVED lines=112> */
.L_x_3829:
[----:B------:R-:W-:Y:S05]  /*0a90*/  BSYNC.RECONVERGENT B1 ;  /* 0x0000000000017941 */ /* 0x000fea0003800200 */
.L_x_3828:
        /* <DEDUP_REMOVED lines=67> */
.L_x_3832:
[----:B------:R-:W-:Y:S05]  /*0ed0*/  BSYNC.RECONVERGENT B1 ;  /* 0x0000000000017941 */ /* 0x000fea0003800200 */
.L_x_3831:
        /* <DEDUP_REMOVED lines=37> */
.L_x_3834:
[----:B------:R-:W-:Y:S05]  /*1130*/  BSYNC.RECONVERGENT B1 ;  /* 0x0000000000017941 */ /* 0x000fea0003800200 */
.L_x_3833:
        /* <DEDUP_REMOVED lines=19> */
.L_x_3827:
[----:B------:R-:W-:Y:S05]  /*1270*/  BSYNC.RECONVERGENT B0 ;  /* 0x0000000000007941 */ /* 0x000fea0003800200 */
.L_x_3826:
        /* <DEDUP_REMOVED lines=89> */
.L_x_3835:
        /* <DEDUP_REMOVED lines=15> */
.L_x_4004:


//--------------------- .text._ZN10layer_norm31ln_parallel_residual_bwd_kernelINS_13Kernel_traitsIfffffjLj512ELj1ELj4ELj1ELj16ENS_18Kernel_traits_baseILj512EfffffjLj128EEEEELb1ELb1ELb1EEEvNS_9BwdParamsE --------------------------
	.section	.text._ZN10layer_norm31ln_parallel_residual_bwd_kernelINS_13Kernel_traitsIfffffjLj512ELj1ELj4ELj1ELj16ENS_18Kernel_traits_baseILj512EfffffjLj128EEEEELb1ELb1ELb1EEEvNS_9BwdParamsE,"ax",@progbits
	.align	128
        .global         _ZN10layer_norm31ln_parallel_residual_bwd_kernelINS_13Kernel_traitsIfffffjLj512ELj1ELj4ELj1ELj16ENS_18Kernel_traits_baseILj512EfffffjLj128EEEEELb1ELb1ELb1EEEvNS_9BwdParamsE
        .type           _ZN10layer_norm31ln_parallel_residual_bwd_kernelINS_13Kernel_traitsIfffffjLj512ELj1ELj4ELj1ELj16ENS_18Kernel_traits_baseILj512EfffffjLj128EEEEELb1ELb1ELb1EEEvNS_9BwdParamsE,@function
        .size           _ZN10layer_norm31ln_parallel_residual_bwd_kernelINS_13Kernel_traitsIfffffjLj512ELj1ELj4ELj1ELj16ENS_18Kernel_traits_baseILj512EfffffjLj128EEEEELb1ELb1ELb1EEEvNS_9BwdParamsE,(.L_x_4005 - _ZN10layer_norm31ln_parallel_residual_bwd_kernelINS_13Kernel_traitsIfffffjLj512ELj1ELj4ELj1ELj16ENS_18Kernel_traits_baseILj512EfffffjLj128EEEEELb1ELb1ELb1EEEvNS_9BwdParamsE)
        .other          _ZN10layer_norm31ln_parallel_residual_bwd_kernelINS_13Kernel_traitsIfffffjLj512ELj1ELj4ELj1ELj16ENS_18Kernel_traits_baseILj512EfffffjLj128EEEEELb1ELb1ELb1EEEvNS_9BwdParamsE,@"STO_CUDA_ENTRY STV_DEFAULT"
_ZN10layer_norm31ln_parallel_residual_bwd_kernelINS_13Kernel_traitsIfffffjLj512ELj1ELj4ELj1ELj16ENS_18Kernel_traits_baseILj512EfffffjLj128EEEEELb1ELb1ELb1EEEvNS_9BwdParamsE:
.text._ZN10layer_norm31ln_parallel_residual_bwd_kernelINS_13Kernel_traitsIfffffjLj512ELj1ELj4ELj1ELj16ENS_18Kernel_traits_baseILj512EfffffjLj128EEEEELb1ELb1ELb1EEEvNS_9BwdParamsE:
        /* <DEDUP_REMOVED lines=65> */
.L_x_3872:
        /* <DEDUP_REMOVED lines=9> */
[----:B------:R3:W4:Y:S01]  /*04a0*/  LDG.E R120, desc[UR10][R2.64] ;  /* 0x0000000a02787981 */ /* 0x000722000c1e1900 */
        /* <DEDUP_REMOVED lines=8> */
[----:B---3--:R-:W2:Y:S01]  /*0530*/  LDC.64 R2, c[0x0][0x428] ;  /* 0x00010a00ff027b82 */ /* 0x008ea20000000a00 */
[----:B------:R-:W-:Y:S01]  /*0540*/  IADD3 R117, PT, PT, R121, 0x40, RZ ;  /* 0x0000004079757810 */ /* 0x000fe20007ffe0ff */
[----:B------:R-:W-:Y:S01]  /*0550*/  IMAD.WIDE.U32 R60, R119, 0x10, R68 ;  /* 0x00000010773c7825 */ /* 0x000fe200078e0044 */
[----:B-----5:R3:W5:Y:S01]  /*0560*/  @P0 LDG.E.128 R20, desc[UR10][R48.64] ;  /* 0x0000000a30140981 */ /* 0x020762000c1e1d00 */
[----:B0-----:R-:W-:-:S04]  /*0570*/  ISETP.NE.U32.AND P2, PT, R72, RZ, PT ;  /* 0x000000ff4800720c */ /* 0x001fc80003f45070 */
[----:B------:R-:W4:Y:S01]  /*0580*/  LDG.E.128 R60, desc[UR10][R60.64] ;  /* 0x0000000a3c3c7981 */ /* 0x000f22000c1e1d00 */
[----:B------:R-:W0:Y:S01]  /*0590*/  LDC.64 R112, c[0x0][0x3b0] ;  /* 0x0000ec00ff707b82 */ /* 0x000e220000000a00 */
[----:B------:R-:W-:-:S07]  /*05a0*/  ISETP.NE.AND.EX P0, PT, R73, RZ, PT, P2 ;  /* 0x000000ff4900720c */ /* 0x000fce0003f05320 */
[----:B------:R-:W1:Y:S08]  /*05b0*/  @P1 LDC.64 R114, c[0x0][0x3b8] ;  /* 0x0000ee00ff721b82 */ /* 0x000e700000000a00 */
[----:B------:R-:W2:Y:S08]  /*05c0*/  @P1 LDC.64 R52, c[0x0][0x3b8] ;  /* 0x0000ee00ff341b82 */ /* 0x000eb00000000a00 */
[----:B------:R-:W0:Y:S08]  /*05d0*/  @P1 LDC.64 R54, c[0x0][0x3b8] ;  /* 0x0000ee00ff361b82 */ /* 0x000e300000000a00 */
[----:B------:R-:W0:Y:S08]  /*05e0*/  @P0 LDC.64 R44, c[0x0][0x438] ;  /* 0x00010e00ff2c0b82 */ /* 0x000e300000000a00 */
[----:B---3--:R-:W3:Y:S08]  /*05f0*/  @P0 LDC.64 R48, c[0x0][0x438] ;  /* 0x00010e00ff300b82 */ /* 0x008ef00000000a00 */
[----:B------:R-:W3:Y:S01]  /*0600*/  @P0 LDC.64 R50, c[0x0][0x438] ;  /* 0x00010e00ff320b82 */ /* 0x000ee20000000a00 */
[----:B-1----:R-:W-:-:S04]  /*0610*/  @P1 IMAD.WIDE.U32 R114, R119, 0x4, R114 ;  /* 0x0000000477721825 */ /* 0x002fc800078e0072 */
[----:B--2---:R-:W-:Y:S01]  /*0620*/  @P1 IMAD.WIDE.U32 R124, R107, 0x4, R52 ;  /* 0x000000046b7c1825 */ /* 0x004fe200078e0034 */
[----:B------:R-:W5:Y:S02]  /*0630*/  @P1 LDG.E R109, desc[UR10][R114.64] ;  /* 0x0000000a726d1981 */ /* 0x000f64000c1e1900 */
[----:B------:R-:W1:Y:S01]  /*0640*/  @P1 LDC.64 R122, c[0x0][0x3b8] ;  /* 0x0000ee00ff7a1b82 */ /* 0x000e620000000a00 */
[----:B------:R-:W-:Y:S01]  /*0650*/  IMAD.WIDE R52, R74, 0x4, R46 ;  /* 0x000000044a347825 */ /* 0x000fe200078e022e */
[----:B------:R-:W5:Y:S03]  /*0660*/  @P1 LDG.E R111, desc[UR10][R124.64] ;  /* 0x0000000a7c6f1981 */ /* 0x000f66000c1e1900 */
[C---:B0-----:R-:W-:Y:S01]  /*0670*/  @P1 IMAD.WIDE.U32 R54, R121.reuse, 0x4, R54 ;  /* 0x0000000479361825 */ /* 0x041fe200078e0036 */
[----:B------:R-:W2:Y:S03]  /*0680*/  LDG.E R115, desc[UR10][R52.64] ;  /* 0x0000000a34737981 */ /* 0x000ea6000c1e1900 */
[----:B------:R-:W-:Y:S01]  /*0690*/  IMAD.WIDE.U32 R46, R121, 0x10, R2 ;  /* 0x00000010792e7825 */ /* 0x000fe200078e0002 */
[----:B------:R0:W5:Y:S03]  /*06a0*/  @P1 LDG.E R108, desc[UR10][R54.64] ;  /* 0x0000000a366c1981 */ /* 0x000166000c1e1900 */
[----:B---3--:R-:W-:-:S04]  /*06b0*/  @P0 IMAD.WIDE.U32 R128, R107, 0x10, R48 ;  /* 0x000000106b800825 */ /* 0x008fc800078e0030 */
[C---:B------:R-:W-:Y:S01]  /*06c0*/  @P0 IMAD.WIDE.U32 R50, R119.reuse, 0x10, R50 ;  /* 0x0000001077320825 */ /* 0x040fe200078e0032 */
[----:B------:R-:W5:Y:S03]  /*06d0*/  @P0 LDG.E.128 R32, desc[UR10][R128.64] ;  /* 0x0000000a80200981 */ /* 0x000f66000c1e1d00 */
[----:B------:R-:W-:Y:S01]  /*06e0*/  IMAD.WIDE.U32 R48, R119, 0x10, R2 ;  /* 0x0000001077307825 */ /* 0x000fe200078e0002 */
[----:B------:R-:W5:Y:S03]  /*06f0*/  @P0 LDG.E.128 R24, desc[UR10][R50.64] ;  /* 0x0000000a32180981 */ /* 0x000f66000c1e1d00 */
[C---:B0-----:R-:W-:Y:S02]  /*0700*/  @P0 IMAD.WIDE.U32 R54, R117.reuse, 0x10, R44 ;  /* 0x0000001075360825 */ /* 0x041fe400078e002c */
[----:B------:R-:W3:Y:S02]  /*0710*/  LDG.E.128 R44, desc[UR10][R46.64] ;  /* 0x0000000a2e2c7981 */ /* 0x000ee4000c1e1d00 */
[----:B------:R-:W-:-:S02]  /*0720*/  IMAD.WIDE.U32 R64, R117, 0x10, R68 ;  /* 0x0000001075407825 */ /* 0x000fc400078e0044 */
[----:B------:R-:W5:Y:S04]  /*0730*/  @P0 LDG.E.128 R28, desc[UR10][R54.64] ;  /* 0x0000000a361c0981 */ /* 0x000f68000c1e1d00 */
[----:B------:R-:W3:Y:S01]  /*0740*/  LDG.E.128 R48, desc[UR10][R48.64] ;  /* 0x0000000a30307981 */ /* 0x000ee2000c1e1d00 */
[----:B------:R-:W-:-:S03]  /*0750*/  IMAD.WIDE.U32 R68, R107, 0x10, R68 ;  /* 0x000000106b447825 */ /* 0x000fc600078e0044 */
[----:B------:R-:W3:Y:S04]  /*0760*/  LDG.E.128 R64, desc[UR10][R64.64] ;  /* 0x0000000a40407981 */ /* 0x000ee8000c1e1d00 */
[----:B------:R-:W3:Y:S01]  /*0770*/  LDG.E.128 R68, desc[UR10][R68.64] ;  /* 0x0000000a44447981 */ /* 0x000ee2000c1e1d00 */
[----:B-1----:R-:W-:-:S04]  /*0780*/  @P1 IMAD.WIDE.U32 R122, R117, 0x4, R122 ;  /* 0x00000004757a1825 */ /* 0x002fc800078e007a */
[----:B------:R-:W-:Y:S01]  /*0790*/  IMAD.WIDE.U32 R52, R117, 0x10, R2 ;  /* 0x0000001075347825 */ /* 0x000fe200078e0002 */
[----:B------:R0:W5:Y:S05]  /*07a0*/  @P1 LDG.E R110, desc[UR10][R122.64] ;  /* 0x0000000a7a6e1981 */ /* 0x00016a000c1e1900 */
[----:B------:R-:W3:Y:S01]  /*07b0*/  LDG.E.128 R52, desc[UR10][R52.64] ;  /* 0x0000000a34347981 */ /* 0x000ee2000c1e1d00 */
[----:B0-----:R-:W-:-:S05]  /*07c0*/  IMAD.WIDE.U32 R122, R121, 0x4, R112 ;  /* 0x00000004797a7825 */ /* 0x001fca00078e0070 */
[----:B------:R4:W5:Y:S01]  /*07d0*/  LDG.E R118, desc[UR10][R122.64] ;  /* 0x0000000a7a767981 */ /* 0x000962000c1e1900 */
[----:B------:R-:W-:-:S05]  /*07e0*/  IMAD.WIDE.U32 R124, R119, 0x4, R112 ;  /* 0x00000004777c7825 */ /* 0x000fca00078e0070 */
[----:B------:R0:W5:Y:S01]  /*07f0*/  LDG.E R116, desc[UR10][R124.64] ;  /* 0x0000000a7c747981 */ /* 0x000162000c1e1900 */
[----:B----4-:R-:W-:-:S05]  /*0800*/  FSEL R123, R120, RZ, !P3 ;  /* 0x000000ff787b7208 */ /* 0x010fca0005800000 */
[C---:B------:R-:W-:Y:S01]  /*0810*/  FADD.FTZ R120, -R123.reuse, R56 ;  /* 0x000000387b787221 */ /* 0x040fe20000010100 */
[----:B------:R-:W-:Y:S01]  /*0820*/  FADD.FTZ R122, -R123, R57 ;  /* 0x000000397b7a7221 */ /* 0x000fe20000010100 */
[----:B------:R-:W-:-:S04]  /*0830*/  IMAD.WIDE.U32 R56, R107, 0x10, R2 ;  /* 0x000000106b387825 */ /* 0x000fc800078e0002 */
[C---:B0-----:R-:W-:Y:S01]  /*0840*/  FADD.FTZ R124, -R123.reuse, R58 ;  /* 0x0000003a7b7c7221 */ /* 0x041fe20000010100 */
[----:B------:R-:W-:Y:S02]  /*0850*/  FADD.FTZ R130, -R123, R59 ;  /* 0x0000003b7b827221 */ /* 0x000fe40000010100 */
[----:B------:R-:W4:Y:S01]  /*0860*/  LDG.E.128 R56, desc[UR10][R56.64] ;  /* 0x0000000a38387981 */ /* 0x000f22000c1e1d00 */
[----:B------:R-:W-:-:S04]  /*0870*/  IMAD.WIDE.U32 R126, R117, 0x4, R112 ;  /* 0x00000004757e7825 */ /* 0x000fc800078e0070 */
[----:B------:R-:W-:-:S04]  /*0880*/  IMAD.WIDE.U32 R112, R107, 0x4, R112 ;  /* 0x000000046b707825 */ /* 0x000fc800078e0070 */
[C---:B------:R-:W-:Y:S01]  /*0890*/  FADD.FTZ R60, -R123.reuse, R60 ;  /* 0x0000003c7b3c7221 */ /* 0x040fe20000010100 */
[----:B------:R0:W5:Y:S04]  /*08a0*/  LDG.E R114, desc[UR10][R126.64] ;  /* 0x0000000a7e727981 */ /* 0x000168000c1e1900 */
[----:B------:R1:W5:Y:S01]  /*08b0*/  LDG.E R112, desc[UR10][R112.64] ;  /* 0x0000000a70707981 */ /* 0x000362000c1e1900 */
[C---:B------:R-:W-:Y:S01]  /*08c0*/  FADD.FTZ R62, -R123.reuse, R62 ;  /* 0x0000003e7b3e7221 */ /* 0x040fe20000010100 */
[C---:B------:R-:W-:Y:S01]  /*08d0*/  FADD.FTZ R132, -R123.reuse, R63 ;  /* 0x0000003f7b847221 */ /* 0x040fe20000010100 */
[----:B0-----:R-:W-:Y:S01]  /*08e0*/  FADD.FTZ R126, -R123, R61 ;  /* 0x0000003d7b7e7221 */ /* 0x001fe20000010100 */
[C---:B--2---:R-:W-:Y:S01]  /*08f0*/  FMUL.FTZ R129, R115.reuse, R122 ;  /* 0x0000007a73817220 */ /* 0x044fe20000410000 */
[C---:B------:R-:W-:Y:S01]  /*0900*/  FMUL.FTZ R3, R115.reuse, R120 ;  /* 0x0000007873037220 */ /* 0x040fe20000410000 */
[C---:B-1----:R-:W-:Y:S01]  /*0910*/  FMUL.FTZ R113, R115.reuse, R60 ;  /* 0x0000003c73717220 */ /* 0x042fe20000410000 */
[----:B------:R-:W-:Y:S01]  /*0920*/  FMUL.FTZ R131, R115, R124 ;  /* 0x0000007c73837220 */ /* 0x000fe20000410000 */
[C---:B---3--:R-:W-:Y:S01]  /*0930*/  FADD.FTZ R90, R45.reuse, R90 ;  /* 0x0000005a2d5a7221 */ /* 0x048fe20000010000 */
[----:B------:R-:W-:Y:S01]  /*0940*/  FFMA.FTZ R106, R45, R129, R106 ;  /* 0x000000812d6a7223 */ /* 0x000fe2000001006a */
[----:B------:R-:W-:Y:S01]  /*0950*/  FMUL.FTZ R128, R17, R45 ;  /* 0x0000002d11807220 */ /* 0x000fe20000410000 */
[C---:B------:R-:W-:Y:S01]  /*0960*/  FADD.FTZ R89, R44.reuse, R89 ;  /* 0x000000592c597221 */ /* 0x040fe20000010000 */
[----:B------:R-:W-:Y:S01]  /*0970*/  FFMA.FTZ R105, R44, R3, R105 ;  /* 0x000000032c697223 */ /* 0x000fe20000010069 */
[----:B------:R-:W-:Y:S01]  /*0980*/  FMUL.FTZ R45, R115, R130 ;  /* 0x00000082732d7220 */ /* 0x000fe20000410000 */
[----:B------:R-:W-:Y:S01]  /*0990*/  FMUL.FTZ R44, R16, R44 ;  /* 0x0000002c102c7220 */ /* 0x000fe20000410000 */
[----:B------:R-:W-:Y:S01]  /*09a0*/  FADD.FTZ R88, R47, R88 ;  /* 0x000000582f587221 */ /* 0x000fe20000010000 */
[----:B------:R-:W-:Y:S01]  /*09b0*/  FMUL.FTZ R130, R19, R47 ;  /* 0x0000002f13827220 */ /* 0x000fe20000410000 */
[----:B------:R-:W-:Y:S01]  /*09c0*/  FFMA.FTZ R104, R47, R45, R104 ;  /* 0x0000002d2f687223 */ /* 0x000fe20000010068 */
[C---:B------:R-:W-:Y:S01]  /*09d0*/  FADD.FTZ R85, R48.reuse, R85 ;  /* 0x0000005530557221 */ /* 0x040fe20000010000 */
[----:B------:R-:W-:Y:S01]  /*09e0*/  FFMA.FTZ R101, R48, R113, R101 ;  /* 0x0000007130657223 */ /* 0x000fe20000010065 */
[----:B------:R-:W-:Y:S01]  /*09f0*/  FMUL.FTZ R120, R12, R48 ;  /* 0x000000300c787220 */ /* 0x000fe20000410000 */
[----:B------:R-:W-:Y:S01]  /*0a00*/  FADD.FTZ R47, RZ, R44 ;  /* 0x0000002cff2f7221 */ /* 0x000fe20000010000 */
[----:B------:R-:W-:Y:S01]  /*0a10*/  FFMA.FTZ R48, R3, R44, RZ ;  /* 0x0000002c03307223 */ /* 0x000fe200000100ff */
[C---:B------:R-:W-:Y:S01]  /*0a20*/  FADD.FTZ R87, R46.reuse, R87 ;  /* 0x000000572e577221 */ /* 0x040fe20000010000 */
[----:B------:R-:W-:Y:S01]  /*0a30*/  FFMA.FTZ R103, R46, R131, R103 ;  /* 0x000000832e677223 */ /* 0x000fe20000010067 */
[----:B------:R-:W-:Y:S01]  /*0a40*/  FMUL.FTZ R46, R18, R46 ;  /* 0x0000002e122e7220 */ /* 0x000fe20000410000 */
[----:B------:R-:W-:Y:S01]  /*0a50*/  FADD.FTZ R47, R128, R47 ;  /* 0x0000002f802f7221 */ /* 0x000fe20000010000 */
[----:B------:R-:W-:-:S03]  /*0a60*/  FFMA.FTZ R48, R129, R128, R48 ;  /* 0x0000008081307223 */ /* 0x000fc60000010030 */
[----:B------:R-:W-:Y:S01]  /*0a70*/  FADD.FTZ R47, R46, R47 ;  /* 0x0000002f2e2f7221 */ /* 0x000fe20000010000 */
[----:B------:R-:W-:-:S03]  /*0a80*/  FFMA.FTZ R48, R131, R46, R48 ;  /* 0x0000002e83307223 */ /* 0x000fc60000010030 */
        /* <DEDUP_REMOVED lines=18> */
[C---:B------:R-:W-:Y:S01]  /*0bb0*/  FADD.FTZ R83, R50.reuse, R83 ;  /* 0x0000005332537221 */ /* 0x040fe20000010000 */
[----:B------:R-:W-:Y:S01]  /*0bc0*/  FFMA.FTZ R99, R50, R125, R99 ;  /* 0x0000007d32637223 */ /* 0x000fe20000010063 */
        /* <DEDUP_REMOVED lines=15> */
[----:B------:R-:W-:Y:S01]  /*0cc0*/  FMUL.FTZ R67, R10, R54 ;  /* 0x000000360a437220 */ /* 0x000fe20000410000 */
[----:B------:R-:W-:Y:S01]  /*0cd0*/  FADD.FTZ R48, R64, R47 ;  /* 0x0000002f40307221 */ /* 0x000fe20000010000 */
[----:B------:R-:W-:Y:S01]  /*0ce0*/  FFMA.FTZ R49, R61, R64, R50 ;  /* 0x000000403d317223 */ /* 0x000fe20000010032 */
[C---:B------:R-:W-:Y:S01]  /*0cf0*/  FADD.FTZ R79, R54.reuse, R79 ;  /* 0x0000004f364f7221 */ /* 0x040fe20000010000 */
[----:B------:R-:W-:Y:S01]  /*0d00*/  FFMA.FTZ R95, R54, R62, R95 ;  /* 0x0000003e365f7223 */ /* 0x000fe2000001005f */
[C---:B------:R-:W-:Y:S01]  /*0d10*/  FMUL.FTZ R65, R115.reuse, R138 ;  /* 0x0000008a73417220 */ /* 0x040fe20000410000 */
[----:B------:R-:W-:Y:S01]  /*0d20*/  FMUL.FTZ R54, R115, R140 ;  /* 0x0000008c73367220 */ /* 0x000fe20000410000 */
[----:B------:R-:W-:Y:S01]  /*0d30*/  FMUL.FTZ R70, R11, R55 ;  /* 0x000000370b467220 */ /* 0x000fe20000410000 */
[----:B------:R-:W-:Y:S01]  /*0d40*/  FADD.FTZ R47, R67, R48 ;  /* 0x00000030432f7221 */ /* 0x000fe20000010000 */
[----:B------:R-:W-:Y:S01]  /*0d50*/  FFMA.FTZ R50, R62, R67, R49 ;  /* 0x000000433e327223 */ /* 0x000fe20000010031 */
[C---:B------:R-:W-:Y:S01]  /*0d60*/  FADD.FTZ R80, R55.reuse, R80 ;  /* 0x0000005037507221 */ /* 0x040fe20000010000 */
[----:B------:R-:W-:Y:S01]  /*0d70*/  FFMA.FTZ R96, R55, R65, R96 ;  /* 0x0000004137607223 */ /* 0x000fe20000010060 */
[----:B------:R-:W-:Y:S01]  /*0d80*/  FADD.FTZ R48, R70, R47 ;  /* 0x0000002f46307221 */ /* 0x000fe20000010000 */
[----:B------:R-:W-:Y:S01]  /*0d90*/  FFMA.FTZ R47, R65, R70, R50 ;  /* 0x00000046412f7223 */ /* 0x000fe20000010032 */
[----:B------:R-:W-:Y:S01]  /*0da0*/  FMUL.FTZ R66, R115, R66 ;  /* 0x0000004273427220 */ /* 0x000fe20000410000 */
[----:B------:R-:W-:Y:S01]  /*0db0*/  UISETP.NE.AND UP0, UPT, UR15, URZ, UPT ;  /* 0x000000ff0f00728c */ /* 0x000fe2000bf05270 */
[----:B------:R-:W-:Y:S01]  /*0dc0*/  ISETP.NE.U32.AND P2, PT, RZ, UR12, PT ;  /* 0x0000000cff007c0c */ /* 0x000fe2000bf45070 */
[----:B------:R-:W-:Y:S01]  /*0dd0*/  UMOV UR4, 0xffffffff ;  /* 0xffffffff00047882 */ /* 0x000fe20000000000 */
[----:B------:R-:W-:-:S03]  /*0de0*/  FADD.FTZ R84, R51, R84 ;  /* 0x0000005433547221 */ /* 0x000fc60000010000 */
[----:B------:R-:W-:Y:S01]  /*0df0*/  PLOP3.LUT P3, PT, PT, PT, UP0, 0x80, 0x8 ;  /* 0x000000000008781c */ /* 0x000fe20003f6f008 */
[----:B------:R-:W-:Y:S01]  /*0e00*/  FFMA.FTZ R100, R51, R127, R100 ;  /* 0x0000007f33647223 */ /* 0x000fe20000010064 */
[C---:B------:R-:W-:Y:S01]  /*0e10*/  FADD.FTZ R81, R52.reuse, R81 ;  /* 0x0000005134517221 */ /* 0x040fe20000010000 */
[----:B------:R-:W-:Y:S01]  /*0e20*/  FFMA.FTZ R97, R52, R60, R97 ;  /* 0x0000003c34617223 */ /* 0x000fe20000010061 */
[C---:B------:R-:W-:Y:S01]  /*0e30*/  FADD.FTZ R82, R53.reuse, R82 ;  /* 0x0000005235527221 */ /* 0x040fe20000010000 */
[----:B------:R-:W-:Y:S01]  /*0e40*/  FFMA.FTZ R98, R53, R61, R98 ;  /* 0x0000003d35627223 */ /* 0x000fe20000010062 */
[----:B------:R-:W-:Y:S01]  /*0e50*/  ISETP.NE.AND.EX P2, PT, RZ, UR13, PT, P2 ;  /* 0x0000000dff007c0c */ /* 0x000fe2000bf45320 */
[C---:B----4-:R-:W-:Y:S01]  /*0e60*/  FADD.FTZ R77, R56.reuse, R77 ;  /* 0x0000004d384d7221 */ /* 0x050fe20000010000 */
[----:B------:R-:W-:Y:S01]  /*0e70*/  FFMA.FTZ R93, R56, R54, R93 ;  /* 0x00000036385d7223 */ /* 0x000fe2000001005d */
[----:B------:R-:W-:Y:S01]  /*0e80*/  FMUL.FTZ R55, R4, R56 ;  /* 0x0000003804377220 */ /* 0x000fe20000410000 */
[----:B------:R-:W-:Y:S01]  /*0e90*/  FMUL.FTZ R56, R115, R68 ;  /* 0x0000004473387220 */ /* 0x000fe20000410000 */
[----:B------:R-:W-:-:S02]  /*0ea0*/  FADD.FTZ R78, R57, R78 ;  /* 0x0000004e394e7221 */ /* 0x000fc40000010000 */
[----:B------:R-:W-:Y:S01]  /*0eb0*/  FADD.FTZ R48, R55, R48 ;  /* 0x0000003037307221 */ /* 0x000fe20000010000 */
[----:B------:R-:W-:Y:S01]  /*0ec0*/  FFMA.FTZ R94, R57, R56, R94 ;  /* 0x00000038395e7223 */ /* 0x000fe2000001005e */
[----:B------:R-:W-:Y:S01]  /*0ed0*/  FMUL.FTZ R57, R5, R57 ;  /* 0x0000003905397220 */ /* 0x000fe20000410000 */
[----:B------:R-:W-:Y:S01]  /*0ee0*/  FFMA.FTZ R47, R54, R55, R47 ;  /* 0x00000037362f7223 */ /* 0x000fe2000001002f */
[C---:B------:R-:W-:Y:S01]  /*0ef0*/  FADD.FTZ R75, R58.reuse, R75 ;  /* 0x0000004b3a4b7221 */ /* 0x040fe20000010000 */
        /* <DEDUP_REMOVED lines=31> */
.L_x_3884:
        /* <DEDUP_REMOVED lines=37> */
[----:B0-----:R-:W-:Y:S01]  /*1340*/  SEL R47, R130, RZ, P6 ;  /* 0x000000ff822f7207 */ /* 0x001fe20003000000 */
[----:B------:R-:W-:Y:S06]  /*1350*/  BRA `(.L_x_3843) ;  /* 0x0000000c00807947 */ /* 0x000fec0003800000 */
.L_x_3842:
        /* <DEDUP_REMOVED lines=25> */
.L_x_3841:
        /* <DEDUP_REMOVED lines=30> */
.L_x_3844:
        /* <DEDUP_REMOVED lines=25> */
.L_x_3840:
        /* <DEDUP_REMOVED lines=11> */
[-CC-:B------:R-:W-:Y:S01]  /*1910*/  FFMA.FTZ R131, R131, R71.reuse, R68.reuse ;  /* 0x0000004783837223 */ /* 0x180fe20000010044 */
        /* <DEDUP_REMOVED lines=10> */
[----:B------:R-:W-:Y:S01]  /*19c0*/  LOP3.LUT P6, RZ, R118, 0xff00, RZ, 0xc0, !PT ;  /* 0x0000ff0076ff7812 */ /* 0x000fe200078cc0ff */
[----:B------:R-:W-:Y:S01]  /*19d0*/  FMUL.FTZ R130, R115, R130 ;  /* 0x0000008273827220 */ /* 0x000fe20000410000 */
[----:B------:R-:W-:Y:S01]  /*19e0*/  FMUL.FTZ R42, R46, UR6 ;  /* 0x000000062e2a7c20 */ /* 0x000fe20008410000 */
[----:B------:R-:W-:-:S02]  /*19f0*/  SEL R44, R40, RZ, P5 ;  /* 0x000000ff282c7207 */ /* 0x000fc40002800000 */
[----:B------:R-:W-:Y:S01]  /*1a00*/  LOP3.LUT P5, RZ, R108, 0xff, RZ, 0xc0, !PT ;  /* 0x000000ff6cff7812 */ /* 0x000fe200078ac0ff */
[----:B------:R-:W-:Y:S01]  /*1a10*/  FMUL.FTZ R130, R130, UR6 ;  /* 0x0000000682827c20 */ /* 0x000fe20008410000 */
[----:B------:R-:W-:Y:S02]  /*1a20*/  LOP3.LUT P2, RZ, R118, 0xff0000, RZ, 0xc0, !PT ;  /* 0x00ff000076ff7812 */ /* 0x000fe4000784c0ff */
[----:B------:R-:W-:Y:S02]  /*1a30*/  SEL R40, R40, RZ, P5 ;  /* 0x000000ff28287207 */ /* 0x000fe40002800000 */
[----:B------:R-:W-:Y:S02]  /*1a40*/  LOP3.LUT P5, RZ, R108, 0xff00, RZ, 0xc0, !PT ;  /* 0x0000ff006cff7812 */ /* 0x000fe400078ac0ff */
[C---:B------:R-:W-:Y:S02]  /*1a50*/  SEL R45, R128.reuse, RZ, P6 ;  /* 0x000000ff802d7207 */ /* 0x040fe40003000000 */
[----:B------:R-:W-:-:S02]  /*1a60*/  SEL R41, R128, RZ, P5 ;  /* 0x000000ff80297207 */ /* 0x000fc40002800000 */
[----:B------:R-:W-:Y:S02]  /*1a70*/  ISETP.GE.U32.AND P4, PT, R118, 0x1000000, PT ;  /* 0x010000007600780c */ /* 0x000fe40003f86070 */
[C---:B------:R-:W-:Y:S02]  /*1a80*/  LOP3.LUT P6, RZ, R108.reuse, 0xff0000, RZ, 0xc0, !PT ;  /* 0x00ff00006cff7812 */ /* 0x040fe400078cc0ff */
[----:B------:R-:W-:Y:S02]  /*1a90*/  ISETP.GE.U32.AND P5, PT, R108, 0x1000000, PT ;  /* 0x010000006c00780c */ /* 0x000fe40003fa6070 */
[C---:B------:R-:W-:Y:S02]  /*1aa0*/  SEL R46, R42.reuse, RZ, P2 ;  /* 0x000000ff2a2e7207 */ /* 0x040fe40001000000 */
[----:B------:R-:W-:Y:S02]  /*1ab0*/  SEL R42, R42, RZ, P6 ;  /* 0x000000ff2a2a7207 */ /* 0x000fe40003000000 */
[----:B0-----:R-:W-:-:S02]  /*1ac0*/  SEL R47, R130, RZ, P4 ;  /* 0x000000ff822f7207 */ /* 0x001fc40002000000 */
[----:B------:R-:W-:Y:S01]  /*1ad0*/  SEL R43, R130, RZ, P5 ;  /* 0x000000ff822b7207 */ /* 0x000fe20002800000 */
[----:B------:R-:W-:Y:S06]  /*1ae0*/  BRA `(.L_x_3843) ;  /* 0x00000004009c7947 */ /* 0x000fec0003800000 */
.L_x_3846:
        /* <DEDUP_REMOVED lines=29> */
[----:B0-----:R-:W-:Y:S02]  /*1cc0*/  SEL R47, R43, RZ, P4 ;  /* 0x000000ff2b2f7207 */ /* 0x001fe40002000000 */
[----:B------:R-:W-:-:S02]  /*1cd0*/  SEL R42, R42, RZ, P6 ;  /* 0x000000ff2a2a7207 */ /* 0x000fc40003000000 */
[----:B------:R-:W-:Y:S01]  /*1ce0*/  SEL R43, R43, RZ, P5 ;  /* 0x000000ff2b2b7207 */ /* 0x000fe20002800000 */
[----:B------:R-:W-:Y:S06]  /*1cf0*/  BRA `(.L_x_3843) ;  /* 0x0000000400187947 */ /* 0x000fec0003800000 */
.L_x_3845:
        /* <DEDUP_REMOVED lines=35> */
[----:B0-----:R-:W-:-:S02]  /*1f30*/  SEL R47, R130, RZ, P4 ;  /* 0x000000ff822f7207 */ /* 0x001fc40002000000 */
[----:B------:R-:W-:Y:S01]  /*1f40*/  SEL R43, R130, RZ, P5 ;  /* 0x000000ff822b7207 */ /* 0x000fe20002800000 */
[----:B------:R-:W-:Y:S06]  /*1f50*/  BRA `(.L_x_3843) ;  /* 0x0000000000807947 */ /* 0x000fec0003800000 */
.L_x_3847:
        /* <DEDUP_REMOVED lines=31> */
[----:B------:R-:W-:-:S07]  /*2150*/  SEL R43, R43, RZ, P5 ;  /* 0x000000ff2b2b7207 */ /* 0x000fce0002800000 */
.L_x_3843:
        /* <DEDUP_REMOVED lines=47> */
.L_x_3850:
        /* <DEDUP_REMOVED lines=33> */
.L_x_3849:
        /* <DEDUP_REMOVED lines=34> */
.L_x_3852:
        /* <DEDUP_REMOVED lines=33> */
.L_x_3848:
        /* <DEDUP_REMOVED lines=27> */
.L_x_3854:
        /* <DEDUP_REMOVED lines=25> */
.L_x_3853:
        /* <DEDUP_REMOVED lines=26> */
.L_x_3855:
        /* <DEDUP_REMOVED lines=24> */
.L_x_3851:
        /* <DEDUP_REMOVED lines=44> */
.L_x_3858:
        /* <DEDUP_REMOVED lines=11> */
[C---:B------:R-:W-:Y:S01]  /*3460*/  FFMA.FTZ R62, R115.reuse, R62, R30 ;  /* 0x0000003e733e7223 */ /* 0x040fe2000001001e */
        /* <DEDUP_REMOVED lines=21> */
.L_x_3857:
        /* <DEDUP_REMOVED lines=34> */
.L_x_3860:
        /* <DEDUP_REMOVED lines=33> */
.L_x_3856:
        /* <DEDUP_REMOVED lines=27> */
.L_x_3862:
        /* <DEDUP_REMOVED lines=25> */
.L_x_3861:
        /* <DEDUP_REMOVED lines=26> */
.L_x_3863:
        /* <DEDUP_REMOVED lines=24> */
.L_x_3859:
        /* <DEDUP_REMOVED lines=44> */
.L_x_3866:
        /* <DEDUP_REMOVED lines=33> */
.L_x_3865:
        /* <DEDUP_REMOVED lines=34> */
.L_x_3868:
        /* <DEDUP_REMOVED lines=33> */
.L_x_3864:
        /* <DEDUP_REMOVED lines=27> */
.L_x_3870:
        /* <DEDUP_REMOVED lines=25> */
.L_x_3869:
        /* <DEDUP_REMOVED lines=26> */
.L_x_3871:
        /* <DEDUP_REMOVED lines=24> */
.L_x_3867:
        /* <DEDUP_REMOVED lines=13> */
.L_x_3838:
        /* <DEDUP_REMOVED lines=32> */
.L_x_3837:
[----:B------:R-:W-:Y:S05]  /*5280*/  BSYNC B0 ;  /* 0x0000000000007941 */ /* 0x000fea0003800000 */
.L_x_3836:
        /* <DEDUP_REMOVED lines=107> */
.L_x_3839:
        /* <DEDUP_REMOVED lines=8> */
.L_x_3874:
[----:B------:R-:W-:Y:S05]  /*59c0*/  BSYNC B2 ;  /* 0x0000000000027941 */ /* 0x000fea0003800000 */
.L_x_3873:
        /* <DEDUP_REMOVED lines=8> */
.L_x_3875:
[----:B------:R-:W-:Y:S01]  /*5a50*/  FADD.FTZ R49, R48, R49 ;  /* 0x0000003130317221 */ /* 0x000fe20000010000 */
[----:B------:R-:W-:-:S04]  /*5a60*/  HFMA2 R132, -RZ, RZ, 0, 1.1920928955078125e-07 ;  /* 0x00000002ff847431 */ /* 0x000fc800000001ff */
[----:B------:R-:W-:Y:S02]  /*5a70*/  MOV R133, R49 ;  /* 0x0000003100857202 */ /* 0x000fe40000000f00 */
[----:B------:R-:W-:-:S07]  /*5a80*/  MOV R2, R71 ;  /* 0x0000004700027202 */ /* 0x000fce0000000f00 */
[----:B------:R-:W-:Y:S05]  /*5a90*/  WARPSYNC.COLLECTIVE R68, `(.L_x_3876) ;  /* 0x0000000044087348 */ /* 0x000fea0003c00000 */
[----:B------:R0:W1:Y:S02]  /*5aa0*/  SHFL.BFLY P4, R71, R133, R132, R135 ;  /* 0x0c00008485477389 */ /* 0x0000640000080087 */
[----:B01----:R-:W-:Y:S05]  /*5ab0*/  ENDCOLLECTIVE ;  /* 0x000000000000791b */ /* 0x003fea0003800000 */
.L_x_3876:
[----:B------:R-:W-:-:S05]  /*5ac0*/  FADD.FTZ R2, R47, R2 ;  /* 0x000000022f027221 */ /* 0x000fca0000010000 */
[----:B------:R-:W-:Y:S02]  /*5ad0*/  MOV R133, R2 ;  /* 0x0000000200857202 */ /* 0x000fe40000000f00 */
[----:B------:R-:W-:-:S07]  /*5ae0*/  MOV R50, R71 ;  /* 0x0000004700327202 */ /* 0x000fce0000000f00 */
[----:B------:R-:W-:Y:S05]  /*5af0*/  WARPSYNC.COLLECTIVE R68, `(.L_x_3877) ;  /* 0x0000000044087348 */ /* 0x000fea0003c00000 */
[----:B------:R0:W1:Y:S02]  /*5b00*/  SHFL.BFLY P4, R71, R133, R132, R135 ;  /* 0x0c00008485477389 */ /* 0x0000640000080087 */
[----:B01----:R-:W-:Y:S05]  /*5b10*/  ENDCOLLECTIVE ;  /* 0x000000000000791b */ /* 0x003fea0003800000 */
.L_x_3877:
[----:B------:R-:W-:Y:S01]  /*5b20*/  FADD.FTZ R50, R49, R50 ;  /* 0x0000003231327221 */ /* 0x000fe20000010000 */
[----:B------:R-:W-:-:S04]  /*5b30*/  HFMA2 R132, -RZ, RZ, 0, 2.384185791015625e-07 ;  /* 0x00000004ff847431 */ /* 0x000fc800000001ff */
[----:B------:R-:W-:Y:S02]  /*5b40*/  MOV R133, R50 ;  /* 0x0000003200857202 */ /* 0x000fe40000000f00 */
[----:B------:R-:W-:-:S07]  /*5b50*/  MOV R51, R71 ;  /* 0x0000004700337202 */ /* 0x000fce0000000f00 */
[----:B------:R-:W-:Y:S05]  /*5b60*/  WARPSYNC.COLLECTIVE R68, `(.L_x_3878) ;  /* 0x0000000044087348 */ /* 0x000fea0003c00000 */
[----:B------:R0:W1:Y:S02]  /*5b70*/  SHFL.BFLY P4, R71, R133, R132, R135 ;  /* 0x0c00008485477389 */ /* 0x0000640000080087 */
[----:B01----:R-:W-:Y:S05]  /*5b80*/  ENDCOLLECTIVE ;  /* 0x000000000000791b */ /* 0x003fea0003800000 */
.L_x_3878:
[----:B------:R-:W-:-:S05]  /*5b90*/  FADD.FTZ R51, R2, R51 ;  /* 0x0000003302337221 */ /* 0x000fca0000010000 */
[----:B------:R-:W-:Y:S02]  /*5ba0*/  MOV R133, R51 ;  /* 0x0000003300857202 */ /* 0x000fe40000000f00 */
[----:B------:R-:W-:-:S07]  /*5bb0*/  MOV R53, R71 ;  /* 0x0000004700357202 */ /* 0x000fce0000000f00 */
[----:B------:R-:W-:Y:S05]  /*5bc0*/  WARPSYNC.COLLECTIVE R68, `(.L_x_3879) ;  /* 0x0000000044087348 */ /* 0x000fea0003c00000 */
[----:B------:R0:W1:Y:S02]  /*5bd0*/  SHFL.BFLY P4, R71, R133, R132, R135 ;  /* 0x0c00008485477389 */ /* 0x0000640000080087 */
[----:B01----:R-:W-:Y:S05]  /*5be0*/  ENDCOLLECTIVE ;  /* 0x000000000000791b */ /* 0x003fea0003800000 */
.L_x_3879:
[----:B------:R-:W-:Y:S01]  /*5bf0*/  FADD.FTZ R53, R50, R53 ;  /* 0x0000003532357221 */ /* 0x000fe20000010000 */
[----:B------:R-:W-:-:S04]  /*5c00*/  HFMA2 R132, -RZ, RZ, 0, 4.76837158203125e-07 ;  /* 0x00000008ff847431 */ /* 0x000fc800000001ff */
[----:B------:R-:W-:Y:S02]  /*5c10*/  MOV R133, R53 ;  /* 0x0000003500857202 */ /* 0x000fe40000000f00 */
[----:B------:R-:W-:-:S07]  /*5c20*/  MOV R52, R71 ;  /* 0x0000004700347202 */ /* 0x000fce0000000f00 */
[----:B------:R-:W-:Y:S05]  /*5c30*/  WARPSYNC.COLLECTIVE R68, `(.L_x_3880) ;  /* 0x0000000044087348 */ /* 0x000fea0003c00000 */
[----:B------:R0:W1:Y:S02]  /*5c40*/  SHFL.BFLY P4, R71, R133, R132, R135 ;  /* 0x0c00008485477389 */ /* 0x0000640000080087 */
[----:B01----:R-:W-:Y:S05]  /*5c50*/  ENDCOLLECTIVE ;  /* 0x000000000000791b */ /* 0x003fea0003800000 */
.L_x_3880:
[----:B------:R-:W-:-:S05]  /*5c60*/  FADD.FTZ R52, R51, R52 ;  /* 0x0000003433347221 */ /* 0x000fca0000010000 */
[----:B------:R-:W-:Y:S02]  /*5c70*/  MOV R133, R52 ;  /* 0x0000003400857202 */ /* 0x000fe40000000f00 */
[----:B------:R-:W-:-:S07]  /*5c80*/  MOV R48, R71 ;  /* 0x0000004700307202 */ /* 0x000fce0000000f00 */
[----:B------:R-:W-:Y:S05]  /*5c90*/  WARPSYNC.COLLECTIVE R68, `(.L_x_3881) ;  /* 0x0000000044087348 */ /* 0x000fea0003c00000 */
[----:B------:R0:W1:Y:S02]  /*5ca0*/  SHFL.BFLY P4, R71, R133, R132, R135 ;  /* 0x0c00008485477389 */ /* 0x0000640000080087 */
[----:B01----:R-:W-:Y:S05]  /*5cb0*/  ENDCOLLECTIVE ;  /* 0x000000000000791b */ /* 0x003fea0003800000 */
.L_x_3881:
[----:B------:R-:W-:Y:S01]  /*5cc0*/  FADD.FTZ R48, R53, R48 ;  /* 0x0000003035307221 */ /* 0x000fe20000010000 */
[----:B------:R-:W-:-:S04]  /*5cd0*/  HFMA2 R132, -RZ, RZ, 0, 9.5367431640625e-07 ;  /* 0x00000010ff847431 */ /* 0x000fc800000001ff */
[----:B------:R-:W-:Y:S02]  /*5ce0*/  MOV R133, R48 ;  /* 0x0000003000857202 */ /* 0x000fe40000000f00 */
[----:B------:R-:W-:-:S07]  /*5cf0*/  MOV R47, R71 ;  /* 0x00000047002f7202 */ /* 0x000fce0000000f00 */
[----:B------:R-:W-:Y:S05]  /*5d00*/  WARPSYNC.COLLECTIVE R68, `(.L_x_3882) ;  /* 0x0000000044087348 */ /* 0x000fea0003c00000 */
[----:B------:R0:W1:Y:S02]  /*5d10*/  SHFL.BFLY P4, R71, R133, R132, R135 ;  /* 0x0c00008485477389 */ /* 0x0000640000080087 */
[----:B01----:R-:W-:Y:S05]  /*5d20*/  ENDCOLLECTIVE ;  /* 0x000000000000791b */ /* 0x003fea0003800000 */
.L_x_3882:
[----:B------:R-:W-:-:S05]  /*5d30*/  FADD.FTZ R47, R52, R47 ;  /* 0x0000002f342f7221 */ /* 0x000fca0000010000 */
[----:B------:R-:W-:Y:S02]  /*5d40*/  MOV R133, R47 ;  /* 0x0000002f00857202 */ /* 0x000fe40000000f00 */
[----:B------:R-:W-:-:S07]  /*5d50*/  MOV R49, R71 ;  /* 0x0000004700317202 */ /* 0x000fce0000000f00 */
[----:B------:R-:W-:Y:S05]  /*5d60*/  WARPSYNC.COLLECTIVE R68, `(.L_x_3883) ;  /* 0x0000000044087348 */ /* 0x000fea0003c00000 */
[----:B------:R0:W1:Y:S02]  /*5d70*/  SHFL.BFLY P4, R71, R133, R132, R135 ;  /* 0x0c00008485477389 */ /* 0x0000640000080087 */
[----:B01----:R-:W-:Y:S05]  /*5d80*/  ENDCOLLECTIVE ;  /* 0x000000000000791b */ /* 0x003fea0003800000 */
.L_x_3883:
[----:B------:R-:W-:Y:S01]  /*5d90*/  MOV R2, R71 ;  /* 0x0000004700027202 */ /* 0x000fe20000000f00 */
[----:B------:R-:W-:Y:S06]  /*5da0*/  BRA `(.L_x_3884) ;  /* 0xffffffb000d07947 */ /* 0x000fec000383ffff */
.L_x_3885:
        /* <DEDUP_REMOVED lines=13> */
.L_x_4005:


//--------------------- .nv.shared._ZN10layer_norm31ln_parallel_residual_bwd_kernelINS_13Kernel_traitsI13__nv_bfloat16S2_S2_S2_fjLj512ELj1ELj4ELj1ELj16ENS_18Kernel_traits_baseILj512ES2_S2_S2_S2_fjLj128EEEEELb0ELb0ELb0EEEvNS_9BwdParamsE --------------------------
	.section	.nv.shared._ZN10layer_norm31ln_parallel_residual_bwd_kernelINS_13Kernel_traitsI13__nv_bfloat16S2_S2_S2_fjLj512ELj1ELj4ELj1ELj16ENS_18Kernel_traits_baseILj512ES2_S2_S2_S2_fjLj128EEEEELb0ELb0ELb0EEEvNS_9BwdParamsE,"aw",@nobits
	.sectionflags	@""
	.align	16
	.zero		1024


//--------------------- .nv.shared.reserved.0     --------------------------
	.section	.nv.shared.reserved.0,"aw",@nobits
	.weak		__nv_reservedSMEM_offset_0_alias
	.size		__nv_reservedSMEM_offset_0_alias, 0, 64
	.other		__nv_reservedSMEM_offset_0_alias,@"STO_CUDA_RESERVED_SHARED STV_DEFAULT"
__nv_reservedSMEM_offset_0_alias:
	.zero		0
	.zero		64


//--------------------- .nv.shared._ZN10layer_norm31ln_parallel_residual_bwd_kernelINS_13Kernel_traitsI13__nv_bfloat16S2_S2_S2_fjLj512ELj1ELj4ELj1ELj16ENS_18Kernel_traits_baseILj512ES2_S2_S2_S2_fjLj128EEEEELb0ELb0ELb1EEEvNS_9BwdParamsE --------------------------
	.section	.nv.shared._ZN10layer_norm31ln_parallel_residual_bwd_kernelINS_13Kernel_traitsI13__nv_bfloat16S2_S2_S2_fjLj512ELj1ELj4ELj1ELj16ENS_18Kernel_traits_baseILj512ES2_S2_S2_S2_fjLj128EEEEELb0ELb0ELb1EEEvNS_9BwdParamsE,"aw",@nobits
	.sectionflags	@""
	.align	16
	.zero		1024


//--------------------- .nv.shared._ZN10layer_norm31ln_parallel_residual_bwd_kernelINS_13Kernel_traitsI13__nv_bfloat16S2_S2_S2_fjLj512ELj1ELj4ELj1ELj16ENS_18Kernel_traits_baseILj512ES2_S2_S2_S2_fjLj128EEEEELb0ELb1ELb0EEEvNS_9BwdParamsE --------------------------
	.section	.nv.shared._ZN10layer_norm31ln_parallel_residual_bwd_kernelINS_13Kernel_traitsI13__nv_bfloat16S2_S2_S2_fjLj512ELj1ELj4ELj1ELj16ENS_18Kernel_traits_baseILj512ES2_S2_S2_S2_fjLj128EEEEELb0ELb1ELb0EEEvNS_9BwdParamsE,"aw",@nobits
	.sectionflags	@""
	.align	16
	.zero		1024


//--------------------- .nv.shared._ZN10layer_norm31ln_parallel_residual_bwd_kernelINS_13Kernel_traitsI13__nv_bfloat16S2_S2_S2_fjLj512ELj1ELj4ELj1ELj16ENS_18Kernel_traits_baseILj512ES2_S2_S2_S2_fjLj128EEEEELb0ELb1ELb1EEEvNS_9BwdParamsE --------------------------
	.section	.nv.shared._ZN10layer_norm31ln_parallel_residual_bwd_kernelINS_13Kernel_traitsI13__nv_bfloat16S2_S2_S2_fjLj512ELj1ELj4ELj1ELj16ENS_18Kernel_traits_baseILj512ES2_S2_S2_S2_fjLj128EEEEELb0ELb1ELb1EEEvNS_9BwdParamsE,"aw",@nobits
	.sectionflags	@""
	.align	16
	.zero		1024


//--------------------- .nv.shared._ZN10layer_norm31ln_parallel_residual_bwd_kernelINS_13Kernel_traitsI13__nv_bfloat16S2_S2_S2_fjLj512ELj1ELj4ELj1ELj16ENS_18Kernel_traits_baseILj512ES2_S2_S2_S2_fjLj128EEEEELb1ELb0ELb0EEEvNS_9BwdParamsE --------------------------
	.section	.nv.shared._ZN10layer_norm31ln_parallel_residual_bwd_kernelINS_13Kernel_traitsI13__nv_bfloat16S2_S2_S2_fjLj512ELj1ELj4ELj1ELj16ENS_18Kernel_traits_baseILj512ES2_S2_S2_S2_fjLj128EEEEELb1ELb0ELb0EEEvNS_9BwdParamsE,"aw",@nobits
	.sectionflags	@""
	.align	16
	.zero		1024


//--------------------- .nv.shared._ZN10layer_norm31ln_parallel_residual_bwd_kernelINS_13Kernel_traitsI13__nv_bfloat16S2_S2_S2_fjLj512ELj1ELj4ELj1ELj16ENS_18Kernel_traits_baseILj512ES2_S2_S2_S2_fjLj128EEEEELb1ELb0ELb1EEEvNS_9BwdParamsE --------------------------
	.section	.nv.shared._ZN10layer_norm31ln_parallel_residual_bwd_kernelINS_13Kernel_traitsI13__nv_bfloat16S2_S2_S2_fjLj512ELj1ELj4ELj1ELj16ENS_18Kernel_traits_baseILj512ES2_S2_S2_S2_fjLj128EEEEELb1ELb0ELb1EEEvNS_9BwdParamsE,"aw",@nobits
	.sectionflags	@""
	.align	16
	.zero		1024


//--------------------- .nv.shared._ZN10layer_norm22ln_bwd_finalize_kernelINS_22Kernel_traits_finalizeILj512E13__nv_bfloat16S2_S2_S2_fjLb0ELj1024ELj4ENS_18Kernel_traits_baseILj512ES2_S2_S2_S2_fjLj1024EEEEELb0ELb0EEEvNS_9BwdParamsE --------------------------
	.section	.nv.shared._ZN10layer_norm22ln_bwd_finalize_kernelINS_22Kernel_traits_finalizeILj512E13__nv_bfloat16S2_S2_S2_fjLb0ELj1024ELj4ENS_18Kernel_traits_baseILj512ES2_S2_S2_S2_fjLj1024EEEEELb0ELb0EEEvNS_9BwdParamsE,"aw",@nobits
	.sectionflags	@""
	.align	16
.nv.shared._ZN10layer_norm22ln_bwd_finalize_kernelINS_22Kernel_traits_finalizeILj512E13__nv_bfloat16S2_S2_S2_fjLb0ELj1024ELj4ENS_18Kernel_traits_baseILj512ES2_S2_S2_S2_fjLj1024EEEEELb0ELb0EEEvNS_9BwdParamsE:
	.zero		9472


//--------------------- .nv.shared._ZN10layer_norm40ln_parallel_residual_bwd_finalize_kernelINS_22Kernel_traits_finalizeILj512E13__nv_bfloat16S2_S2_S2_fjLb0ELj1024ELj4ENS_18Kernel_traits_baseILj512ES2_S2_S2_S2_fjLj1024EEEEELb0EEEvNS_9BwdParamsE --------------------------
	.section	.nv.shared._ZN10layer_norm40ln_parallel_residual_bwd_finalize_kernelINS_22Kernel_traits_finalizeILj512E13__nv_bfloat16S2_S2_S2_fjLb0ELj1024ELj4ENS_18Kernel_traits_baseILj512ES2_S2_S2_S2_fjLj1024EEEEELb0EEEvNS_9BwdParamsE,"aw",@nobits
	.sectionflags	@""
	.align	16
.nv.shared._ZN10layer_norm40ln_parallel_residual_bwd_finalize_kernelINS_22Kernel_traits_finalizeILj512E13__nv_bfloat16S2_S2_S2_fjLb0ELj1024ELj4ENS_18Kernel_traits_baseILj512ES2_S2_S2_S2_fjLj1024EEEEELb0EEEvNS_9BwdParamsE:
	.zero		17920


//--------------------- .nv.shared._ZN10layer_norm31ln_parallel_residual_bwd_kernelINS_13Kernel_traitsI13__nv_bfloat16S2_S2_S2_fjLj512ELj1ELj4ELj1ELj16ENS_18Kernel_traits_baseILj512ES2_S2_S2_S2_fjLj128EEEEELb1ELb1ELb0EEEvNS_9BwdParamsE --------------------------
	.section	.nv.shared._ZN10layer_norm31ln_parallel_residual_bwd_kernelINS_13Kernel_traitsI13__nv_bfloat16S2_S2_S2_fjLj512ELj1ELj4ELj1ELj16ENS_18Kernel_traits_baseILj512ES2_S2_S2_S2_fjLj128EEEEELb1ELb1ELb0EEEvNS_9BwdParamsE,"aw",@nobits
	.sectionflags	@""
	.align	16
	.zero		1024


//--------------------- .nv.shared._ZN10layer_norm22ln_bwd_finalize_kernelINS_22Kernel_traits_finalizeILj512E13__nv_bfloat16S2_S2_S2_fjLb0ELj1024ELj4ENS_18Kernel_traits_baseILj512ES2_S2_S2_S2_fjLj1024EEEEELb0ELb1EEEvNS_9BwdParamsE --------------------------
	.section	.nv.shared._ZN10layer_norm22ln_bwd_finalize_kernelINS_22Kernel_traits_finalizeILj512E13__nv_bfloat16S2_S2_S2_fjLb0ELj1024ELj4ENS_18Kernel_traits_baseILj512ES2_S2_S2_S2_fjLj1024EEEEELb0ELb1EEEvNS_9BwdParamsE,"aw",@nobits
	.sectionflags	@""
	.align	16
.nv.shared._ZN10layer_norm22ln_bwd_finalize_kernelINS_22Kernel_traits_finalizeILj512E13__nv_bfloat16S2_S2_S2_fjLb0ELj1024ELj4ENS_18Kernel_traits_baseILj512ES2_S2_S2_S2_fjLj1024EEEEELb0ELb1EEEvNS_9BwdParamsE:
	.zero		9472


//--------------------- .nv.shared._ZN10layer_norm40ln_parallel_residual_bwd_finalize_kernelINS_22Kernel_traits_finalizeILj512E13__nv_bfloat16S2_S2_S2_fjLb0ELj1024ELj4ENS_18Kernel_traits_baseILj512ES2_S2_S2_S2_fjLj1024EEEEELb1EEEvNS_9BwdParamsE --------------------------
	.section	.nv.shared._ZN10layer_norm40ln_parallel_residual_bwd_finalize_kernelINS_22Kernel_traits_finalizeILj512E13__nv_bfloat16S2_S2_S2_fjLb0ELj1024ELj4ENS_18Kernel_traits_baseILj512ES2_S2_S2_S2_fjLj1024EEEEELb1EEEvNS_9BwdParamsE,"aw",@nobits
	.sectionflags	@""
	.align	16
.nv.shared._ZN10layer_norm40ln_parallel_residual_bwd_finalize_kernelINS_22Kernel_traits_finalizeILj512E13__nv_bfloat16S2_S2_S2_fjLb0ELj1024ELj4ENS_18Kernel_traits_baseILj512ES2_S2_S2_S2_fjLj1024EEEEELb1EEEvNS_9BwdParamsE:
	.zero		17920


//--------------------- .nv.shared._ZN10layer_norm31ln_parallel_residual_bwd_kernelINS_13Kernel_traitsI13__nv_bfloat16S2_S2_S2_fjLj512ELj1ELj4ELj1ELj16ENS_18Kernel_traits_baseILj512ES2_S2_S2_S2_fjLj128EEEEELb1ELb1ELb1EEEvNS_9BwdParamsE --------------------------
	.section	.nv.shared._ZN10layer_norm31ln_parallel_residual_bwd_kernelINS_13Kernel_traitsI13__nv_bfloat16S2_S2_S2_fjLj512ELj1ELj4ELj1ELj16ENS_18Kernel_traits_baseILj512ES2_S2_S2_S2_fjLj128EEEEELb1ELb1ELb1EEEvNS_9BwdParamsE,"aw",@nobits
	.sectionflags	@""
	.align	16
	.zero		1024


//--------------------- .nv.shared._ZN10layer_norm31ln_parallel_residual_bwd_kernelINS_13Kernel_traitsI6__halfS2_S2_S2_fjLj512ELj1ELj4ELj1ELj16ENS_18Kernel_traits_baseILj512ES2_S2_S2_S2_fjLj128EEEEELb0ELb0ELb0EEEvNS_9BwdParamsE --------------------------
	.section	.nv.shared._ZN10layer_norm31ln_parallel_residual_bwd_kernelINS_13Kernel_traitsI6__halfS2_S2_S2_fjLj512ELj1ELj4ELj1ELj16ENS_18Kernel_traits_baseILj512ES2_S2_S2_S2_fjLj128EEEEELb0ELb0ELb0EEEvNS_9BwdParamsE,"aw",@nobits
	.sectionflags	@""
	.align	16
	.zero		1024


//--------------------- .nv.shared._ZN10layer_norm31ln_parallel_residual_bwd_kernelINS_13Kernel_traitsI6__halfS2_S2_S2_fjLj512ELj1ELj4ELj1ELj16ENS_18Kernel_traits_baseILj512ES2_S2_S2_S2_fjLj128EEEEELb0ELb0ELb1EEEvNS_9BwdParamsE --------------------------
	.section	.nv.shared._ZN10layer_norm31ln_parallel_residual_bwd_kernelINS_13Kernel_traitsI6__halfS2_S2_S2_fjLj512ELj1ELj4ELj1ELj16ENS_18Kernel_traits_baseILj512ES2_S2_S2_S2_fjLj128EEEEELb0ELb0ELb1EEEvNS_9BwdParamsE,"aw",@nobits
	.sectionflags	@""
	.align	16
	.zero		1024


//--------------------- .nv.shared._ZN10layer_norm31ln_parallel_residual_bwd_kernelINS_13Kernel_traitsI6__halfS2_S2_S2_fjLj512ELj1ELj4ELj1ELj16ENS_18Kernel_traits_baseILj512ES2_S2_S2_S2_fjLj128EEEEELb0ELb1ELb0EEEvNS_9BwdParamsE --------------------------
	.section	.nv.shared._ZN10layer_norm31ln_parallel_residual_bwd_kernelINS_13Kernel_traitsI6__halfS2_S2_S2_fjLj512ELj1ELj4ELj1ELj16ENS_18Kernel_traits_baseILj512ES2_S2_S2_S2_fjLj128EEEEELb0ELb1ELb0EEEvNS_9BwdParamsE,"aw",@nobits
	.sectionflags	@""
	.align	16
	.zero		1024


//--------------------- .nv.shared._ZN10layer_norm31ln_parallel_residual_bwd_kernelINS_13Kernel_traitsI6__halfS2_S2_S2_fjLj512ELj1ELj4ELj1ELj16ENS_18Kernel_traits_baseILj512ES2_S2_S2_S2_fjLj128EEEEELb0ELb1ELb1EEEvNS_9BwdParamsE --------------------------
	.section	.nv.shared._ZN10layer_norm31ln_parallel_residual_bwd_kernelINS_13Kernel_traitsI6__halfS2_S2_S2_fjLj512ELj1ELj4ELj1ELj16ENS_18Kernel_traits_baseILj512ES2_S2_S2_S2_fjLj128EEEEELb0ELb1ELb1EEEvNS_9BwdParamsE,"aw",@nobits
	.sectionflags	@""
	.align	16
	.zero		1024


//--------------------- .nv.shared._ZN10layer_norm31ln_parallel_residual_bwd_kernelINS_13Kernel_traitsI6__halfS2_S2_S2_fjLj512ELj1ELj4ELj1ELj16ENS_18Kernel_traits_baseILj512ES2_S2_S2_S2_fjLj128EEEEELb1ELb0ELb0EEEvNS_9BwdParamsE --------------------------
	.section	.nv.shared._ZN10layer_norm31ln_parallel_residual_bwd_kernelINS_13Kernel_traitsI6__halfS2_S2_S2_fjLj512ELj1ELj4ELj1ELj16ENS_18Kernel_traits_baseILj512ES2_S2_S2_S2_fjLj128EEEEELb1ELb0ELb0EEEvNS_9BwdParamsE,"aw",@nobits
	.sectionflags	@""
	.align	16
	.zero		1024


//--------------------- .nv.shared._ZN10layer_norm31ln_parallel_residual_bwd_kernelINS_13Kernel_traitsI6__halfS2_S2_S2_fjLj512ELj1ELj4ELj1ELj16ENS_18Kernel_traits_baseILj512ES2_S2_S2_S2_fjLj128EEEEELb1ELb0ELb1EEEvNS_9BwdParamsE --------------------------
	.section	.nv.shared._ZN10layer_norm31ln_parallel_residual_bwd_kernelINS_13Kernel_traitsI6__halfS2_S2_S2_fjLj512ELj1ELj4ELj1ELj16ENS_18Kernel_traits_baseILj512ES2_S2_S2_S2_fjLj128EEEEELb1ELb0ELb1EEEvNS_9BwdParamsE,"aw",@nobits
	.sectionflags	@""
	.align	16
	.zero		1024


//--------------------- .nv.shared._ZN10layer_norm22ln_bwd_finalize_kernelINS_22Kernel_traits_finalizeILj512E6__halfS2_S2_S2_fjLb0ELj1024ELj4ENS_18Kernel_traits_baseILj512ES2_S2_S2_S2_fjLj1024EEEEELb0ELb0EEEvNS_9BwdParamsE --------------------------
	.section	.nv.shared._ZN10layer_norm22ln_bwd_finalize_kernelINS_22Kernel_traits_finalizeILj512E6__halfS2_S2_S2_fjLb0ELj1024ELj4ENS_18Kernel_traits_baseILj512ES2_S2_S2_S2_fjLj1024EEEEELb0ELb0EEEvNS_9BwdParamsE,"aw",@nobits
	.sectionflags	@""
	.align	16
.nv.shared._ZN10layer_norm22ln_bwd_finalize_kernelINS_22Kernel_traits_finalizeILj512E6__halfS2_S2_S2_fjLb0ELj1024ELj4ENS_18Kernel_traits_baseILj512ES2_S2_S2_S2_fjLj1024EEEEELb0ELb0EEEvNS_9BwdParamsE:
	.zero		9472


//--------------------- .nv.shared._ZN10layer_norm40ln_parallel_residual_bwd_finalize_kernelINS_22Kernel_traits_finalizeILj512E6__halfS2_S2_S2_fjLb0ELj1024ELj4ENS_18Kernel_traits_baseILj512ES2_S2_S2_S2_fjLj1024EEEEELb0EEEvNS_9BwdParamsE --------------------------
	.section	.nv.shared._ZN10layer_norm40ln_parallel_residual_bwd_finalize_kernelINS_22Kernel_traits_finalizeILj512E6__halfS2_S2_S2_fjLb0ELj1024ELj4ENS_18Kernel_traits_baseILj512ES2_S2_S2_S2_fjLj1024EEEEELb0EEEvNS_9BwdParamsE,"aw",@nobits
	.sectionflags	@""
	.align	16
.nv.shared._ZN10layer_norm40ln_parallel_residual_bwd_finalize_kernelINS_22Kernel_traits_finalizeILj512E6__halfS2_S2_S2_fjLb0ELj1024ELj4ENS_18Kernel_traits_baseILj512ES2_S2_S2_S2_fjLj1024EEEEELb0EEEvNS_9BwdParamsE:
	.zero		17920


//--------------------- .nv.shared._ZN10layer_norm31ln_parallel_residual_bwd_kernelINS_13Kernel_traitsI6__halfS2_S2_S2_fjLj512ELj1ELj4ELj1ELj16ENS_18Kernel_traits_baseILj512ES2_S2_S2_S2_fjLj128EEEEELb1ELb1ELb0EEEvNS_9BwdParamsE --------------------------
	.section	.nv.shared._ZN10layer_norm31ln_parallel_residual_bwd_kernelINS_13Kernel_traitsI6__halfS2_S2_S2_fjLj512ELj1ELj4ELj1ELj16ENS_18Kernel_traits_baseILj512ES2_S2_S2_S2_fjLj128EEEEELb1ELb1ELb0EEEvNS_9BwdParamsE,"aw",@nobits
	.sectionflags	@""
	.align	16
	.zero		1024


//--------------------- .nv.shared._ZN10layer_norm22ln_bwd_finalize_kernelINS_22Kernel_traits_finalizeILj512E6__halfS2_S2_S2_fjLb0ELj1024ELj4ENS_18Kernel_traits_baseILj512ES2_S2_S2_S2_fjLj1024EEEEELb0ELb1EEEvNS_9BwdParamsE --------------------------
	.section	.nv.shared._ZN10layer_norm22ln_bwd_finalize_kernelINS_22Kernel_traits_finalizeILj512E6__halfS2_S2_S2_fjLb0ELj1024ELj4ENS_18Kernel_traits_baseILj512ES2_S2_S2_S2_fjLj1024EEEEELb0ELb1EEEvNS_9BwdParamsE,"aw",@nobits
	.sectionflags	@""
	.align	16
.nv.shared._ZN10layer_norm22ln_bwd_finalize_kernelINS_22Kernel_traits_finalizeILj512E6__halfS2_S2_S2_fjLb0ELj1024ELj4ENS_18Kernel_traits_baseILj512ES2_S2_S2_S2_fjLj1024EEEEELb0ELb1EEEvNS_9BwdParamsE:
	.zero		9472


//--------------------- .nv.shared._ZN10layer_norm40ln_parallel_residual_bwd_finalize_kernelINS_22Kernel_traits_finalizeILj512E6__halfS2_S2_S2_fjLb0ELj1024ELj4ENS_18Kernel_traits_baseILj512ES2_S2_S2_S2_fjLj1024EEEEELb1EEEvNS_9BwdParamsE --------------------------
	.section	.nv.shared._ZN10layer_norm40ln_parallel_residual_bwd_finalize_kernelINS_22Kernel_traits_finalizeILj512E6__halfS2_S2_S2_fjLb0ELj1024ELj4ENS_18Kernel_traits_baseILj512ES2_S2_S2_S2_fjLj1024EEEEELb1EEEvNS_9BwdParamsE,"aw",@nobits
	.sectionflags	@""
	.align	16
.nv.shared._ZN10layer_norm40ln_parallel_residual_bwd_finalize_kernelINS_22Kernel_traits_finalizeILj512E6__halfS2_S2_S2_fjLb0ELj1024ELj4ENS_18Kernel_traits_baseILj512ES2_S2_S2_S2_fjLj1024EEEEELb1EEEvNS_9BwdParamsE:
	.zero		17920


//--------------------- .nv.shared._ZN10layer_norm31ln_parallel_residual_bwd_kernelINS_13Kernel_traitsI6__halfS2_S2_S2_fjLj512ELj1ELj4ELj1ELj16ENS_18Kernel_traits_baseILj512ES2_S2_S2_S2_fjLj128EEEEELb1ELb1ELb1EEEvNS_9BwdParamsE --------------------------
	.section	.nv.shared._ZN10layer_norm31ln_parallel_residual_bwd_kernelINS_13Kernel_traitsI6__halfS2_S2_S2_fjLj512ELj1ELj4ELj1ELj16ENS_18Kernel_traits_baseILj512ES2_S2_S2_S2_fjLj128EEEEELb1ELb1ELb1EEEvNS_9BwdParamsE,"aw",@nobits
	.sectionflags	@""
	.align	16
	.zero		1024


//--------------------- .nv.shared._ZN10layer_norm31ln_parallel_residual_bwd_kernelINS_13Kernel_traitsIf13__nv_bfloat16S2_S2_fjLj512ELj1ELj4ELj1ELj16ENS_18Kernel_traits_baseILj512EfS2_S2_S2_fjLj128EEEEELb0ELb0ELb0EEEvNS_9BwdParamsE --------------------------
	.section	.nv.shared._ZN10layer_norm31ln_parallel_residual_bwd_kernelINS_13Kernel_traitsIf13__nv_bfloat16S2_S2_fjLj512ELj1ELj4ELj1ELj16ENS_18Kernel_traits_baseILj512EfS2_S2_S2_fjLj128EEEEELb0ELb0ELb0EEEvNS_9BwdParamsE,"aw",@nobits
	.sectionflags	@""
	.align	16
	.zero		1024


//--------------------- .nv.shared._ZN10layer_norm31ln_parallel_residual_bwd_kernelINS_13Kernel_traitsIf13__nv_bfloat16S2_S2_fjLj512ELj1ELj4ELj1ELj16ENS_18Kernel_traits_baseILj512EfS2_S2_S2_fjLj128EEEEELb0ELb0ELb1EEEvNS_9BwdParamsE --------------------------
	.section	.nv.shared._ZN10layer_norm31ln_parallel_residual_bwd_kernelINS_13Kernel_traitsIf13__nv_bfloat16S2_S2_fjLj512ELj1ELj4ELj1ELj16ENS_18Kernel_traits_baseILj512EfS2_S2_S2_fjLj128EEEEELb0ELb0ELb1EEEvNS_9BwdParamsE,"aw",@nobits
	.sectionflags	@""
	.align	16
	.zero		1024


//--------------------- .nv.shared._ZN10layer_norm31ln_parallel_residual_bwd_kernelINS_13Kernel_traitsIf13__nv_bfloat16S2_S2_fjLj512ELj1ELj4ELj1ELj16ENS_18Kernel_traits_baseILj512EfS2_S2_S2_fjLj128EEEEELb0ELb1ELb0EEEvNS_9BwdParamsE --------------------------
	.section	.nv.shared._ZN10layer_norm31ln_parallel_residual_bwd_kernelINS_13Kernel_traitsIf13__nv_bfloat16S2_S2_fjLj512ELj1ELj4ELj1ELj16ENS_18Kernel_traits_baseILj512EfS2_S2_S2_fjLj128EEEEELb0ELb1ELb0EEEvNS_9BwdParamsE,"aw",@nobits
	.sectionflags	@""
	.align	16
	.zero		1024


//--------------------- .nv.shared._ZN10layer_norm31ln_parallel_residual_bwd_kernelINS_13Kernel_traitsIf13__nv_bfloat16S2_S2_fjLj512ELj1ELj4ELj1ELj16ENS_18Kernel_traits_baseILj512EfS2_S2_S2_fjLj128EEEEELb0ELb1ELb1EEEvNS_9BwdParamsE --------------------------
	.section	.nv.shared._ZN10layer_norm31ln_parallel_residual_bwd_kernelINS_13Kernel_traitsIf13__nv_bfloat16S2_S2_fjLj512ELj1ELj4ELj1ELj16ENS_18Kernel_traits_baseILj512EfS2_S2_S2_fjLj128EEEEELb0ELb1ELb1EEEvNS_9BwdParamsE,"aw",@nobits
	.sectionflags	@""
	.align	16
	.zero		1024


//--------------------- .nv.shared._ZN10layer_norm31ln_parallel_residual_bwd_kernelINS_13Kernel_traitsIf13__nv_bfloat16S2_S2_fjLj512ELj1ELj4ELj1ELj16ENS_18Kernel_traits_baseILj512EfS2_S2_S2_fjLj128EEEEELb1ELb0ELb0EEEvNS_9BwdParamsE --------------------------
	.section	.nv.shared._ZN10layer_norm31ln_parallel_residual_bwd_kernelINS_13Kernel_traitsIf13__nv_bfloat16S2_S2_fjLj512ELj1ELj4ELj1ELj16ENS_18Kernel_traits_baseILj512EfS2_S2_S2_fjLj128EEEEELb1ELb0ELb0EEEvNS_9BwdParamsE,"aw",@nobits
	.sectionflags	@""
	.align	16
	.zero		1024


//--------------------- .nv.shared._ZN10layer_norm31ln_parallel_residual_bwd_kernelINS_13Kernel_traitsIf13__nv_bfloat16S2_S2_fjLj512ELj1ELj4ELj1ELj16ENS_18Kernel_traits_baseILj512EfS2_S2_S2_fjLj128EEEEELb1ELb0ELb1EEEvNS_9BwdParamsE --------------------------
	.section	.nv.shared._ZN10layer_norm31ln_parallel_residual_bwd_kernelINS_13Kernel_traitsIf13__nv_bfloat16S2_S2_fjLj512ELj1ELj4ELj1ELj16ENS_18Kernel_traits_baseILj512EfS2_S2_S2_fjLj128EEEEELb1ELb0ELb1EEEvNS_9BwdParamsE,"aw",@nobits
	.sectionflags	@""
	.align	16
	.zero		1024


//--------------------- .nv.shared._ZN10layer_norm22ln_bwd_finalize_kernelINS_22Kernel_traits_finalizeILj512Ef13__nv_bfloat16S2_S2_fjLb0ELj1024ELj4ENS_18Kernel_traits_baseILj512EfS2_S2_S2_fjLj1024EEEEELb0ELb0EEEvNS_9BwdParamsE --------------------------
	.section	.nv.shared._ZN10layer_norm22ln_bwd_finalize_kernelINS_22Kernel_traits_finalizeILj512Ef13__nv_bfloat16S2_S2_fjLb0ELj1024ELj4ENS_18Kernel_traits_baseILj512EfS2_S2_S2_fjLj1024EEEEELb0ELb0EEEvNS_9BwdParamsE,"aw",@nobits
	.sectionflags	@""
	.align	16
.nv.shared._ZN10layer_norm22ln_bwd_finalize_kernelINS_22Kernel_traits_finalizeILj512Ef13__nv_bfloat16S2_S2_fjLb0ELj1024ELj4ENS_18Kernel_traits_baseILj512EfS2_S2_S2_fjLj1024EEEEELb0ELb0EEEvNS_9BwdParamsE:
	.zero		9472


//--------------------- .nv.shared._ZN10layer_norm40ln_parallel_residual_bwd_finalize_kernelINS_22Kernel_traits_finalizeILj512Ef13__nv_bfloat16S2_S2_fjLb0ELj1024ELj4ENS_18Kernel_traits_baseILj512EfS2_S2_S2_fjLj1024EEEEELb0EEEvNS_9BwdParamsE --------------------------
	.section	.nv.shared._ZN10layer_norm40ln_parallel_residual_bwd_finalize_kernelINS_22Kernel_traits_finalizeILj512Ef13__nv_bfloat16S2_S2_fjLb0ELj1024ELj4ENS_18Kernel_traits_baseILj512EfS2_S2_S2_fjLj1024EEEEELb0EEEvNS_9BwdParamsE,"aw",@nobits
	.sectionflags	@""
	.align	16
.nv.shared._ZN10layer_norm40ln_parallel_residual_bwd_finalize_kernelINS_22Kernel_traits_finalizeILj512Ef13__nv_bfloat16S2_S2_fjLb0ELj1024ELj4ENS_18Kernel_traits_baseILj512EfS2_S2_S2_fjLj1024EEEEELb0EEEvNS_9BwdParamsE:
	.zero		17920


//--------------------- .nv.shared._ZN10layer_norm31ln_parallel_residual_bwd_kernelINS_13Kernel_traitsIf13__nv_bfloat16S2_S2_fjLj512ELj1ELj4ELj1ELj16ENS_18Kernel_traits_baseILj512EfS2_S2_S2_fjLj128EEEEELb1ELb1ELb0EEEvNS_9BwdParamsE --------------------------
	.section	.nv.shared._ZN10layer_norm31ln_parallel_residual_bwd_kernelINS_13Kernel_traitsIf13__nv_bfloat16S2_S2_fjLj512ELj1ELj4ELj1ELj16ENS_18Kernel_traits_baseILj512EfS2_S2_S2_fjLj128EEEEELb1ELb1ELb0EEEvNS_9BwdParamsE,"aw",@nobits
	.sectionflags	@""
	.align	16
	.zero		1024


//--------------------- .nv.shared._ZN10layer_norm22ln_bwd_finalize_kernelINS_22Kernel_traits_finalizeILj512Ef13__nv_bfloat16S2_S2_fjLb0ELj1024ELj4ENS_18Kernel_traits_baseILj512EfS2_S2_S2_fjLj1024EEEEELb0ELb1EEEvNS_9BwdParamsE --------------------------
	.section	.nv.shared._ZN10layer_norm22ln_bwd_finalize_kernelINS_22Kernel_traits_finalizeILj512Ef13__nv_bfloat16S2_S2_fjLb0ELj1024ELj4ENS_18Kernel_traits_baseILj512EfS2_S2_S2_fjLj1024EEEEELb0ELb1EEEvNS_9BwdParamsE,"aw",@nobits
	.sectionflags	@""
	.align	16
.nv.shared._ZN10layer_norm22ln_bwd_finalize_kernelINS_22Kernel_traits_finalizeILj512Ef13__nv_bfloat16S2_S2_fjLb0ELj1024ELj4ENS_18Kernel_traits_baseILj512EfS2_S2_S2_fjLj1024EEEEELb0ELb1EEEvNS_9BwdParamsE:
	.zero		9472


//--------------------- .nv.shared._ZN10layer_norm40ln_parallel_residual_bwd_finalize_kernelINS_22Kernel_traits_finalizeILj512Ef13__nv_bfloat16S2_S2_fjLb0ELj1024ELj4ENS_18Kernel_traits_baseILj512EfS2_S2_S2_fjLj1024EEEEELb1EEEvNS_9BwdParamsE --------------------------
	.section	.nv.shared._ZN10layer_norm40ln_parallel_residual_bwd_finalize_kernelINS_22Kernel_traits_finalizeILj512Ef13__nv_bfloat16S2_S2_fjLb0ELj1024ELj4ENS_18Kernel_traits_baseILj512EfS2_S2_S2_fjLj1024EEEEELb1EEEvNS_9BwdParamsE,"aw",@nobits
	.sectionflags	@""
	.align	16
.nv.shared._ZN10layer_norm40ln_parallel_residual_bwd_finalize_kernelINS_22Kernel_traits_finalizeILj512Ef13__nv_bfloat16S2_S2_fjLb0ELj1024ELj4ENS_18Kernel_traits_baseILj512EfS2_S2_S2_fjLj1024EEEEELb1EEEvNS_9BwdParamsE:
	.zero		17920


//--------------------- .nv.shared._ZN10layer_norm31ln_parallel_residual_bwd_kernelINS_13Kernel_traitsIf13__nv_bfloat16S2_S2_fjLj512ELj1ELj4ELj1ELj16ENS_18Kernel_traits_baseILj512EfS2_S2_S2_fjLj128EEEEELb1ELb1ELb1EEEvNS_9BwdParamsE --------------------------
	.section	.nv.shared._ZN10layer_norm31ln_parallel_residual_bwd_kernelINS_13Kernel_traitsIf13__nv_bfloat16S2_S2_fjLj512ELj1ELj4ELj1ELj16ENS_18Kernel_traits_baseILj512EfS2_S2_S2_fjLj128EEEEELb1ELb1ELb1EEEvNS_9BwdParamsE,"aw",@nobits
	.sectionflags	@""
	.align	16
	.zero		1024


//--------------------- .nv.shared._ZN10layer_norm31ln_parallel_residual_bwd_kernelINS_13Kernel_traitsI13__nv_bfloat16S2_fS2_fjLj512ELj1ELj4ELj1ELj16ENS_18Kernel_traits_baseILj512ES2_S2_fS2_fjLj128EEEEELb0ELb0ELb0EEEvNS_9BwdParamsE --------------------------
	.section	.nv.shared._ZN10layer_norm31ln_parallel_residual_bwd_kernelINS_13Kernel_traitsI13__nv_bfloat16S2_fS2_fjLj512ELj1ELj4ELj1ELj16ENS_18Kernel_traits_baseILj512ES2_S2_fS2_fjLj128EEEEELb0ELb0ELb0EEEvNS_9BwdParamsE,"aw",@nobits
	.sectionflags	@""
	.align	16
	.zero		1024


//--------------------- .nv.shared._ZN10layer_norm31ln_parallel_residual_bwd_kernelINS_13Kernel_traitsI13__nv_bfloat16S2_fS2_fjLj512ELj1ELj4ELj1ELj16ENS_18Kernel_traits_baseILj512ES2_S2_fS2_fjLj128EEEEELb0ELb0ELb1EEEvNS_9BwdParamsE --------------------------
	.section	.nv.shared._ZN10layer_norm31ln_parallel_residual_bwd_kernelINS_13Kernel_traitsI13__nv_bfloat16S2_fS2_fjLj512ELj1ELj4ELj1ELj16ENS_18Kernel_traits_baseILj512ES2_S2_fS2_fjLj128EEEEELb0ELb0ELb1EEEvNS_9BwdParamsE,"aw",@nobits
	.sectionflags	@""
	.align	16
	.zero		1024


//--------------------- .nv.shared._ZN10layer_norm31ln_parallel_residual_bwd_kernelINS_13Kernel_traitsI13__nv_bfloat16S2_fS2_fjLj512ELj1ELj4ELj1ELj16ENS_18Kernel_traits_baseILj512ES2_S2_fS2_fjLj128EEEEELb0ELb1ELb0EEEvNS_9BwdParamsE --------------------------
	.section	.nv.shared._ZN10layer_norm31ln_parallel_residual_bwd_kernelINS_13Kernel_traitsI13__nv_bfloat16S2_fS2_fjLj512ELj1ELj4ELj1ELj16ENS_18Kernel_traits_baseILj512ES2_S2_fS2_fjLj128EEEEELb0ELb1ELb0EEEvNS_9BwdParamsE,"aw",@nobits
	.sectionflags	@""
	.align	16
	.zero		1024


//--------------------- .nv.shared._ZN10layer_norm31ln_parallel_residual_bwd_kernelINS_13Kernel_traitsI13__nv_bfloat16S2_fS2_fjLj512ELj1ELj4ELj1ELj16ENS_18Kernel_traits_baseILj512ES2_S2_fS2_fjLj128EEEEELb0ELb1ELb1EEEvNS_9BwdParamsE --------------------------
	.section	.nv.shared._ZN10layer_norm31ln_parallel_residual_bwd_kernelINS_13Kernel_traitsI13__nv_bfloat16S2_fS2_fjLj512ELj1ELj4ELj1ELj16ENS_18Kernel_traits_baseILj512ES2_S2_fS2_fjLj128EEEEELb0ELb1ELb1EEEvNS_9BwdParamsE,"aw",@nobits
	.sectionflags	@""
	.align	16
	.zero		1024


//--------------------- .nv.shared._ZN10layer_norm31ln_parallel_residual_bwd_kernelINS_13Kernel_traitsI13__nv_bfloat16S2_fS2_fjLj512ELj1ELj4ELj1ELj16ENS_18Kernel_traits_baseILj512ES2_S2_fS2_fjLj128EEEEELb1ELb0ELb0EEEvNS_9BwdParamsE --------------------------
	.section	.nv.shared._ZN10layer_norm31ln_parallel_residual_bwd_kernelINS_13Kernel_traitsI13__nv_bfloat16S2_fS2_fjLj512ELj1ELj4ELj1ELj16ENS_18Kernel_traits_baseILj512ES2_S2_fS2_fjLj128EEEEELb1ELb0ELb0EEEvNS_9BwdParamsE,"aw",@nobits
	.sectionflags	@""
	.align	16
	.zero		1024


//--------------------- .nv.shared._ZN10layer_norm31ln_parallel_residual_bwd_kernelINS_13Kernel_traitsI13__nv_bfloat16S2_fS2_fjLj512ELj1ELj4ELj1ELj16ENS_18Kernel_traits_baseILj512ES2_S2_fS2_fjLj128EEEEELb1ELb0ELb1EEEvNS_9BwdParamsE --------------------------
	.section	.nv.shared._ZN10layer_norm31ln_parallel_residual_bwd_kernelINS_13Kernel_traitsI13__nv_bfloat16S2_fS2_fjLj512ELj1ELj4ELj1ELj16ENS_18Kernel_traits_baseILj512ES2_S2_fS2_fjLj128EEEEELb1ELb0ELb1EEEvNS_9BwdParamsE,"aw",@nobits
	.sectionflags	@""
	.align	16
	.zero		1024


//--------------------- .nv.shared._ZN10layer_norm22ln_bwd_finalize_kernelINS_22Kernel_traits_finalizeILj512E13__nv_bfloat16S2_fS2_fjLb0ELj1024ELj4ENS_18Kernel_traits_baseILj512ES2_S2_fS2_fjLj1024EEEEELb0ELb0EEEvNS_9BwdParamsE --------------------------
	.section	.nv.shared._ZN10layer_norm22ln_bwd_finalize_kernelINS_22Kernel_traits_finalizeILj512E13__nv_bfloat16S2_fS2_fjLb0ELj1024ELj4ENS_18Kernel_traits_baseILj512ES2_S2_fS2_fjLj1024EEEEELb0ELb0EEEvNS_9BwdParamsE,"aw",@nobits
	.sectionflags	@""
	.align	16
.nv.shared._ZN10layer_norm22ln_bwd_finalize_kernelINS_22Kernel_traits_finalizeILj512E13__nv_bfloat16S2_fS2_fjLb0ELj1024ELj4ENS_18Kernel_traits_baseILj512ES2_S2_fS2_fjLj1024EEEEELb0ELb0EEEvNS_9BwdParamsE:
	.zero		9472


//--------------------- .nv.shared._ZN10layer_norm40ln_parallel_residual_bwd_finalize_kernelINS_22Kernel_traits_finalizeILj512E13__nv_bfloat16S2_fS2_fjLb0ELj1024ELj4ENS_18Kernel_traits_baseILj512ES2_S2_fS2_fjLj1024EEEEELb0EEEvNS_9BwdParamsE --------------------------
	.section	.nv.shared._ZN10layer_norm40ln_parallel_residual_bwd_finalize_kernelINS_22Kernel_traits_finalizeILj512E13__nv_bfloat16S2_fS2_fjLb0ELj1024ELj4ENS_18Kernel_traits_baseILj512ES2_S2_fS2_fjLj1024EEEEELb0EEEvNS_9BwdParamsE,"aw",@nobits
	.sectionflags	@""
	.align	16
.nv.shared._ZN10layer_norm40ln_parallel_residual_bwd_finalize_kernelINS_22Kernel_traits_finalizeILj512E13__nv_bfloat16S2_fS2_fjLb0ELj1024ELj4ENS_18Kernel_traits_baseILj512ES2_S2_fS2_fjLj1024EEEEELb0EEEvNS_9BwdParamsE:
	.zero		17920


//--------------------- .nv.shared._ZN10layer_norm31ln_parallel_residual_bwd_kernelINS_13Kernel_traitsI13__nv_bfloat16S2_fS2_fjLj512ELj1ELj4ELj1ELj16ENS_18Kernel_traits_baseILj512ES2_S2_fS2_fjLj128EEEEELb1ELb1ELb0EEEvNS_9BwdParamsE --------------------------
	.section	.nv.shared._ZN10layer_norm31ln_parallel_residual_bwd_kernelINS_13Kernel_traitsI13__nv_bfloat16S2_fS2_fjLj512ELj1ELj4ELj1ELj16ENS_18Kernel_traits_baseILj512ES2_S2_fS2_fjLj128EEEEELb1ELb1ELb0EEEvNS_9BwdParamsE,"aw",@nobits
	.sectionflags	@""
	.align	16
	.zero		1024


//--------------------- .nv.shared._ZN10layer_norm22ln_bwd_finalize_kernelINS_22Kernel_traits_finalizeILj512E13__nv_bfloat16S2_fS2_fjLb0ELj1024ELj4ENS_18Kernel_traits_baseILj512ES2_S2_fS2_fjLj1024EEEEELb0ELb1EEEvNS_9BwdParamsE --------------------------
	.section	.nv.shared._ZN10layer_norm22ln_bwd_finalize_kernelINS_22Kernel_traits_finalizeILj512E13__nv_bfloat16S2_fS2_fjLb0ELj1024ELj4ENS_18Kernel_traits_baseILj512ES2_S2_fS2_fjLj1024EEEEELb0ELb1EEEvNS_9BwdParamsE,"aw",@nobits
	.sectionflags	@""
	.align	16
.nv.shared._ZN10layer_norm22ln_bwd_finalize_kernelINS_22Kernel_traits_finalizeILj512E13__nv_bfloat16S2_fS2_fjLb0ELj1024ELj4ENS_18Kernel_traits_baseILj512ES2_S2_fS2_fjLj1024EEEEELb0ELb1EEEvNS_9BwdParamsE:
	.zero		9472


//--------------------- .nv.shared._ZN10layer_norm40ln_parallel_residual_bwd_finalize_kernelINS_22Kernel_traits_finalizeILj512E13__nv_bfloat16S2_fS2_fjLb0ELj1024ELj4ENS_18Kernel_traits_baseILj512ES2_S2_fS2_fjLj1024EEEEELb1EEEvNS_9BwdParamsE --------------------------
	.section	.nv.shared._ZN10layer_norm40ln_parallel_residual_bwd_finalize_kernelINS_22Kernel_traits_finalizeILj512E13__nv_bfloat16S2_fS2_fjLb0ELj1024ELj4ENS_18Kernel_traits_baseILj512ES2_S2_fS2_fjLj1024EEEEELb1EEEvNS_9BwdParamsE,"aw",@nobits
	.sectionflags	@""
	.align	16
.nv.shared._ZN10layer_norm40ln_parallel_residual_bwd_finalize_kernelINS_22Kernel_traits_finalizeILj512E13__nv_bfloat16S2_fS2_fjLb0ELj1024ELj4ENS_18Kernel_traits_baseILj512ES2_S2_fS2_fjLj1024EEEEELb1EEEvNS_9BwdParamsE:
	.zero		17920


//--------------------- .nv.shared._ZN10layer_norm31ln_parallel_residual_bwd_kernelINS_13Kernel_traitsI13__nv_bfloat16S2_fS2_fjLj512ELj1ELj4ELj1ELj16ENS_18Kernel_traits_baseILj512ES2_S2_fS2_fjLj128EEEEELb1ELb1ELb1EEEvNS_9BwdParamsE --------------------------
	.section	.nv.shared._ZN10layer_norm31ln_parallel_residual_bwd_kernelINS_13Kernel_traitsI13__nv_bfloat16S2_fS2_fjLj512ELj1ELj4ELj1ELj16ENS_18Kernel_traits_baseILj512ES2_S2_fS2_fjLj128EEEEELb1ELb1ELb1EEEvNS_9BwdParamsE,"aw",@nobits
	.sectionflags	@""
	.align	16
	.zero		1024


//--------------------- .nv.shared._ZN10layer_norm31ln_parallel_residual_bwd_kernelINS_13Kernel_traitsIf13__nv_bfloat16fS2_fjLj512ELj1ELj4ELj1ELj16ENS_18Kernel_traits_baseILj512EfS2_fS2_fjLj128EEEEELb0ELb0ELb0EEEvNS_9BwdParamsE --------------------------
	.section	.nv.shared._ZN10layer_norm31ln_parallel_residual_bwd_kernelINS_13Kernel_traitsIf13__nv_bfloat16fS2_fjLj512ELj1ELj4ELj1ELj16ENS_18Kernel_traits_baseILj512EfS2_fS2_fjLj128EEEEELb0ELb0ELb0EEEvNS_9BwdParamsE,"aw",@nobits
	.sectionflags	@""
	.align	16
	.zero		1024


//--------------------- .nv.shared._ZN10layer_norm31ln_parallel_residual_bwd_kernelINS_13Kernel_traitsIf13__nv_bfloat16fS2_fjLj512ELj1ELj4ELj1ELj16ENS_18Kernel_traits_baseILj512EfS2_fS2_fjLj128EEEEELb0ELb0ELb1EEEvNS_9BwdParamsE --------------------------
	.section	.nv.shared._ZN10layer_norm31ln_parallel_residual_bwd_kernelINS_13Kernel_traitsIf13__nv_bfloat16fS2_fjLj512ELj1ELj4ELj1ELj16ENS_18Kernel_traits_baseILj512EfS2_fS2_fjLj128EEEEELb0ELb0ELb1EEEvNS_9BwdParamsE,"aw",@nobits
	.sectionflags	@""
	.align	16
	.zero		1024


//--------------------- .nv.shared._ZN10layer_norm31ln_parallel_residual_bwd_kernelINS_13Kernel_traitsIf13__nv_bfloat16fS2_fjLj512ELj1ELj4ELj1ELj16ENS_18Kernel_traits_baseILj512EfS2_fS2_fjLj128EEEEELb0ELb1ELb0EEEvNS_9BwdParamsE --------------------------
	.section	.nv.shared._ZN10layer_norm31ln_parallel_residual_bwd_kernelINS_13Kernel_traitsIf13__nv_bfloat16fS2_fjLj512ELj1ELj4ELj1ELj16ENS_18Kernel_traits_baseILj512EfS2_fS2_fjLj128EEEEELb0ELb1ELb0EEEvNS_9BwdParamsE,"aw",@nobits
	.sectionflags	@""
	.align	16
	.zero		1024


//--------------------- .nv.shared._ZN10layer_norm31ln_parallel_residual_bwd_kernelINS_13Kernel_traitsIf13__nv_bfloat16fS2_fjLj512ELj1ELj4ELj1ELj16ENS_18Kernel_traits_baseILj512EfS2_fS2_fjLj128EEEEELb0ELb1ELb1EEEvNS_9BwdParamsE --------------------------
	.section	.nv.shared._ZN10layer_norm31ln_parallel_residual_bwd_kernelINS_13Kernel_traitsIf13__nv_bfloat16fS2_fjLj512ELj1ELj4ELj1ELj16ENS_18Kernel_traits_baseILj512EfS2_fS2_fjLj128EEEEELb0ELb1ELb1EEEvNS_9BwdParamsE,"aw",@nobits
	.sectionflags	@""
	.align	16
	.zero		1024


//--------------------- .nv.shared._ZN10layer_norm31ln_parallel_residual_bwd_kernelINS_13Kernel_traitsIf13__nv_bfloat16fS2_fjLj512ELj1ELj4ELj1ELj16ENS_18Kernel_traits_baseILj512EfS2_fS2_fjLj128EEEEELb1ELb0ELb0EEEvNS_9BwdParamsE --------------------------
	.section	.nv.shared._ZN10layer_norm31ln_parallel_residual_bwd_kernelINS_13Kernel_traitsIf13__nv_bfloat16fS2_fjLj512ELj1ELj4ELj1ELj16ENS_18Kernel_traits_baseILj512EfS2_fS2_fjLj128EEEEELb1ELb0ELb0EEEvNS_9BwdParamsE,"aw",@nobits
	.sectionflags	@""
	.align	16
	.zero		1024


//--------------------- .nv.shared._ZN10layer_norm31ln_parallel_residual_bwd_kernelINS_13Kernel_traitsIf13__nv_bfloat16fS2_fjLj512ELj1ELj4ELj1ELj16ENS_18Kernel_traits_baseILj512EfS2_fS2_fjLj128EEEEELb1ELb0ELb1EEEvNS_9BwdParamsE --------------------------
	.section	.nv.shared._ZN10layer_norm31ln_parallel_residual_bwd_kernelINS_13Kernel_traitsIf13__nv_bfloat16fS2_fjLj512ELj1ELj4ELj1ELj16ENS_18Kernel_traits_baseILj512EfS2_fS2_fjLj128EEEEELb1ELb0ELb1EEEvNS_9BwdParamsE,"aw",@nobits
	.sectionflags	@""
	.align	16
	.zero		1024


//--------------------- .nv.shared._ZN10layer_norm22ln_bwd_finalize_kernelINS_22Kernel_traits_finalizeILj512Ef13__nv_bfloat16fS2_fjLb0ELj1024ELj4ENS_18Kernel_traits_baseILj512EfS2_fS2_fjLj1024EEEEELb0ELb0EEEvNS_9BwdParamsE --------------------------
	.section	.nv.shared._ZN10layer_norm22ln_bwd_finalize_kernelINS_22Kernel_traits_finalizeILj512Ef13__nv_bfloat16fS2_fjLb0ELj1024ELj4ENS_18Kernel_traits_baseILj512EfS2_fS2_fjLj1024EEEEELb0ELb0EEEvNS_9BwdParamsE,"aw",@nobits
	.sectionflags	@""
	.align	16
.nv.shared._ZN10layer_norm22ln_bwd_finalize_kernelINS_22Kernel_traits_finalizeILj512Ef13__nv_bfloat16fS2_fjLb0ELj1024ELj4ENS_18Kernel_traits_baseILj512EfS2_fS2_fjLj1024EEEEELb0ELb0EEEvNS_9BwdParamsE:
	.zero		9472


//--------------------- .nv.shared._ZN10layer_norm40ln_parallel_residual_bwd_finalize_kernelINS_22Kernel_traits_finalizeILj512Ef13__nv_bfloat16fS2_fjLb0ELj1024ELj4ENS_18Kernel_traits_baseILj512EfS2_fS2_fjLj1024EEEEELb0EEEvNS_9BwdParamsE --------------------------
	.section	.nv.shared._ZN10layer_norm40ln_parallel_residual_bwd_finalize_kernelINS_22Kernel_traits_finalizeILj512Ef13__nv_bfloat16fS2_fjLb0ELj1024ELj4ENS_18Kernel_traits_baseILj512EfS2_fS2_fjLj1024EEEEELb0EEEvNS_9BwdParamsE,"aw",@nobits
	.sectionflags	@""
	.align	16
.nv.shared._ZN10layer_norm40ln_parallel_residual_bwd_finalize_kernelINS_22Kernel_traits_finalizeILj512Ef13__nv_bfloat16fS2_fjLb0ELj1024ELj4ENS_18Kernel_traits_baseILj512EfS2_fS2_fjLj1024EEEEELb0EEEvNS_9BwdParamsE:
	.zero		17920


//--------------------- .nv.shared._ZN10layer_norm31ln_parallel_residual_bwd_kernelINS_13Kernel_traitsIf13__nv_bfloat16fS2_fjLj512ELj1ELj4ELj1ELj16ENS_18Kernel_traits_baseILj512EfS2_fS2_fjLj128EEEEELb1ELb1ELb0EEEvNS_9BwdParamsE --------------------------
	.section	.nv.shared._ZN10layer_norm31ln_parallel_residual_bwd_kernelINS_13Kernel_traitsIf13__nv_bfloat16fS2_fjLj512ELj1ELj4ELj1ELj16ENS_18Kernel_traits_baseILj512EfS2_fS2_fjLj128EEEEELb1ELb1ELb0EEEvNS_9BwdParamsE,"aw",@nobits
	.sectionflags	@""
	.align	16
	.zero		1024


//--------------------- .nv.shared._ZN10layer_norm22ln_bwd_finalize_kernelINS_22Kernel_traits_finalizeILj512Ef13__nv_bfloat16fS2_fjLb0ELj1024ELj4ENS_18Kernel_traits_baseILj512EfS2_fS2_fjLj1024EEEEELb0ELb1EEEvNS_9BwdParamsE --------------------------
	.section	.nv.shared._ZN10layer_norm22ln_bwd_finalize_kernelINS_22Kernel_traits_finalizeILj512Ef13__nv_bfloat16fS2_fjLb0ELj1024ELj4ENS_18Kernel_traits_baseILj512EfS2_fS2_fjLj1024EEEEELb0ELb1EEEvNS_9BwdParamsE,"aw",@nobits
	.sectionflags	@""
	.align	16
.nv.shared._ZN10layer_norm22ln_bwd_finalize_kernelINS_22Kernel_traits_finalizeILj512Ef13__nv_bfloat16fS2_fjLb0ELj1024ELj4ENS_18Kernel_traits_baseILj512EfS2_fS2_fjLj1024EEEEELb0ELb1EEEvNS_9BwdParamsE:
	.zero		9472


//--------------------- .nv.shared._ZN10layer_norm40ln_parallel_residual_bwd_finalize_kernelINS_22Kernel_traits_finalizeILj512Ef13__nv_bfloat16fS2_fjLb0ELj1024ELj4ENS_18Kernel_traits_baseILj512EfS2_fS2_fjLj1024EEEEELb1EEEvNS_9BwdParamsE --------------------------
	.section	.nv.shared._ZN10layer_norm40ln_parallel_residual_bwd_finalize_kernelINS_22Kernel_traits_finalizeILj512Ef13__nv_bfloat16fS2_fjLb0ELj1024ELj4ENS_18Kernel_traits_baseILj512EfS2_fS2_fjLj1024EEEEELb1EEEvNS_9BwdParamsE,"aw",@nobits
	.sectionflags	@""
	.align	16
.nv.shared._ZN10layer_norm40ln_parallel_residual_bwd_finalize_kernelINS_22Kernel_traits_finalizeILj512Ef13__nv_bfloat16fS2_fjLb0ELj1024ELj4ENS_18Kernel_traits_baseILj512EfS2_fS2_fjLj1024EEEEELb1EEEvNS_9BwdParamsE:
	.zero		17920


//--------------------- .nv.shared._ZN10layer_norm31ln_parallel_residual_bwd_kernelINS_13Kernel_traitsIf13__nv_bfloat16fS2_fjLj512ELj1ELj4ELj1ELj16ENS_18Kernel_traits_baseILj512EfS2_fS2_fjLj128EEEEELb1ELb1ELb1EEEvNS_9BwdParamsE --------------------------
	.section	.nv.shared._ZN10layer_norm31ln_parallel_residual_bwd_kernelINS_13Kernel_traitsIf13__nv_bfloat16fS2_fjLj512ELj1ELj4ELj1ELj16ENS_18Kernel_traits_baseILj512EfS2_fS2_fjLj128EEEEELb1ELb1ELb1EEEvNS_9BwdParamsE,"aw",@nobits
	.sectionflags	@""
	.align	16
	.zero		1024


//--------------------- .nv.shared._ZN10layer_norm31ln_parallel_residual_bwd_kernelINS_13Kernel_traitsIf6__halfS2_S2_fjLj512ELj1ELj4ELj1ELj16ENS_18Kernel_traits_baseILj512EfS2_S2_S2_fjLj128EEEEELb0ELb0ELb0EEEvNS_9BwdParamsE --------------------------
	.section	.nv.shared._ZN10layer_norm31ln_parallel_residual_bwd_kernelINS_13Kernel_traitsIf6__halfS2_S2_fjLj512ELj1ELj4ELj1ELj16ENS_18Kernel_traits_baseILj512EfS2_S2_S2_fjLj128EEEEELb0ELb0ELb0EEEvNS_9BwdParamsE,"aw",@nobits
	.sectionflags	@""
	.align	16
	.zero		1024


//--------------------- .nv.shared._ZN10layer_norm31ln_parallel_residual_bwd_kernelINS_13Kernel_traitsIf6__halfS2_S2_fjLj512ELj1ELj4ELj1ELj16ENS_18Kernel_traits_baseILj512EfS2_S2_S2_fjLj128EEEEELb0ELb0ELb1EEEvNS_9BwdParamsE --------------------------
	.section	.nv.shared._ZN10layer_norm31ln_parallel_residual_bwd_kernelINS_13Kernel_traitsIf6__halfS2_S2_fjLj512ELj1ELj4ELj1ELj16ENS_18Kernel_traits_baseILj512EfS2_S2_S2_fjLj128EEEEELb0ELb0ELb1EEEvNS_9BwdParamsE,"aw",@nobits
	.sectionflags	@""
	.align	16
	.zero		1024


//--------------------- .nv.shared._ZN10layer_norm31ln_parallel_residual_bwd_kernelINS_13Kernel_traitsIf6__halfS2_S2_fjLj512ELj1ELj4ELj1ELj16ENS_18Kernel_traits_baseILj512EfS2_S2_S2_fjLj128EEEEELb0ELb1ELb0EEEvNS_9BwdParamsE --------------------------
	.section	.nv.shared._ZN10layer_norm31ln_parallel_residual_bwd_kernelINS_13Kernel_traitsIf6__halfS2_S2_fjLj512ELj1ELj4ELj1ELj16ENS_18Kernel_traits_baseILj512EfS2_S2_S2_fjLj128EEEEELb0ELb1ELb0EEEvNS_9BwdParamsE,"aw",@nobits
	.sectionflags	@""
	.align	16
	.zero		1024


//--------------------- .nv.shared._ZN10layer_norm31ln_parallel_residual_bwd_kernelINS_13Kernel_traitsIf6__halfS2_S2_fjLj512ELj1ELj4ELj1ELj16ENS_18Kernel_traits_baseILj512EfS2_S2_S2_fjLj128EEEEELb0ELb1ELb1EEEvNS_9BwdParamsE --------------------------
	.section	.nv.shared._ZN10layer_norm31ln_parallel_residual_bwd_kernelINS_13Kernel_traitsIf6__halfS2_S2_fjLj512ELj1ELj4ELj1ELj16ENS_18Kernel_traits_baseILj512EfS2_S2_S2_fjLj128EEEEELb0ELb1ELb1EEEvNS_9BwdParamsE,"aw",@nobits
	.sectionflags	@""
	.align	16
	.zero		1024


//--------------------- .nv.shared._ZN10layer_norm31ln_parallel_residual_bwd_kernelINS_13Kernel_traitsIf6__halfS2_S2_fjLj512ELj1ELj4ELj1ELj16ENS_18Kernel_traits_baseILj512EfS2_S2_S2_fjLj128EEEEELb1ELb0ELb0EEEvNS_9BwdParamsE --------------------------
	.section	.nv.shared._ZN10layer_norm31ln_parallel_residual_bwd_kernelINS_13Kernel_traitsIf6__halfS2_S2_fjLj512ELj1ELj4ELj1ELj16ENS_18Kernel_traits_baseILj512EfS2_S2_S2_fjLj128EEEEELb1ELb0ELb0EEEvNS_9BwdParamsE,"aw",@nobits
	.sectionflags	@""
	.align	16
	.zero		1024


//--------------------- .nv.shared._ZN10layer_norm31ln_parallel_residual_bwd_kernelINS_13Kernel_traitsIf6__halfS2_S2_fjLj512ELj1ELj4ELj1ELj16ENS_18Kernel_traits_baseILj512EfS2_S2_S2_fjLj128EEEEELb1ELb0ELb1EEEvNS_9BwdParamsE --------------------------
	.section	.nv.shared._ZN10layer_norm31ln_parallel_residual_bwd_kernelINS_13Kernel_traitsIf6__halfS2_S2_fjLj512ELj1ELj4ELj1ELj16ENS_18Kernel_traits_baseILj512EfS2_S2_S2_fjLj128EEEEELb1ELb0ELb1EEEvNS_9BwdParamsE,"aw",@nobits
	.sectionflags	@""
	.align	16
	.zero		1024


//--------------------- .nv.shared._ZN10layer_norm22ln_bwd_finalize_kernelINS_22Kernel_traits_finalizeILj512Ef6__halfS2_S2_fjLb0ELj1024ELj4ENS_18Kernel_traits_baseILj512EfS2_S2_S2_fjLj1024EEEEELb0ELb0EEEvNS_9BwdParamsE --------------------------
	.section	.nv.shared._ZN10layer_norm22ln_bwd_finalize_kernelINS_22Kernel_traits_finalizeILj512Ef6__halfS2_S2_fjLb0ELj1024ELj4ENS_18Kernel_traits_baseILj512EfS2_S2_S2_fjLj1024EEEEELb0ELb0EEEvNS_9BwdParamsE,"aw",@nobits
	.sectionflags	@""
	.align	16
.nv.shared._ZN10layer_norm22ln_bwd_finalize_kernelINS_22Kernel_traits_finalizeILj512Ef6__halfS2_S2_fjLb0ELj1024ELj4ENS_18Kernel_traits_baseILj512EfS2_S2_S2_fjLj1024EEEEELb0ELb0EEEvNS_9BwdParamsE:
	.zero		9472


//--------------------- .nv.shared._ZN10layer_norm40ln_parallel_residual_bwd_finalize_kernelINS_22Kernel_traits_finalizeILj512Ef6__halfS2_S2_fjLb0ELj1024ELj4ENS_18Kernel_traits_baseILj512EfS2_S2_S2_fjLj1024EEEEELb0EEEvNS_9BwdParamsE --------------------------
	.section	.nv.shared._ZN10layer_norm40ln_parallel_residual_bwd_finalize_kernelINS_22Kernel_traits_finalizeILj512Ef6__halfS2_S2_fjLb0ELj1024ELj4ENS_18Kernel_traits_baseILj512EfS2_S2_S2_fjLj1024EEEEELb0EEEvNS_9BwdParamsE,"aw",@nobits
	.sectionflags	@""
	.align	16
.nv.shared._ZN10layer_norm40ln_parallel_residual_bwd_finalize_kernelINS_22Kernel_traits_finalizeILj512Ef6__halfS2_S2_fjLb0ELj1024ELj4ENS_18Kernel_traits_baseILj512EfS2_S2_S2_fjLj1024EEEEELb0EEEvNS_9BwdParamsE:
	.zero		17920


//--------------------- .nv.shared._ZN10layer_norm31ln_parallel_residual_bwd_kernelINS_13Kernel_traitsIf6__halfS2_S2_fjLj512ELj1ELj4ELj1ELj16ENS_18Kernel_traits_baseILj512EfS2_S2_S2_fjLj128EEEEELb1ELb1ELb0EEEvNS_9BwdParamsE --------------------------
	.section	.nv.shared._ZN10layer_norm31ln_parallel_residual_bwd_kernelINS_13Kernel_traitsIf6__halfS2_S2_fjLj512ELj1ELj4ELj1ELj16ENS_18Kernel_traits_baseILj512EfS2_S2_S2_fjLj128EEEEELb1ELb1ELb0EEEvNS_9BwdParamsE,"aw",@nobits
	.sectionflags	@""
	.align	16
	.zero		1024


//--------------------- .nv.shared._ZN10layer_norm22ln_bwd_finalize_kernelINS_22Kernel_traits_finalizeILj512Ef6__halfS2_S2_fjLb0ELj1024ELj4ENS_18Kernel_traits_baseILj512EfS2_S2_S2_fjLj1024EEEEELb0ELb1EEEvNS_9BwdParamsE --------------------------
	.section	.nv.shared._ZN10layer_norm22ln_bwd_finalize_kernelINS_22Kernel_traits_finalizeILj512Ef6__halfS2_S2_fjLb0ELj1024ELj4ENS_18Kernel_traits_baseILj512EfS2_S2_S2_fjLj1024EEEEELb0ELb1EEEvNS_9BwdParamsE,"aw",@nobits
	.sectionflags	@""
	.align	16
.nv.shared._ZN10layer_norm22ln_bwd_finalize_kernelINS_22Kernel_traits_finalizeILj512Ef6__halfS2_S2_fjLb0ELj1024ELj4ENS_18Kernel_traits_baseILj512EfS2_S2_S2_fjLj1024EEEEELb0ELb1EEEvNS_9BwdParamsE:
	.zero		9472


//--------------------- .nv.shared._ZN10layer_norm40ln_parallel_residual_bwd_finalize_kernelINS_22Kernel_traits_finalizeILj512Ef6__halfS2_S2_fjLb0ELj1024ELj4ENS_18Kernel_traits_baseILj512EfS2_S2_S2_fjLj1024EEEEELb1EEEvNS_9BwdParamsE --------------------------
	.section	.nv.shared._ZN10layer_norm40ln_parallel_residual_bwd_finalize_kernelINS_22Kernel_traits_finalizeILj512Ef6__halfS2_S2_fjLb0ELj1024ELj4ENS_18Kernel_traits_baseILj512EfS2_S2_S2_fjLj1024EEEEELb1EEEvNS_9BwdParamsE,"aw",@nobits
	.sectionflags	@""
	.align	16
.nv.shared._ZN10layer_norm40ln_parallel_residual_bwd_finalize_kernelINS_22Kernel_traits_finalizeILj512Ef6__halfS2_S2_fjLb0ELj1024ELj4ENS_18Kernel_traits_baseILj512EfS2_S2_S2_fjLj1024EEEEELb1EEEvNS_9BwdParamsE:
	.zero		17920


//--------------------- .nv.shared._ZN10layer_norm31ln_parallel_residual_bwd_kernelINS_13Kernel_traitsIf6__halfS2_S2_fjLj512ELj1ELj4ELj1ELj16ENS_18Kernel_traits_baseILj512EfS2_S2_S2_fjLj128EEEEELb1ELb1ELb1EEEvNS_9BwdParamsE --------------------------
	.section	.nv.shared._ZN10layer_norm31ln_parallel_residual_bwd_kernelINS_13Kernel_traitsIf6__halfS2_S2_fjLj512ELj1ELj4ELj1ELj16ENS_18Kernel_traits_baseILj512EfS2_S2_S2_fjLj128EEEEELb1ELb1ELb1EEEvNS_9BwdParamsE,"aw",@nobits
	.sectionflags	@""
	.align	16
	.zero		1024


//--------------------- .nv.shared._ZN10layer_norm31ln_parallel_residual_bwd_kernelINS_13Kernel_traitsI6__halfS2_fS2_fjLj512ELj1ELj4ELj1ELj16ENS_18Kernel_traits_baseILj512ES2_S2_fS2_fjLj128EEEEELb0ELb0ELb0EEEvNS_9BwdParamsE --------------------------
	.section	.nv.shared._ZN10layer_norm31ln_parallel_residual_bwd_kernelINS_13Kernel_traitsI6__halfS2_fS2_fjLj512ELj1ELj4ELj1ELj16ENS_18Kernel_traits_baseILj512ES2_S2_fS2_fjLj128EEEEELb0ELb0ELb0EEEvNS_9BwdParamsE,"aw",@nobits
	.sectionflags	@""
	.align	16
	.zero		1024


//--------------------- .nv.shared._ZN10layer_norm31ln_parallel_residual_bwd_kernelINS_13Kernel_traitsI6__halfS2_fS2_fjLj512ELj1ELj4ELj1ELj16ENS_18Kernel_traits_baseILj512ES2_S2_fS2_fjLj128EEEEELb0ELb0ELb1EEEvNS_9BwdParamsE --------------------------
	.section	.nv.shared._ZN10layer_norm31ln_parallel_residual_bwd_kernelINS_13Kernel_traitsI6__halfS2_fS2_fjLj512ELj1ELj4ELj1ELj16ENS_18Kernel_traits_baseILj512ES2_S2_fS2_fjLj128EEEEELb0ELb0ELb1EEEvNS_9BwdParamsE,"aw",@nobits
	.sectionflags	@""
	.align	16
	.zero		1024


//--------------------- .nv.shared._ZN10layer_norm31ln_parallel_residual_bwd_kernelINS_13Kernel_traitsI6__halfS2_fS2_fjLj512ELj1ELj4ELj1ELj16ENS_18Kernel_traits_baseILj512ES2_S2_fS2_fjLj128EEEEELb0ELb1ELb0EEEvNS_9BwdParamsE --------------------------
	.section	.nv.shared._ZN10layer_norm31ln_parallel_residual_bwd_kernelINS_13Kernel_traitsI6__halfS2_fS2_fjLj512ELj1ELj4ELj1ELj16ENS_18Kernel_traits_baseILj512ES2_S2_fS2_fjLj128EEEEELb0ELb1ELb0EEEvNS_9BwdParamsE,"aw",@nobits
	.sectionflags	@""
	.align	16
	.zero		1024


//--------------------- .nv.shared._ZN10layer_norm31ln_parallel_residual_bwd_kernelINS_13Kernel_traitsI6__halfS2_fS2_fjLj512ELj1ELj4ELj1ELj16ENS_18Kernel_traits_baseILj512ES2_S2_fS2_fjLj128EEEEELb0ELb1ELb1EEEvNS_9BwdParamsE --------------------------
	.section	.nv.shared._ZN10layer_norm31ln_parallel_residual_bwd_kernelINS_13Kernel_traitsI6__halfS2_fS2_fjLj512ELj1ELj4ELj1ELj16ENS_18Kernel_traits_baseILj512ES2_S2_fS2_fjLj128EEEEELb0ELb1ELb1EEEvNS_9BwdParamsE,"aw",@nobits
	.sectionflags	@""
	.align	16
	.zero		1024


//--------------------- .nv.shared._ZN10layer_norm31ln_parallel_residual_bwd_kernelINS_13Kernel_traitsI6__halfS2_fS2_fjLj512ELj1ELj4ELj1ELj16ENS_18Kernel_traits_baseILj512ES2_S2_fS2_fjLj128EEEEELb1ELb0ELb0EEEvNS_9BwdParamsE --------------------------
	.section	.nv.shared._ZN10layer_norm31ln_parallel_residual_bwd_kernelINS_13Kernel_traitsI6__halfS2_fS2_fjLj512ELj1ELj4ELj1ELj16ENS_18Kernel_traits_baseILj512ES2_S2_fS2_fjLj128EEEEELb1ELb0ELb0EEEvNS_9BwdParamsE,"aw",@nobits
	.sectionflags	@""
	.align	16
	.zero		1024


//--------------------- .nv.shared._ZN10layer_norm31ln_parallel_residual_bwd_kernelINS_13Kernel_traitsI6__halfS2_fS2_fjLj512ELj1ELj4ELj1ELj16ENS_18Kernel_traits_baseILj512ES2_S2_fS2_fjLj128EEEEELb1ELb0ELb1EEEvNS_9BwdParamsE --------------------------
	.section	.nv.shared._ZN10layer_norm31ln_parallel_residual_bwd_kernelINS_13Kernel_traitsI6__halfS2_fS2_fjLj512ELj1ELj4ELj1ELj16ENS_18Kernel_traits_baseILj512ES2_S2_fS2_fjLj128EEEEELb1ELb0ELb1EEEvNS_9BwdParamsE,"aw",@nobits
	.sectionflags	@""
	.align	16
	.zero		1024


//--------------------- .nv.shared._ZN10layer_norm22ln_bwd_finalize_kernelINS_22Kernel_traits_finalizeILj512E6__halfS2_fS2_fjLb0ELj1024ELj4ENS_18Kernel_traits_baseILj512ES2_S2_fS2_fjLj1024EEEEELb0ELb0EEEvNS_9BwdParamsE --------------------------
	.section	.nv.shared._ZN10layer_norm22ln_bwd_finalize_kernelINS_22Kernel_traits_finalizeILj512E6__halfS2_fS2_fjLb0ELj1024ELj4ENS_18Kernel_traits_baseILj512ES2_S2_fS2_fjLj1024EEEEELb0ELb0EEEvNS_9BwdParamsE,"aw",@nobits
	.sectionflags	@""
	.align	16
.nv.shared._ZN10layer_norm22ln_bwd_finalize_kernelINS_22Kernel_traits_finalizeILj512E6__halfS2_fS2_fjLb0ELj1024ELj4ENS_18Kernel_traits_baseILj512ES2_S2_fS2_fjLj1024EEEEELb0ELb0EEEvNS_9BwdParamsE:
	.zero		9472


//--------------------- .nv.shared._ZN10layer_norm40ln_parallel_residual_bwd_finalize_kernelINS_22Kernel_traits_finalizeILj512E6__halfS2_fS2_fjLb0ELj1024ELj4ENS_18Kernel_traits_baseILj512ES2_S2_fS2_fjLj1024EEEEELb0EEEvNS_9BwdParamsE --------------------------
	.section	.nv.shared._ZN10layer_norm40ln_parallel_residual_bwd_finalize_kernelINS_22Kernel_traits_finalizeILj512E6__halfS2_fS2_fjLb0ELj1024ELj4ENS_18Kernel_traits_baseILj512ES2_S2_fS2_fjLj1024EEEEELb0EEEvNS_9BwdParamsE,"aw",@nobits
	.sectionflags	@""
	.align	16
.nv.shared._ZN10layer_norm40ln_parallel_residual_bwd_finalize_kernelINS_22Kernel_traits_finalizeILj512E6__halfS2_fS2_fjLb0ELj1024ELj4ENS_18Kernel_traits_baseILj512ES2_S2_fS2_fjLj1024EEEEELb0EEEvNS_9BwdParamsE:
	.zero		17920


//--------------------- .nv.shared._ZN10layer_norm31ln_parallel_residual_bwd_kernelINS_13Kernel_traitsI6__halfS2_fS2_fjLj512ELj1ELj4ELj1ELj16ENS_18Kernel_traits_baseILj512ES2_S2_fS2_fjLj128EEEEELb1ELb1ELb0EEEvNS_9BwdParamsE --------------------------
	.section	.nv.shared._ZN10layer_norm31ln_parallel_residual_bwd_kernelINS_13Kernel_traitsI6__halfS2_fS2_fjLj512ELj1ELj4ELj1ELj16ENS_18Kernel_traits_baseILj512ES2_S2_fS2_fjLj128EEEEELb1ELb1ELb0EEEvNS_9BwdParamsE,"aw",@nobits
	.sectionflags	@""
	.align	16
	.zero		1024


//--------------------- .nv.shared._ZN10layer_norm22ln_bwd_finalize_kernelINS_22Kernel_traits_finalizeILj512E6__halfS2_fS2_fjLb0ELj1024ELj4ENS_18Kernel_traits_baseILj512ES2_S2_fS2_fjLj1024EEEEELb0ELb1EEEvNS_9BwdParamsE --------------------------
	.section	.nv.shared._ZN10layer_norm22ln_bwd_finalize_kernelINS_22Kernel_traits_finalizeILj512E6__halfS2_fS2_fjLb0ELj1024ELj4ENS_18Kernel_traits_baseILj512ES2_S2_fS2_fjLj1024EEEEELb0ELb1EEEvNS_9BwdParamsE,"aw",@nobits
	.sectionflags	@""
	.align	16
.nv.shared._ZN10layer_norm22ln_bwd_finalize_kernelINS_22Kernel_traits_finalizeILj512E6__halfS2_fS2_fjLb0ELj1024ELj4ENS_18Kernel_traits_baseILj512ES2_S2_fS2_fjLj1024EEEEELb0ELb1EEEvNS_9BwdParamsE:
	.zero		9472


//--------------------- .nv.shared._ZN10layer_norm40ln_parallel_residual_bwd_finalize_kernelINS_22Kernel_traits_finalizeILj512E6__halfS2_fS2_fjLb0ELj1024ELj4ENS_18Kernel_traits_baseILj512ES2_S2_fS2_fjLj1024EEEEELb1EEEvNS_9BwdParamsE --------------------------
	.section	.nv.shared._ZN10layer_norm40ln_parallel_residual_bwd_finalize_kernelINS_22Kernel_traits_finalizeILj512E6__halfS2_fS2_fjLb0ELj1024ELj4ENS_18Kernel_traits_baseILj512ES2_S2_fS2_fjLj1024EEEEELb1EEEvNS_9BwdParamsE,"aw",@nobits
	.sectionflags	@""
	.align	16
.nv.shared._ZN10layer_norm40ln_parallel_residual_bwd_finalize_kernelINS_22Kernel_traits_finalizeILj512E6__halfS2_fS2_fjLb0ELj1024ELj4ENS_18Kernel_traits_baseILj512ES2_S2_fS2_fjLj1024EEEEELb1EEEvNS_9BwdParamsE:
	.zero		17920


//--------------------- .nv.shared._ZN10layer_norm31ln_parallel_residual_bwd_kernelINS_13Kernel_traitsI6__halfS2_fS2_fjLj512ELj1ELj4ELj1ELj16ENS_18Kernel_traits_baseILj512ES2_S2_fS2_fjLj128EEEEELb1ELb1ELb1EEEvNS_9BwdParamsE --------------------------
	.section	.nv.shared._ZN10layer_norm31ln_parallel_residual_bwd_kernelINS_13Kernel_traitsI6__halfS2_fS2_fjLj512ELj1ELj4ELj1ELj16ENS_18Kernel_traits_baseILj512ES2_S2_fS2_fjLj128EEEEELb1ELb1ELb1EEEvNS_9BwdParamsE,"aw",@nobits
	.sectionflags	@""
	.align	16
	.zero		1024


//--------------------- .nv.shared._ZN10layer_norm31ln_parallel_residual_bwd_kernelINS_13Kernel_traitsIf6__halffS2_fjLj512ELj1ELj4ELj1ELj16ENS_18Kernel_traits_baseILj512EfS2_fS2_fjLj128EEEEELb0ELb0ELb0EEEvNS_9BwdParamsE --------------------------
	.section	.nv.shared._ZN10layer_norm31ln_parallel_residual_bwd_kernelINS_13Kernel_traitsIf6__halffS2_fjLj512ELj1ELj4ELj1ELj16ENS_18Kernel_traits_baseILj512EfS2_fS2_fjLj128EEEEELb0ELb0ELb0EEEvNS_9BwdParamsE,"aw",@nobits
	.sectionflags	@""
	.align	16
	.zero		1024


//--------------------- .nv.shared._ZN10layer_norm31ln_parallel_residual_bwd_kernelINS_13Kernel_traitsIf6__halffS2_fjLj512ELj1ELj4ELj1ELj16ENS_18Kernel_traits_baseILj512EfS2_fS2_fjLj128EEEEELb0ELb0ELb1EEEvNS_9BwdParamsE --------------------------
	.section	.nv.shared._ZN10layer_norm31ln_parallel_residual_bwd_kernelINS_13Kernel_traitsIf6__halffS2_fjLj512ELj1ELj4ELj1ELj16ENS_18Kernel_traits_baseILj512EfS2_fS2_fjLj128EEEEELb0ELb0ELb1EEEvNS_9BwdParamsE,"aw",@nobits
	.sectionflags	@""
	.align	16
	.zero		1024


//--------------------- .nv.shared._ZN10layer_norm31ln_parallel_residual_bwd_kernelINS_13Kernel_traitsIf6__halffS2_fjLj512ELj1ELj4ELj1ELj16ENS_18Kernel_traits_baseILj512EfS2_fS2_fjLj128EEEEELb0ELb1ELb0EEEvNS_9BwdParamsE --------------------------
	.section	.nv.shared._ZN10layer_norm31ln_parallel_residual_bwd_kernelINS_13Kernel_traitsIf6__halffS2_fjLj512ELj1ELj4ELj1ELj16ENS_18Kernel_traits_baseILj512EfS2_fS2_fjLj128EEEEELb0ELb1ELb0EEEvNS_9BwdParamsE,"aw",@nobits
	.sectionflags	@""
	.align	16
	.zero		1024


//--------------------- .nv.shared._ZN10layer_norm31ln_parallel_residual_bwd_kernelINS_13Kernel_traitsIf6__halffS2_fjLj512ELj1ELj4ELj1ELj16ENS_18Kernel_traits_baseILj512EfS2_fS2_fjLj128EEEEELb0ELb1ELb1EEEvNS_9BwdParamsE --------------------------
	.section	.nv.shared._ZN10layer_norm31ln_parallel_residual_bwd_kernelINS_13Kernel_traitsIf6__halffS2_fjLj512ELj1ELj4ELj1ELj16ENS_18Kernel_traits_baseILj512EfS2_fS2_fjLj128EEEEELb0ELb1ELb1EEEvNS_9BwdParamsE,"aw",@nobits
	.sectionflags	@""
	.align	16
	.zero		1024


//--------------------- .nv.shared._ZN10layer_norm31ln_parallel_residual_bwd_kernelINS_13Kernel_traitsIf6__halffS2_fjLj512ELj1ELj4ELj1ELj16ENS_18Kernel_traits_baseILj512EfS2_fS2_fjLj128EEEEELb1ELb0ELb0EEEvNS_9BwdParamsE --------------------------
	.section	.nv.shared._ZN10layer_norm31ln_parallel_residual_bwd_kernelINS_13Kernel_traitsIf6__halffS2_fjLj512ELj1ELj4ELj1ELj16ENS_18Kernel_traits_baseILj512EfS2_fS2_fjLj128EEEEELb1ELb0ELb0EEEvNS_9BwdParamsE,"aw",@nobits
	.sectionflags	@""
	.align	16
	.zero		1024


//--------------------- .nv.shared._ZN10layer_norm31ln_parallel_residual_bwd_kernelINS_13Kernel_traitsIf6__halffS2_fjLj512ELj1ELj4ELj1ELj16ENS_18Kernel_traits_baseILj512EfS2_fS2_fjLj128EEEEELb1ELb0ELb1EEEvNS_9BwdParamsE --------------------------
	.section	.nv.shared._ZN10layer_norm31ln_parallel_residual_bwd_kernelINS_13Kernel_traitsIf6__halffS2_fjLj512ELj1ELj4ELj1ELj16ENS_18Kernel_traits_baseILj512EfS2_fS2_fjLj128EEEEELb1ELb0ELb1EEEvNS_9BwdParamsE,"aw",@nobits
	.sectionflags	@""
	.align	16
	.zero		1024


//--------------------- .nv.shared._ZN10layer_norm22ln_bwd_finalize_kernelINS_22Kernel_traits_finalizeILj512Ef6__halffS2_fjLb0ELj1024ELj4ENS_18Kernel_traits_baseILj512EfS2_fS2_fjLj1024EEEEELb0ELb0EEEvNS_9BwdParamsE --------------------------
	.section	.nv.shared._ZN10layer_norm22ln_bwd_finalize_kernelINS_22Kernel_traits_finalizeILj512Ef6__halffS2_fjLb0ELj1024ELj4ENS_18Kernel_traits_baseILj512EfS2_fS2_fjLj1024EEEEELb0ELb0EEEvNS_9BwdParamsE,"aw",@nobits
	.sectionflags	@""
	.align	16
.nv.shared._ZN10layer_norm22ln_bwd_finalize_kernelINS_22Kernel_traits_finalizeILj512Ef6__halffS2_fjLb0ELj1024ELj4ENS_18Kernel_traits_baseILj512EfS2_fS2_fjLj1024EEEEELb0ELb0EEEvNS_9BwdParamsE:
	.zero		9472


//--------------------- .nv.shared._ZN10layer_norm40ln_parallel_residual_bwd_finalize_kernelINS_22Kernel_traits_finalizeILj512Ef6__halffS2_fjLb0ELj1024ELj4ENS_18Kernel_traits_baseILj512EfS2_fS2_fjLj1024EEEEELb0EEEvNS_9BwdParamsE --------------------------
	.section	.nv.shared._ZN10layer_norm40ln_parallel_residual_bwd_finalize_kernelINS_22Kernel_traits_finalizeILj512Ef6__halffS2_fjLb0ELj1024ELj4ENS_18Kernel_traits_baseILj512EfS2_fS2_fjLj1024EEEEELb0EEEvNS_9BwdParamsE,"aw",@nobits
	.sectionflags	@""
	.align	16
.nv.shared._ZN10layer_norm40ln_parallel_residual_bwd_finalize_kernelINS_22Kernel_traits_finalizeILj512Ef6__halffS2_fjLb0ELj1024ELj4ENS_18Kernel_traits_baseILj512EfS2_fS2_fjLj1024EEEEELb0EEEvNS_9BwdParamsE:
	.zero		17920


//--------------------- .nv.shared._ZN10layer_norm31ln_parallel_residual_bwd_kernelINS_13Kernel_traitsIf6__halffS2_fjLj512ELj1ELj4ELj1ELj16ENS_18Kernel_traits_baseILj512EfS2_fS2_fjLj128EEEEELb1ELb1ELb0EEEvNS_9BwdParamsE --------------------------
	.section	.nv.shared._ZN10layer_norm31ln_parallel_residual_bwd_kernelINS_13Kernel_traitsIf6__halffS2_fjLj512ELj1ELj4ELj1ELj16ENS_18Kernel_traits_baseILj512EfS2_fS2_fjLj128EEEEELb1ELb1ELb0EEEvNS_9BwdParamsE,"aw",@nobits
	.sectionflags	@""
	.align	16
	.zero		1024


//--------------------- .nv.shared._ZN10layer_norm22ln_bwd_finalize_kernelINS_22Kernel_traits_finalizeILj512Ef6__halffS2_fjLb0ELj1024ELj4ENS_18Kernel_traits_baseILj512EfS2_fS2_fjLj1024EEEEELb0ELb1EEEvNS_9BwdParamsE --------------------------
	.section	.nv.shared._ZN10layer_norm22ln_bwd_finalize_kernelINS_22Kernel_traits_finalizeILj512Ef6__halffS2_fjLb0ELj1024ELj4ENS_18Kernel_traits_baseILj512EfS2_fS2_fjLj1024EEEEELb0ELb1EEEvNS_9BwdParamsE,"aw",@nobits
	.sectionflags	@""
	.align	16
.nv.shared._ZN10layer_norm22ln_bwd_finalize_kernelINS_22Kernel_traits_finalizeILj512Ef6__halffS2_fjLb0ELj1024ELj4ENS_18Kernel_traits_baseILj512EfS2_fS2_fjLj1024EEEEELb0ELb1EEEvNS_9BwdParamsE:
	.zero		9472


//--------------------- .nv.shared._ZN10layer_norm40ln_parallel_residual_bwd_finalize_kernelINS_22Kernel_traits_finalizeILj512Ef6__halffS2_fjLb0ELj1024ELj4ENS_18Kernel_traits_baseILj512EfS2_fS2_fjLj1024EEEEELb1EEEvNS_9BwdParamsE --------------------------
	.section	.nv.shared._ZN10layer_norm40ln_parallel_residual_bwd_finalize_kernelINS_22Kernel_traits_finalizeILj512Ef6__halffS2_fjLb0ELj1024ELj4ENS_18Kernel_traits_baseILj512EfS2_fS2_fjLj1024EEEEELb1EEEvNS_9BwdParamsE,"aw",@nobits
	.sectionflags	@""
	.align	16
.nv.shared._ZN10layer_norm40ln_parallel_residual_bwd_finalize_kernelINS_22Kernel_traits_finalizeILj512Ef6__halffS2_fjLb0ELj1024ELj4ENS_18Kernel_traits_baseILj512EfS2_fS2_fjLj1024EEEEELb1EEEvNS_9BwdParamsE:
	.zero		17920


//--------------------- .nv.shared._ZN10layer_norm31ln_parallel_residual_bwd_kernelINS_13Kernel_traitsIf6__halffS2_fjLj512ELj1ELj4ELj1ELj16ENS_18Kernel_traits_baseILj512EfS2_fS2_fjLj128EEEEELb1ELb1ELb1EEEvNS_9BwdParamsE --------------------------
	.section	.nv.shared._ZN10layer_norm31ln_parallel_residual_bwd_kernelINS_13Kernel_traitsIf6__halffS2_fjLj512ELj1ELj4ELj1ELj16ENS_18Kernel_traits_baseILj512EfS2_fS2_fjLj128EEEEELb1ELb1ELb1EEEvNS_9BwdParamsE,"aw",@nobits
	.sectionflags	@""
	.align	16
	.zero		1024


//--------------------- .nv.shared._ZN10layer_norm31ln_parallel_residual_bwd_kernelINS_13Kernel_traitsI6__halfffffjLj512ELj1ELj4ELj1ELj16ENS_18Kernel_traits_baseILj512ES2_ffffjLj128EEEEELb0ELb0ELb0EEEvNS_9BwdParamsE --------------------------
	.section	.nv.shared._ZN10layer_norm31ln_parallel_residual_bwd_kernelINS_13Kernel_traitsI6__halfffffjLj512ELj1ELj4ELj1ELj16ENS_18Kernel_traits_baseILj512ES2_ffffjLj128EEEEELb0ELb0ELb0EEEvNS_9BwdParamsE,"aw",@nobits
	.sectionflags	@""
	.align	16
	.zero		1024


//--------------------- .nv.shared._ZN10layer_norm31ln_parallel_residual_bwd_kernelINS_13Kernel_traitsI6__halfffffjLj512ELj1ELj4ELj1ELj16ENS_18Kernel_traits_baseILj512ES2_ffffjLj128EEEEELb0ELb0ELb1EEEvNS_9BwdParamsE --------------------------
	.section	.nv.shared._ZN10layer_norm31ln_parallel_residual_bwd_kernelINS_13Kernel_traitsI6__halfffffjLj512ELj1ELj4ELj1ELj16ENS_18Kernel_traits_baseILj512ES2_ffffjLj128EEEEELb0ELb0ELb1EEEvNS_9BwdParamsE,"aw",@nobits
	.sectionflags	@""
	.align	16
	.zero		1024


//--------------------- .nv.shared._ZN10layer_norm31ln_parallel_residual_bwd_kernelINS_13Kernel_traitsI6__halfffffjLj512ELj1ELj4ELj1ELj16ENS_18Kernel_traits_baseILj512ES2_ffffjLj128EEEEELb0ELb1ELb0EEEvNS_9BwdParamsE --------------------------
	.section	.nv.shared._ZN10layer_norm31ln_parallel_residual_bwd_kernelINS_13Kernel_traitsI6__halfffffjLj512ELj1ELj4ELj1ELj16ENS_18Kernel_traits_baseILj512ES2_ffffjLj128EEEEELb0ELb1ELb0EEEvNS_9BwdParamsE,"aw",@nobits
	.sectionflags	@""
	.align	16
	.zero		1024


//--------------------- .nv.shared._ZN10layer_norm31ln_parallel_residual_bwd_kernelINS_13Kernel_traitsI6__halfffffjLj512ELj1ELj4ELj1ELj16ENS_18Kernel_traits_baseILj512ES2_ffffjLj128EEEEELb0ELb1ELb1EEEvNS_9BwdParamsE --------------------------
	.section	.nv.shared._ZN10layer_norm31ln_parallel_residual_bwd_kernelINS_13Kernel_traitsI6__halfffffjLj512ELj1ELj4ELj1ELj16ENS_18Kernel_traits_baseILj512ES2_ffffjLj128EEEEELb0ELb1ELb1EEEvNS_9BwdParamsE,"aw",@nobits
	.sectionflags	@""
	.align	16
	.zero		1024


//--------------------- .nv.shared._ZN10layer_norm31ln_parallel_residual_bwd_kernelINS_13Kernel_traitsI6__halfffffjLj512ELj1ELj4ELj1ELj16ENS_18Kernel_traits_baseILj512ES2_ffffjLj128EEEEELb1ELb0ELb0EEEvNS_9BwdParamsE --------------------------
	.section	.nv.shared._ZN10layer_norm31ln_parallel_residual_bwd_kernelINS_13Kernel_traitsI6__halfffffjLj512ELj1ELj4ELj1ELj16ENS_18Kernel_traits_baseILj512ES2_ffffjLj128EEEEELb1ELb0ELb0EEEvNS_9BwdParamsE,"aw",@nobits
	.sectionflags	@""
	.align	16
	.zero		1024


//--------------------- .nv.shared._ZN10layer_norm31ln_parallel_residual_bwd_kernelINS_13Kernel_traitsI6__halfffffjLj512ELj1ELj4ELj1ELj16ENS_18Kernel_traits_baseILj512ES2_ffffjLj128EEEEELb1ELb0ELb1EEEvNS_9BwdParamsE --------------------------
	.section	.nv.shared._ZN10layer_norm31ln_parallel_residual_bwd_kernelINS_13Kernel_traitsI6__halfffffjLj512ELj1ELj4ELj1ELj16ENS_18Kernel_traits_baseILj512ES2_ffffjLj128EEEEELb1ELb0ELb1EEEvNS_9BwdParamsE,"aw",@nobits
	.sectionflags	@""
	.align	16
	.zero		1024


//--------------------- .nv.shared._ZN10layer_norm22ln_bwd_finalize_kernelINS_22Kernel_traits_finalizeILj512E6__halfffffjLb0ELj1024ELj4ENS_18Kernel_traits_baseILj512ES2_ffffjLj1024EEEEELb0ELb0EEEvNS_9BwdParamsE --------------------------
	.section	.nv.shared._ZN10layer_norm22ln_bwd_finalize_kernelINS_22Kernel_traits_finalizeILj512E6__halfffffjLb0ELj1024ELj4ENS_18Kernel_traits_baseILj512ES2_ffffjLj1024EEEEELb0ELb0EEEvNS_9BwdParamsE,"aw",@nobits
	.sectionflags	@""
	.align	16
.nv.shared._ZN10layer_norm22ln_bwd_finalize_kernelINS_22Kernel_traits_finalizeILj512E6__halfffffjLb0ELj1024ELj4ENS_18Kernel_traits_baseILj512ES2_ffffjLj1024EEEEELb0ELb0EEEvNS_9BwdParamsE:
	.zero		9472


//--------------------- .nv.shared._ZN10layer_norm40ln_parallel_residual_bwd_finalize_kernelINS_22Kernel_traits_finalizeILj512E6__halfffffjLb0ELj1024ELj4ENS_18Kernel_traits_baseILj512ES2_ffffjLj1024EEEEELb0EEEvNS_9BwdParamsE --------------------------
	.section	.nv.shared._ZN10layer_norm40ln_parallel_residual_bwd_finalize_kernelINS_22Kernel_traits_finalizeILj512E6__halfffffjLb0ELj1024ELj4ENS_18Kernel_traits_baseILj512ES2_ffffjLj1024EEEEELb0EEEvNS_9BwdParamsE,"aw",@nobits
	.sectionflags	@""
	.align	16
.nv.shared._ZN10layer_norm40ln_parallel_residual_bwd_finalize_kernelINS_22Kernel_traits_finalizeILj512E6__halfffffjLb0ELj1024ELj4ENS_18Kernel_traits_baseILj512ES2_ffffjLj1024EEEEELb0EEEvNS_9BwdParamsE:
	.zero		17920


//--------------------- .nv.shared._ZN10layer_norm31ln_parallel_residual_bwd_kernelINS_13Kernel_traitsI6__halfffffjLj512ELj1ELj4ELj1ELj16ENS_18Kernel_traits_baseILj512ES2_ffffjLj128EEEEELb1ELb1ELb0EEEvNS_9BwdParamsE --------------------------
	.section	.nv.shared._ZN10layer_norm31ln_parallel_residual_bwd_kernelINS_13Kernel_traitsI6__halfffffjLj512ELj1ELj4ELj1ELj16ENS_18Kernel_traits_baseILj512ES2_ffffjLj128EEEEELb1ELb1ELb0EEEvNS_9BwdParamsE,"aw",@nobits
	.sectionflags	@""
	.align	16
	.zero		1024


//--------------------- .nv.shared._ZN10layer_norm22ln_bwd_finalize_kernelINS_22Kernel_traits_finalizeILj512E6__halfffffjLb0ELj1024ELj4ENS_18Kernel_traits_baseILj512ES2_ffffjLj1024EEEEELb0ELb1EEEvNS_9BwdParamsE --------------------------
	.section	.nv.shared._ZN10layer_norm22ln_bwd_finalize_kernelINS_22Kernel_traits_finalizeILj512E6__halfffffjLb0ELj1024ELj4ENS_18Kernel_traits_baseILj512ES2_ffffjLj1024EEEEELb0ELb1EEEvNS_9BwdParamsE,"aw",@nobits
	.sectionflags	@""
	.align	16
.nv.shared._ZN10layer_norm22ln_bwd_finalize_kernelINS_22Kernel_traits_finalizeILj512E6__halfffffjLb0ELj1024ELj4ENS_18Kernel_traits_baseILj512ES2_ffffjLj1024EEEEELb0ELb1EEEvNS_9BwdParamsE:
	.zero		9472


//--------------------- .nv.shared._ZN10layer_norm40ln_parallel_residual_bwd_finalize_kernelINS_22Kernel_traits_finalizeILj512E6__halfffffjLb0ELj1024ELj4ENS_18Kernel_traits_baseILj512ES2_ffffjLj1024EEEEELb1EEEvNS_9BwdParamsE --------------------------
	.section	.nv.shared._ZN10layer_norm40ln_parallel_residual_bwd_finalize_kernelINS_22Kernel_traits_finalizeILj512E6__halfffffjLb0ELj1024ELj4ENS_18Kernel_traits_baseILj512ES2_ffffjLj1024EEEEELb1EEEvNS_9BwdParamsE,"aw",@nobits
	.sectionflags	@""
	.align	16
.nv.shared._ZN10layer_norm40ln_parallel_residual_bwd_finalize_kernelINS_22Kernel_traits_finalizeILj512E6__halfffffjLb0ELj1024ELj4ENS_18Kernel_traits_baseILj512ES2_ffffjLj1024EEEEELb1EEEvNS_9BwdParamsE:
	.zero		17920


//--------------------- .nv.shared._ZN10layer_norm31ln_parallel_residual_bwd_kernelINS_13Kernel_traitsI6__halfffffjLj512ELj1ELj4ELj1ELj16ENS_18Kernel_traits_baseILj512ES2_ffffjLj128EEEEELb1ELb1ELb1EEEvNS_9BwdParamsE --------------------------
	.section	.nv.shared._ZN10layer_norm31ln_parallel_residual_bwd_kernelINS_13Kernel_traitsI6__halfffffjLj512ELj1ELj4ELj1ELj16ENS_18Kernel_traits_baseILj512ES2_ffffjLj128EEEEELb1ELb1ELb1EEEvNS_9BwdParamsE,"aw",@nobits
	.sectionflags	@""
	.align	16
	.zero		1024


//--------------------- .nv.shared._ZN10layer_norm31ln_parallel_residual_bwd_kernelINS_13Kernel_traitsIfffffjLj512ELj1ELj4ELj1ELj16ENS_18Kernel_traits_baseILj512EfffffjLj128EEEEELb0ELb0ELb0EEEvNS_9BwdParamsE --------------------------
	.section	.nv.shared._ZN10layer_norm31ln_parallel_residual_bwd_kernelINS_13Kernel_traitsIfffffjLj512ELj1ELj4ELj1ELj16ENS_18Kernel_traits_baseILj512EfffffjLj128EEEEELb0ELb0ELb0EEEvNS_9BwdParamsE,"aw",@nobits
	.sectionflags	@""
	.align	16
	.zero		1024


//--------------------- .nv.shared._ZN10layer_norm31ln_parallel_residual_bwd_kernelINS_13Kernel_traitsIfffffjLj512ELj1ELj4ELj1ELj16ENS_18Kernel_traits_baseILj512EfffffjLj128EEEEELb0ELb0ELb1EEEvNS_9BwdParamsE --------------------------
	.section	.nv.shared._ZN10layer_norm31ln_parallel_residual_bwd_kernelINS_13Kernel_traitsIfffffjLj512ELj1ELj4ELj1ELj16ENS_18Kernel_traits_baseILj512EfffffjLj128EEEEELb0ELb0ELb1EEEvNS_9BwdParamsE,"aw",@nobits
	.sectionflags	@""
	.align	16
	.zero		1024


//--------------------- .nv.shared._ZN10layer_norm31ln_parallel_residual_bwd_kernelINS_13Kernel_traitsIfffffjLj512ELj1ELj4ELj1ELj16ENS_18Kernel_traits_baseILj512EfffffjLj128EEEEELb0ELb1ELb0EEEvNS_9BwdParamsE --------------------------
	.section	.nv.shared._ZN10layer_norm31ln_parallel_residual_bwd_kernelINS_13Kernel_traitsIfffffjLj512ELj1ELj4ELj1ELj16ENS_18Kernel_traits_baseILj512EfffffjLj128EEEEELb0ELb1ELb0EEEvNS_9BwdParamsE,"aw",@nobits
	.sectionflags	@""
	.align	16
	.zero		1024


//--------------------- .nv.shared._ZN10layer_norm31ln_parallel_residual_bwd_kernelINS_13Kernel_traitsIfffffjLj512ELj1ELj4ELj1ELj16ENS_18Kernel_traits_baseILj512EfffffjLj128EEEEELb0ELb1ELb1EEEvNS_9BwdParamsE --------------------------
	.section	.nv.shared._ZN10layer_norm31ln_parallel_residual_bwd_kernelINS_13Kernel_traitsIfffffjLj512ELj1ELj4ELj1ELj16ENS_18Kernel_traits_baseILj512EfffffjLj128EEEEELb0ELb1ELb1EEEvNS_9BwdParamsE,"aw",@nobits
	.sectionflags	@""
	.align	16
	.zero		1024


//--------------------- .nv.shared._ZN10layer_norm31ln_parallel_residual_bwd_kernelINS_13Kernel_traitsIfffffjLj512ELj1ELj4ELj1ELj16ENS_18Kernel_traits_baseILj512EfffffjLj128EEEEELb1ELb0ELb0EEEvNS_9BwdParamsE --------------------------
	.section	.nv.shared._ZN10layer_norm31ln_parallel_residual_bwd_kernelINS_13Kernel_traitsIfffffjLj512ELj1ELj4ELj1ELj16ENS_18Kernel_traits_baseILj512EfffffjLj128EEEEELb1ELb0ELb0EEEvNS_9BwdParamsE,"aw",@nobits
	.sectionflags	@""
	.align	16
	.zero		1024


//--------------------- .nv.shared._ZN10layer_norm31ln_parallel_residual_bwd_kernelINS_13Kernel_traitsIfffffjLj512ELj1ELj4ELj1ELj16ENS_18Kernel_traits_baseILj512EfffffjLj128EEEEELb1ELb0ELb1EEEvNS_9BwdParamsE --------------------------
	.section	.nv.shared._ZN10layer_norm31ln_parallel_residual_bwd_kernelINS_13Kernel_traitsIfffffjLj512ELj1ELj4ELj1ELj16ENS_18Kernel_traits_baseILj512EfffffjLj128EEEEELb1ELb0ELb1EEEvNS_9BwdParamsE,"aw",@nobits
	.sectionflags	@""
	.align	16
	.zero		1024


//--------------------- .nv.shared._ZN10layer_norm22ln_bwd_finalize_kernelINS_22Kernel_traits_finalizeILj512EfffffjLb0ELj1024ELj4ENS_18Kernel_traits_baseILj512EfffffjLj1024EEEEELb0ELb0EEEvNS_9BwdParamsE --------------------------
	.section	.nv.shared._ZN10layer_norm22ln_bwd_finalize_kernelINS_22Kernel_traits_finalizeILj512EfffffjLb0ELj1024ELj4ENS_18Kernel_traits_baseILj512EfffffjLj1024EEEEELb0ELb0EEEvNS_9BwdParamsE,"aw",@nobits
	.sectionflags	@""
	.align	16
.nv.shared._ZN10layer_norm22ln_bwd_finalize_kernelINS_22Kernel_traits_finalizeILj512EfffffjLb0ELj1024ELj4ENS_18Kernel_traits_baseILj512EfffffjLj1024EEEEELb0ELb0EEEvNS_9BwdParamsE:
	.zero		9472


//--------------------- .nv.shared._ZN10layer_norm40ln_parallel_residual_bwd_finalize_kernelINS_22Kernel_traits_finalizeILj512EfffffjLb0ELj1024ELj4ENS_18Kernel_traits_baseILj512EfffffjLj1024EEEEELb0EEEvNS_9BwdParamsE --------------------------
	.section	.nv.shared._ZN10layer_norm40ln_parallel_residual_bwd_finalize_kernelINS_22Kernel_traits_finalizeILj512EfffffjLb0ELj1024ELj4ENS_18Kernel_traits_baseILj512EfffffjLj1024EEEEELb0EEEvNS_9BwdParamsE,"aw",@nobits
	.sectionflags	@""
	.align	16
.nv.shared._ZN10layer_norm40ln_parallel_residual_bwd_finalize_kernelINS_22Kernel_traits_finalizeILj512EfffffjLb0ELj1024ELj4ENS_18Kernel_traits_baseILj512EfffffjLj1024EEEEELb0EEEvNS_9BwdParamsE:
	.zero		17920


//--------------------- .nv.shared._ZN10layer_norm31ln_parallel_residual_bwd_kernelINS_13Kernel_traitsIfffffjLj512ELj1ELj4ELj1ELj16ENS_18Kernel_traits_baseILj512EfffffjLj128EEEEELb1ELb1ELb0EEEvNS_9BwdParamsE --------------------------
	.section	.nv.shared._ZN10layer_norm31ln_parallel_residual_bwd_kernelINS_13Kernel_traitsIfffffjLj512ELj1ELj4ELj1ELj16ENS_18Kernel_traits_baseILj512EfffffjLj128EEEEELb1ELb1ELb0EEEvNS_9BwdParamsE,"aw",@nobits
	.sectionflags	@""
	.align	16
	.zero		1024


//--------------------- .nv.shared._ZN10layer_norm22ln_bwd_finalize_kernelINS_22Kernel_traits_finalizeILj512EfffffjLb0ELj1024ELj4ENS_18Kernel_traits_baseILj512EfffffjLj1024EEEEELb0ELb1EEEvNS_9BwdParamsE --------------------------
	.section	.nv.shared._ZN10layer_norm22ln_bwd_finalize_kernelINS_22Kernel_traits_finalizeILj512EfffffjLb0ELj1024ELj4ENS_18Kernel_traits_baseILj512EfffffjLj1024EEEEELb0ELb1EEEvNS_9BwdParamsE,"aw",@nobits
	.sectionflags	@""
	.align	16
.nv.shared._ZN10layer_norm22ln_bwd_finalize_kernelINS_22Kernel_traits_finalizeILj512EfffffjLb0ELj1024ELj4ENS_18Kernel_traits_baseILj512EfffffjLj1024EEEEELb0ELb1EEEvNS_9BwdParamsE:
	.zero		9472


//--------------------- .nv.shared._ZN10layer_norm40ln_parallel_residual_bwd_finalize_kernelINS_22Kernel_traits_finalizeILj512EfffffjLb0ELj1024ELj4ENS_18Kernel_traits_baseILj512EfffffjLj1024EEEEELb1EEEvNS_9BwdParamsE --------------------------
	.section	.nv.shared._ZN10layer_norm40ln_parallel_residual_bwd_finalize_kernelINS_22Kernel_traits_finalizeILj512EfffffjLb0ELj1024ELj4ENS_18Kernel_traits_baseILj512EfffffjLj1024EEEEELb1EEEvNS_9BwdParamsE,"aw",@nobits
	.sectionflags	@""
	.align	16
.nv.shared._ZN10layer_norm40ln_parallel_residual_bwd_finalize_kernelINS_22Kernel_traits_finalizeILj512EfffffjLb0ELj1024ELj4ENS_18Kernel_traits_baseILj512EfffffjLj1024EEEEELb1EEEvNS_9BwdParamsE:
	.zero		17920


//--------------------- .nv.shared._ZN10layer_norm31ln_parallel_residual_bwd_kernelINS_13Kernel_traitsIfffffjLj512ELj1ELj4ELj1ELj16ENS_18Kernel_traits_baseILj512EfffffjLj128EEEEELb1ELb1ELb1EEEvNS_9BwdParamsE --------------------------
	.section	.nv.shared._ZN10layer_norm31ln_parallel_residual_bwd_kernelINS_13Kernel_traitsIfffffjLj512ELj1ELj4ELj1ELj16ENS_18Kernel_traits_baseILj512EfffffjLj128EEEEELb1ELb1ELb1EEEvNS_9BwdParamsE,"aw",@nobits
	.sectionflags	@""
	.align	16
	.zero		1024


//--------------------- .nv.constant0._ZN10layer_norm31ln_parallel_residual_bwd_kernelINS_13Kernel_traitsI13__nv_bfloat16S2_S2_S2_fjLj512ELj1ELj4ELj1ELj16ENS_18Kernel_traits_baseILj512ES2_S2_S2_S2_fjLj128EEEEELb0ELb0ELb0EEEvNS_9BwdParamsE --------------------------
	.section	.nv.constant0._ZN10layer_norm31ln_parallel_residual_bwd_kernelINS_13Kernel_traitsI13__nv_bfloat16S2_S2_S2_fjLj512ELj1ELj4ELj1ELj16ENS_18Kernel_traits_baseILj512ES2_S2_S2_S2_fjLj128EEEEELb0ELb0ELb0EEEvNS_9BwdParamsE,"a",@progbits
	.sectionflags	@""
	.align	4
.nv.constant0._ZN10layer_norm31ln_parallel_residual_bwd_kernelINS_13Kernel_traitsI13__nv_bfloat16S2_S2_S2_fjLj512ELj1ELj4ELj1ELj16ENS_18Kernel_traits_baseILj512ES2_S2_S2_S2_fjLj128EEEEELb0ELb0ELb0EEEvNS_9BwdParamsE:
	.zero		1192


//--------------------- .nv.constant0._ZN10layer_norm31ln_parallel_residual_bwd_kernelINS_13Kernel_traitsI13__nv_bfloat16S2_S2_S2_fjLj512ELj1ELj4ELj1ELj16ENS_18Kernel_traits_baseILj512ES2_S2_S2_S2_fjLj128EEEEELb0ELb0ELb1EEEvNS_9BwdParamsE --------------------------
	.section	.nv.constant0._ZN10layer_norm31ln_parallel_residual_bwd_kernelINS_13Kernel_traitsI13__nv_bfloat16S2_S2_S2_fjLj512ELj1ELj4ELj1ELj16ENS_18Kernel_traits_baseILj512ES2_S2_S2_S2_fjLj128EEEEELb0ELb0ELb1EEEvNS_9BwdParamsE,"a",@progbits
	.sectionflags	@""
	.align	4
.nv.constant0._ZN10layer_norm31ln_parallel_residual_bwd_kernelINS_13Kernel_traitsI13__nv_bfloat16S2_S2_S2_fjLj512ELj1ELj4ELj1ELj16ENS_18Kernel_traits_baseILj512ES2_S2_S2_S2_fjLj128EEEEELb0ELb0ELb1EEEvNS_9BwdParamsE:
	.zero		1192


//--------------------- .nv.constant0._ZN10layer_norm31ln_parallel_residual_bwd_kernelINS_13Kernel_traitsI13__nv_bfloat16S2_S2_S2_fjLj512ELj1ELj4ELj1ELj16ENS_18Kernel_traits_baseILj512ES2_S2_S2_S2_fjLj128EEEEELb0ELb1ELb0EEEvNS_9BwdParamsE --------------------------
	.section	.nv.constant0._ZN10layer_norm31ln_parallel_residual_bwd_kernelINS_13Kernel_traitsI13__nv_bfloat16S2_S2_S2_fjLj512ELj1ELj4ELj1ELj16ENS_18Kernel_traits_baseILj512ES2_S2_S2_S2_fjLj128EEEEELb0ELb1ELb0EEEvNS_9BwdParamsE,"a",@progbits
	.sectionflags	@""
	.align	4
.nv.constant0._ZN10layer_norm31ln_parallel_residual_bwd_kernelINS_13Kernel_traitsI13__nv_bfloat16S2_S2_S2_fjLj512ELj1ELj4ELj1ELj16ENS_18Kernel_traits_baseILj512ES2_S2_S2_S2_fjLj128EEEEELb0ELb1ELb0EEEvNS_9BwdParamsE:
	.zero		1192


//--------------------- .nv.constant0._ZN10layer_norm31ln_parallel_residual_bwd_kernelINS_13Kernel_traitsI13__nv_bfloat16S2_S2_S2_fjLj512ELj1ELj4ELj1ELj16ENS_18Kernel_traits_baseILj512ES2_S2_S2_S2_fjLj128EEEEELb0ELb1ELb1EEEvNS_9BwdParamsE --------------------------
	.section	.nv.constant0._ZN10layer_norm31ln_parallel_residual_bwd_kernelINS_13Kernel_traitsI13__nv_bfloat16S2_S2_S2_fjLj512ELj1ELj4ELj1ELj16ENS_18Kernel_traits_baseILj512ES2_S2_S2_S2_fjLj128EEEEELb0ELb1ELb1EEEvNS_9BwdParamsE,"a",@progbits
	.sectionflags	@""
	.align	4
.nv.constant0._ZN10layer_norm31ln_parallel_residual_bwd_kernelINS_13Kernel_traitsI13__nv_bfloat16S2_S2_S2_fjLj512ELj1ELj4ELj1ELj16ENS_18Kernel_traits_baseILj512ES2_S2_S2_S2_fjLj128EEEEELb0ELb1ELb1EEEvNS_9BwdParamsE:
	.zero		1192


//--------------------- .nv.constant0._ZN10layer_norm31ln_parallel_residual_bwd_kernelINS_13Kernel_traitsI13__nv_bfloat16S2_S2_S2_fjLj512ELj1ELj4ELj1ELj16ENS_18Kernel_traits_baseILj512ES2_S2_S2_S2_fjLj128EEEEELb1ELb0ELb0EEEvNS_9BwdParamsE --------------------------
	.section	.nv.constant0._ZN10layer_norm31ln_parallel_residual_bwd_kernelINS_13Kernel_traitsI13__nv_bfloat16S2_S2_S2_fjLj512ELj1ELj4ELj1ELj16ENS_18Kernel_traits_baseILj512ES2_S2_S2_S2_fjLj128EEEEELb1ELb0ELb0EEEvNS_9BwdParamsE,"a",@progbits
	.sectionflags	@""
	.align	4
.nv.constant0._ZN10layer_norm31ln_parallel_residual_bwd_kernelINS_13Kernel_traitsI13__nv_bfloat16S2_S2_S2_fjLj512ELj1ELj4ELj1ELj16ENS_18Kernel_traits_baseILj512ES2_S2_S2_S2_fjLj128EEEEELb1ELb0ELb0EEEvNS_9BwdParamsE:
	.zero		1192


//--------------------- .nv.constant0._ZN10layer_norm31ln_parallel_residual_bwd_kernelINS_13Kernel_traitsI13__nv_bfloat16S2_S2_S2_fjLj512ELj1ELj4ELj1ELj16ENS_18Kernel_traits_baseILj512ES2_S2_S2_S2_fjLj128EEEEELb1ELb0ELb1EEEvNS_9BwdParamsE --------------------------
	.section	.nv.constant0._ZN10layer_norm31ln_parallel_residual_bwd_kernelINS_13Kernel_traitsI13__nv_bfloat16S2_S2_S2_fjLj512ELj1ELj4ELj1ELj16ENS_18Kernel_traits_baseILj512ES2_S2_S2_S2_fjLj128EEEEELb1ELb0ELb1EEEvNS_9BwdParamsE,"a",@progbits
	.sectionflags	@""
	.align	4
.nv.constant0._ZN10layer_norm31ln_parallel_residual_bwd_kernelINS_13Kernel_traitsI13__nv_bfloat16S2_S2_S2_fjLj512ELj1ELj4ELj1ELj16ENS_18Kernel_traits_baseILj512ES2_S2_S2_S2_fjLj128EEEEELb1ELb0ELb1EEEvNS_9BwdParamsE:
	.zero		1192


//--------------------- .nv.constant0._ZN10layer_norm22ln_bwd_finalize_kernelINS_22Kernel_traits_finalizeILj512E13__nv_bfloat16S2_S2_S2_fjLb0ELj1024ELj4ENS_18Kernel_traits_baseILj512ES2_S2_S2_S2_fjLj1024EEEEELb0ELb0EEEvNS_9BwdParamsE --------------------------
	.section	.nv.constant0._ZN10layer_norm22ln_bwd_finalize_kernelINS_22Kernel_traits_finalizeILj512E13__nv_bfloat16S2_S2_S2_fjLb0ELj1024ELj4ENS_18Kernel_traits_baseILj512ES2_S2_S2_S2_fjLj1024EEEEELb0ELb0EEEvNS_9BwdParamsE,"a",@progbits
	.sectionflags	@""
	.align	4
.nv.constant0._ZN10layer_norm22ln_bwd_finalize_kernelINS_22Kernel_traits_finalizeILj512E13__nv_bfloat16S2_S2_S2_fjLb0ELj1024ELj4ENS_18Kernel_traits_baseILj512ES2_S2_S2_S2_fjLj1024EEEEELb0ELb0EEEvNS_9BwdParamsE:
	.zero		1192


//--------------------- .nv.constant0._ZN10layer_norm40ln_parallel_residual_bwd_finalize_kernelINS_22Kernel_traits_finalizeILj512E13__nv_bfloat16S2_S2_S2_fjLb0ELj1024ELj4ENS_18Kernel_traits_baseILj512ES2_S2_S2_S2_fjLj1024EEEEELb0EEEvNS_9BwdParamsE --------------------------
	.section	.nv.constant0._ZN10layer_norm40ln_parallel_residual_bwd_finalize_kernelINS_22Kernel_traits_finalizeILj512E13__nv_bfloat16S2_S2_S2_fjLb0ELj1024ELj4ENS_18Kernel_traits_baseILj512ES2_S2_S2_S2_fjLj1024EEEEELb0EEEvNS_9BwdParamsE,"a",@progbits
	.sectionflags	@""
	.align	4
.nv.constant0._ZN10layer_norm40ln_parallel_residual_bwd_finalize_kernelINS_22Kernel_traits_finalizeILj512E13__nv_bfloat16S2_S2_S2_fjLb0ELj1024ELj4ENS_18Kernel_traits_baseILj512ES2_S2_S2_S2_fjLj1024EEEEELb0EEEvNS_9BwdParamsE:
	.zero		1192


//--------------------- .nv.constant0._ZN10layer_norm31ln_parallel_residual_bwd_kernelINS_13Kernel_traitsI13__nv_bfloat16S2_S2_S2_fjLj512ELj1ELj4ELj1ELj16ENS_18Kernel_traits_baseILj512ES2_S2_S2_S2_fjLj128EEEEELb1ELb1ELb0EEEvNS_9BwdParamsE --------------------------
	.section	.nv.constant0._ZN10layer_norm31ln_parallel_residual_bwd_kernelINS_13Kernel_traitsI13__nv_bfloat16S2_S2_S2_fjLj512ELj1ELj4ELj1ELj16ENS_18Kernel_traits_baseILj512ES2_S2_S2_S2_fjLj128EEEEELb1ELb1ELb0EEEvNS_9BwdParamsE,"a",@progbits
	.sectionflags	@""
	.align	4
.nv.constant0._ZN10layer_norm31ln_parallel_residual_bwd_kernelINS_13Kernel_traitsI13__nv_bfloat16S2_S2_S2_fjLj512ELj1ELj4ELj1ELj16ENS_18Kernel_traits_baseILj512ES2_S2_S2_S2_fjLj128EEEEELb1ELb1ELb0EEEvNS_9BwdParamsE:
	.zero		1192


//--------------------- .nv.constant0._ZN10layer_norm22ln_bwd_finalize_kernelINS_22Kernel_traits_finalizeILj512E13__nv_bfloat16S2_S2_S2_fjLb0ELj1024ELj4ENS_18Kernel_traits_baseILj512ES2_S2_S2_S2_fjLj1024EEEEELb0ELb1EEEvNS_9BwdParamsE --------------------------
	.section	.nv.constant0._ZN10layer_norm22ln_bwd_finalize_kernelINS_22Kernel_traits_finalizeILj512E13__nv_bfloat16S2_S2_S2_fjLb0ELj1024ELj4ENS_18Kernel_traits_baseILj512ES2_S2_S2_S2_fjLj1024EEEEELb0ELb1EEEvNS_9BwdParamsE,"a",@progbits
	.sectionflags	@""
	.align	4
.nv.constant0._ZN10layer_norm22ln_bwd_finalize_kernelINS_22Kernel_traits_finalizeILj512E13__nv_bfloat16S2_S2_S2_fjLb0ELj1024ELj4ENS_18Kernel_traits_baseILj512ES2_S2_S2_S2_fjLj1024EEEEELb0ELb1EEEvNS_9BwdParamsE:
	.zero		1192


//--------------------- .nv.constant0._ZN10layer_norm40ln_parallel_residual_bwd_finalize_kernelINS_22Kernel_traits_finalizeILj512E13__nv_bfloat16S2_S2_S2_fjLb0ELj1024ELj4ENS_18Kernel_traits_baseILj512ES2_S2_S2_S2_fjLj1024EEEEELb1EEEvNS_9BwdParamsE --------------------------
	.section	.nv.constant0._ZN10layer_norm40ln_parallel_residual_bwd_finalize_kernelINS_22Kernel_traits_finalizeILj512E13__nv_bfloat16S2_S2_S2_fjLb0ELj1024ELj4ENS_18Kernel_traits_baseILj512ES2_S2_S2_S2_fjLj1024EEEEELb1EEEvNS_9BwdParamsE,"a",@progbits
	.sectionflags	@""
	.align	4
.nv.constant0._ZN10layer_norm40ln_parallel_residual_bwd_finalize_kernelINS_22Kernel_traits_finalizeILj512E13__nv_bfloat16S2_S2_S2_fjLb0ELj1024ELj4ENS_18Kernel_traits_baseILj512ES2_S2_S2_S2_fjLj1024EEEEELb1EEEvNS_9BwdParamsE:
	.zero		1192


//--------------------- .nv.constant0._ZN10layer_norm31ln_parallel_residual_bwd_kernelINS_13Kernel_traitsI13__nv_bfloat16S2_S2_S2_fjLj512ELj1ELj4ELj1ELj16ENS_18Kernel_traits_baseILj512ES2_S2_S2_S2_fjLj128EEEEELb1ELb1ELb1EEEvNS_9BwdParamsE --------------------------
	.section	.nv.constant0._ZN10layer_norm31ln_parallel_residual_bwd_kernelINS_13Kernel_traitsI13__nv_bfloat16S2_S2_S2_fjLj512ELj1ELj4ELj1ELj16ENS_18Kernel_traits_baseILj512ES2_S2_S2_S2_fjLj128EEEEELb1ELb1ELb1EEEvNS_9BwdParamsE,"a",@progbits
	.sectionflags	@""
	.align	4
.nv.constant0._ZN10layer_norm31ln_parallel_residual_bwd_kernelINS_13Kernel_traitsI13__nv_bfloat16S2_S2_S2_fjLj512ELj1ELj4ELj1ELj16ENS_18Kernel_traits_baseILj512ES2_S2_S2_S2_fjLj128EEEEELb1ELb1ELb1EEEvNS_9BwdParamsE:
	.zero		1192


//--------------------- .nv.constant0._ZN10layer_norm31ln_parallel_residual_bwd_kernelINS_13Kernel_traitsI6__halfS2_S2_S2_fjLj512ELj1ELj4ELj1ELj16ENS_18Kernel_traits_baseILj512ES2_S2_S2_S2_fjLj128EEEEELb0ELb0ELb0EEEvNS_9BwdParamsE --------------------------
	.section	.nv.constant0._ZN10layer_norm31ln_parallel_residual_bwd_kernelINS_13Kernel_traitsI6__halfS2_S2_S2_fjLj512ELj1ELj4ELj1ELj16ENS_18Kernel_traits_baseILj512ES2_S2_S2_S2_fjLj128EEEEELb0ELb0ELb0EEEvNS_9BwdParamsE,"a",@progbits
	.sectionflags	@""
	.align	4
.nv.constant0._ZN10layer_norm31ln_parallel_residual_bwd_kernelINS_13Kernel_traitsI6__halfS2_S2_S2_fjLj512ELj1ELj4ELj1ELj16ENS_18Kernel_traits_baseILj512ES2_S2_S2_S2_fjLj128EEEEELb0ELb0ELb0EEEvNS_9BwdParamsE:
	.zero		1192


//--------------------- .nv.constant0._ZN10layer_norm31ln_parallel_residual_bwd_kernelINS_13Kernel_traitsI6__halfS2_S2_S2_fjLj512ELj1ELj4ELj1ELj16ENS_18Kernel_traits_baseILj512ES2_S2_S2_S2_fjLj128EEEEELb0ELb0ELb1EEEvNS_9BwdParamsE --------------------------
	.section	.nv.constant0._ZN10layer_norm31ln_parallel_residual_bwd_kernelINS_13Kernel_traitsI6__halfS2_S2_S2_fjLj512ELj1ELj4ELj1ELj16ENS_18Kernel_traits_baseILj512ES2_S2_S2_S2_fjLj128EEEEELb0ELb0ELb1EEEvNS_9BwdParamsE,"a",@progbits
	.sectionflags	@""
	.align	4
.nv.constant0._ZN10layer_norm31ln_parallel_residual_bwd_kernelINS_13Kernel_traitsI6__halfS2_S2_S2_fjLj512ELj1ELj4ELj1ELj16ENS_18Kernel_traits_baseILj512ES2_S2_S2_S2_fjLj128EEEEELb0ELb0ELb1EEEvNS_9BwdParamsE:
	.zero		1192


//--------------------- .nv.constant0._ZN10layer_norm31ln_parallel_residual_bwd_kernelINS_13Kernel_traitsI6__halfS2_S2_S2_fjLj512ELj1ELj4ELj1ELj16ENS_18Kernel_traits_baseILj512ES2_S2_S2_S2_fjLj128EEEEELb0ELb1ELb0EEEvNS_9BwdParamsE --------------------------
	.section	.nv.constant0._ZN10layer_norm31ln_parallel_residual_bwd_kernelINS_13Kernel_traitsI6__halfS2_S2_S2_fjLj512ELj1ELj4ELj1ELj16ENS_18Kernel_traits_baseILj512ES2_S2_S2_S2_fjLj128EEEEELb0ELb1ELb0EEEvNS_9BwdParamsE,"a",@progbits
	.sectionflags	@""
	.align	4
.nv.constant0._ZN10layer_norm31ln_parallel_residual_bwd_kernelINS_13Kernel_traitsI6__halfS2_S2_S2_fjLj512ELj1ELj4ELj1ELj16ENS_18Kernel_traits_baseILj512ES2_S2_S2_S2_fjLj128EEEEELb0ELb1ELb0EEEvNS_9BwdParamsE:
	.zero		1192


//--------------------- .nv.constant0._ZN10layer_norm31ln_parallel_residual_bwd_kernelINS_13Kernel_traitsI6__halfS2_S2_S2_fjLj512ELj1ELj4ELj1ELj16ENS_18Kernel_traits_baseILj512ES2_S2_S2_S2_fjLj128EEEEELb0ELb1ELb1EEEvNS_9BwdParamsE --------------------------
	.section	.nv.constant0._ZN10layer_norm31ln_parallel_residual_bwd_kernelINS_13Kernel_traitsI6__halfS2_S2_S2_fjLj512ELj1ELj4ELj1ELj16ENS_18Kernel_traits_baseILj512ES2_S2_S2_S2_fjLj128EEEEELb0ELb1ELb1EEEvNS_9BwdParamsE,"a",@progbits
	.sectionflags	@""
	.align	4
.nv.constant0._ZN10layer_norm31ln_parallel_residual_bwd_kernelINS_13Kernel_traitsI6__halfS2_S2_S2_fjLj512ELj1ELj4ELj1ELj16ENS_18Kernel_traits_baseILj512ES2_S2_S2_S2_fjLj128EEEEELb0ELb1ELb1EEEvNS_9BwdParamsE:
	.zero		1192


//--------------------- .nv.constant0._ZN10layer_norm31ln_parallel_residual_bwd_kernelINS_13Kernel_traitsI6__halfS2_S2_S2_fjLj512ELj1ELj4ELj1ELj16ENS_18Kernel_traits_baseILj512ES2_S2_S2_S2_fjLj128EEEEELb1ELb0ELb0EEEvNS_9BwdParamsE --------------------------
	.section	.nv.constant0._ZN10layer_norm31ln_parallel_residual_bwd_kernelINS_13Kernel_traitsI6__halfS2_S2_S2_fjLj512ELj1ELj4ELj1ELj16ENS_18Kernel_traits_baseILj512ES2_S2_S2_S2_fjLj128EEEEELb1ELb0ELb0EEEvNS_9BwdParamsE,"a",@progbits
	.sectionflags	@""
	.align	4
.nv.constant0._ZN10layer_norm31ln_parallel_residual_bwd_kernelINS_13Kernel_traitsI6__halfS2_S2_S2_fjLj512ELj1ELj4ELj1ELj16ENS_18Kernel_traits_baseILj512ES2_S2_S2_S2_fjLj128EEEEELb1ELb0ELb0EEEvNS_9BwdParamsE:
	.zero		1192


//--------------------- .nv.constant0._ZN10layer_norm31ln_parallel_residual_bwd_kernelINS_13Kernel_traitsI6__halfS2_S2_S2_fjLj512ELj1ELj4ELj1ELj16ENS_18Kernel_traits_baseILj512ES2_S2_S2_S2_fjLj128EEEEELb1ELb0ELb1EEEvNS_9BwdParamsE --------------------------
	.section	.nv.constant0._ZN10layer_norm31ln_parallel_residual_bwd_kernelINS_13Kernel_traitsI6__halfS2_S2_S2_fjLj512ELj1ELj4ELj1ELj16ENS_18Kernel_traits_baseILj512ES2_S2_S2_S2_fjLj128EEEEELb1ELb0ELb1EEEvNS_9BwdParamsE,"a",@progbits
	.sectionflags	@""
	.align	4
.nv.constant0._ZN10layer_norm31ln_parallel_residual_bwd_kernelINS_13Kernel_traitsI6__halfS2_S2_S2_fjLj512ELj1ELj4ELj1ELj16ENS_18Kernel_traits_baseILj512ES2_S2_S2_S2_fjLj128EEEEELb1ELb0ELb1EEEvNS_9BwdParamsE:
	.zero		1192


//--------------------- .nv.constant0._ZN10layer_norm22ln_bwd_finalize_kernelINS_22Kernel_traits_finalizeILj512E6__halfS2_S2_S2_fjLb0ELj1024ELj4ENS_18Kernel_traits_baseILj512ES2_S2_S2_S2_fjLj1024EEEEELb0ELb0EEEvNS_9BwdParamsE --------------------------
	.section	.nv.constant0._ZN10layer_norm22ln_bwd_finalize_kernelINS_22Kernel_traits_finalizeILj512E6__halfS2_S2_S2_fjLb0ELj1024ELj4ENS_18Kernel_traits_baseILj512ES2_S2_S2_S2_fjLj1024EEEEELb0ELb0EEEvNS_9BwdParamsE,"a",@progbits
	.sectionflags	@""
	.align	4
.nv.constant0._ZN10layer_norm22ln_bwd_finalize_kernelINS_22Kernel_traits_finalizeILj512E6__halfS2_S2_S2_fjLb0ELj1024ELj4ENS_18Kernel_traits_baseILj512ES2_S2_S2_S2_fjLj1024EEEEELb0ELb0EEEvNS_9BwdParamsE:
	.zero		1192


//--------------------- .nv.constant0._ZN10layer_norm40ln_parallel_residual_bwd_finalize_kernelINS_22Kernel_traits_finalizeILj512E6__halfS2_S2_S2_fjLb0ELj1024ELj4ENS_18Kernel_traits_baseILj512ES2_S2_S2_S2_fjLj1024EEEEELb0EEEvNS_9BwdParamsE --------------------------
	.section	.nv.constant0._ZN10layer_norm40ln_parallel_residual_bwd_finalize_kernelINS_22Kernel_traits_finalizeILj512E6__halfS2_S2_S2_fjLb0ELj1024ELj4ENS_18Kernel_traits_baseILj512ES2_S2_S2_S2_fjLj1024EEEEELb0EEEvNS_9BwdParamsE,"a",@progbits
	.sectionflags	@""
	.align	4
.nv.constant0._ZN10layer_norm40ln_parallel_residual_bwd_finalize_kernelINS_22Kernel_traits_finalizeILj512E6__halfS2_S2_S2_fjLb0ELj1024ELj4ENS_18Kernel_traits_baseILj512ES2_S2_S2_S2_fjLj1024EEEEELb0EEEvNS_9BwdParamsE:
	.zero		1192


//--------------------- .nv.constant0._ZN10layer_norm31ln_parallel_residual_bwd_kernelINS_13Kernel_traitsI6__halfS2_S2_S2_fjLj512ELj1ELj4ELj1ELj16ENS_18Kernel_traits_baseILj512ES2_S2_S2_S2_fjLj128EEEEELb1ELb1ELb0EEEvNS_9BwdParamsE --------------------------
	.section	.nv.constant0._ZN10layer_norm31ln_parallel_residual_bwd_kernelINS_13Kernel_traitsI6__halfS2_S2_S2_fjLj512ELj1ELj4ELj1ELj16ENS_18Kernel_traits_baseILj512ES2_S2_S2_S2_fjLj128EEEEELb1ELb1ELb0EEEvNS_9BwdParamsE,"a",@progbits
	.sectionflags	@""
	.align	4
.nv.constant0._ZN10layer_norm31ln_parallel_residual_bwd_kernelINS_13Kernel_traitsI6__halfS2_S2_S2_fjLj512ELj1ELj4ELj1ELj16ENS_18Kernel_traits_baseILj512ES2_S2_S2_S2_fjLj128EEEEELb1ELb1ELb0EEEvNS_9BwdParamsE:
	.zero		1192


//--------------------- .nv.constant0._ZN10layer_norm22ln_bwd_finalize_kernelINS_22Kernel_traits_finalizeILj512E6__halfS2_S2_S2_fjLb0ELj1024ELj4ENS_18Kernel_traits_baseILj512ES2_S2_S2_S2_fjLj1024EEEEELb0ELb1EEEvNS_9BwdParamsE --------------------------
	.section	.nv.constant0._ZN10layer_norm22ln_bwd_finalize_kernelINS_22Kernel_traits_finalizeILj512E6__halfS2_S2_S2_fjLb0ELj1024ELj4ENS_18Kernel_traits_baseILj512ES2_S2_S2_S2_fjLj1024EEEEELb0ELb1EEEvNS_9BwdParamsE,"a",@progbits
	.sectionflags	@""
	.align	4
.nv.constant0._ZN10layer_norm22ln_bwd_finalize_kernelINS_22Kernel_traits_finalizeILj512E6__halfS2_S2_S2_fjLb0ELj1024ELj4ENS_18Kernel_traits_baseILj512ES2_S2_S2_S2_fjLj1024EEEEELb0ELb1EEEvNS_9BwdParamsE:
	.zero		1192


//--------------------- .nv.constant0._ZN10layer_norm40ln_parallel_residual_bwd_finalize_kernelINS_22Kernel_traits_finalizeILj512E6__halfS2_S2_S2_fjLb0ELj1024ELj4ENS_18Kernel_traits_baseILj512ES2_S2_S2_S2_fjLj1024EEEEELb1EEEvNS_9BwdParamsE --------------------------
	.section	.nv.constant0._ZN10layer_norm40ln_parallel_residual_bwd_finalize_kernelINS_22Kernel_traits_finalizeILj512E6__halfS2_S2_S2_fjLb0ELj1024ELj4ENS_18Kernel_traits_baseILj512ES2_S2_S2_S2_fjLj1024EEEEELb1EEEvNS_9BwdParamsE,"a",@progbits
	.sectionflags	@""
	.align	4
.nv.constant0._ZN10layer_norm40ln_parallel_residual_bwd_finalize_kernelINS_22Kernel_traits_finalizeILj512E6__halfS2_S2_S2_fjLb0ELj1024ELj4ENS_18Kernel_traits_baseILj512ES2_S2_S2_S2_fjLj1024EEEEELb1EEEvNS_9BwdParamsE:
	.zero		1192


//--------------------- .nv.constant0._ZN10layer_norm31ln_parallel_residual_bwd_kernelINS_13Kernel_traitsI6__halfS2_S2_S2_fjLj512ELj1ELj4ELj1ELj16ENS_18Kernel_traits_baseILj512ES2_S2_S2_S2_fjLj128EEEEELb1ELb1ELb1EEEvNS_9BwdParamsE --------------------------
	.section	.nv.constant0._ZN10layer_norm31ln_parallel_residual_bwd_kernelINS_13Kernel_traitsI6__halfS2_S2_S2_fjLj512ELj1ELj4ELj1ELj16ENS_18Kernel_traits_baseILj512ES2_S2_S2_S2_fjLj128EEEEELb1ELb1ELb1EEEvNS_9BwdParamsE,"a",@progbits
	.sectionflags	@""
	.align	4
.nv.constant0._ZN10layer_norm31ln_parallel_residual_bwd_kernelINS_13Kernel_traitsI6__halfS2_S2_S2_fjLj512ELj1ELj4ELj1ELj16ENS_18Kernel_traits_baseILj512ES2_S2_S2_S2_fjLj128EEEEELb1ELb1ELb1EEEvNS_9BwdParamsE:
	.zero		1192


//--------------------- .nv.constant0._ZN10layer_norm31ln_parallel_residual_bwd_kernelINS_13Kernel_traitsIf13__nv_bfloat16S2_S2_fjLj512ELj1ELj4ELj1ELj16ENS_18Kernel_traits_baseILj512EfS2_S2_S2_fjLj128EEEEELb0ELb0ELb0EEEvNS_9BwdParamsE --------------------------
	.section	.nv.constant0._ZN10layer_norm31ln_parallel_residual_bwd_kernelINS_13Kernel_traitsIf13__nv_bfloat16S2_S2_fjLj512ELj1ELj4ELj1ELj16ENS_18Kernel_traits_baseILj512EfS2_S2_S2_fjLj128EEEEELb0ELb0ELb0EEEvNS_9BwdParamsE,"a",@progbits
	.sectionflags	@""
	.align	4
.nv.constant0._ZN10layer_norm31ln_parallel_residual_bwd_kernelINS_13Kernel_traitsIf13__nv_bfloat16S2_S2_fjLj512ELj1ELj4ELj1ELj16ENS_18Kernel_traits_baseILj512EfS2_S2_S2_fjLj128EEEEELb0ELb0ELb0EEEvNS_9BwdParamsE:
	.zero		1192


//--------------------- .nv.constant0._ZN10layer_norm31ln_parallel_residual_bwd_kernelINS_13Kernel_traitsIf13__nv_bfloat16S2_S2_fjLj512ELj1ELj4ELj1ELj16ENS_18Kernel_traits_baseILj512EfS2_S2_S2_fjLj128EEEEELb0ELb0ELb1EEEvNS_9BwdParamsE --------------------------
	.section	.nv.constant0._ZN10layer_norm31ln_parallel_residual_bwd_kernelINS_13Kernel_traitsIf13__nv_bfloat16S2_S2_fjLj512ELj1ELj4ELj1ELj16ENS_18Kernel_traits_baseILj512EfS2_S2_S2_fjLj128EEEEELb0ELb0ELb1EEEvNS_9BwdParamsE,"a",@progbits
	.sectionflags	@""
	.align	4
.nv.constant0._ZN10layer_norm31ln_parallel_residual_bwd_kernelINS_13Kernel_traitsIf13__nv_bfloat16S2_S2_fjLj512ELj1ELj4ELj1ELj16ENS_18Kernel_traits_baseILj512EfS2_S2_S2_fjLj128EEEEELb0ELb0ELb1EEEvNS_9BwdParamsE:
	.zero		1192


//--------------------- .nv.constant0._ZN10layer_norm31ln_parallel_residual_bwd_kernelINS_13Kernel_traitsIf13__nv_bfloat16S2_S2_fjLj512ELj1ELj4ELj1ELj16ENS_18Kernel_traits_baseILj512EfS2_S2_S2_fjLj128EEEEELb0ELb1ELb0EEEvNS_9BwdParamsE --------------------------
	.section	.nv.constant0._ZN10layer_norm31ln_parallel_residual_bwd_kernelINS_13Kernel_traitsIf13__nv_bfloat16S2_S2_fjLj512ELj1ELj4ELj1ELj16ENS_18Kernel_traits_baseILj512EfS2_S2_S2_fjLj128EEEEELb0ELb1ELb0EEEvNS_9BwdParamsE,"a",@progbits
	.sectionflags	@""
	.align	4
.nv.constant0._ZN10layer_norm31ln_parallel_residual_bwd_kernelINS_13Kernel_traitsIf13__nv_bfloat16S2_S2_fjLj512ELj1ELj4ELj1ELj16ENS_18Kernel_traits_baseILj512EfS2_S2_S2_fjLj128EEEEELb0ELb1ELb0EEEvNS_9BwdParamsE:
	.zero		1192


//--------------------- .nv.constant0._ZN10layer_norm31ln_parallel_residual_bwd_kernelINS_13Kernel_traitsIf13__nv_bfloat16S2_S2_fjLj512ELj1ELj4ELj1ELj16ENS_18Kernel_traits_baseILj512EfS2_S2_S2_fjLj128EEEEELb0ELb1ELb1EEEvNS_9BwdParamsE --------------------------
	.section	.nv.constant0._ZN10layer_norm31ln_parallel_residual_bwd_kernelINS_13Kernel_traitsIf13__nv_bfloat16S2_S2_fjLj512ELj1ELj4ELj1ELj16ENS_18Kernel_traits_baseILj512EfS2_S2_S2_fjLj128EEEEELb0ELb1ELb1EEEvNS_9BwdParamsE,"a",@progbits
	.sectionflags	@""
	.align	4
.nv.constant0._ZN10layer_norm31ln_parallel_residual_bwd_kernelINS_13Kernel_traitsIf13__nv_bfloat16S2_S2_fjLj512ELj1ELj4ELj1ELj16ENS_18Kernel_traits_baseILj512EfS2_S2_S2_fjLj128EEEEELb0ELb1ELb1EEEvNS_9BwdParamsE:
	.zero		1192


//--------------------- .nv.constant0._ZN10layer_norm31ln_parallel_residual_bwd_kernelINS_13Kernel_traitsIf13__nv_bfloat16S2_S2_fjLj512ELj1ELj4ELj1ELj16ENS_18Kernel_traits_baseILj512EfS2_S2_S2_fjLj128EEEEELb1ELb0ELb0EEEvNS_9BwdParamsE --------------------------
	.section	.nv.constant0._ZN10layer_norm31ln_parallel_residual_bwd_kernelINS_13Kernel_traitsIf13__nv_bfloat16S2_S2_fjLj512ELj1ELj4ELj1ELj16ENS_18Kernel_traits_baseILj512EfS2_S2_S2_fjLj128EEEEELb1ELb0ELb0EEEvNS_9BwdParamsE,"a",@progbits
	.sectionflags	@""
	.align	4
.nv.constant0._ZN10layer_norm31ln_parallel_residual_bwd_kernelINS_13Kernel_traitsIf13__nv_bfloat16S2_S2_fjLj512ELj1ELj4ELj1ELj16ENS_18Kernel_traits_baseILj512EfS2_S2_S2_fjLj128EEEEELb1ELb0ELb0EEEvNS_9BwdParamsE:
	.zero		1192


//--------------------- .nv.constant0._ZN10layer_norm31ln_parallel_residual_bwd_kernelINS_13Kernel_traitsIf13__nv_bfloat16S2_S2_fjLj512ELj1ELj4ELj1ELj16ENS_18Kernel_traits_baseILj512EfS2_S2_S2_fjLj128EEEEELb1ELb0ELb1EEEvNS_9BwdParamsE --------------------------
	.section	.nv.constant0._ZN10layer_norm31ln_parallel_residual_bwd_kernelINS_13Kernel_traitsIf13__nv_bfloat16S2_S2_fjLj512ELj1ELj4ELj1ELj16ENS_18Kernel_traits_baseILj512EfS2_S2_S2_fjLj128EEEEELb1ELb0ELb1EEEvNS_9BwdParamsE,"a",@progbits
	.sectionflags	@""
	.align	4
.nv.constant0._ZN10layer_norm31ln_parallel_residual_bwd_kernelINS_13Kernel_traitsIf13__nv_bfloat16S2_S2_fjLj512ELj1ELj4ELj1ELj16ENS_18Kernel_traits_baseILj512EfS2_S2_S2_fjLj128EEEEELb1ELb0ELb1EEEvNS_9BwdParamsE:
	.zero		1192


//--------------------- .nv.constant0._ZN10layer_norm22ln_bwd_finalize_kernelINS_22Kernel_traits_finalizeILj512Ef13__nv_bfloat16S2_S2_fjLb0ELj1024ELj4ENS_18Kernel_traits_baseILj512EfS2_S2_S2_fjLj1024EEEEELb0ELb0EEEvNS_9BwdParamsE --------------------------
	.section	.nv.constant0._ZN10layer_norm22ln_bwd_finalize_kernelINS_22Kernel_traits_finalizeILj512Ef13__nv_bfloat16S2_S2_fjLb0ELj1024ELj4ENS_18Kernel_traits_baseILj512EfS2_S2_S2_fjLj1024EEEEELb0ELb0EEEvNS_9BwdParamsE,"a",@progbits
	.sectionflags	@""
	.align	4
.nv.constant0._ZN10layer_norm22ln_bwd_finalize_kernelINS_22Kernel_traits_finalizeILj512Ef13__nv_bfloat16S2_S2_fjLb0ELj1024ELj4ENS_18Kernel_traits_baseILj512EfS2_S2_S2_fjLj1024EEEEELb0ELb0EEEvNS_9BwdParamsE:
	.zero		1192


//--------------------- .nv.constant0._ZN10layer_norm40ln_parallel_residual_bwd_finalize_kernelINS_22Kernel_traits_finalizeILj512Ef13__nv_bfloat16S2_S2_fjLb0ELj1024ELj4ENS_18Kernel_traits_baseILj512EfS2_S2_S2_fjLj1024EEEEELb0EEEvNS_9BwdParamsE --------------------------
	.section	.nv.constant0._ZN10layer_norm40ln_parallel_residual_bwd_finalize_kernelINS_22Kernel_traits_finalizeILj512Ef13__nv_bfloat16S2_S2_fjLb0ELj1024ELj4ENS_18Kernel_traits_baseILj512EfS2_S2_S2_fjLj1024EEEEELb0EEEvNS_9BwdParamsE,"a",@progbits
	.sectionflags	@""
	.align	4
.nv.constant0._ZN10layer_norm40ln_parallel_residual_bwd_finalize_kernelINS_22Kernel_traits_finalizeILj512Ef13__nv_bfloat16S2_S2_fjLb0ELj1024ELj4ENS_18Kernel_traits_baseILj512EfS2_S2_S2_fjLj1024EEEEELb0EEEvNS_9BwdParamsE:
	.zero		1192


//--------------------- .nv.constant0._ZN10layer_norm31ln_parallel_residual_bwd_kernelINS_13Kernel_traitsIf13__nv_bfloat16S2_S2_fjLj512ELj1ELj4ELj1ELj16ENS_18Kernel_traits_baseILj512EfS2_S2_S2_fjLj128EEEEELb1ELb1ELb0EEEvNS_9BwdParamsE --------------------------
	.section	.nv.constant0._ZN10layer_norm31ln_parallel_residual_bwd_kernelINS_13Kernel_traitsIf13__nv_bfloat16S2_S2_fjLj512ELj1ELj4ELj1ELj16ENS_18Kernel_traits_baseILj512EfS2_S2_S2_fjLj128EEEEELb1ELb1ELb0EEEvNS_9BwdParamsE,"a",@progbits
	.sectionflags	@""
	.align	4
.nv.constant0._ZN10layer_norm31ln_parallel_residual_bwd_kernelINS_13Kernel_traitsIf13__nv_bfloat16S2_S2_fjLj512ELj1ELj4ELj1ELj16ENS_18Kernel_traits_baseILj512EfS2_S2_S2_fjLj128EEEEELb1ELb1ELb0EEEvNS_9BwdParamsE:
	.zero		1192


//--------------------- .nv.constant0._ZN10layer_norm22ln_bwd_finalize_kernelINS_22Kernel_traits_finalizeILj512Ef13__nv_bfloat16S2_S2_fjLb0ELj1024ELj4ENS_18Kernel_traits_baseILj512EfS2_S2_S2_fjLj1024EEEEELb0ELb1EEEvNS_9BwdParamsE --------------------------
	.section	.nv.constant0._ZN10layer_norm22ln_bwd_finalize_kernelINS_22Kernel_traits_finalizeILj512Ef13__nv_bfloat16S2_S2_fjLb0ELj1024ELj4ENS_18Kernel_traits_baseILj512EfS2_S2_S2_fjLj1024EEEEELb0ELb1EEEvNS_9BwdParamsE,"a",@progbits
	.sectionflags	@""
	.align	4
.nv.constant0._ZN10layer_norm22ln_bwd_finalize_kernelINS_22Kernel_traits_finalizeILj512Ef13__nv_bfloat16S2_S2_fjLb0ELj1024ELj4ENS_18Kernel_traits_baseILj512EfS2_S2_S2_fjLj1024EEEEELb0ELb1EEEvNS_9BwdParamsE:
	.zero		1192


//--------------------- .nv.constant0._ZN10layer_norm40ln_parallel_residual_bwd_finalize_kernelINS_22Kernel_traits_finalizeILj512Ef13__nv_bfloat16S2_S2_fjLb0ELj1024ELj4ENS_18Kernel_traits_baseILj512EfS2_S2_S2_fjLj1024EEEEELb1EEEvNS_9BwdParamsE --------------------------
	.section	.nv.constant0._ZN10layer_norm40ln_parallel_residual_bwd_finalize_kernelINS_22Kernel_traits_finalizeILj512Ef13__nv_bfloat16S2_S2_fjLb0ELj1024ELj4ENS_18Kernel_traits_baseILj512EfS2_S2_S2_fjLj1024EEEEELb1EEEvNS_9BwdParamsE,"a",@progbits
	.sectionflags	@""
	.align	4
.nv.constant0._ZN10layer_norm40ln_parallel_residual_bwd_finalize_kernelINS_22Kernel_traits_finalizeILj512Ef13__nv_bfloat16S2_S2_fjLb0ELj1024ELj4ENS_18Kernel_traits_baseILj512EfS2_S2_S2_fjLj1024EEEEELb1EEEvNS_9BwdParamsE:
	.zero		1192


//--------------------- .nv.constant0._ZN10layer_norm31ln_parallel_residual_bwd_kernelINS_13Kernel_traitsIf13__nv_bfloat16S2_S2_fjLj512ELj1ELj4ELj1ELj16ENS_18Kernel_traits_baseILj512EfS2_S2_S2_fjLj128EEEEELb1ELb1ELb1EEEvNS_9BwdParamsE --------------------------
	.section	.nv.constant0._ZN10layer_norm31ln_parallel_residual_bwd_kernelINS_13Kernel_traitsIf13__nv_bfloat16S2_S2_fjLj512ELj1ELj4ELj1ELj16ENS_18Kernel_traits_baseILj512EfS2_S2_S2_fjLj128EEEEELb1ELb1ELb1EEEvNS_9BwdParamsE,"a",@progbits
	.sectionflags	@""
	.align	4
.nv.constant0._ZN10layer_norm31ln_parallel_residual_bwd_kernelINS_13Kernel_traitsIf13__nv_bfloat16S2_S2_fjLj512ELj1ELj4ELj1ELj16ENS_18Kernel_traits_baseILj512EfS2_S2_S2_fjLj128EEEEELb1ELb1ELb1EEEvNS_9BwdParamsE:
	.zero		1192


//--------------------- .nv.constant0._ZN10layer_norm31ln_parallel_residual_bwd_kernelINS_13Kernel_traitsI13__nv_bfloat16S2_fS2_fjLj512ELj1ELj4ELj1ELj16ENS_18Kernel_traits_baseILj512ES2_S2_fS2_fjLj128EEEEELb0ELb0ELb0EEEvNS_9BwdParamsE --------------------------
	.section	.nv.constant0._ZN10layer_norm31ln_parallel_residual_bwd_kernelINS_13Kernel_traitsI13__nv_bfloat16S2_fS2_fjLj512ELj1ELj4ELj1ELj16ENS_18Kernel_traits_baseILj512ES2_S2_fS2_fjLj128EEEEELb0ELb0ELb0EEEvNS_9BwdParamsE,"a",@progbits
	.sectionflags	@""
	.align	4
.nv.constant0._ZN10layer_norm31ln_parallel_residual_bwd_kernelINS_13Kernel_traitsI13__nv_bfloat16S2_fS2_fjLj512ELj1ELj4ELj1ELj16ENS_18Kernel_traits_baseILj512ES2_S2_fS2_fjLj128EEEEELb0ELb0ELb0EEEvNS_9BwdParamsE:
	.zero		1192


//--------------------- .nv.constant0._ZN10layer_norm31ln_parallel_residual_bwd_kernelINS_13Kernel_traitsI13__nv_bfloat16S2_fS2_fjLj512ELj1ELj4ELj1ELj16ENS_18Kernel_traits_baseILj512ES2_S2_fS2_fjLj128EEEEELb0ELb0ELb1EEEvNS_9BwdParamsE --------------------------
	.section	.nv.constant0._ZN10layer_norm31ln_parallel_residual_bwd_kernelINS_13Kernel_traitsI13__nv_bfloat16S2_fS2_fjLj512ELj1ELj4ELj1ELj16ENS_18Kernel_traits_baseILj512ES2_S2_fS2_fjLj128EEEEELb0ELb0ELb1EEEvNS_9BwdParamsE,"a",@progbits
	.sectionflags	@""
	.align	4
.nv.constant0._ZN10layer_norm31ln_parallel_residual_bwd_kernelINS_13Kernel_traitsI13__nv_bfloat16S2_fS2_fjLj512ELj1ELj4ELj1ELj16ENS_18Kernel_traits_baseILj512ES2_S2_fS2_fjLj128EEEEELb0ELb0ELb1EEEvNS_9BwdParamsE:
	.zero		1192


//--------------------- .nv.constant0._ZN10layer_norm31ln_parallel_residual_bwd_kernelINS_13Kernel_traitsI13__nv_bfloat16S2_fS2_fjLj512ELj1ELj4ELj1ELj16ENS_18Kernel_traits_baseILj512ES2_S2_fS2_fjLj128EEEEELb0ELb1ELb0EEEvNS_9BwdParamsE --------------------------
	.section	.nv.constant0._ZN10layer_norm31ln_parallel_residual_bwd_kernelINS_13Kernel_traitsI13__nv_bfloat16S2_fS2_fjLj512ELj1ELj4ELj1ELj16ENS_18Kernel_traits_baseILj512ES2_S2_fS2_fjLj128EEEEELb0ELb1ELb0EEEvNS_9BwdParamsE,"a",@progbits
	.sectionflags	@""
	.align	4
.nv.constant0._ZN10layer_norm31ln_parallel_residual_bwd_kernelINS_13Kernel_traitsI13__nv_bfloat16S2_fS2_fjLj512ELj1ELj4ELj1ELj16ENS_18Kernel_traits_baseILj512ES2_S2_fS2_fjLj128EEEEELb0ELb1ELb0EEEvNS_9BwdParamsE:
	.zero		1192


//--------------------- .nv.constant0._ZN10layer_norm31ln_parallel_residual_bwd_kernelINS_13Kernel_traitsI13__nv_bfloat16S2_fS2_fjLj512ELj1ELj4ELj1ELj16ENS_18Kernel_traits_baseILj512ES2_S2_fS2_fjLj128EEEEELb0ELb1ELb1EEEvNS_9BwdParamsE --------------------------
	.section	.nv.constant0._ZN10layer_norm31ln_parallel_residual_bwd_kernelINS_13Kernel_traitsI13__nv_bfloat16S2_fS2_fjLj512ELj1ELj4ELj1ELj16ENS_18Kernel_traits_baseILj512ES2_S2_fS2_fjLj128EEEEELb0ELb1ELb1EEEvNS_9BwdParamsE,"a",@progbits
	.sectionflags	@""
	.align	4
.nv.constant0._ZN10layer_norm31ln_parallel_residual_bwd_kernelINS_13Kernel_traitsI13__nv_bfloat16S2_fS2_fjLj512ELj1ELj4ELj1ELj16ENS_18Kernel_traits_baseILj512ES2_S2_fS2_fjLj128EEEEELb0ELb1ELb1EEEvNS_9BwdParamsE:
	.zero		1192


//--------------------- .nv.constant0._ZN10layer_norm31ln_parallel_residual_bwd_kernelINS_13Kernel_traitsI13__nv_bfloat16S2_fS2_fjLj512ELj1ELj4ELj1ELj16ENS_18Kernel_traits_baseILj512ES2_S2_fS2_fjLj128EEEEELb1ELb0ELb0EEEvNS_9BwdParamsE --------------------------
	.section	.nv.constant0._ZN10layer_norm31ln_parallel_residual_bwd_kernelINS_13Kernel_traitsI13__nv_bfloat16S2_fS2_fjLj512ELj1ELj4ELj1ELj16ENS_18Kernel_traits_baseILj512ES2_S2_fS2_fjLj128EEEEELb1ELb0ELb0EEEvNS_9BwdParamsE,"a",@progbits
	.sectionflags	@""
	.align	4
.nv.constant0._ZN10layer_norm31ln_parallel_residual_bwd_kernelINS_13Kernel_traitsI13__nv_bfloat16S2_fS2_fjLj512ELj1ELj4ELj1ELj16ENS_18Kernel_traits_baseILj512ES2_S2_fS2_fjLj128EEEEELb1ELb0ELb0EEEvNS_9BwdParamsE:
	.zero		1192


//--------------------- .nv.constant0._ZN10layer_norm31ln_parallel_residual_bwd_kernelINS_13Kernel_traitsI13__nv_bfloat16S2_fS2_fjLj512ELj1ELj4ELj1ELj16ENS_18Kernel_traits_baseILj512ES2_S2_fS2_fjLj128EEEEELb1ELb0ELb1EEEvNS_9BwdParamsE --------------------------
	.section	.nv.constant0._ZN10layer_norm31ln_parallel_residual_bwd_kernelINS_13Kernel_traitsI13__nv_bfloat16S2_fS2_fjLj512ELj1ELj4ELj1ELj16ENS_18Kernel_traits_baseILj512ES2_S2_fS2_fjLj128EEEEELb1ELb0ELb1EEEvNS_9BwdParamsE,"a",@progbits
	.sectionflags	@""
	.align	4
.nv.constant0._ZN10layer_norm31ln_parallel_residual_bwd_kernelINS_13Kernel_traitsI13__nv_bfloat16S2_fS2_fjLj512ELj1ELj4ELj1ELj16ENS_18Kernel_traits_baseILj512ES2_S2_fS2_fjLj128EEEEELb1ELb0ELb1EEEvNS_9BwdParamsE:
	.zero		1192


//--------------------- .nv.constant0._ZN10layer_norm22ln_bwd_finalize_kernelINS_22Kernel_traits_finalizeILj512E13__nv_bfloat16S2_fS2_fjLb0ELj1024ELj4ENS_18Kernel_traits_baseILj512ES2_S2_fS2_fjLj1024EEEEELb0ELb0EEEvNS_9BwdParamsE --------------------------
	.section	.nv.constant0._ZN10layer_norm22ln_bwd_finalize_kernelINS_22Kernel_traits_finalizeILj512E13__nv_bfloat16S2_fS2_fjLb0ELj1024ELj4ENS_18Kernel_traits_baseILj512ES2_S2_fS2_fjLj1024EEEEELb0ELb0EEEvNS_9BwdParamsE,"a",@progbits
	.sectionflags	@""
	.align	4
.nv.constant0._ZN10layer_norm22ln_bwd_finalize_kernelINS_22Kernel_traits_finalizeILj512E13__nv_bfloat16S2_fS2_fjLb0ELj1024ELj4ENS_18Kernel_traits_baseILj512ES2_S2_fS2_fjLj1024EEEEELb0ELb0EEEvNS_9BwdParamsE:
	.zero		1192


//--------------------- .nv.constant0._ZN10layer_norm40ln_parallel_residual_bwd_finalize_kernelINS_22Kernel_traits_finalizeILj512E13__nv_bfloat16S2_fS2_fjLb0ELj1024ELj4ENS_18Kernel_traits_baseILj512ES2_S2_fS2_fjLj1024EEEEELb0EEEvNS_9BwdParamsE --------------------------
	.section	.nv.constant0._ZN10layer_norm40ln_parallel_residual_bwd_finalize_kernelINS_22Kernel_traits_finalizeILj512E13__nv_bfloat16S2_fS2_fjLb0ELj1024ELj4ENS_18Kernel_traits_baseILj512ES2_S2_fS2_fjLj1024EEEEELb0EEEvNS_9BwdParamsE,"a",@progbits
	.sectionflags	@""
	.align	4
.nv.constant0._ZN10layer_norm40ln_parallel_residual_bwd_finalize_kernelINS_22Kernel_traits_finalizeILj512E13__nv_bfloat16S2_fS2_fjLb0ELj1024ELj4ENS_18Kernel_traits_baseILj512ES2_S2_fS2_fjLj1024EEEEELb0EEEvNS_9BwdParamsE:
	.zero		1192


//--------------------- .nv.constant0._ZN10layer_norm31ln_parallel_residual_bwd_kernelINS_13Kernel_traitsI13__nv_bfloat16S2_fS2_fjLj512ELj1ELj4ELj1ELj16ENS_18Kernel_traits_baseILj512ES2_S2_fS2_fjLj128EEEEELb1ELb1ELb0EEEvNS_9BwdParamsE --------------------------
	.section	.nv.constant0._ZN10layer_norm31ln_parallel_residual_bwd_kernelINS_13Kernel_traitsI13__nv_bfloat16S2_fS2_fjLj512ELj1ELj4ELj1ELj16ENS_18Kernel_traits_baseILj512ES2_S2_fS2_fjLj128EEEEELb1ELb1ELb0EEEvNS_9BwdParamsE,"a",@progbits
	.sectionflags	@""
	.align	4
.nv.constant0._ZN10layer_norm31ln_parallel_residual_bwd_kernelINS_13Kernel_traitsI13__nv_bfloat16S2_fS2_fjLj512ELj1ELj4ELj1ELj16ENS_18Kernel_traits_baseILj512ES2_S2_fS2_fjLj128EEEEELb1ELb1ELb0EEEvNS_9BwdParamsE:
	.zero		1192


//--------------------- .nv.constant0._ZN10layer_norm22ln_bwd_finalize_kernelINS_22Kernel_traits_finalizeILj512E13__nv_bfloat16S2_fS2_fjLb0ELj1024ELj4ENS_18Kernel_traits_baseILj512ES2_S2_fS2_fjLj1024EEEEELb0ELb1EEEvNS_9BwdParamsE --------------------------
	.section	.nv.constant0._ZN10layer_norm22ln_bwd_finalize_kernelINS_22Kernel_traits_finalizeILj512E13__nv_bfloat16S2_fS2_fjLb0ELj1024ELj4ENS_18Kernel_traits_baseILj512ES2_S2_fS2_fjLj1024EEEEELb0ELb1EEEvNS_9BwdParamsE,"a",@progbits
	.sectionflags	@""
	.align	4
.nv.constant0._ZN10layer_norm22ln_bwd_finalize_kernelINS_22Kernel_traits_finalizeILj512E13__nv_bfloat16S2_fS2_fjLb0ELj1024ELj4ENS_18Kernel_traits_baseILj512ES2_S2_fS2_fjLj1024EEEEELb0ELb1EEEvNS_9BwdParamsE:
	.zero		1192


//--------------------- .nv.constant0._ZN10layer_norm40ln_parallel_residual_bwd_finalize_kernelINS_22Kernel_traits_finalizeILj512E13__nv_bfloat16S2_fS2_fjLb0ELj1024ELj4ENS_18Kernel_traits_baseILj512ES2_S2_fS2_fjLj1024EEEEELb1EEEvNS_9BwdParamsE --------------------------
	.section	.nv.constant0._ZN10layer_norm40ln_parallel_residual_bwd_finalize_kernelINS_22Kernel_traits_finalizeILj512E13__nv_bfloat16S2_fS2_fjLb0ELj1024ELj4ENS_18Kernel_traits_baseILj512ES2_S2_fS2_fjLj1024EEEEELb1EEEvNS_9BwdParamsE,"a",@progbits
	.sectionflags	@""
	.align	4
.nv.constant0._ZN10layer_norm40ln_parallel_residual_bwd_finalize_kernelINS_22Kernel_traits_finalizeILj512E13__nv_bfloat16S2_fS2_fjLb0ELj1024ELj4ENS_18Kernel_traits_baseILj512ES2_S2_fS2_fjLj1024EEEEELb1EEEvNS_9BwdParamsE:
	.zero		1192


//--------------------- .nv.constant0._ZN10layer_norm31ln_parallel_residual_bwd_kernelINS_13Kernel_traitsI13__nv_bfloat16S2_fS2_fjLj512ELj1ELj4ELj1ELj16ENS_18Kernel_traits_baseILj512ES2_S2_fS2_fjLj128EEEEELb1ELb1ELb1EEEvNS_9BwdParamsE --------------------------
	.section	.nv.constant0._ZN10layer_norm31ln_parallel_residual_bwd_kernelINS_13Kernel_traitsI13__nv_bfloat16S2_fS2_fjLj512ELj1ELj4ELj1ELj16ENS_18Kernel_traits_baseILj512ES2_S2_fS2_fjLj128EEEEELb1ELb1ELb1EEEvNS_9BwdParamsE,"a",@progbits
	.sectionflags	@""
	.align	4
.nv.constant0._ZN10layer_norm31ln_parallel_residual_bwd_kernelINS_13Kernel_traitsI13__nv_bfloat16S2_fS2_fjLj512ELj1ELj4ELj1ELj16ENS_18Kernel_traits_baseILj512ES2_S2_fS2_fjLj128EEEEELb1ELb1ELb1EEEvNS_9BwdParamsE:
	.zero		1192


//--------------------- .nv.constant0._ZN10layer_norm31ln_parallel_residual_bwd_kernelINS_13Kernel_traitsIf13__nv_bfloat16fS2_fjLj512ELj1ELj4ELj1ELj16ENS_18Kernel_traits_baseILj512EfS2_fS2_fjLj128EEEEELb0ELb0ELb0EEEvNS_9BwdParamsE --------------------------
	.section	.nv.constant0._ZN10layer_norm31ln_parallel_residual_bwd_kernelINS_13Kernel_traitsIf13__nv_bfloat16fS2_fjLj512ELj1ELj4ELj1ELj16ENS_18Kernel_traits_baseILj512EfS2_fS2_fjLj128EEEEELb0ELb0ELb0EEEvNS_9BwdParamsE,"a",@progbits
	.sectionflags	@""
	.align	4
.nv.constant0._ZN10layer_norm31ln_parallel_residual_bwd_kernelINS_13Kernel_traitsIf13__nv_bfloat16fS2_fjLj512ELj1ELj4ELj1ELj16ENS_18Kernel_traits_baseILj512EfS2_fS2_fjLj128EEEEELb0ELb0ELb0EEEvNS_9BwdParamsE:
	.zero		1192


//--------------------- .nv.constant0._ZN10layer_norm31ln_parallel_residual_bwd_kernelINS_13Kernel_traitsIf13__nv_bfloat16fS2_fjLj512ELj1ELj4ELj1ELj16ENS_18Kernel_traits_baseILj512EfS2_fS2_fjLj128EEEEELb0ELb0ELb1EEEvNS_9BwdParamsE --------------------------
	.section	.nv.constant0._ZN10layer_norm31ln_parallel_residual_bwd_kernelINS_13Kernel_traitsIf13__nv_bfloat16fS2_fjLj512ELj1ELj4ELj1ELj16ENS_18Kernel_traits_baseILj512EfS2_fS2_fjLj128EEEEELb0ELb0ELb1EEEvNS_9BwdParamsE,"a",@progbits
	.sectionflags	@""
	.align	4
.nv.constant0._ZN10layer_norm31ln_parallel_residual_bwd_kernelINS_13Kernel_traitsIf13__nv_bfloat16fS2_fjLj512ELj1ELj4ELj1ELj16ENS_18Kernel_traits_baseILj512EfS2_fS2_fjLj128EEEEELb0ELb0ELb1EEEvNS_9BwdParamsE:
	.zero		1192


//--------------------- .nv.constant0._ZN10layer_norm31ln_parallel_residual_bwd_kernelINS_13Kernel_traitsIf13__nv_bfloat16fS2_fjLj512ELj1ELj4ELj1ELj16ENS_18Kernel_traits_baseILj512EfS2_fS2_fjLj128EEEEELb0ELb1ELb0EEEvNS_9BwdParamsE --------------------------
	.section	.nv.constant0._ZN10layer_norm31ln_parallel_residual_bwd_kernelINS_13Kernel_traitsIf13__nv_bfloat16fS2_fjLj512ELj1ELj4ELj1ELj16ENS_18Kernel_traits_baseILj512EfS2_fS2_fjLj128EEEEELb0ELb1ELb0EEEvNS_9BwdParamsE,"a",@progbits
	.sectionflags	@""
	.align	4
.nv.constant0._ZN10layer_norm31ln_parallel_residual_bwd_kernelINS_13Kernel_traitsIf13__nv_bfloat16fS2_fjLj512ELj1ELj4ELj1ELj16ENS_18Kernel_traits_baseILj512EfS2_fS2_fjLj128EEEEELb0ELb1ELb0EEEvNS_9BwdParamsE:
	.zero		1192


//--------------------- .nv.constant0._ZN10layer_norm31ln_parallel_residual_bwd_kernelINS_13Kernel_traitsIf13__nv_bfloat16fS2_fjLj512ELj1ELj4ELj1ELj16ENS_18Kernel_traits_baseILj512EfS2_fS2_fjLj128EEEEELb0ELb1ELb1EEEvNS_9BwdParamsE --------------------------
	.section	.nv.constant0._ZN10layer_norm31ln_parallel_residual_bwd_kernelINS_13Kernel_traitsIf13__nv_bfloat16fS2_fjLj512ELj1ELj4ELj1ELj16ENS_18Kernel_traits_baseILj512EfS2_fS2_fjLj128EEEEELb0ELb1ELb1EEEvNS_9BwdParamsE,"a",@progbits
	.sectionflags	@""
	.align	4
.nv.constant0._ZN10layer_norm31ln_parallel_residual_bwd_kernelINS_13Kernel_traitsIf13__nv_bfloat16fS2_fjLj512ELj1ELj4ELj1ELj16ENS_18Kernel_traits_baseILj512EfS2_fS2_fjLj128EEEEELb0ELb1ELb1EEEvNS_9BwdParamsE:
	.zero		1192


//--------------------- .nv.constant0._ZN10layer_norm31ln_parallel_residual_bwd_kernelINS_13Kernel_traitsIf13__nv_bfloat16fS2_fjLj512ELj1ELj4ELj1ELj16ENS_18Kernel_traits_baseILj512EfS2_fS2_fjLj128EEEEELb1ELb0ELb0EEEvNS_9BwdParamsE --------------------------
	.section	.nv.constant0._ZN10layer_norm31ln_parallel_residual_bwd_kernelINS_13Kernel_traitsIf13__nv_bfloat16fS2_fjLj512ELj1ELj4ELj1ELj16ENS_18Kernel_traits_baseILj512EfS2_fS2_fjLj128EEEEELb1ELb0ELb0EEEvNS_9BwdParamsE,"a",@progbits
	.sectionflags	@""
	.align	4
.nv.constant0._ZN10layer_norm31ln_parallel_residual_bwd_kernelINS_13Kernel_traitsIf13__nv_bfloat16fS2_fjLj512ELj1ELj4ELj1ELj16ENS_18Kernel_traits_baseILj512EfS2_fS2_fjLj128EEEEELb1ELb0ELb0EEEvNS_9BwdParamsE:
	.zero		1192


//--------------------- .nv.constant0._ZN10layer_norm31ln_parallel_residual_bwd_kernelINS_13Kernel_traitsIf13__nv_bfloat16fS2_fjLj512ELj1ELj4ELj1ELj16ENS_18Kernel_traits_baseILj512EfS2_fS2_fjLj128EEEEELb1ELb0ELb1EEEvNS_9BwdParamsE --------------------------
	.section	.nv.constant0._ZN10layer_norm31ln_parallel_residual_bwd_kernelINS_13Kernel_traitsIf13__nv_bfloat16fS2_fjLj512ELj1ELj4ELj1ELj16ENS_18Kernel_traits_baseILj512EfS2_fS2_fjLj128EEEEELb1ELb0ELb1EEEvNS_9BwdParamsE,"a",@progbits
	.sectionflags	@""
	.align	4
.nv.constant0._ZN10layer_norm31ln_parallel_residual_bwd_kernelINS_13Kernel_traitsIf13__nv_bfloat16fS2_fjLj512ELj1ELj4ELj1ELj16ENS_18Kernel_traits_baseILj512EfS2_fS2_fjLj128EEEEELb1ELb0ELb1EEEvNS_9BwdParamsE:
	.zero		1192


//--------------------- .nv.constant0._ZN10layer_norm22ln_bwd_finalize_kernelINS_22Kernel_traits_finalizeILj512Ef13__nv_bfloat16fS2_fjLb0ELj1024ELj4ENS_18Kernel_traits_baseILj512EfS2_fS2_fjLj1024EEEEELb0ELb0EEEvNS_9BwdParamsE --------------------------
	.section	.nv.constant0._ZN10layer_norm22ln_bwd_finalize_kernelINS_22Kernel_traits_finalizeILj512Ef13__nv_bfloat16fS2_fjLb0ELj1024ELj4ENS_18Kernel_traits_baseILj512EfS2_fS2_fjLj1024EEEEELb0ELb0EEEvNS_9BwdParamsE,"a",@progbits
	.sectionflags	@""
	.align	4
.nv.constant0._ZN10layer_norm22ln_bwd_finalize_kernelINS_22Kernel_traits_finalizeILj512Ef13__nv_bfloat16fS2_fjLb0ELj1024ELj4ENS_18Kernel_traits_baseILj512EfS2_fS2_fjLj1024EEEEELb0ELb0EEEvNS_9BwdParamsE:
	.zero		1192


//--------------------- .nv.constant0._ZN10layer_norm40ln_parallel_residual_bwd_finalize_kernelINS_22Kernel_traits_finalizeILj512Ef13__nv_bfloat16fS2_fjLb0ELj1024ELj4ENS_18Kernel_traits_baseILj512EfS2_fS2_fjLj1024EEEEELb0EEEvNS_9BwdParamsE --------------------------
	.section	.nv.constant0._ZN10layer_norm40ln_parallel_residual_bwd_finalize_kernelINS_22Kernel_traits_finalizeILj512Ef13__nv_bfloat16fS2_fjLb0ELj1024ELj4ENS_18Kernel_traits_baseILj512EfS2_fS2_fjLj1024EEEEELb0EEEvNS_9BwdParamsE,"a",@progbits
	.sectionflags	@""
	.align	4
.nv.constant0._ZN10layer_norm40ln_parallel_residual_bwd_finalize_kernelINS_22Kernel_traits_finalizeILj512Ef13__nv_bfloat16fS2_fjLb0ELj1024ELj4ENS_18Kernel_traits_baseILj512EfS2_fS2_fjLj1024EEEEELb0EEEvNS_9BwdParamsE:
	.zero		1192


//--------------------- .nv.constant0._ZN10layer_norm31ln_parallel_residual_bwd_kernelINS_13Kernel_traitsIf13__nv_bfloat16fS2_fjLj512ELj1ELj4ELj1ELj16ENS_18Kernel_traits_baseILj512EfS2_fS2_fjLj128EEEEELb1ELb1ELb0EEEvNS_9BwdParamsE --------------------------
	.section	.nv.constant0._ZN10layer_norm31ln_parallel_residual_bwd_kernelINS_13Kernel_traitsIf13__nv_bfloat16fS2_fjLj512ELj1ELj4ELj1ELj16ENS_18Kernel_traits_baseILj512EfS2_fS2_fjLj128EEEEELb1ELb1ELb0EEEvNS_9BwdParamsE,"a",@progbits
	.sectionflags	@""
	.align	4
.nv.constant0._ZN10layer_norm31ln_parallel_residual_bwd_kernelINS_13Kernel_traitsIf13__nv_bfloat16fS2_fjLj512ELj1ELj4ELj1ELj16ENS_18Kernel_traits_baseILj512EfS2_fS2_fjLj128EEEEELb1ELb1ELb0EEEvNS_9BwdParamsE:
	.zero		1192


//--------------------- .nv.constant0._ZN10layer_norm22ln_bwd_finalize_kernelINS_22Kernel_traits_finalizeILj512Ef13__nv_bfloat16fS2_fjLb0ELj1024ELj4ENS_18Kernel_traits_baseILj512EfS2_fS2_fjLj1024EEEEELb0ELb1EEEvNS_9BwdParamsE --------------------------
	.section	.nv.constant0._ZN10layer_norm22ln_bwd_finalize_kernelINS_22Kernel_traits_finalizeILj512Ef13__nv_bfloat16fS2_fjLb0ELj1024ELj4ENS_18Kernel_traits_baseILj512EfS2_fS2_fjLj1024EEEEELb0ELb1EEEvNS_9BwdParamsE,"a",@progbits
	.sectionflags	@""
	.align	4
.nv.constant0._ZN10layer_norm22ln_bwd_finalize_kernelINS_22Kernel_traits_finalizeILj512Ef13__nv_bfloat16fS2_fjLb0ELj1024ELj4ENS_18Kernel_traits_baseILj512EfS2_fS2_fjLj1024EEEEELb0ELb1EEEvNS_9BwdParamsE:
	.zero		1192


//--------------------- .nv.constant0._ZN10layer_norm40ln_parallel_residual_bwd_finalize_kernelINS_22Kernel_traits_finalizeILj512Ef13__nv_bfloat16fS2_fjLb0ELj1024ELj4ENS_18Kernel_traits_baseILj512EfS2_fS2_fjLj1024EEEEELb1EEEvNS_9BwdParamsE --------------------------
	.section	.nv.constant0._ZN10layer_norm40ln_parallel_residual_bwd_finalize_kernelINS_22Kernel_traits_finalizeILj512Ef13__nv_bfloat16fS2_fjLb0ELj1024ELj4ENS_18Kernel_traits_baseILj512EfS2_fS2_fjLj1024EEEEELb1EEEvNS_9BwdParamsE,"a",@progbits
	.sectionflags	@""
	.align	4
.nv.constant0._ZN10layer_norm40ln_parallel_residual_bwd_finalize_kernelINS_22Kernel_traits_finalizeILj512Ef13__nv_bfloat16fS2_fjLb0ELj1024ELj4ENS_18Kernel_traits_baseILj512EfS2_fS2_fjLj1024EEEEELb1EEEvNS_9BwdParamsE:
	.zero		1192


//--------------------- .nv.constant0._ZN10layer_norm31ln_parallel_residual_bwd_kernelINS_13Kernel_traitsIf13__nv_bfloat16fS2_fjLj512ELj1ELj4ELj1ELj16ENS_18Kernel_traits_baseILj512EfS2_fS2_fjLj128EEEEELb1ELb1ELb1EEEvNS_9BwdParamsE --------------------------
	.section	.nv.constant0._ZN10layer_norm31ln_parallel_residual_bwd_kernelINS_13Kernel_traitsIf13__nv_bfloat16fS2_fjLj512ELj1ELj4ELj1ELj16ENS_18Kernel_traits_baseILj512EfS2_fS2_fjLj128EEEEELb1ELb1ELb1EEEvNS_9BwdParamsE,"a",@progbits
	.sectionflags	@""
	.align	4
.nv.constant0._ZN10layer_norm31ln_parallel_residual_bwd_kernelINS_13Kernel_traitsIf13__nv_bfloat16fS2_fjLj512ELj1ELj4ELj1ELj16ENS_18Kernel_traits_baseILj512EfS2_fS2_fjLj128EEEEELb1ELb1ELb1EEEvNS_9BwdParamsE:
	.zero		1192


//--------------------- .nv.constant0._ZN10layer_norm31ln_parallel_residual_bwd_kernelINS_13Kernel_traitsIf6__halfS2_S2_fjLj512ELj1ELj4ELj1ELj16ENS_18Kernel_traits_baseILj512EfS2_S2_S2_fjLj128EEEEELb0ELb0ELb0EEEvNS_9BwdParamsE --------------------------
	.section	.nv.constant0._ZN10layer_norm31ln_parallel_residual_bwd_kernelINS_13Kernel_traitsIf6__halfS2_S2_fjLj512ELj1ELj4ELj1ELj16ENS_18Kernel_traits_baseILj512EfS2_S2_S2_fjLj128EEEEELb0ELb0ELb0EEEvNS_9BwdParamsE,"a",@progbits
	.sectionflags	@""
	.align	4
.nv.constant0._ZN10layer_norm31ln_parallel_residual_bwd_kernelINS_13Kernel_traitsIf6__halfS2_S2_fjLj512ELj1ELj4ELj1ELj16ENS_18Kernel_traits_baseILj512EfS2_S2_S2_fjLj128EEEEELb0ELb0ELb0EEEvNS_9BwdParamsE:
	.zero		1192


//--------------------- .nv.constant0._ZN10layer_norm31ln_parallel_residual_bwd_kernelINS_13Kernel_traitsIf6__halfS2_S2_fjLj512ELj1ELj4ELj1ELj16ENS_18Kernel_traits_baseILj512EfS2_S2_S2_fjLj128EEEEELb0ELb0ELb1EEEvNS_9BwdParamsE --------------------------
	.section	.nv.constant0._ZN10layer_norm31ln_parallel_residual_bwd_kernelINS_13Kernel_traitsIf6__halfS2_S2_fjLj512ELj1ELj4ELj1ELj16ENS_18Kernel_traits_baseILj512EfS2_S2_S2_fjLj128EEEEELb0ELb0ELb1EEEvNS_9BwdParamsE,"a",@progbits
	.sectionflags	@""
	.align	4
.nv.constant0._ZN10layer_norm31ln_parallel_residual_bwd_kernelINS_13Kernel_traitsIf6__halfS2_S2_fjLj512ELj1ELj4ELj1ELj16ENS_18Kernel_traits_baseILj512EfS2_S2_S2_fjLj128EEEEELb0ELb0ELb1EEEvNS_9BwdParamsE:
	.zero		1192


//--------------------- .nv.constant0._ZN10layer_norm31ln_parallel_residual_bwd_kernelINS_13Kernel_traitsIf6__halfS2_S2_fjLj512ELj1ELj4ELj1ELj16ENS_18Kernel_traits_baseILj512EfS2_S2_S2_fjLj128EEEEELb0ELb1ELb0EEEvNS_9BwdParamsE --------------------------
	.section	.nv.constant0._ZN10layer_norm31ln_parallel_residual_bwd_kernelINS_13Kernel_traitsIf6__halfS2_S2_fjLj512ELj1ELj4ELj1ELj16ENS_18Kernel_traits_baseILj512EfS2_S2_S2_fjLj128EEEEELb0ELb1ELb0EEEvNS_9BwdParamsE,"a",@progbits
	.sectionflags	@""
	.align	4
.nv.constant0._ZN10layer_norm31ln_parallel_residual_bwd_kernelINS_13Kernel_traitsIf6__halfS2_S2_fjLj512ELj1ELj4ELj1ELj16ENS_18Kernel_traits_baseILj512EfS2_S2_S2_fjLj128EEEEELb0ELb1ELb0EEEvNS_9BwdParamsE:
	.zero		1192


//--------------------- .nv.constant0._ZN10layer_norm31ln_parallel_residual_bwd_kernelINS_13Kernel_traitsIf6__halfS2_S2_fjLj512ELj1ELj4ELj1ELj16ENS_18Kernel_traits_baseILj512EfS2_S2_S2_fjLj128EEEEELb0ELb1ELb1EEEvNS_9BwdParamsE --------------------------
	.section	.nv.constant0._ZN10layer_norm31ln_parallel_residual_bwd_kernelINS_13Kernel_traitsIf6__halfS2_S2_fjLj512ELj1ELj4ELj1ELj16ENS_18Kernel_traits_baseILj512EfS2_S2_S2_fjLj128EEEEELb0ELb1ELb1EEEvNS_9BwdParamsE,"a",@progbits
	.sectionflags	@""
	.align	4
.nv.constant0._ZN10layer_norm31ln_parallel_residual_bwd_kernelINS_13Kernel_traitsIf6__halfS2_S2_fjLj512ELj1ELj4ELj1ELj16ENS_18Kernel_traits_baseILj512EfS2_S2_S2_fjLj128EEEEELb0ELb1ELb1EEEvNS_9BwdParamsE:
	.zero		1192


//--------------------- .nv.constant0._ZN10layer_norm31ln_parallel_residual_bwd_kernelINS_13Kernel_traitsIf6__halfS2_S2_fjLj512ELj1ELj4ELj1ELj16ENS_18Kernel_traits_baseILj512EfS2_S2_S2_fjLj128EEEEELb1ELb0ELb0EEEvNS_9BwdParamsE --------------------------
	.section	.nv.constant0._ZN10layer_norm31ln_parallel_residual_bwd_kernelINS_13Kernel_traitsIf6__halfS2_S2_fjLj512ELj1ELj4ELj1ELj16ENS_18Kernel_traits_baseILj512EfS2_S2_S2_fjLj128EEEEELb1ELb0ELb0EEEvNS_9BwdParamsE,"a",@progbits
	.sectionflags	@""
	.align	4
.nv.constant0._ZN10layer_norm31ln_parallel_residual_bwd_kernelINS_13Kernel_traitsIf6__halfS2_S2_fjLj512ELj1ELj4ELj1ELj16ENS_18Kernel_traits_baseILj512EfS2_S2_S2_fjLj128EEEEELb1ELb0ELb0EEEvNS_9BwdParamsE:
	.zero		1192


//--------------------- .nv.constant0._ZN10layer_norm31ln_parallel_residual_bwd_kernelINS_13Kernel_traitsIf6__halfS2_S2_fjLj512ELj1ELj4ELj1ELj16ENS_18Kernel_traits_baseILj512EfS2_S2_S2_fjLj128EEEEELb1ELb0ELb1EEEvNS_9BwdParamsE --------------------------
	.section	.nv.constant0._ZN10layer_norm31ln_parallel_residual_bwd_kernelINS_13Kernel_traitsIf6__halfS2_S2_fjLj512ELj1ELj4ELj1ELj16ENS_18Kernel_traits_baseILj512EfS2_S2_S2_fjLj128EEEEELb1ELb0ELb1EEEvNS_9BwdParamsE,"a",@progbits
	.sectionflags	@""
	.align	4
.nv.constant0._ZN10layer_norm31ln_parallel_residual_bwd_kernelINS_13Kernel_traitsIf6__halfS2_S2_fjLj512ELj1ELj4ELj1ELj16ENS_18Kernel_traits_baseILj512EfS2_S2_S2_fjLj128EEEEELb1ELb0ELb1EEEvNS_9BwdParamsE:
	.zero		1192


//--------------------- .nv.constant0._ZN10layer_norm22ln_bwd_finalize_kernelINS_22Kernel_traits_finalizeILj512Ef6__halfS2_S2_fjLb0ELj1024ELj4ENS_18Kernel_traits_baseILj512EfS2_S2_S2_fjLj1024EEEEELb0ELb0EEEvNS_9BwdParamsE --------------------------
	.section	.nv.constant0._ZN10layer_norm22ln_bwd_finalize_kernelINS_22Kernel_traits_finalizeILj512Ef6__halfS2_S2_fjLb0ELj1024ELj4ENS_18Kernel_traits_baseILj512EfS2_S2_S2_fjLj1024EEEEELb0ELb0EEEvNS_9BwdParamsE,"a",@progbits
	.sectionflags	@""
	.align	4
.nv.constant0._ZN10layer_norm22ln_bwd_finalize_kernelINS_22Kernel_traits_finalizeILj512Ef6__halfS2_S2_fjLb0ELj1024ELj4ENS_18Kernel_traits_baseILj512EfS2_S2_S2_fjLj1024EEEEELb0ELb0EEEvNS_9BwdParamsE:
	.zero		1192


//--------------------- .nv.constant0._ZN10layer_norm40ln_parallel_residual_bwd_finalize_kernelINS_22Kernel_traits_finalizeILj512Ef6__halfS2_S2_fjLb0ELj1024ELj4ENS_18Kernel_traits_baseILj512EfS2_S2_S2_fjLj1024EEEEELb0EEEvNS_9BwdParamsE --------------------------
	.section	.nv.constant0._ZN10layer_norm40ln_parallel_residual_bwd_finalize_kernelINS_22Kernel_traits_finalizeILj512Ef6__halfS2_S2_fjLb0ELj1024ELj4ENS_18Kernel_traits_baseILj512EfS2_S2_S2_fjLj1024EEEEELb0EEEvNS_9BwdParamsE,"a",@progbits
	.sectionflags	@""
	.align	4
.nv.constant0._ZN10layer_norm40ln_parallel_residual_bwd_finalize_kernelINS_22Kernel_traits_finalizeILj512Ef6__halfS2_S2_fjLb0ELj1024ELj4ENS_18Kernel_traits_baseILj512EfS2_S2_S2_fjLj1024EEEEELb0EEEvNS_9BwdParamsE:
	.zero		1192


//--------------------- .nv.constant0._ZN10layer_norm31ln_parallel_residual_bwd_kernelINS_13Kernel_traitsIf6__halfS2_S2_fjLj512ELj1ELj4ELj1ELj16ENS_18Kernel_traits_baseILj512EfS2_S2_S2_fjLj128EEEEELb1ELb1ELb0EEEvNS_9BwdParamsE --------------------------
	.section	.nv.constant0._ZN10layer_norm31ln_parallel_residual_bwd_kernelINS_13Kernel_traitsIf6__halfS2_S2_fjLj512ELj1ELj4ELj1ELj16ENS_18Kernel_traits_baseILj512EfS2_S2_S2_fjLj128EEEEELb1ELb1ELb0EEEvNS_9BwdParamsE,"a",@progbits
	.sectionflags	@""
	.align	4
.nv.constant0._ZN10layer_norm31ln_parallel_residual_bwd_kernelINS_13Kernel_traitsIf6__halfS2_S2_fjLj512ELj1ELj4ELj1ELj16ENS_18Kernel_traits_baseILj512EfS2_S2_S2_fjLj128EEEEELb1ELb1ELb0EEEvNS_9BwdParamsE:
	.zero		1192


//--------------------- .nv.constant0._ZN10layer_norm22ln_bwd_finalize_kernelINS_22Kernel_traits_finalizeILj512Ef6__halfS2_S2_fjLb0ELj1024ELj4ENS_18Kernel_traits_baseILj512EfS2_S2_S2_fjLj1024EEEEELb0ELb1EEEvNS_9BwdParamsE --------------------------
	.section	.nv.constant0._ZN10layer_norm22ln_bwd_finalize_kernelINS_22Kernel_traits_finalizeILj512Ef6__halfS2_S2_fjLb0ELj1024ELj4ENS_18Kernel_traits_baseILj512EfS2_S2_S2_fjLj1024EEEEELb0ELb1EEEvNS_9BwdParamsE,"a",@progbits
	.sectionflags	@""
	.align	4
.nv.constant0._ZN10layer_norm22ln_bwd_finalize_kernelINS_22Kernel_traits_finalizeILj512Ef6__halfS2_S2_fjLb0ELj1024ELj4ENS_18Kernel_traits_baseILj512EfS2_S2_S2_fjLj1024EEEEELb0ELb1EEEvNS_9BwdParamsE:
	.zero		1192


//--------------------- .nv.constant0._ZN10layer_norm40ln_parallel_residual_bwd_finalize_kernelINS_22Kernel_traits_finalizeILj512Ef6__halfS2_S2_fjLb0ELj1024ELj4ENS_18Kernel_traits_baseILj512EfS2_S2_S2_fjLj1024EEEEELb1EEEvNS_9BwdParamsE --------------------------
	.section	.nv.constant0._ZN10layer_norm40ln_parallel_residual_bwd_finalize_kernelINS_22Kernel_traits_finalizeILj512Ef6__halfS2_S2_fjLb0ELj1024ELj4ENS_18Kernel_traits_baseILj512EfS2_S2_S2_fjLj1024EEEEELb1EEEvNS_9BwdParamsE,"a",@progbits
	.sectionflags	@""
	.align	4
.nv.constant0._ZN10layer_norm40ln_parallel_residual_bwd_finalize_kernelINS_22Kernel_traits_finalizeILj512Ef6__halfS2_S2_fjLb0ELj1024ELj4ENS_18Kernel_traits_baseILj512EfS2_S2_S2_fjLj1024EEEEELb1EEEvNS_9BwdParamsE:
	.zero		1192


//--------------------- .nv.constant0._ZN10layer_norm31ln_parallel_residual_bwd_kernelINS_13Kernel_traitsIf6__halfS2_S2_fjLj512ELj1ELj4ELj1ELj16ENS_18Kernel_traits_baseILj512EfS2_S2_S2_fjLj128EEEEELb1ELb1ELb1EEEvNS_9BwdParamsE --------------------------
	.section	.nv.constant0._ZN10layer_norm31ln_parallel_residual_bwd_kernelINS_13Kernel_traitsIf6__halfS2_S2_fjLj512ELj1ELj4ELj1ELj16ENS_18Kernel_traits_baseILj512EfS2_S2_S2_fjLj128EEEEELb1ELb1ELb1EEEvNS_9BwdParamsE,"a",@progbits
	.sectionflags	@""
	.align	4
.nv.constant0._ZN10layer_norm31ln_parallel_residual_bwd_kernelINS_13Kernel_traitsIf6__halfS2_S2_fjLj512ELj1ELj4ELj1ELj16ENS_18Kernel_traits_baseILj512EfS2_S2_S2_fjLj128EEEEELb1ELb1ELb1EEEvNS_9BwdParamsE:
	.zero		1192


//--------------------- .nv.constant0._ZN10layer_norm31ln_parallel_residual_bwd_kernelINS_13Kernel_traitsI6__halfS2_fS2_fjLj512ELj1ELj4ELj1ELj16ENS_18Kernel_traits_baseILj512ES2_S2_fS2_fjLj128EEEEELb0ELb0ELb0EEEvNS_9BwdParamsE --------------------------
	.section	.nv.constant0._ZN10layer_norm31ln_parallel_residual_bwd_kernelINS_13Kernel_traitsI6__halfS2_fS2_fjLj512ELj1ELj4ELj1ELj16ENS_18Kernel_traits_baseILj512ES2_S2_fS2_fjLj128EEEEELb0ELb0ELb0EEEvNS_9BwdParamsE,"a",@progbits
	.sectionflags	@""
	.align	4
.nv.constant0._ZN10layer_norm31ln_parallel_residual_bwd_kernelINS_13Kernel_traitsI6__halfS2_fS2_fjLj512ELj1ELj4ELj1ELj16ENS_18Kernel_traits_baseILj512ES2_S2_fS2_fjLj128EEEEELb0ELb0ELb0EEEvNS_9BwdParamsE:
	.zero		1192


//--------------------- .nv.constant0._ZN10layer_norm31ln_parallel_residual_bwd_kernelINS_13Kernel_traitsI6__halfS2_fS2_fjLj512ELj1ELj4ELj1ELj16ENS_18Kernel_traits_baseILj512ES2_S2_fS2_fjLj128EEEEELb0ELb0ELb1EEEvNS_9BwdParamsE --------------------------
	.section	.nv.constant0._ZN10layer_norm31ln_parallel_residual_bwd_kernelINS_13Kernel_traitsI6__halfS2_fS2_fjLj512ELj1ELj4ELj1ELj16ENS_18Kernel_traits_baseILj512ES2_S2_fS2_fjLj128EEEEELb0ELb0ELb1EEEvNS_9BwdParamsE,"a",@progbits
	.sectionflags	@""
	.align	4
.nv.constant0._ZN10layer_norm31ln_parallel_residual_bwd_kernelINS_13Kernel_traitsI6__halfS2_fS2_fjLj512ELj1ELj4ELj1ELj16ENS_18Kernel_traits_baseILj512ES2_S2_fS2_fjLj128EEEEELb0ELb0ELb1EEEvNS_9BwdParamsE:
	.zero		1192


//--------------------- .nv.constant0._ZN10layer_norm31ln_parallel_residual_bwd_kernelINS_13Kernel_traitsI6__halfS2_fS2_fjLj512ELj1ELj4ELj1ELj16ENS_18Kernel_traits_baseILj512ES2_S2_fS2_fjLj128EEEEELb0ELb1ELb0EEEvNS_9BwdParamsE --------------------------
	.section	.nv.constant0._ZN10layer_norm31ln_parallel_residual_bwd_kernelINS_13Kernel_traitsI6__halfS2_fS2_fjLj512ELj1ELj4ELj1ELj16ENS_18Kernel_traits_baseILj512ES2_S2_fS2_fjLj128EEEEELb0ELb1ELb0EEEvNS_9BwdParamsE,"a",@progbits
	.sectionflags	@""
	.align	4
.nv.constant0._ZN10layer_norm31ln_parallel_residual_bwd_kernelINS_13Kernel_traitsI6__halfS2_fS2_fjLj512ELj1ELj4ELj1ELj16ENS_18Kernel_traits_baseILj512ES2_S2_fS2_fjLj128EEEEELb0ELb1ELb0EEEvNS_9BwdParamsE:
	.zero		1192


//--------------------- .nv.constant0._ZN10layer_norm31ln_parallel_residual_bwd_kernelINS_13Kernel_traitsI6__halfS2_fS2_fjLj512ELj1ELj4ELj1ELj16ENS_18Kernel_traits_baseILj512ES2_S2_fS2_fjLj128EEEEELb0ELb1ELb1EEEvNS_9BwdParamsE --------------------------
	.section	.nv.constant0._ZN10layer_norm31ln_parallel_residual_bwd_kernelINS_13Kernel_traitsI6__halfS2_fS2_fjLj512ELj1ELj4ELj1ELj16ENS_18Kernel_traits_baseILj512ES2_S2_fS2_fjLj128EEEEELb0ELb1ELb1EEEvNS_9BwdParamsE,"a",@progbits
	.sectionflags	@""
	.align	4
.nv.constant0._ZN10layer_norm31ln_parallel_residual_bwd_kernelINS_13Kernel_traitsI6__halfS2_fS2_fjLj512ELj1ELj4ELj1ELj16ENS_18Kernel_traits_baseILj512ES2_S2_fS2_fjLj128EEEEELb0ELb1ELb1EEEvNS_9BwdParamsE:
	.zero		1192


//--------------------- .nv.constant0._ZN10layer_norm31ln_parallel_residual_bwd_kernelINS_13Kernel_traitsI6__halfS2_fS2_fjLj512ELj1ELj4ELj1ELj16ENS_18Kernel_traits_baseILj512ES2_S2_fS2_fjLj128EEEEELb1ELb0ELb0EEEvNS_9BwdParamsE --------------------------
	.section	.nv.constant0._ZN10layer_norm31ln_parallel_residual_bwd_kernelINS_13Kernel_traitsI6__halfS2_fS2_fjLj512ELj1ELj4ELj1ELj16ENS_18Kernel_traits_baseILj512ES2_S2_fS2_fjLj128EEEEELb1ELb0ELb0EEEvNS_9BwdParamsE,"a",@progbits
	.sectionflags	@""
	.align	4
.nv.constant0._ZN10layer_norm31ln_parallel_residual_bwd_kernelINS_13Kernel_traitsI6__halfS2_fS2_fjLj512ELj1ELj4ELj1ELj16ENS_18Kernel_traits_baseILj512ES2_S2_fS2_fjLj128EEEEELb1ELb0ELb0EEEvNS_9BwdParamsE:
	.zero		1192


//--------------------- .nv.constant0._ZN10layer_norm31ln_parallel_residual_bwd_kernelINS_13Kernel_traitsI6__halfS2_fS2_fjLj512ELj1ELj4ELj1ELj16ENS_18Kernel_traits_baseILj512ES2_S2_fS2_fjLj128EEEEELb1ELb0ELb1EEEvNS_9BwdParamsE --------------------------
	.section	.nv.constant0._ZN10layer_norm31ln_parallel_residual_bwd_kernelINS_13Kernel_traitsI6__halfS2_fS2_fjLj512ELj1ELj4ELj1ELj16ENS_18Kernel_traits_baseILj512ES2_S2_fS2_fjLj128EEEEELb1ELb0ELb1EEEvNS_9BwdParamsE,"a",@progbits
	.sectionflags	@""
	.align	4
.nv.constant0._ZN10layer_norm31ln_parallel_residual_bwd_kernelINS_13Kernel_traitsI6__halfS2_fS2_fjLj512ELj1ELj4ELj1ELj16ENS_18Kernel_traits_baseILj512ES2_S2_fS2_fjLj128EEEEELb1ELb0ELb1EEEvNS_9BwdParamsE:
	.zero		1192


//--------------------- .nv.constant0._ZN10layer_norm22ln_bwd_finalize_kernelINS_22Kernel_traits_finalizeILj512E6__halfS2_fS2_fjLb0ELj1024ELj4ENS_18Kernel_traits_baseILj512ES2_S2_fS2_fjLj1024EEEEELb0ELb0EEEvNS_9BwdParamsE --------------------------
	.section	.nv.constant0._ZN10layer_norm22ln_bwd_finalize_kernelINS_22Kernel_traits_finalizeILj512E6__halfS2_fS2_fjLb0ELj1024ELj4ENS_18Kernel_traits_baseILj512ES2_S2_fS2_fjLj1024EEEEELb0ELb0EEEvNS_9BwdParamsE,"a",@progbits
	.sectionflags	@""
	.align	4
.nv.constant0._ZN10layer_norm22ln_bwd_finalize_kernelINS_22Kernel_traits_finalizeILj512E6__halfS2_fS2_fjLb0ELj1024ELj4ENS_18Kernel_traits_baseILj512ES2_S2_fS2_fjLj1024EEEEELb0ELb0EEEvNS_9BwdParamsE:
	.zero		1192


//--------------------- .nv.constant0._ZN10layer_norm40ln_parallel_residual_bwd_finalize_kernelINS_22Kernel_traits_finalizeILj512E6__halfS2_fS2_fjLb0ELj1024ELj4ENS_18Kernel_traits_baseILj512ES2_S2_fS2_fjLj1024EEEEELb0EEEvNS_9BwdParamsE --------------------------
	.section	.nv.constant0._ZN10layer_norm40ln_parallel_residual_bwd_finalize_kernelINS_22Kernel_traits_finalizeILj512E6__halfS2_fS2_fjLb0ELj1024ELj4ENS_18Kernel_traits_baseILj512ES2_S2_fS2_fjLj1024EEEEELb0EEEvNS_9BwdParamsE,"a",@progbits
	.sectionflags	@""
	.align	4
.nv.constant0._ZN10layer_norm40ln_parallel_residual_bwd_finalize_kernelINS_22Kernel_traits_finalizeILj512E6__halfS2_fS2_fjLb0ELj1024ELj4ENS_18Kernel_traits_baseILj512ES2_S2_fS2_fjLj1024EEEEELb0EEEvNS_9BwdParamsE:
	.zero		1192


//--------------------- .nv.constant0._ZN10layer_norm31ln_parallel_residual_bwd_kernelINS_13Kernel_traitsI6__halfS2_fS2_fjLj512ELj1ELj4ELj1ELj16ENS_18Kernel_traits_baseILj512ES2_S2_fS2_fjLj128EEEEELb1ELb1ELb0EEEvNS_9BwdParamsE --------------------------
	.section	.nv.constant0._ZN10layer_norm31ln_parallel_residual_bwd_kernelINS_13Kernel_traitsI6__halfS2_fS2_fjLj512ELj1ELj4ELj1ELj16ENS_18Kernel_traits_baseILj512ES2_S2_fS2_fjLj128EEEEELb1ELb1ELb0EEEvNS_9BwdParamsE,"a",@progbits
	.sectionflags	@""
	.align	4
.nv.constant0._ZN10layer_norm31ln_parallel_residual_bwd_kernelINS_13Kernel_traitsI6__halfS2_fS2_fjLj512ELj1ELj4ELj1ELj16ENS_18Kernel_traits_baseILj512ES2_S2_fS2_fjLj128EEEEELb1ELb1ELb0EEEvNS_9BwdParamsE:
	.zero		1192


//--------------------- .nv.constant0._ZN10layer_norm22ln_bwd_finalize_kernelINS_22Kernel_traits_finalizeILj512E6__halfS2_fS2_fjLb0ELj1024ELj4ENS_18Kernel_traits_baseILj512ES2_S2_fS2_fjLj1024EEEEELb0ELb1EEEvNS_9BwdParamsE --------------------------
	.section	.nv.constant0._ZN10layer_norm22ln_bwd_finalize_kernelINS_22Kernel_traits_finalizeILj512E6__halfS2_fS2_fjLb0ELj1024ELj4ENS_18Kernel_traits_baseILj512ES2_S2_fS2_fjLj1024EEEEELb0ELb1EEEvNS_9BwdParamsE,"a",@progbits
	.sectionflags	@""
	.align	4
.nv.constant0._ZN10layer_norm22ln_bwd_finalize_kernelINS_22Kernel_traits_finalizeILj512E6__halfS2_fS2_fjLb0ELj1024ELj4ENS_18Kernel_traits_baseILj512ES2_S2_fS2_fjLj1024EEEEELb0ELb1EEEvNS_9BwdParamsE:
	.zero		1192


//--------------------- .nv.constant0._ZN10layer_norm40ln_parallel_residual_bwd_finalize_kernelINS_22Kernel_traits_finalizeILj512E6__halfS2_fS2_fjLb0ELj1024ELj4ENS_18Kernel_traits_baseILj512ES2_S2_fS2_fjLj1024EEEEELb1EEEvNS_9BwdParamsE --------------------------
	.section	.nv.constant0._ZN10layer_norm40ln_parallel_residual_bwd_finalize_kernelINS_22Kernel_traits_finalizeILj512E6__halfS2_fS2_fjLb0ELj1024ELj4ENS_18Kernel_traits_baseILj512ES2_S2_fS2_fjLj1024EEEEELb1EEEvNS_9BwdParamsE,"a",@progbits
	.sectionflags	@""
	.align	4
.nv.constant0._ZN10layer_norm40ln_parallel_residual_bwd_finalize_kernelINS_22Kernel_traits_finalizeILj512E6__halfS2_fS2_fjLb0ELj1024ELj4ENS_18Kernel_traits_baseILj512ES2_S2_fS2_fjLj1024EEEEELb1EEEvNS_9BwdParamsE:
	.zero		1192


//--------------------- .nv.constant0._ZN10layer_norm31ln_parallel_residual_bwd_kernelINS_13Kernel_traitsI6__halfS2_fS2_fjLj512ELj1ELj4ELj1ELj16ENS_18Kernel_traits_baseILj512ES2_S2_fS2_fjLj128EEEEELb1ELb1ELb1EEEvNS_9BwdParamsE --------------------------
	.section	.nv.constant0._ZN10layer_norm31ln_parallel_residual_bwd_kernelINS_13Kernel_traitsI6__halfS2_fS2_fjLj512ELj1ELj4ELj1ELj16ENS_18Kernel_traits_baseILj512ES2_S2_fS2_fjLj128EEEEELb1ELb1ELb1EEEvNS_9BwdParamsE,"a",@progbits
	.sectionflags	@""
	.align	4
.nv.constant0._ZN10layer_norm31ln_parallel_residual_bwd_kernelINS_13Kernel_traitsI6__halfS2_fS2_fjLj512ELj1ELj4ELj1ELj16ENS_18Kernel_traits_baseILj512ES2_S2_fS2_fjLj128EEEEELb1ELb1ELb1EEEvNS_9BwdParamsE:
	.zero		1192


//--------------------- .nv.constant0._ZN10layer_norm31ln_parallel_residual_bwd_kernelINS_13Kernel_traitsIf6__halffS2_fjLj512ELj1ELj4ELj1ELj16ENS_18Kernel_traits_baseILj512EfS2_fS2_fjLj128EEEEELb0ELb0ELb0EEEvNS_9BwdParamsE --------------------------
	.section	.nv.constant0._ZN10layer_norm31ln_parallel_residual_bwd_kernelINS_13Kernel_traitsIf6__halffS2_fjLj512ELj1ELj4ELj1ELj16ENS_18Kernel_traits_baseILj512EfS2_fS2_fjLj128EEEEELb0ELb0ELb0EEEvNS_9BwdParamsE,"a",@progbits
	.sectionflags	@""
	.align	4
.nv.constant0._ZN10layer_norm31ln_parallel_residual_bwd_kernelINS_13Kernel_traitsIf6__halffS2_fjLj512ELj1ELj4ELj1ELj16ENS_18Kernel_traits_baseILj512EfS2_fS2_fjLj128EEEEELb0ELb0ELb0EEEvNS_9BwdParamsE:
	.zero		1192


//--------------------- .nv.constant0._ZN10layer_norm31ln_parallel_residual_bwd_kernelINS_13Kernel_traitsIf6__halffS2_fjLj512ELj1ELj4ELj1ELj16ENS_18Kernel_traits_baseILj512EfS2_fS2_fjLj128EEEEELb0ELb0ELb1EEEvNS_9BwdParamsE --------------------------
	.section	.nv.constant0._ZN10layer_norm31ln_parallel_residual_bwd_kernelINS_13Kernel_traitsIf6__halffS2_fjLj512ELj1ELj4ELj1ELj16ENS_18Kernel_traits_baseILj512EfS2_fS2_fjLj128EEEEELb0ELb0ELb1EEEvNS_9BwdParamsE,"a",@progbits
	.sectionflags	@""
	.align	4
.nv.constant0._ZN10layer_norm31ln_parallel_residual_bwd_kernelINS_13Kernel_traitsIf6__halffS2_fjLj512ELj1ELj4ELj1ELj16ENS_18Kernel_traits_baseILj512EfS2_fS2_fjLj128EEEEELb0ELb0ELb1EEEvNS_9BwdParamsE:
	.zero		1192


//--------------------- .nv.constant0._ZN10layer_norm31ln_parallel_residual_bwd_kernelINS_13Kernel_traitsIf6__halffS2_fjLj512ELj1ELj4ELj1ELj16ENS_18Kernel_traits_baseILj512EfS2_fS2_fjLj128EEEEELb0ELb1ELb0EEEvNS_9BwdParamsE --------------------------
	.section	.nv.constant0._ZN10layer_norm31ln_parallel_residual_bwd_kernelINS_13Kernel_traitsIf6__halffS2_fjLj512ELj1ELj4ELj1ELj16ENS_18Kernel_traits_baseILj512EfS2_fS2_fjLj128EEEEELb0ELb1ELb0EEEvNS_9BwdParamsE,"a",@progbits
	.sectionflags	@""
	.align	4
.nv.constant0._ZN10layer_norm31ln_parallel_residual_bwd_kernelINS_13Kernel_traitsIf6__halffS2_fjLj512ELj1ELj4ELj1ELj16ENS_18Kernel_traits_baseILj512EfS2_fS2_fjLj128EEEEELb0ELb1ELb0EEEvNS_9BwdParamsE:
	.zero		1192


//--------------------- .nv.constant0._ZN10layer_norm31ln_parallel_residual_bwd_kernelINS_13Kernel_traitsIf6__halffS2_fjLj512ELj1ELj4ELj1ELj16ENS_18Kernel_traits_baseILj512EfS2_fS2_fjLj128EEEEELb0ELb1ELb1EEEvNS_9BwdParamsE --------------------------
	.section	.nv.constant0._ZN10layer_norm31ln_parallel_residual_bwd_kernelINS_13Kernel_traitsIf6__halffS2_fjLj512ELj1ELj4ELj1ELj16ENS_18Kernel_traits_baseILj512EfS2_fS2_fjLj128EEEEELb0ELb1ELb1EEEvNS_9BwdParamsE,"a",@progbits
	.sectionflags	@""
	.align	4
.nv.constant0._ZN10layer_norm31ln_parallel_residual_bwd_kernelINS_13Kernel_traitsIf6__halffS2_fjLj512ELj1ELj4ELj1ELj16ENS_18Kernel_traits_baseILj512EfS2_fS2_fjLj128EEEEELb0ELb1ELb1EEEvNS_9BwdParamsE:
	.zero		1192


//--------------------- .nv.constant0._ZN10layer_norm31ln_parallel_residual_bwd_kernelINS_13Kernel_traitsIf6__halffS2_fjLj512ELj1ELj4ELj1ELj16ENS_18Kernel_traits_baseILj512EfS2_fS2_fjLj128EEEEELb1ELb0ELb0EEEvNS_9BwdParamsE --------------------------
	.section	.nv.constant0._ZN10layer_norm31ln_parallel_residual_bwd_kernelINS_13Kernel_traitsIf6__halffS2_fjLj512ELj1ELj4ELj1ELj16ENS_18Kernel_traits_baseILj512EfS2_fS2_fjLj128EEEEELb1ELb0ELb0EEEvNS_9BwdParamsE,"a",@progbits
	.sectionflags	@""
	.align	4
.nv.constant0._ZN10layer_norm31ln_parallel_residual_bwd_kernelINS_13Kernel_traitsIf6__halffS2_fjLj512ELj1ELj4ELj1ELj16ENS_18Kernel_traits_baseILj512EfS2_fS2_fjLj128EEEEELb1ELb0ELb0EEEvNS_9BwdParamsE:
	.zero		1192


//--------------------- .nv.constant0._ZN10layer_norm31ln_parallel_residual_bwd_kernelINS_13Kernel_traitsIf6__halffS2_fjLj512ELj1ELj4ELj1ELj16ENS_18Kernel_traits_baseILj512EfS2_fS2_fjLj128EEEEELb1ELb0ELb1EEEvNS_9BwdParamsE --------------------------
	.section	.nv.constant0._ZN10layer_norm31ln_parallel_residual_bwd_kernelINS_13Kernel_traitsIf6__halffS2_fjLj512ELj1ELj4ELj1ELj16ENS_18Kernel_traits_baseILj512EfS2_fS2_fjLj128EEEEELb1ELb0ELb1EEEvNS_9BwdParamsE,"a",@progbits
	.sectionflags	@""
	.align	4
.nv.constant0._ZN10layer_norm31ln_parallel_residual_bwd_kernelINS_13Kernel_traitsIf6__halffS2_fjLj512ELj1ELj4ELj1ELj16ENS_18Kernel_traits_baseILj512EfS2_fS2_fjLj128EEEEELb1ELb0ELb1EEEvNS_9BwdParamsE:
	.zero		1192


//--------------------- .nv.constant0._ZN10layer_norm22ln_bwd_finalize_kernelINS_22Kernel_traits_finalizeILj512Ef6__halffS2_fjLb0ELj1024ELj4ENS_18Kernel_traits_baseILj512EfS2_fS2_fjLj1024EEEEELb0ELb0EEEvNS_9BwdParamsE --------------------------
	.section	.nv.constant0._ZN10layer_norm22ln_bwd_finalize_kernelINS_22Kernel_traits_finalizeILj512Ef6__halffS2_fjLb0ELj1024ELj4ENS_18Kernel_traits_baseILj512EfS2_fS2_fjLj1024EEEEELb0ELb0EEEvNS_9BwdParamsE,"a",@progbits
	.sectionflags	@""
	.align	4
.nv.constant0._ZN10layer_norm22ln_bwd_finalize_kernelINS_22Kernel_traits_finalizeILj512Ef6__halffS2_fjLb0ELj1024ELj4ENS_18Kernel_traits_baseILj512EfS2_fS2_fjLj1024EEEEELb0ELb0EEEvNS_9BwdParamsE:
	.zero		1192


//--------------------- .nv.constant0._ZN10layer_norm40ln_parallel_residual_bwd_finalize_kernelINS_22Kernel_traits_finalizeILj512Ef6__halffS2_fjLb0ELj1024ELj4ENS_18Kernel_traits_baseILj512EfS2_fS2_fjLj1024EEEEELb0EEEvNS_9BwdParamsE --------------------------
	.section	.nv.constant0._ZN10layer_norm40ln_parallel_residual_bwd_finalize_kernelINS_22Kernel_traits_finalizeILj512Ef6__halffS2_fjLb0ELj1024ELj4ENS_18Kernel_traits_baseILj512EfS2_fS2_fjLj1024EEEEELb0EEEvNS_9BwdParamsE,"a",@progbits
	.sectionflags	@""
	.align	4
.nv.constant0._ZN10layer_norm40ln_parallel_residual_bwd_finalize_kernelINS_22Kernel_traits_finalizeILj512Ef6__halffS2_fjLb0ELj1024ELj4ENS_18Kernel_traits_baseILj512EfS2_fS2_fjLj1024EEEEELb0EEEvNS_9BwdParamsE:
	.zero		1192


//--------------------- .nv.constant0._ZN10layer_norm31ln_parallel_residual_bwd_kernelINS_13Kernel_traitsIf6__halffS2_fjLj512ELj1ELj4ELj1ELj16ENS_18Kernel_traits_baseILj512EfS2_fS2_fjLj128EEEEELb1ELb1ELb0EEEvNS_9BwdParamsE --------------------------
	.section	.nv.constant0._ZN10layer_norm31ln_parallel_residual_bwd_kernelINS_13Kernel_traitsIf6__halffS2_fjLj512ELj1ELj4ELj1ELj16ENS_18Kernel_traits_baseILj512EfS2_fS2_fjLj128EEEEELb1ELb1ELb0EEEvNS_9BwdParamsE,"a",@progbits
	.sectionflags	@""
	.align	4
.nv.constant0._ZN10layer_norm31ln_parallel_residual_bwd_kernelINS_13Kernel_traitsIf6__halffS2_fjLj512ELj1ELj4ELj1ELj16ENS_18Kernel_traits_baseILj512EfS2_fS2_fjLj128EEEEELb1ELb1ELb0EEEvNS_9BwdParamsE:
	.zero		1192


//--------------------- .nv.constant0._ZN10layer_norm22ln_bwd_finalize_kernelINS_22Kernel_traits_finalizeILj512Ef6__halffS2_fjLb0ELj1024ELj4ENS_18Kernel_traits_baseILj512EfS2_fS2_fjLj1024EEEEELb0ELb1EEEvNS_9BwdParamsE --------------------------
	.section	.nv.constant0._ZN10layer_norm22ln_bwd_finalize_kernelINS_22Kernel_traits_finalizeILj512Ef6__halffS2_fjLb0ELj1024ELj4ENS_18Kernel_traits_baseILj512EfS2_fS2_fjLj1024EEEEELb0ELb1EEEvNS_9BwdParamsE,"a",@progbits
	.sectionflags	@""
	.align	4
.nv.constant0._ZN10layer_norm22ln_bwd_finalize_kernelINS_22Kernel_traits_finalizeILj512Ef6__halffS2_fjLb0ELj1024ELj4ENS_18Kernel_traits_baseILj512EfS2_fS2_fjLj1024EEEEELb0ELb1EEEvNS_9BwdParamsE:
	.zero		1192


//--------------------- .nv.constant0._ZN10layer_norm40ln_parallel_residual_bwd_finalize_kernelINS_22Kernel_traits_finalizeILj512Ef6__halffS2_fjLb0ELj1024ELj4ENS_18Kernel_traits_baseILj512EfS2_fS2_fjLj1024EEEEELb1EEEvNS_9BwdParamsE --------------------------
	.section	.nv.constant0._ZN10layer_norm40ln_parallel_residual_bwd_finalize_kernelINS_22Kernel_traits_finalizeILj512Ef6__halffS2_fjLb0ELj1024ELj4ENS_18Kernel_traits_baseILj512EfS2_fS2_fjLj1024EEEEELb1EEEvNS_9BwdParamsE,"a",@progbits
	.sectionflags	@""
	.align	4
.nv.constant0._ZN10layer_norm40ln_parallel_residual_bwd_finalize_kernelINS_22Kernel_traits_finalizeILj512Ef6__halffS2_fjLb0ELj1024ELj4ENS_18Kernel_traits_baseILj512EfS2_fS2_fjLj1024EEEEELb1EEEvNS_9BwdParamsE:
	.zero		1192


//--------------------- .nv.constant0._ZN10layer_norm31ln_parallel_residual_bwd_kernelINS_13Kernel_traitsIf6__halffS2_fjLj512ELj1ELj4ELj1ELj16ENS_18Kernel_traits_baseILj512EfS2_fS2_fjLj128EEEEELb1ELb1ELb1EEEvNS_9BwdParamsE --------------------------
	.section	.nv.constant0._ZN10layer_norm31ln_parallel_residual_bwd_kernelINS_13Kernel_traitsIf6__halffS2_fjLj512ELj1ELj4ELj1ELj16ENS_18Kernel_traits_baseILj512EfS2_fS2_fjLj128EEEEELb1ELb1ELb1EEEvNS_9BwdParamsE,"a",@progbits
	.sectionflags	@""
	.align	4
.nv.constant0._ZN10layer_norm31ln_parallel_residual_bwd_kernelINS_13Kernel_traitsIf6__halffS2_fjLj512ELj1ELj4ELj1ELj16ENS_18Kernel_traits_baseILj512EfS2_fS2_fjLj128EEEEELb1ELb1ELb1EEEvNS_9BwdParamsE:
	.zero		1192


//--------------------- .nv.constant0._ZN10layer_norm31ln_parallel_residual_bwd_kernelINS_13Kernel_traitsI6__halfffffjLj512ELj1ELj4ELj1ELj16ENS_18Kernel_traits_baseILj512ES2_ffffjLj128EEEEELb0ELb0ELb0EEEvNS_9BwdParamsE --------------------------
	.section	.nv.constant0._ZN10layer_norm31ln_parallel_residual_bwd_kernelINS_13Kernel_traitsI6__halfffffjLj512ELj1ELj4ELj1ELj16ENS_18Kernel_traits_baseILj512ES2_ffffjLj128EEEEELb0ELb0ELb0EEEvNS_9BwdParamsE,"a",@progbits
	.sectionflags	@""
	.align	4
.nv.constant0._ZN10layer_norm31ln_parallel_residual_bwd_kernelINS_13Kernel_traitsI6__halfffffjLj512ELj1ELj4ELj1ELj16ENS_18Kernel_traits_baseILj512ES2_ffffjLj128EEEEELb0ELb0ELb0EEEvNS_9BwdParamsE:
	.zero		1192


//--------------------- .nv.constant0._ZN10layer_norm31ln_parallel_residual_bwd_kernelINS_13Kernel_traitsI6__halfffffjLj512ELj1ELj4ELj1ELj16ENS_18Kernel_traits_baseILj512ES2_ffffjLj128EEEEELb0ELb0ELb1EEEvNS_9BwdParamsE --------------------------
	.section	.nv.constant0._ZN10layer_norm31ln_parallel_residual_bwd_kernelINS_13Kernel_traitsI6__halfffffjLj512ELj1ELj4ELj1ELj16ENS_18Kernel_traits_baseILj512ES2_ffffjLj128EEEEELb0ELb0ELb1EEEvNS_9BwdParamsE,"a",@progbits
	.sectionflags	@""
	.align	4
.nv.constant0._ZN10layer_norm31ln_parallel_residual_bwd_kernelINS_13Kernel_traitsI6__halfffffjLj512ELj1ELj4ELj1ELj16ENS_18Kernel_traits_baseILj512ES2_ffffjLj128EEEEELb0ELb0ELb1EEEvNS_9BwdParamsE:
	.zero		1192


//--------------------- .nv.constant0._ZN10layer_norm31ln_parallel_residual_bwd_kernelINS_13Kernel_traitsI6__halfffffjLj512ELj1ELj4ELj1ELj16ENS_18Kernel_traits_baseILj512ES2_ffffjLj128EEEEELb0ELb1ELb0EEEvNS_9BwdParamsE --------------------------
	.section	.nv.constant0._ZN10layer_norm31ln_parallel_residual_bwd_kernelINS_13Kernel_traitsI6__halfffffjLj512ELj1ELj4ELj1ELj16ENS_18Kernel_traits_baseILj512ES2_ffffjLj128EEEEELb0ELb1ELb0EEEvNS_9BwdParamsE,"a",@progbits
	.sectionflags	@""
	.align	4
.nv.constant0._ZN10layer_norm31ln_parallel_residual_bwd_kernelINS_13Kernel_traitsI6__halfffffjLj512ELj1ELj4ELj1ELj16ENS_18Kernel_traits_baseILj512ES2_ffffjLj128EEEEELb0ELb1ELb0EEEvNS_9BwdParamsE:
	.zero		1192


//--------------------- .nv.constant0._ZN10layer_norm31ln_parallel_residual_bwd_kernelINS_13Kernel_traitsI6__halfffffjLj512ELj1ELj4ELj1ELj16ENS_18Kernel_traits_baseILj512ES2_ffffjLj128EEEEELb0ELb1ELb1EEEvNS_9BwdParamsE --------------------------
	.section	.nv.constant0._ZN10layer_norm31ln_parallel_residual_bwd_kernelINS_13Kernel_traitsI6__halfffffjLj512ELj1ELj4ELj1ELj16ENS_18Kernel_traits_baseILj512ES2_ffffjLj128EEEEELb0ELb1ELb1EEEvNS_9BwdParamsE,"a",@progbits
	.sectionflags	@""
	.align	4
.nv.constant0._ZN10layer_norm31ln_parallel_residual_bwd_kernelINS_13Kernel_traitsI6__halfffffjLj512ELj1ELj4ELj1ELj16ENS_18Kernel_traits_baseILj512ES2_ffffjLj128EEEEELb0ELb1ELb1EEEvNS_9BwdParamsE:
	.zero		1192


//--------------------- .nv.constant0._ZN10layer_norm31ln_parallel_residual_bwd_kernelINS_13Kernel_traitsI6__halfffffjLj512ELj1ELj4ELj1ELj16ENS_18Kernel_traits_baseILj512ES2_ffffjLj128EEEEELb1ELb0ELb0EEEvNS_9BwdParamsE --------------------------
	.section	.nv.constant0._ZN10layer_norm31ln_parallel_residual_bwd_kernelINS_13Kernel_traitsI6__halfffffjLj512ELj1ELj4ELj1ELj16ENS_18Kernel_traits_baseILj512ES2_ffffjLj128EEEEELb1ELb0ELb0EEEvNS_9BwdParamsE,"a",@progbits
	.sectionflags	@""
	.align	4
.nv.constant0._ZN10layer_norm31ln_parallel_residual_bwd_kernelINS_13Kernel_traitsI6__halfffffjLj512ELj1ELj4ELj1ELj16ENS_18Kernel_traits_baseILj512ES2_ffffjLj128EEEEELb1ELb0ELb0EEEvNS_9BwdParamsE:
	.zero		1192


//--------------------- .nv.constant0._ZN10layer_norm31ln_parallel_residual_bwd_kernelINS_13Kernel_traitsI6__halfffffjLj512ELj1ELj4ELj1ELj16ENS_18Kernel_traits_baseILj512ES2_ffffjLj128EEEEELb1ELb0ELb1EEEvNS_9BwdParamsE --------------------------
	.section	.nv.constant0._ZN10layer_norm31ln_parallel_residual_bwd_kernelINS_13Kernel_traitsI6__halfffffjLj512ELj1ELj4ELj1ELj16ENS_18Kernel_traits_baseILj512ES2_ffffjLj128EEEEELb1ELb0ELb1EEEvNS_9BwdParamsE,"a",@progbits
	.sectionflags	@""
	.align	4
.nv.constant0._ZN10layer_norm31ln_parallel_residual_bwd_kernelINS_13Kernel_traitsI6__halfffffjLj512ELj1ELj4ELj1ELj16ENS_18Kernel_traits_baseILj512ES2_ffffjLj128EEEEELb1ELb0ELb1EEEvNS_9BwdParamsE:
	.zero		1192


//--------------------- .nv.constant0._ZN10layer_norm22ln_bwd_finalize_kernelINS_22Kernel_traits_finalizeILj512E6__halfffffjLb0ELj1024ELj4ENS_18Kernel_traits_baseILj512ES2_ffffjLj1024EEEEELb0ELb0EEEvNS_9BwdParamsE --------------------------
	.section	.nv.constant0._ZN10layer_norm22ln_bwd_finalize_kernelINS_22Kernel_traits_finalizeILj512E6__halfffffjLb0ELj1024ELj4ENS_18Kernel_traits_baseILj512ES2_ffffjLj1024EEEEELb0ELb0EEEvNS_9BwdParamsE,"a",@progbits
	.sectionflags	@""
	.align	4
.nv.constant0._ZN10layer_norm22ln_bwd_finalize_kernelINS_22Kernel_traits_finalizeILj512E6__halfffffjLb0ELj1024ELj4ENS_18Kernel_traits_baseILj512ES2_ffffjLj1024EEEEELb0ELb0EEEvNS_9BwdParamsE:
	.zero		1192


//--------------------- .nv.constant0._ZN10layer_norm40ln_parallel_residual_bwd_finalize_kernelINS_22Kernel_traits_finalizeILj512E6__halfffffjLb0ELj1024ELj4ENS_18Kernel_traits_baseILj512ES2_ffffjLj1024EEEEELb0EEEvNS_9BwdParamsE --------------------------
	.section	.nv.constant0._ZN10layer_norm40ln_parallel_residual_bwd_finalize_kernelINS_22Kernel_traits_finalizeILj512E6__halfffffjLb0ELj1024ELj4ENS_18Kernel_traits_baseILj512ES2_ffffjLj1024EEEEELb0EEEvNS_9BwdParamsE,"a",@progbits
	.sectionflags	@""
	.align	4
.nv.constant0._ZN10layer_norm40ln_parallel_residual_bwd_finalize_kernelINS_22Kernel_traits_finalizeILj512E6__halfffffjLb0ELj1024ELj4ENS_18Kernel_traits_baseILj512ES2_ffffjLj1024EEEEELb0EEEvNS_9BwdParamsE:
	.zero		1192


//--------------------- .nv.constant0._ZN10layer_norm31ln_parallel_residual_bwd_kernelINS_13Kernel_traitsI6__halfffffjLj512ELj1ELj4ELj1ELj16ENS_18Kernel_traits_baseILj512ES2_ffffjLj128EEEEELb1ELb1ELb0EEEvNS_9BwdParamsE --------------------------
	.section	.nv.constant0._ZN10layer_norm31ln_parallel_residual_bwd_kernelINS_13Kernel_traitsI6__halfffffjLj512ELj1ELj4ELj1ELj16ENS_18Kernel_traits_baseILj512ES2_ffffjLj128EEEEELb1ELb1ELb0EEEvNS_9BwdParamsE,"a",@progbits
	.sectionflags	@""
	.align	4
.nv.constant0._ZN10layer_norm31ln_parallel_residual_bwd_kernelINS_13Kernel_traitsI6__halfffffjLj512ELj1ELj4ELj1ELj16ENS_18Kernel_traits_baseILj512ES2_ffffjLj128EEEEELb1ELb1ELb0EEEvNS_9BwdParamsE:
	.zero		1192


//--------------------- .nv.constant0._ZN10layer_norm22ln_bwd_finalize_kernelINS_22Kernel_traits_finalizeILj512E6__halfffffjLb0ELj1024ELj4ENS_18Kernel_traits_baseILj512ES2_ffffjLj1024EEEEELb0ELb1EEEvNS_9BwdParamsE --------------------------
	.section	.nv.constant0._ZN10layer_norm22ln_bwd_finalize_kernelINS_22Kernel_traits_finalizeILj512E6__halfffffjLb0ELj1024ELj4ENS_18Kernel_traits_baseILj512ES2_ffffjLj1024EEEEELb0ELb1EEEvNS_9BwdParamsE,"a",@progbits
	.sectionflags	@""
	.align	4
.nv.constant0._ZN10layer_norm22ln_bwd_finalize_kernelINS_22Kernel_traits_finalizeILj512E6__halfffffjLb0ELj1024ELj4ENS_18Kernel_traits_baseILj512ES2_ffffjLj1024EEEEELb0ELb1EEEvNS_9BwdParamsE:
	.zero		1192


//--------------------- .nv.constant0._ZN10layer_norm40ln_parallel_residual_bwd_finalize_kernelINS_22Kernel_traits_finalizeILj512E6__halfffffjLb0ELj1024ELj4ENS_18Kernel_traits_baseILj512ES2_ffffjLj1024EEEEELb1EEEvNS_9BwdParamsE --------------------------
	.section	.nv.constant0._ZN10layer_norm40ln_parallel_residual_bwd_finalize_kernelINS_22Kernel_traits_finalizeILj512E6__halfffffjLb0ELj1024ELj4ENS_18Kernel_traits_baseILj512ES2_ffffjLj1024EEEEELb1EEEvNS_9BwdParamsE,"a",@progbits
	.sectionflags	@""
	.align	4
.nv.constant0._ZN10layer_norm40ln_parallel_residual_bwd_finalize_kernelINS_22Kernel_traits_finalizeILj512E6__halfffffjLb0ELj1024ELj4ENS_18Kernel_traits_baseILj512ES2_ffffjLj1024EEEEELb1EEEvNS_9BwdParamsE:
	.zero		1192


//--------------------- .nv.constant0._ZN10layer_norm31ln_parallel_residual_bwd_kernelINS_13Kernel_traitsI6__halfffffjLj512ELj1ELj4ELj1ELj16ENS_18Kernel_traits_baseILj512ES2_ffffjLj128EEEEELb1ELb1ELb1EEEvNS_9BwdParamsE --------------------------
	.section	.nv.constant0._ZN10layer_norm31ln_parallel_residual_bwd_kernelINS_13Kernel_traitsI6__halfffffjLj512ELj1ELj4ELj1ELj16ENS_18Kernel_traits_baseILj512ES2_ffffjLj128EEEEELb1ELb1ELb1EEEvNS_9BwdParamsE,"a",@progbits
	.sectionflags	@""
	.align	4
.nv.constant0._ZN10layer_norm31ln_parallel_residual_bwd_kernelINS_13Kernel_traitsI6__halfffffjLj512ELj1ELj4ELj1ELj16ENS_18Kernel_traits_baseILj512ES2_ffffjLj128EEEEELb1ELb1ELb1EEEvNS_9BwdParamsE:
	.zero		1192


//--------------------- .nv.constant0._ZN10layer_norm31ln_parallel_residual_bwd_kernelINS_13Kernel_traitsIfffffjLj512ELj1ELj4ELj1ELj16ENS_18Kernel_traits_baseILj512EfffffjLj128EEEEELb0ELb0ELb0EEEvNS_9BwdParamsE --------------------------
	.section	.nv.constant0._ZN10layer_norm31ln_parallel_residual_bwd_kernelINS_13Kernel_traitsIfffffjLj512ELj1ELj4ELj1ELj16ENS_18Kernel_traits_baseILj512EfffffjLj128EEEEELb0ELb0ELb0EEEvNS_9BwdParamsE,"a",@progbits
	.sectionflags	@""
	.align	4
.nv.constant0._ZN10layer_norm31ln_parallel_residual_bwd_kernelINS_13Kernel_traitsIfffffjLj512ELj1ELj4ELj1ELj16ENS_18Kernel_traits_baseILj512EfffffjLj128EEEEELb0ELb0ELb0EEEvNS_9BwdParamsE:
	.zero		1192


//--------------------- .nv.constant0._ZN10layer_norm31ln_parallel_residual_bwd_kernelINS_13Kernel_traitsIfffffjLj512ELj1ELj4ELj1ELj16ENS_18Kernel_traits_baseILj512EfffffjLj128EEEEELb0ELb0ELb1EEEvNS_9BwdParamsE --------------------------
	.section	.nv.constant0._ZN10layer_norm31ln_parallel_residual_bwd_kernelINS_13Kernel_traitsIfffffjLj512ELj1ELj4ELj1ELj16ENS_18Kernel_traits_baseILj512EfffffjLj128EEEEELb0ELb0ELb1EEEvNS_9BwdParamsE,"a",@progbits
	.sectionflags	@""
	.align	4
.nv.constant0._ZN10layer_norm31ln_parallel_residual_bwd_kernelINS_13Kernel_traitsIfffffjLj512ELj1ELj4ELj1ELj16ENS_18Kernel_traits_baseILj512EfffffjLj128EEEEELb0ELb0ELb1EEEvNS_9BwdParamsE:
	.zero		1192


//--------------------- .nv.constant0._ZN10layer_norm31ln_parallel_residual_bwd_kernelINS_13Kernel_traitsIfffffjLj512ELj1ELj4ELj1ELj16ENS_18Kernel_traits_baseILj512EfffffjLj128EEEEELb0ELb1ELb0EEEvNS_9BwdParamsE --------------------------
	.section	.nv.constant0._ZN10layer_norm31ln_parallel_residual_bwd_kernelINS_13Kernel_traitsIfffffjLj512ELj1ELj4ELj1ELj16ENS_18Kernel_traits_baseILj512EfffffjLj128EEEEELb0ELb1ELb0EEEvNS_9BwdParamsE,"a",@progbits
	.sectionflags	@""
	.align	4
.nv.constant0._ZN10layer_norm31ln_parallel_residual_bwd_kernelINS_13Kernel_traitsIfffffjLj512ELj1ELj4ELj1ELj16ENS_18Kernel_traits_baseILj512EfffffjLj128EEEEELb0ELb1ELb0EEEvNS_9BwdParamsE:
	.zero		1192


//--------------------- .nv.constant0._ZN10layer_norm31ln_parallel_residual_bwd_kernelINS_13Kernel_traitsIfffffjLj512ELj1ELj4ELj1ELj16ENS_18Kernel_traits_baseILj512EfffffjLj128EEEEELb0ELb1ELb1EEEvNS_9BwdParamsE --------------------------
	.section	.nv.constant0._ZN10layer_norm31ln_parallel_residual_bwd_kernelINS_13Kernel_traitsIfffffjLj512ELj1ELj4ELj1ELj16ENS_18Kernel_traits_baseILj512EfffffjLj128EEEEELb0ELb1ELb1EEEvNS_9BwdParamsE,"a",@progbits
	.sectionflags	@""
	.align	4
.nv.constant0._ZN10layer_norm31ln_parallel_residual_bwd_kernelINS_13Kernel_traitsIfffffjLj512ELj1ELj4ELj1ELj16ENS_18Kernel_traits_baseILj512EfffffjLj128EEEEELb0ELb1ELb1EEEvNS_9BwdParamsE:
	.zero		1192


//--------------------- .nv.constant0._ZN10layer_norm31ln_parallel_residual_bwd_kernelINS_13Kernel_traitsIfffffjLj512ELj1ELj4ELj1ELj16ENS_18Kernel_traits_baseILj512EfffffjLj128EEEEELb1ELb0ELb0EEEvNS_9BwdParamsE --------------------------
	.section	.nv.constant0._ZN10layer_norm31ln_parallel_residual_bwd_kernelINS_13Kernel_traitsIfffffjLj512ELj1ELj4ELj1ELj16ENS_18Kernel_traits_baseILj512EfffffjLj128EEEEELb1ELb0ELb0EEEvNS_9BwdParamsE,"a",@progbits
	.sectionflags	@""
	.align	4
.nv.constant0._ZN10layer_norm31ln_parallel_residual_bwd_kernelINS_13Kernel_traitsIfffffjLj512ELj1ELj4ELj1ELj16ENS_18Kernel_traits_baseILj512EfffffjLj128EEEEELb1ELb0ELb0EEEvNS_9BwdParamsE:
	.zero		1192


//--------------------- .nv.constant0._ZN10layer_norm31ln_parallel_residual_bwd_kernelINS_13Kernel_traitsIfffffjLj512ELj1ELj4ELj1ELj16ENS_18Kernel_traits_baseILj512EfffffjLj128EEEEELb1ELb0ELb1EEEvNS_9BwdParamsE --------------------------
	.section	.nv.constant0._ZN10layer_norm31ln_parallel_residual_bwd_kernelINS_13Kernel_traitsIfffffjLj512ELj1ELj4ELj1ELj16ENS_18Kernel_traits_baseILj512EfffffjLj128EEEEELb1ELb0ELb1EEEvNS_9BwdParamsE,"a",@progbits
	.sectionflags	@""
	.align	4
.nv.constant0._ZN10layer_norm31ln_parallel_residual_bwd_kernelINS_13Kernel_traitsIfffffjLj512ELj1ELj4ELj1ELj16ENS_18Kernel_traits_baseILj512EfffffjLj128EEEEELb1ELb0ELb1EEEvNS_9BwdParamsE:
	.zero		1192


//--------------------- .nv.constant0._ZN10layer_norm22ln_bwd_finalize_kernelINS_22Kernel_traits_finalizeILj512EfffffjLb0ELj1024ELj4ENS_18Kernel_traits_baseILj512EfffffjLj1024EEEEELb0ELb0EEEvNS_9BwdParamsE --------------------------
	.section	.nv.constant0._ZN10layer_norm22ln_bwd_finalize_kernelINS_22Kernel_traits_finalizeILj512EfffffjLb0ELj1024ELj4ENS_18Kernel_traits_baseILj512EfffffjLj1024EEEEELb0ELb0EEEvNS_9BwdParamsE,"a",@progbits
	.sectionflags	@""
	.align	4
.nv.constant0._ZN10layer_norm22ln_bwd_finalize_kernelINS_22Kernel_traits_finalizeILj512EfffffjLb0ELj1024ELj4ENS_18Kernel_traits_baseILj512EfffffjLj1024EEEEELb0ELb0EEEvNS_9BwdParamsE:
	.zero		1192


//--------------------- .nv.constant0._ZN10layer_norm40ln_parallel_residual_bwd_finalize_kernelINS_22Kernel_traits_finalizeILj512EfffffjLb0ELj1024ELj4ENS_18Kernel_traits_baseILj512EfffffjLj1024EEEEELb0EEEvNS_9BwdParamsE --------------------------
	.section	.nv.constant0._ZN10layer_norm40ln_parallel_residual_bwd_finalize_kernelINS_22Kernel_traits_finalizeILj512EfffffjLb0ELj1024ELj4ENS_18Kernel_traits_baseILj512EfffffjLj1024EEEEELb0EEEvNS_9BwdParamsE,"a",@progbits
	.sectionflags	@""
	.align	4
.nv.constant0._ZN10layer_norm40ln_parallel_residual_bwd_finalize_kernelINS_22Kernel_traits_finalizeILj512EfffffjLb0ELj1024ELj4ENS_18Kernel_traits_baseILj512EfffffjLj1024EEEEELb0EEEvNS_9BwdParamsE:
	.zero		1192


//--------------------- .nv.constant0._ZN10layer_norm31ln_parallel_residual_bwd_kernelINS_13Kernel_traitsIfffffjLj512ELj1ELj4ELj1ELj16ENS_18Kernel_traits_baseILj512EfffffjLj128EEEEELb1ELb1ELb0EEEvNS_9BwdParamsE --------------------------
	.section	.nv.constant0._ZN10layer_norm31ln_parallel_residual_bwd_kernelINS_13Kernel_traitsIfffffjLj512ELj1ELj4ELj1ELj16ENS_18Kernel_traits_baseILj512EfffffjLj128EEEEELb1ELb1ELb0EEEvNS_9BwdParamsE,"a",@progbits
	.sectionflags	@""
	.align	4
.nv.constant0._ZN10layer_norm31ln_parallel_residual_bwd_kernelINS_13Kernel_traitsIfffffjLj512ELj1ELj4ELj1ELj16ENS_18Kernel_traits_baseILj512EfffffjLj128EEEEELb1ELb1ELb0EEEvNS_9BwdParamsE:
	.zero		1192


//--------------------- .nv.constant0._ZN10layer_norm22ln_bwd_finalize_kernelINS_22Kernel_traits_finalizeILj512EfffffjLb0ELj1024ELj4ENS_18Kernel_traits_baseILj512EfffffjLj1024EEEEELb0ELb1EEEvNS_9BwdParamsE --------------------------
	.section	.nv.constant0._ZN10layer_norm22ln_bwd_finalize_kernelINS_22Kernel_traits_finalizeILj512EfffffjLb0ELj1024ELj4ENS_18Kernel_traits_baseILj512EfffffjLj1024EEEEELb0ELb1EEEvNS_9BwdParamsE,"a",@progbits
	.sectionflags	@""
	.align	4
.nv.constant0._ZN10layer_norm22ln_bwd_finalize_kernelINS_22Kernel_traits_finalizeILj512EfffffjLb0ELj1024ELj4ENS_18Kernel_traits_baseILj512EfffffjLj1024EEEEELb0ELb1EEEvNS_9BwdParamsE:
	.zero		1192


//--------------------- .nv.constant0._ZN10layer_norm40ln_parallel_residual_bwd_finalize_kernelINS_22Kernel_traits_finalizeILj512EfffffjLb0ELj1024ELj4ENS_18Kernel_traits_baseILj512EfffffjLj1024EEEEELb1EEEvNS_9BwdParamsE --------------------------
	.section	.nv.constant0._ZN10layer_norm40ln_parallel_residual_bwd_finalize_kernelINS_22Kernel_traits_finalizeILj512EfffffjLb0ELj1024ELj4ENS_18Kernel_traits_baseILj512EfffffjLj1024EEEEELb1EEEvNS_9BwdParamsE,"a",@progbits
	.sectionflags	@""
	.align	4
.nv.constant0._ZN10layer_norm40ln_parallel_residual_bwd_finalize_kernelINS_22Kernel_traits_finalizeILj512EfffffjLb0ELj1024ELj4ENS_18Kernel_traits_baseILj512EfffffjLj1024EEEEELb1EEEvNS_9BwdParamsE:
	.zero		1192


//--------------------- .nv.constant0._ZN10layer_norm31ln_parallel_residual_bwd_kernelINS_13Kernel_traitsIfffffjLj512ELj1ELj4ELj1ELj16ENS_18Kernel_traits_baseILj512EfffffjLj128EEEEELb1ELb1ELb1EEEvNS_9BwdParamsE --------------------------
	.section	.nv.constant0._ZN10layer_norm31ln_parallel_residual_bwd_kernelINS_13Kernel_traitsIfffffjLj512ELj1ELj4ELj1ELj16ENS_18Kernel_traits_baseILj512EfffffjLj128EEEEELb1ELb1ELb1EEEvNS_9BwdParamsE,"a",@progbits
	.sectionflags	@""
	.align	4
.nv.constant0._ZN10layer_norm31ln_parallel_residual_bwd_kernelINS_13Kernel_traitsIfffffjLj512ELj1ELj4ELj1ELj16ENS_18Kernel_traits_baseILj512EfffffjLj128EEEEELb1ELb1ELb1EEEvNS_9BwdParamsE:
	.zero		1192


//--------------------- SYMBOLS --------------------------

	.type		.nv.reservedSmem.offset0,@object
	.size		.nv.reservedSmem.offset0,0x4
	.type		.nv.reservedSmem.cap,@object
	.size		.nv.reservedSmem.cap,0x4
